	.target	sm_90a

	.elftype	@"ET_EXEC"


//--------------------- .note.nv.tkinfo           --------------------------
	.section	.note.nv.tkinfo,"",@"SHT_NOTE"
	.sectionflags	@"SHF_NOTE_NV_TKINFO"
	.tkinfo
        /*0018*/ 	.word	0x00000002
        /*0030*/ 	.string	""
        /*0030*/ 	.string	"ptxas"
        /*0030*/ 	.string	"Cuda compilation tools, release 13.0, V13.0.88"
        /*0030*/ 	.string	"Build cuda_13.0.r13.0/compiler.36424714_0"
        /*0030*/ 	.string	"-arch sm_90a -m 64 "



//--------------------- .note.nv.cuinfo           --------------------------
	.section	.note.nv.cuinfo,"",@"SHT_NOTE"
	.sectionflags	@"SHF_NOTE_NV_CUINFO"
        /*0018*/ 	.short	0x0002
        /*001a*/ 	.short	0x005a
        /*001c*/ 	.short	0x0082
	.zero		2


//--------------------- .nv.info                  --------------------------
	.section	.nv.info,"",@"SHT_CUDA_INFO"
	.align	4


	//----- nvinfo : EIATTR_REGCOUNT
	.align		4
        /*0000*/ 	.byte	0x04, 0x2f
        /*0002*/ 	.short	(.L_23 - .L_22)
	.align		4
.L_22:
        /*0004*/ 	.word	index@(_ZN7cutlass13device_kernelIN5flash11enable_sm90INS1_16FlashAttnFwdSm90INS1_25CollectiveMainloopFwdSm90ILi2EN4cute5tupleIJNS5_1CILi1EEES8_S8_EEENS6_IJNS7_ILi192EEENS7_ILi128EEENS7_ILi64EEEEEELi64ENS_6half_tEfNS_4arch4Sm90ELb1ELb0ELb1ELb1ELb0ELb1ELb0ELb1ELb1ELb1ELb1ELb0EEENS1_21CollectiveEpilogueFwdINS6_IJSA_SC_SB_EEES9_SE_SG_Li384ELb1ELb1ELb1ELb0EEENS1_36VarlenDynamicPersistentTileSchedulerILi192ELi128ELi384ELi128ELb1ELb1ELb1ELb1ELb1ELb1EEEEEEEEEvNT_6ParamsE)
        /*0008*/ 	.word	0x00000080


	//----- nvinfo : EIATTR_FRAME_SIZE
	.align		4
.L_23:
        /*000c*/ 	.byte	0x04, 0x11
        /*000e*/ 	.short	(.L_25 - .L_24)
	.align		4
.L_24:
        /*0010*/ 	.word	index@(_ZN7cutlass13device_kernelIN5flash11enable_sm90INS1_16FlashAttnFwdSm90INS1_25CollectiveMainloopFwdSm90ILi2EN4cute5tupleIJNS5_1CILi1EEES8_S8_EEENS6_IJNS7_ILi192EEENS7_ILi128EEENS7_ILi64EEEEEELi64ENS_6half_tEfNS_4arch4Sm90ELb1ELb0ELb1ELb1ELb0ELb1ELb0ELb1ELb1ELb1ELb1ELb0EEENS1_21CollectiveEpilogueFwdINS6_IJSA_SC_SB_EEES9_SE_SG_Li384ELb1ELb1ELb1ELb0EEENS1_36VarlenDynamicPersistentTileSchedulerILi192ELi128ELi384ELi128ELb1ELb1ELb1ELb1ELb1ELb1EEEEEEEEEvNT_6ParamsE)
        /*0014*/ 	.word	0x00000070


	//----- nvinfo : EIATTR_REGCOUNT
	.align		4
.L_25:
        /*0018*/ 	.byte	0x04, 0x2f
        /*001a*/ 	.short	(.L_27 - .L_26)
	.align		4
.L_26:
        /*001c*/ 	.word	index@(_ZN7cutlass13device_kernelIN5flash11enable_sm90INS1_16FlashAttnFwdSm90INS1_25CollectiveMainloopFwdSm90ILi2EN4cute5tupleIJNS5_1CILi1EEES8_S8_EEENS6_IJNS7_ILi192EEENS7_ILi128EEENS7_ILi64EEEEEELi64ENS_6half_tEfNS_4arch4Sm90ELb1ELb0ELb1ELb1ELb0ELb0ELb0ELb1ELb1ELb1ELb1ELb0EEENS1_21CollectiveEpilogueFwdINS6_IJSA_SC_SB_EEES9_SE_SG_Li384ELb1ELb1ELb1ELb0EEENS1_36VarlenDynamicPersistentTileSchedulerILi192ELi128ELi384ELi128ELb1ELb1ELb1ELb1ELb1ELb1EEEEEEEEEvNT_6ParamsE)
        /*0020*/ 	.word	0x00000080


	//----- nvinfo : EIATTR_FRAME_SIZE
	.align		4
.L_27:
        /*0024*/ 	.byte	0x04, 0x11
        /*0026*/ 	.short	(.L_29 - .L_28)
	.align		4
.L_28:
        /*0028*/ 	.word	index@(_ZN7cutlass13device_kernelIN5flash11enable_sm90INS1_16FlashAttnFwdSm90INS1_25CollectiveMainloopFwdSm90ILi2EN4cute5tupleIJNS5_1CILi1EEES8_S8_EEENS6_IJNS7_ILi192EEENS7_ILi128EEENS7_ILi64EEEEEELi64ENS_6half_tEfNS_4arch4Sm90ELb1ELb0ELb1ELb1ELb0ELb0ELb0ELb1ELb1ELb1ELb1ELb0EEENS1_21CollectiveEpilogueFwdINS6_IJSA_SC_SB_EEES9_SE_SG_Li384ELb1ELb1ELb1ELb0EEENS1_36VarlenDynamicPersistentTileSchedulerILi192ELi128ELi384ELi128ELb1ELb1ELb1ELb1ELb1ELb1EEEEEEEEEvNT_6ParamsE)
        /*002c*/ 	.word	0x00000050


	//----- nvinfo : EIATTR_REGCOUNT
	.align		4
.L_29:
        /*0030*/ 	.byte	0x04, 0x2f
        /*0032*/ 	.short	(.L_31 - .L_30)
	.align		4
.L_30:
        /*0034*/ 	.word	index@(_ZN7cutlass13device_kernelIN5flash11enable_sm90INS1_16FlashAttnFwdSm90INS1_25CollectiveMainloopFwdSm90ILi2EN4cute5tupleIJNS5_1CILi1EEES8_S8_EEENS6_IJNS7_ILi192EEENS7_ILi128EEENS7_ILi64EEEEEELi64ENS_6half_tEfNS_4arch4Sm90ELb1ELb0ELb1ELb0ELb0ELb0ELb0ELb1ELb1ELb1ELb1ELb0EEENS1_21CollectiveEpilogueFwdINS6_IJSA_SC_SB_EEES9_SE_SG_Li384ELb0ELb1ELb1ELb0EEENS1_19SingleTileSchedulerILb0ELb1ELb1ELi192EEEEEEEEEvNT_6ParamsE)
        /*0038*/ 	.word	0x00000080


	//----- nvinfo : EIATTR_FRAME_SIZE
	.align		4
.L_31:
        /*003c*/ 	.byte	0x04, 0x11
        /*003e*/ 	.short	(.L_33 - .L_32)
	.align		4
.L_32:
        /*0040*/ 	.word	index@(_ZN7cutlass13device_kernelIN5flash11enable_sm90INS1_16FlashAttnFwdSm90INS1_25CollectiveMainloopFwdSm90ILi2EN4cute5tupleIJNS5_1CILi1EEES8_S8_EEENS6_IJNS7_ILi192EEENS7_ILi128EEENS7_ILi64EEEEEELi64ENS_6half_tEfNS_4arch4Sm90ELb1ELb0ELb1ELb0ELb0ELb0ELb0ELb1ELb1ELb1ELb1ELb0EEENS1_21CollectiveEpilogueFwdINS6_IJSA_SC_SB_EEES9_SE_SG_Li384ELb0ELb1ELb1ELb0EEENS1_19SingleTileSchedulerILb0ELb1ELb1ELi192EEEEEEEEEvNT_6ParamsE)
        /*0044*/ 	.word	0x00000000


	//----- nvinfo : EIATTR_REGCOUNT
	.align		4
.L_33:
        /*0048*/ 	.byte	0x04, 0x2f
        /*004a*/ 	.short	(.L_35 - .L_34)
	.align		4
.L_34:
        /*004c*/ 	.word	index@(_ZN7cutlass13device_kernelIN5flash11enable_sm90INS1_16FlashAttnFwdSm90INS1_25CollectiveMainloopFwdSm90ILi2EN4cute5tupleIJNS5_1CILi1EEES8_S8_EEENS6_IJNS7_ILi192EEENS7_ILi128EEENS7_ILi64EEEEEELi64ENS_6half_tEfNS_4arch4Sm90ELb0ELb1ELb1ELb1ELb0ELb1ELb0ELb1ELb1ELb1ELb1ELb0EEENS1_21CollectiveEpilogueFwdINS6_IJSA_SC_SB_EEES9_SE_SG_Li384ELb1ELb1ELb1ELb0EEENS1_36VarlenDynamicPersistentTileSchedulerILi192ELi128ELi384ELi128ELb1ELb1ELb1ELb1ELb0ELb1EEEEEEEEEvNT_6ParamsE)
        /*0050*/ 	.word	0x00000080


	//----- nvinfo : EIATTR_FRAME_SIZE
	.align		4
.L_35:
        /*0054*/ 	.byte	0x04, 0x11
        /*0056*/ 	.short	(.L_37 - .L_36)
	.align		4
.L_36:
        /*0058*/ 	.word	index@(_ZN7cutlass13device_kernelIN5flash11enable_sm90INS1_16FlashAttnFwdSm90INS1_25CollectiveMainloopFwdSm90ILi2EN4cute5tupleIJNS5_1CILi1EEES8_S8_EEENS6_IJNS7_ILi192EEENS7_ILi128EEENS7_ILi64EEEEEELi64ENS_6half_tEfNS_4arch4Sm90ELb0ELb1ELb1ELb1ELb0ELb1ELb0ELb1ELb1ELb1ELb1ELb0EEENS1_21CollectiveEpilogueFwdINS6_IJSA_SC_SB_EEES9_SE_SG_Li384ELb1ELb1ELb1ELb0EEENS1_36VarlenDynamicPersistentTileSchedulerILi192ELi128ELi384ELi128ELb1ELb1ELb1ELb1ELb0ELb1EEEEEEEEEvNT_6ParamsE)
        /*005c*/ 	.word	0x00000088


	//----- nvinfo : EIATTR_REGCOUNT
	.align		4
.L_37:
        /*0060*/ 	.byte	0x04, 0x2f
        /*0062*/ 	.short	(.L_39 - .L_38)
	.align		4
.L_38:
        /*0064*/ 	.word	index@(_ZN7cutlass13device_kernelIN5flash11enable_sm90INS1_16FlashAttnFwdSm90INS1_25CollectiveMainloopFwdSm90ILi2EN4cute5tupleIJNS5_1CILi1EEES8_S8_EEENS6_IJNS7_ILi192EEENS7_ILi128EEENS7_ILi64EEEEEELi64ENS_6half_tEfNS_4arch4Sm90ELb0ELb1ELb1ELb1ELb0ELb0ELb0ELb1ELb1ELb1ELb1ELb0EEENS1_21CollectiveEpilogueFwdINS6_IJSA_SC_SB_EEES9_SE_SG_Li384ELb1ELb1ELb1ELb0EEENS1_36VarlenDynamicPersistentTileSchedulerILi192ELi128ELi384ELi128ELb1ELb1ELb1ELb1ELb0ELb1EEEEEEEEEvNT_6ParamsE)
        /*0068*/ 	.word	0x00000080


	//----- nvinfo : EIATTR_FRAME_SIZE
	.align		4
.L_39:
        /*006c*/ 	.byte	0x04, 0x11
        /*006e*/ 	.short	(.L_41 - .L_40)
	.align		4
.L_40:
        /*0070*/ 	.word	index@(_ZN7cutlass13device_kernelIN5flash11enable_sm90INS1_16FlashAttnFwdSm90INS1_25CollectiveMainloopFwdSm90ILi2EN4cute5tupleIJNS5_1CILi1EEES8_S8_EEENS6_IJNS7_ILi192EEENS7_ILi128EEENS7_ILi64EEEEEELi64ENS_6half_tEfNS_4arch4Sm90ELb0ELb1ELb1ELb1ELb0ELb0ELb0ELb1ELb1ELb1ELb1ELb0EEENS1_21CollectiveEpilogueFwdINS6_IJSA_SC_SB_EEES9_SE_SG_Li384ELb1ELb1ELb1ELb0EEENS1_36VarlenDynamicPersistentTileSchedulerILi192ELi128ELi384ELi128ELb1ELb1ELb1ELb1ELb0ELb1EEEEEEEEEvNT_6ParamsE)
        /*0074*/ 	.word	0x00000048


	//----- nvinfo : EIATTR_REGCOUNT
	.align		4
.L_41:
        /*0078*/ 	.byte	0x04, 0x2f
        /*007a*/ 	.short	(.L_43 - .L_42)
	.align		4
.L_42:
        /*007c*/ 	.word	index@(_ZN7cutlass13device_kernelIN5flash11enable_sm90INS1_16FlashAttnFwdSm90INS1_25CollectiveMainloopFwdSm90ILi2EN4cute5tupleIJNS5_1CILi1EEES8_S8_EEENS6_IJNS7_ILi192EEENS7_ILi128EEENS7_ILi64EEEEEELi64ENS_6half_tEfNS_4arch4Sm90ELb0ELb1ELb1ELb0ELb0ELb0ELb0ELb1ELb1ELb1ELb1ELb0EEENS1_21CollectiveEpilogueFwdINS6_IJSA_SC_SB_EEES9_SE_SG_Li384ELb0ELb1ELb1ELb0EEENS1_19SingleTileSchedulerILb0ELb1ELb1ELi192EEEEEEEEEvNT_6ParamsE)
        /*0080*/ 	.word	0x00000080


	//----- nvinfo : EIATTR_FRAME_SIZE
	.align		4
.L_43:
        /*0084*/ 	.byte	0x04, 0x11
        /*0086*/ 	.short	(.L_45 - .L_44)
	.align		4
.L_44:
        /*0088*/ 	.word	index@(_ZN7cutlass13device_kernelIN5flash11enable_sm90INS1_16FlashAttnFwdSm90INS1_25CollectiveMainloopFwdSm90ILi2EN4cute5tupleIJNS5_1CILi1EEES8_S8_EEENS6_IJNS7_ILi192EEENS7_ILi128EEENS7_ILi64EEEEEELi64ENS_6half_tEfNS_4arch4Sm90ELb0ELb1ELb1ELb0ELb0ELb0ELb0ELb1ELb1ELb1ELb1ELb0EEENS1_21CollectiveEpilogueFwdINS6_IJSA_SC_SB_EEES9_SE_SG_Li384ELb0ELb1ELb1ELb0EEENS1_19SingleTileSchedulerILb0ELb1ELb1ELi192EEEEEEEEEvNT_6ParamsE)
        /*008c*/ 	.word	0x00000000


	//----- nvinfo : EIATTR_REGCOUNT
	.align		4
.L_45:
        /*0090*/ 	.byte	0x04, 0x2f
        /*0092*/ 	.short	(.L_47 - .L_46)
	.align		4
.L_46:
        /*0094*/ 	.word	index@(_ZN7cutlass13device_kernelIN5flash11enable_sm90INS1_16FlashAttnFwdSm90INS1_25CollectiveMainloopFwdSm90ILi2EN4cute5tupleIJNS5_1CILi1EEES8_S8_EEENS6_IJNS7_ILi192EEESA_NS7_ILi64EEEEEELi64ENS_6half_tEfNS_4arch4Sm90ELb0ELb0ELb1ELb1ELb0ELb1ELb0ELb0ELb1ELb1ELb1ELb0EEENS1_21CollectiveEpilogueFwdINS6_IJSA_SB_SA_EEES9_SD_SF_Li384ELb1ELb1ELb1ELb0EEENS1_36VarlenDynamicPersistentTileSchedulerILi192ELi192ELi384ELi128ELb1ELb1ELb1ELb0ELb1ELb1EEEEEEEEEvNT_6ParamsE)
        /*0098*/ 	.word	0x00000080


	//----- nvinfo : EIATTR_FRAME_SIZE
	.align		4
.L_47:
        /*009c*/ 	.byte	0x04, 0x11
        /*009e*/ 	.short	(.L_49 - .L_48)
	.align		4
.L_48:
        /*00a0*/ 	.word	index@(_ZN7cutlass13device_kernelIN5flash11enable_sm90INS1_16FlashAttnFwdSm90INS1_25CollectiveMainloopFwdSm90ILi2EN4cute5tupleIJNS5_1CILi1EEES8_S8_EEENS6_IJNS7_ILi192EEESA_NS7_ILi64EEEEEELi64ENS_6half_tEfNS_4arch4Sm90ELb0ELb0ELb1ELb1ELb0ELb1ELb0ELb0ELb1ELb1ELb1ELb0EEENS1_21CollectiveEpilogueFwdINS6_IJSA_SB_SA_EEES9_SD_SF_Li384ELb1ELb1ELb1ELb0EEENS1_36VarlenDynamicPersistentTileSchedulerILi192ELi192ELi384ELi128ELb1ELb1ELb1ELb0ELb1ELb1EEEEEEEEEvNT_6ParamsE)
        /*00a4*/ 	.word	0x000000b0


	//----- nvinfo : EIATTR_REGCOUNT
	.align		4
.L_49:
        /*00a8*/ 	.byte	0x04, 0x2f
        /*00aa*/ 	.short	(.L_51 - .L_50)
	.align		4
.L_50:
        /*00ac*/ 	.word	index@(_ZN7cutlass13device_kernelIN5flash11enable_sm90INS1_16FlashAttnFwdSm90INS1_25CollectiveMainloopFwdSm90ILi2EN4cute5tupleIJNS5_1CILi1EEES8_S8_EEENS6_IJNS7_ILi192EEESA_NS7_ILi64EEEEEELi64ENS_6half_tEfNS_4arch4Sm90ELb0ELb0ELb1ELb1ELb0ELb0ELb0ELb0ELb1ELb1ELb1ELb0EEENS1_21CollectiveEpilogueFwdINS6_IJSA_SB_SA_EEES9_SD_SF_Li384ELb1ELb1ELb1ELb0EEENS1_36VarlenDynamicPersistentTileSchedulerILi192ELi192ELi384ELi128ELb1ELb1ELb1ELb0ELb1ELb1EEEEEEEEEvNT_6ParamsE)
        /*00b0*/ 	.word	0x00000080


	//----- nvinfo : EIATTR_FRAME_SIZE
	.align		4
.L_51:
        /*00b4*/ 	.byte	0x04, 0x11
        /*00b6*/ 	.short	(.L_53 - .L_52)
	.align		4
.L_52:
        /*00b8*/ 	.word	index@(_ZN7cutlass13device_kernelIN5flash11enable_sm90INS1_16FlashAttnFwdSm90INS1_25CollectiveMainloopFwdSm90ILi2EN4cute5tupleIJNS5_1CILi1EEES8_S8_EEENS6_IJNS7_ILi192EEESA_NS7_ILi64EEEEEELi64ENS_6half_tEfNS_4arch4Sm90ELb0ELb0ELb1ELb1ELb0ELb0ELb0ELb0ELb1ELb1ELb1ELb0EEENS1_21CollectiveEpilogueFwdINS6_IJSA_SB_SA_EEES9_SD_SF_Li384ELb1ELb1ELb1ELb0EEENS1_36VarlenDynamicPersistentTileSchedulerILi192ELi192ELi384ELi128ELb1ELb1ELb1ELb0ELb1ELb1EEEEEEEEEvNT_6ParamsE)
        /*00bc*/ 	.word	0x00000098


	//----- nvinfo : EIATTR_REGCOUNT
	.align		4
.L_53:
        /*00c0*/ 	.byte	0x04, 0x2f
        /*00c2*/ 	.short	(.L_55 - .L_54)
	.align		4
.L_54:
        /*00c4*/ 	.word	index@(_ZN7cutlass13device_kernelIN5flash11enable_sm90INS1_16FlashAttnFwdSm90INS1_25CollectiveMainloopFwdSm90ILi2EN4cute5tupleIJNS5_1CILi1EEES8_S8_EEENS6_IJNS7_ILi192EEESA_NS7_ILi64EEEEEELi64ENS_6half_tEfNS_4arch4Sm90ELb0ELb0ELb1ELb0ELb0ELb0ELb0ELb0ELb1ELb1ELb1ELb0EEENS1_21CollectiveEpilogueFwdINS6_IJSA_SB_SA_EEES9_SD_SF_Li384ELb0ELb1ELb1ELb0EEENS1_19SingleTileSchedulerILb0ELb1ELb1ELi192EEEEEEEEEvNT_6ParamsE)
        /*00c8*/ 	.word	0x00000080


	//----- nvinfo : EIATTR_FRAME_SIZE
	.align		4
.L_55:
        /*00cc*/ 	.byte	0x04, 0x11
        /*00ce*/ 	.short	(.L_57 - .L_56)
	.align		4
.L_56:
        /*00d0*/ 	.word	index@(_ZN7cutlass13device_kernelIN5flash11enable_sm90INS1_16FlashAttnFwdSm90INS1_25CollectiveMainloopFwdSm90ILi2EN4cute5tupleIJNS5_1CILi1EEES8_S8_EEENS6_IJNS7_ILi192EEESA_NS7_ILi64EEEEEELi64ENS_6half_tEfNS_4arch4Sm90ELb0ELb0ELb1ELb0ELb0ELb0ELb0ELb0ELb1ELb1ELb1ELb0EEENS1_21CollectiveEpilogueFwdINS6_IJSA_SB_SA_EEES9_SD_SF_Li384ELb0ELb1ELb1ELb0EEENS1_19SingleTileSchedulerILb0ELb1ELb1ELi192EEEEEEEEEvNT_6ParamsE)
        /*00d4*/ 	.word	0x00000018


	//----- nvinfo : EIATTR_MIN_STACK_SIZE
	.align		4
.L_57:
        /*00d8*/ 	.byte	0x04, 0x12
        /*00da*/ 	.short	(.L_59 - .L_58)
	.align		4
.L_58:
        /*00dc*/ 	.word	index@(_ZN7cutlass13device_kernelIN5flash11enable_sm90INS1_16FlashAttnFwdSm90INS1_25CollectiveMainloopFwdSm90ILi2EN4cute5tupleIJNS5_1CILi1EEES8_S8_EEENS6_IJNS7_ILi192EEESA_NS7_ILi64EEEEEELi64ENS_6half_tEfNS_4arch4Sm90ELb0ELb0ELb1ELb0ELb0ELb0ELb0ELb0ELb1ELb1ELb1ELb0EEENS1_21CollectiveEpilogueFwdINS6_IJSA_SB_SA_EEES9_SD_SF_Li384ELb0ELb1ELb1ELb0EEENS1_19SingleTileSchedulerILb0ELb1ELb1ELi192EEEEEEEEEvNT_6ParamsE)
        /*00e0*/ 	.word	0x00000018


	//----- nvinfo : EIATTR_MIN_STACK_SIZE
	.align		4
.L_59:
        /*00e4*/ 	.byte	0x04, 0x12
        /*00e6*/ 	.short	(.L_61 - .L_60)
	.align		4
.L_60:
        /*00e8*/ 	.word	index@(_ZN7cutlass13device_kernelIN5flash11enable_sm90INS1_16FlashAttnFwdSm90INS1_25CollectiveMainloopFwdSm90ILi2EN4cute5tupleIJNS5_1CILi1EEES8_S8_EEENS6_IJNS7_ILi192EEESA_NS7_ILi64EEEEEELi64ENS_6half_tEfNS_4arch4Sm90ELb0ELb0ELb1ELb1ELb0ELb0ELb0ELb0ELb1ELb1ELb1ELb0EEENS1_21CollectiveEpilogueFwdINS6_IJSA_SB_SA_EEES9_SD_SF_Li384ELb1ELb1ELb1ELb0EEENS1_36VarlenDynamicPersistentTileSchedulerILi192ELi192ELi384ELi128ELb1ELb1ELb1ELb0ELb1ELb1EEEEEEEEEvNT_6ParamsE)
        /*00ec*/ 	.word	0x00000098


	//----- nvinfo : EIATTR_MIN_STACK_SIZE
	.align		4
.L_61:
        /*00f0*/ 	.byte	0x04, 0x12
        /*00f2*/ 	.short	(.L_63 - .L_62)
	.align		4
.L_62:
        /*00f4*/ 	.word	index@(_ZN7cutlass13device_kernelIN5flash11enable_sm90INS1_16FlashAttnFwdSm90INS1_25CollectiveMainloopFwdSm90ILi2EN4cute5tupleIJNS5_1CILi1EEES8_S8_EEENS6_IJNS7_ILi192EEESA_NS7_ILi64EEEEEELi64ENS_6half_tEfNS_4arch4Sm90ELb0ELb0ELb1ELb1ELb0ELb1ELb0ELb0ELb1ELb1ELb1ELb0EEENS1_21CollectiveEpilogueFwdINS6_IJSA_SB_SA_EEES9_SD_SF_Li384ELb1ELb1ELb1ELb0EEENS1_36VarlenDynamicPersistentTileSchedulerILi192ELi192ELi384ELi128ELb1ELb1ELb1ELb0ELb1ELb1EEEEEEEEEvNT_6ParamsE)
        /*00f8*/ 	.word	0x000000b0


	//----- nvinfo : EIATTR_MIN_STACK_SIZE
	.align		4
.L_63:
        /*00fc*/ 	.byte	0x04, 0x12
        /*00fe*/ 	.short	(.L_65 - .L_64)
	.align		4
.L_64:
        /*0100*/ 	.word	index@(_ZN7cutlass13device_kernelIN5flash11enable_sm90INS1_16FlashAttnFwdSm90INS1_25CollectiveMainloopFwdSm90ILi2EN4cute5tupleIJNS5_1CILi1EEES8_S8_EEENS6_IJNS7_ILi192EEENS7_ILi128EEENS7_ILi64EEEEEELi64ENS_6half_tEfNS_4arch4Sm90ELb0ELb1ELb1ELb0ELb0ELb0ELb0ELb1ELb1ELb1ELb1ELb0EEENS1_21CollectiveEpilogueFwdINS6_IJSA_SC_SB_EEES9_SE_SG_Li384ELb0ELb1ELb1ELb0EEENS1_19SingleTileSchedulerILb0ELb1ELb1ELi192EEEEEEEEEvNT_6ParamsE)
        /*0104*/ 	.word	0x00000000


	//----- nvinfo : EIATTR_MIN_STACK_SIZE
	.align		4
.L_65:
        /*0108*/ 	.byte	0x04, 0x12
        /*010a*/ 	.short	(.L_67 - .L_66)
	.align		4
.L_66:
        /*010c*/ 	.word	index@(_ZN7cutlass13device_kernelIN5flash11enable_sm90INS1_16FlashAttnFwdSm90INS1_25CollectiveMainloopFwdSm90ILi2EN4cute5tupleIJNS5_1CILi1EEES8_S8_EEENS6_IJNS7_ILi192EEENS7_ILi128EEENS7_ILi64EEEEEELi64ENS_6half_tEfNS_4arch4Sm90ELb0ELb1ELb1ELb1ELb0ELb0ELb0ELb1ELb1ELb1ELb1ELb0EEENS1_21CollectiveEpilogueFwdINS6_IJSA_SC_SB_EEES9_SE_SG_Li384ELb1ELb1ELb1ELb0EEENS1_36VarlenDynamicPersistentTileSchedulerILi192ELi128ELi384ELi128ELb1ELb1ELb1ELb1ELb0ELb1EEEEEEEEEvNT_6ParamsE)
        /*0110*/ 	.word	0x00000048


	//----- nvinfo : EIATTR_MIN_STACK_SIZE
	.align		4
.L_67:
        /*0114*/ 	.byte	0x04, 0x12
        /*0116*/ 	.short	(.L_69 - .L_68)
	.align		4
.L_68:
        /*0118*/ 	.word	index@(_ZN7cutlass13device_kernelIN5flash11enable_sm90INS1_16FlashAttnFwdSm90INS1_25CollectiveMainloopFwdSm90ILi2EN4cute5tupleIJNS5_1CILi1EEES8_S8_EEENS6_IJNS7_ILi192EEENS7_ILi128EEENS7_ILi64EEEEEELi64ENS_6half_tEfNS_4arch4Sm90ELb0ELb1ELb1ELb1ELb0ELb1ELb0ELb1ELb1ELb1ELb1ELb0EEENS1_21CollectiveEpilogueFwdINS6_IJSA_SC_SB_EEES9_SE_SG_Li384ELb1ELb1ELb1ELb0EEENS1_36VarlenDynamicPersistentTileSchedulerILi192ELi128ELi384ELi128ELb1ELb1ELb1ELb1ELb0ELb1EEEEEEEEEvNT_6ParamsE)
        /*011c*/ 	.word	0x00000088


	//----- nvinfo : EIATTR_MIN_STACK_SIZE
	.align		4
.L_69:
        /*0120*/ 	.byte	0x04, 0x12
        /*0122*/ 	.short	(.L_71 - .L_70)
	.align		4
.L_70:
        /*0124*/ 	.word	index@(_ZN7cutlass13device_kernelIN5flash11enable_sm90INS1_16FlashAttnFwdSm90INS1_25CollectiveMainloopFwdSm90ILi2EN4cute5tupleIJNS5_1CILi1EEES8_S8_EEENS6_IJNS7_ILi192EEENS7_ILi128EEENS7_ILi64EEEEEELi64ENS_6half_tEfNS_4arch4Sm90ELb1ELb0ELb1ELb0ELb0ELb0ELb0ELb1ELb1ELb1ELb1ELb0EEENS1_21CollectiveEpilogueFwdINS6_IJSA_SC_SB_EEES9_SE_SG_Li384ELb0ELb1ELb1ELb0EEENS1_19SingleTileSchedulerILb0ELb1ELb1ELi192EEEEEEEEEvNT_6ParamsE)
        /*0128*/ 	.word	0x00000000


	//----- nvinfo : EIATTR_MIN_STACK_SIZE
	.align		4
.L_71:
        /*012c*/ 	.byte	0x04, 0x12
        /*012e*/ 	.short	(.L_73 - .L_72)
	.align		4
.L_72:
        /*0130*/ 	.word	index@(_ZN7cutlass13device_kernelIN5flash11enable_sm90INS1_16FlashAttnFwdSm90INS1_25CollectiveMainloopFwdSm90ILi2EN4cute5tupleIJNS5_1CILi1EEES8_S8_EEENS6_IJNS7_ILi192EEENS7_ILi128EEENS7_ILi64EEEEEELi64ENS_6half_tEfNS_4arch4Sm90ELb1ELb0ELb1ELb1ELb0ELb0ELb0ELb1ELb1ELb1ELb1ELb0EEENS1_21CollectiveEpilogueFwdINS6_IJSA_SC_SB_EEES9_SE_SG_Li384ELb1ELb1ELb1ELb0EEENS1_36VarlenDynamicPersistentTileSchedulerILi192ELi128ELi384ELi128ELb1ELb1ELb1ELb1ELb1ELb1EEEEEEEEEvNT_6ParamsE)
        /*0134*/ 	.word	0x00000050


	//----- nvinfo : EIATTR_MIN_STACK_SIZE
	.align		4
.L_73:
        /*0138*/ 	.byte	0x04, 0x12
        /*013a*/ 	.short	(.L_75 - .L_74)
	.align		4
.L_74:
        /*013c*/ 	.word	index@(_ZN7cutlass13device_kernelIN5flash11enable_sm90INS1_16FlashAttnFwdSm90INS1_25CollectiveMainloopFwdSm90ILi2EN4cute5tupleIJNS5_1CILi1EEES8_S8_EEENS6_IJNS7_ILi192EEENS7_ILi128EEENS7_ILi64EEEEEELi64ENS_6half_tEfNS_4arch4Sm90ELb1ELb0ELb1ELb1ELb0ELb1ELb0ELb1ELb1ELb1ELb1ELb0EEENS1_21CollectiveEpilogueFwdINS6_IJSA_SC_SB_EEES9_SE_SG_Li384ELb1ELb1ELb1ELb0EEENS1_36VarlenDynamicPersistentTileSchedulerILi192ELi128ELi384ELi128ELb1ELb1ELb1ELb1ELb1ELb1EEEEEEEEEvNT_6ParamsE)
        /*0140*/ 	.word	0x00000070
.L_75:


//--------------------- .nv.compat                --------------------------
	.section	.nv.compat,"",@"SHT_CUDA_COMPAT_INFO"
	.align	4
        /*0000*/ 	.byte	0x02, 0x09, 0x01, 0x00, 0x02, 0x02, 0x04, 0x00, 0x02, 0x05, 0x05, 0x00, 0x03, 0x07, 0x01, 0x01
        /*0010*/ 	.byte	0x02, 0x03, 0x01, 0x00, 0x02, 0x06, 0x01, 0x00, 0x04, 0x0b, 0x08, 0x00, 0x00, 0x00, 0x00, 0x00
        /*0020*/ 	.byte	0x00, 0x00, 0x00, 0x00


//--------------------- .nv.info._ZN7cutlass13device_kernelIN5flash11enable_sm90INS1_16FlashAttnFwdSm90INS1_25CollectiveMainloopFwdSm90ILi2EN4cute5tupleIJNS5_1CILi1EEES8_S8_EEENS6_IJNS7_ILi192EEESA_NS7_ILi64EEEEEELi64ENS_6half_tEfNS_4arch4Sm90ELb0ELb0ELb1ELb0ELb0ELb0ELb0ELb0ELb1ELb1ELb1ELb0EEENS1_21CollectiveEpilogueFwdINS6_IJSA_SB_SA_EEES9_SD_SF_Li384ELb0ELb1ELb1ELb0EEENS1_19SingleTileSchedulerILb0ELb1ELb1ELi192EEEEEEEEEvNT_6ParamsE --------------------------
	.section	.nv.info._ZN7cutlass13device_kernelIN5flash11enable_sm90INS1_16FlashAttnFwdSm90INS1_25CollectiveMainloopFwdSm90ILi2EN4cute5tupleIJNS5_1CILi1EEES8_S8_EEENS6_IJNS7_ILi192EEESA_NS7_ILi64EEEEEELi64ENS_6half_tEfNS_4arch4Sm90ELb0ELb0ELb1ELb0ELb0ELb0ELb0ELb0ELb1ELb1ELb1ELb0EEENS1_21CollectiveEpilogueFwdINS6_IJSA_SB_SA_EEES9_SD_SF_Li384ELb0ELb1ELb1ELb0EEENS1_19SingleTileSchedulerILb0ELb1ELb1ELi192EEEEEEEEEvNT_6ParamsE,"",@"SHT_CUDA_INFO"
	.sectionflags	@""
	.align	4


	//----- nvinfo : EIATTR_CUDA_API_VERSION
	.align		4
        /*0000*/ 	.byte	0x04, 0x37
        /*0002*/ 	.short	(.L_77 - .L_76)
.L_76:
        /*0004*/ 	.word	0x00000082


	//----- nvinfo : EIATTR_KPARAM_INFO
	.align		4
.L_77:
        /*0008*/ 	.byte	0x04, 0x17
        /*000a*/ 	.short	(.L_79 - .L_78)
.L_78:
        /*000c*/ 	.word	0x00000000
        /*0010*/ 	.short	0x0000
        /*0012*/ 	.short	0x0070
        /*0014*/ 	.byte	0x00, 0xf0, 0x01, 0x28


	//----- nvinfo : EIATTR_SPARSE_MMA_MASK
	.align		4
.L_79:
        /*0018*/ 	.byte	0x03, 0x50
        /*001a*/ 	.short	0x0000


	//----- nvinfo : EIATTR_MAXREG_COUNT
	.align		4
        /*001c*/ 	.byte	0x03, 0x1b
        /*001e*/ 	.short	0x0080


	//----- nvinfo : EIATTR_NUM_BARRIERS
	.align		4
        /*0020*/ 	.byte	0x02, 0x4c
        /*0022*/ 	.byte	0x10
	.zero		1


	//----- nvinfo : EIATTR_EXTERNS
	.align		4
        /*0024*/ 	.byte	0x04, 0x0f
        /*0026*/ 	.short	(.L_81 - .L_80)


	//   ....[0]....
	.align		4
.L_80:
        /*0028*/ 	.word	index@(__assertfail)


	//----- nvinfo : EIATTR_ANNOTATIONS
	.align		4
.L_81:
        /*002c*/ 	.byte	0x04, 0x55
        /*002e*/ 	.short	(.L_83 - .L_82)


	//   ....[0]....
.L_82:
        /*0030*/ 	.word	0x00000001
        /*0034*/ 	.byte	0xb0, 0x0a, 0x00, 0x00, 0x01, 0x00, 0x00, 0x00, 0x00, 0x0e, 0x00, 0x00, 0x01, 0x00, 0x00, 0x00
        /*0044*/ 	.byte	0xc0, 0x0f, 0x00, 0x00, 0x01, 0x00, 0x00, 0x00, 0x30, 0x12, 0x00, 0x00, 0x01, 0x00, 0x00, 0x00
        /*0054*/ 	.byte	0xa0, 0x12, 0x00, 0x00, 0x01, 0x00, 0x00, 0x00, 0x30, 0x13, 0x00, 0x00, 0x01, 0x00, 0x00, 0x00
        /*0064*/ 	.byte	0x30, 0x14, 0x00, 0x00, 0x01, 0x00, 0x00, 0x00, 0x10, 0x4d, 0x00, 0x00, 0x01, 0x00, 0x00, 0x00
        /*0074*/ 	.byte	0x40, 0x4e, 0x00, 0x00, 0x01, 0x00, 0x00, 0x00, 0xc0, 0x50, 0x00, 0x00, 0x01, 0x00, 0x00, 0x00
        /*0084*/ 	.byte	0x20, 0x63, 0x00, 0x00, 0x01, 0x00, 0x00, 0x00, 0x00, 0x86, 0x00, 0x00, 0x01, 0x00, 0x00, 0x00
        /*0094*/ 	.byte	0xa0, 0x8f, 0x00, 0x00, 0x01, 0x00, 0x00, 0x00, 0x40, 0x9f, 0x00, 0x00


	//----- nvinfo : EIATTR_MERCURY_ISA_VERSION
	.align		4
.L_83:
        /*00a0*/ 	.byte	0x03, 0x5f
        /*00a2*/ 	.short	0x0101


	//----- nvinfo : EIATTR_INT_WARP_WIDE_INSTR_OFFSETS
	.align		4
        /*00a4*/ 	.byte	0x04, 0x31
        /*00a6*/ 	.short	(.L_85 - .L_84)


	//   ....[0]....
.L_84:
        /*00a8*/ 	.word	0x00000120


	//   ....[1]....
        /*00ac*/ 	.word	0x000001c0


	//   ....[2]....
        /*00b0*/ 	.word	0x00000230


	//----- nvinfo : EIATTR_COOP_GROUP_MASK_REGIDS
	.align		4
.L_85:
        /*00b4*/ 	.byte	0x04, 0x29
        /*00b6*/ 	.short	(.L_87 - .L_86)


	//   ....[0]....
.L_86:
        /*00b8*/ 	.word	0xffffffff


	//   ....[1]....
        /*00bc*/ 	.word	0xffffffff


	//   ....[2]....
        /*00c0*/ 	.word	0xffffffff


	//   ....[3]....
        /*00c4*/ 	.word	0xffffffff


	//   ....[4]....
        /*00c8*/ 	.word	0xffffffff


	//   ....[5]....
        /*00cc*/ 	.word	0xffffffff


	//   ....[6]....
        /*00d0*/ 	.word	0xffffffff


	//   ....[7]....
        /*00d4*/ 	.word	0xffffffff


	//   ....[8]....
        /*00d8*/ 	.word	0xffffffff


	//   ....[9]....
        /*00dc*/ 	.word	0xffffffff


	//   ....[10]....
        /*00e0*/ 	.word	0xffffffff


	//   ....[11]....
        /*00e4*/ 	.word	0xffffffff


	//   ....[12]....
        /*00e8*/ 	.word	0xffffffff


	//   ....[13]....
        /*00ec*/ 	.word	0xffffffff


	//   ....[14]....
        /*00f0*/ 	.word	0xffffffff


	//   ....[15]....
        /*00f4*/ 	.word	0xffffffff


	//   ....[16]....
        /*00f8*/ 	.word	0xffffffff


	//   ....[17]....
        /*00fc*/ 	.word	0xffffffff


	//   ....[18]....
        /*0100*/ 	.word	0xffffffff


	//   ....[19]....
        /*0104*/ 	.word	0xffffffff


	//   ....[20]....
        /*0108*/ 	.word	0xffffffff


	//   ....[21]....
        /*010c*/ 	.word	0xffffffff


	//   ....[22]....
        /*0110*/ 	.word	0xffffffff


	//   ....[23]....
        /*0114*/ 	.word	0xffffffff


	//   ....[24]....
        /*0118*/ 	.word	0xffffffff


	//   ....[25]....
        /*011c*/ 	.word	0xffffffff


	//   ....[26]....
        /*0120*/ 	.word	0xffffffff


	//   ....[27]....
        /*0124*/ 	.word	0xffffffff


	//   ....[28]....
        /*0128*/ 	.word	0xffffffff


	//   ....[29]....
        /*012c*/ 	.word	0xffffffff


	//   ....[30]....
        /*0130*/ 	.word	0xffffffff


	//   ....[31]....
        /*0134*/ 	.word	0xffffffff


	//   ....[32]....
        /*0138*/ 	.word	0xffffffff


	//   ....[33]....
        /*013c*/ 	.word	0xffffffff


	//   ....[34]....
        /*0140*/ 	.word	0xffffffff


	//   ....[35]....
        /*0144*/ 	.word	0xffffffff


	//   ....[36]....
        /*0148*/ 	.word	0xffffffff


	//   ....[37]....
        /*014c*/ 	.word	0xffffffff


	//   ....[38]....
        /*0150*/ 	.word	0xffffffff


	//   ....[39]....
        /*0154*/ 	.word	0xffffffff


	//   ....[40]....
        /*0158*/ 	.word	0xffffffff


	//   ....[41]....
        /*015c*/ 	.word	0xffffffff


	//   ....[42]....
        /*0160*/ 	.word	0xffffffff


	//   ....[43]....
        /*0164*/ 	.word	0xffffffff


	//   ....[44]....
        /*0168*/ 	.word	0xffffffff


	//   ....[45]....
        /*016c*/ 	.word	0xffffffff


	//   ....[46]....
        /*0170*/ 	.word	0xffffffff


	//   ....[47]....
        /*0174*/ 	.word	0xffffffff


	//   ....[48]....
        /*0178*/ 	.word	0xffffffff


	//   ....[49]....
        /*017c*/ 	.word	0xffffffff


	//   ....[50]....
        /*0180*/ 	.word	0xffffffff


	//   ....[51]....
        /*0184*/ 	.word	0xffffffff


	//   ....[52]....
        /*0188*/ 	.word	0xffffffff


	//   ....[53]....
        /*018c*/ 	.word	0xffffffff


	//   ....[54]....
        /*0190*/ 	.word	0xffffffff


	//   ....[55]....
        /*0194*/ 	.word	0xffffffff


	//   ....[56]....
        /*0198*/ 	.word	0xffffffff


	//   ....[57]....
        /*019c*/ 	.word	0x0500000f


	//   ....[58]....
        /*01a0*/ 	.word	0x0500000f


	//   ....[59]....
        /*01a4*/ 	.word	0x0500000f


	//   ....[60]....
        /*01a8*/ 	.word	0x0500000f


	//   ....[61]....
        /*01ac*/ 	.word	0x0500000f


	//   ....[62]....
        /*01b0*/ 	.word	0x0500000f


	//   ....[63]....
        /*01b4*/ 	.word	0x0500000f


	//   ....[64]....
        /*01b8*/ 	.word	0x0500000f


	//   ....[65]....
        /*01bc*/ 	.word	0x0500000f


	//   ....[66]....
        /*01c0*/ 	.word	0x0500000f


	//   ....[67]....
        /*01c4*/ 	.word	0x0500000f


	//   ....[68]....
        /*01c8*/ 	.word	0x0500000f


	//   ....[69]....
        /*01cc*/ 	.word	0x0500000f


	//   ....[70]....
        /*01d0*/ 	.word	0x0500000f


	//   ....[71]....
        /*01d4*/ 	.word	0x0500000f


	//   ....[72]....
        /*01d8*/ 	.word	0x0500000f


	//   ....[73]....
        /*01dc*/ 	.word	0x0500000f


	//   ....[74]....
        /*01e0*/ 	.word	0x0500000f


	//   ....[75]....
        /*01e4*/ 	.word	0x0500000f


	//   ....[76]....
        /*01e8*/ 	.word	0x0500000f


	//   ....[77]....
        /*01ec*/ 	.word	0x0500000f


	//   ....[78]....
        /*01f0*/ 	.word	0x0500000f


	//   ....[79]....
        /*01f4*/ 	.word	0x0500000f


	//   ....[80]....
        /*01f8*/ 	.word	0x0500000f


	//   ....[81]....
        /*01fc*/ 	.word	0x0500000f


	//   ....[82]....
        /*0200*/ 	.word	0x0500000f


	//----- nvinfo : EIATTR_COOP_GROUP_INSTR_OFFSETS
	.align		4
.L_87:
        /*0204*/ 	.byte	0x04, 0x28
        /*0206*/ 	.short	(.L_89 - .L_88)


	//   ....[0]....
.L_88:
        /*0208*/ 	.word	0x00000060


	//   ....[1]....
        /*020c*/ 	.word	0x00000130


	//   ....[2]....
        /*0210*/ 	.word	0x000001e0


	//   ....[3]....
        /*0214*/ 	.word	0x000003a0


	//   ....[4]....
        /*0218*/ 	.word	0x00000500


	//   ....[5]....
        /*021c*/ 	.word	0x00000620


	//   ....[6]....
        /*0220*/ 	.word	0x00000780


	//   ....[7]....
        /*0224*/ 	.word	0x00000f80


	//   ....[8]....
        /*0228*/ 	.word	0x00002d50


	//   ....[9]....
        /*022c*/ 	.word	0x00002e40


	//   ....[10]....
        /*0230*/ 	.word	0x000032e0


	//   ....[11]....
        /*0234*/ 	.word	0x00003340


	//   ....[12]....
        /*0238*/ 	.word	0x00004ba0


	//   ....[13]....
        /*023c*/ 	.word	0x00006890


	//   ....[14]....
        /*0240*/ 	.word	0x000068a0


	//   ....[15]....
        /*0244*/ 	.word	0x00006950


	//   ....[16]....
        /*0248*/ 	.word	0x00006980


	//   ....[17]....
        /*024c*/ 	.word	0x00008530


	//   ....[18]....
        /*0250*/ 	.word	0x00008670


	//   ....[19]....
        /*0254*/ 	.word	0x00008730


	//   ....[20]....
        /*0258*/ 	.word	0x000087a0


	//   ....[21]....
        /*025c*/ 	.word	0x00008810


	//   ....[22]....
        /*0260*/ 	.word	0x00009700


	//   ....[23]....
        /*0264*/ 	.word	0x00009710


	//   ....[24]....
        /*0268*/ 	.word	0x00009720


	//   ....[25]....
        /*026c*/ 	.word	0x00009730


	//   ....[26]....
        /*0270*/ 	.word	0x00009810


	//   ....[27]....
        /*0274*/ 	.word	0x00009820


	//   ....[28]....
        /*0278*/ 	.word	0x00009b50


	//   ....[29]....
        /*027c*/ 	.word	0x00009b60


	//   ....[30]....
        /*0280*/ 	.word	0x0000a270


	//   ....[31]....
        /*0284*/ 	.word	0x0000ac20


	//   ....[32]....
        /*0288*/ 	.word	0x0000b600


	//   ....[33]....
        /*028c*/ 	.word	0x0000b610


	//   ....[34]....
        /*0290*/ 	.word	0x0000b620


	//   ....[35]....
        /*0294*/ 	.word	0x0000b640


	//   ....[36]....
        /*0298*/ 	.word	0x0000b6b0


	//   ....[37]....
        /*029c*/ 	.word	0x0000b710


	//   ....[38]....
        /*02a0*/ 	.word	0x0000b780


	//   ....[39]....
        /*02a4*/ 	.word	0x0000b7b0


	//   ....[40]....
        /*02a8*/ 	.word	0x0000b800


	//   ....[41]....
        /*02ac*/ 	.word	0x0000b810


	//   ....[42]....
        /*02b0*/ 	.word	0x0000b880


	//   ....[43]....
        /*02b4*/ 	.word	0x0000b8b0


	//   ....[44]....
        /*02b8*/ 	.word	0x0000b900


	//   ....[45]....
        /*02bc*/ 	.word	0x0000b910


	//   ....[46]....
        /*02c0*/ 	.word	0x0000b920


	//   ....[47]....
        /*02c4*/ 	.word	0x0000b990


	//   ....[48]....
        /*02c8*/ 	.word	0x0000b9c0


	//   ....[49]....
        /*02cc*/ 	.word	0x0000ba10


	//   ....[50]....
        /*02d0*/ 	.word	0x0000ba30


	//   ....[51]....
        /*02d4*/ 	.word	0x0000ba50


	//   ....[52]....
        /*02d8*/ 	.word	0x0000ba70


	//   ....[53]....
        /*02dc*/ 	.word	0x0000ba90


	//   ....[54]....
        /*02e0*/ 	.word	0x0000bae0


	//   ....[55]....
        /*02e4*/ 	.word	0x0000bb70


	//   ....[56]....
        /*02e8*/ 	.word	0x0000d400


	//   ....[57]....
        /*02ec*/ 	.word	0x0000d870


	//   ....[58]....
        /*02f0*/ 	.word	0x0000d9e0


	//   ....[59]....
        /*02f4*/ 	.word	0x0000da30


	//   ....[60]....
        /*02f8*/ 	.word	0x0000db50


	//   ....[61]....
        /*02fc*/ 	.word	0x0000dba0


	//   ....[62]....
        /*0300*/ 	.word	0x0000dc20


	//   ....[63]....
        /*0304*/ 	.word	0x0000dcf0


	//   ....[64]....
        /*0308*/ 	.word	0x0000dd80


	//   ....[65]....
        /*030c*/ 	.word	0x0000de10


	//   ....[66]....
        /*0310*/ 	.word	0x0000dea0


	//   ....[67]....
        /*0314*/ 	.word	0x0000df60


	//   ....[68]....
        /*0318*/ 	.word	0x0000dff0


	//   ....[69]....
        /*031c*/ 	.word	0x0000e080


	//   ....[70]....
        /*0320*/ 	.word	0x0000e110


	//   ....[71]....
        /*0324*/ 	.word	0x0000e1d0


	//   ....[72]....
        /*0328*/ 	.word	0x0000e230


	//   ....[73]....
        /*032c*/ 	.word	0x0000e2f0


	//   ....[74]....
        /*0330*/ 	.word	0x0000e360


	//   ....[75]....
        /*0334*/ 	.word	0x0000e430


	//   ....[76]....
        /*0338*/ 	.word	0x0000e490


	//   ....[77]....
        /*033c*/ 	.word	0x0000e560


	//   ....[78]....
        /*0340*/ 	.word	0x0000e5d0


	//   ....[79]....
        /*0344*/ 	.word	0x0000e690


	//   ....[80]....
        /*0348*/ 	.word	0x0000e700


	//   ....[81]....
        /*034c*/ 	.word	0x0000e7b0


	//   ....[82]....
        /*0350*/ 	.word	0x0000ebb0


	//----- nvinfo : EIATTR_REG_RECONFIG
	.align		4
.L_89:
        /*0354*/ 	.byte	0x01, 0x54
	.zero		2


	//----- nvinfo : EIATTR_SYSCALL_OFFSETS
	.align		4
        /*0358*/ 	.byte	0x04, 0x46
        /*035a*/ 	.short	(.L_91 - .L_90)


	//   ....[0]....
.L_90:
        /*035c*/ 	.word	0x000010e0


	//   ....[1]....
        /*0360*/ 	.word	0x0000a8e0


	//   ....[2]....
        /*0364*/ 	.word	0x0000aa20


	//   ....[3]....
        /*0368*/ 	.word	0x0000ab10


	//   ....[4]....
        /*036c*/ 	.word	0x0000b180


	//----- nvinfo : EIATTR_MBARRIER_INSTR_OFFSETS
	.align		4
.L_91:
        /*0370*/ 	.byte	0x04, 0x39
        /*0372*/ 	.short	(.L_93 - .L_92)


	//   ....[0]....
.L_92:
        /*0374*/ 	.word	0x00000250
        /*0378*/ 	.word	0x000000ff
        /*037c*/ 	.word	0x00030800
        /*0380*/ 	.short	0x0100
        /*0382*/ 	.byte	0x08
	.zero		1


	//   ....[1]....
        /*0384*/ 	.word	0x00000260
        /*0388*/ 	.word	0x000000ff
        /*038c*/ 	.word	0x00030820
        /*0390*/ 	.short	0x0100
        /*0392*/ 	.byte	0x08
	.zero		1


	//   ....[2]....
        /*0394*/ 	.word	0x00000350
        /*0398*/ 	.word	0x000000ff
        /*039c*/ 	.word	0x00030830
        /*03a0*/ 	.short	0x0100
        /*03a2*/ 	.byte	0x08
	.zero		1


	//   ....[3]....
        /*03a4*/ 	.word	0x00000360
        /*03a8*/ 	.word	0x000000ff
        /*03ac*/ 	.word	0x00030840
        /*03b0*/ 	.short	0x0100
        /*03b2*/ 	.byte	0x08
	.zero		1


	//   ....[4]....
        /*03b4*/ 	.word	0x00000370
        /*03b8*/ 	.word	0x000000ff
        /*03bc*/ 	.word	0x00030838
        /*03c0*/ 	.short	0x0100
        /*03c2*/ 	.byte	0x08
	.zero		1


	//   ....[5]....
        /*03c4*/ 	.word	0x00000380
        /*03c8*/ 	.word	0x000000ff
        /*03cc*/ 	.word	0x00030848
        /*03d0*/ 	.short	0x0100
        /*03d2*/ 	.byte	0x08
	.zero		1


	//   ....[6]....
        /*03d4*/ 	.word	0x000004b0
        /*03d8*/ 	.word	0x000000ff
        /*03dc*/ 	.word	0x00030850
        /*03e0*/ 	.short	0x0100
        /*03e2*/ 	.byte	0x08
	.zero		1


	//   ....[7]....
        /*03e4*/ 	.word	0x000004c0
        /*03e8*/ 	.word	0x000000ff
        /*03ec*/ 	.word	0x00030860
        /*03f0*/ 	.short	0x0100
        /*03f2*/ 	.byte	0x08
	.zero		1


	//   ....[8]....
        /*03f4*/ 	.word	0x000004d0
        /*03f8*/ 	.word	0x000000ff
        /*03fc*/ 	.word	0x00030858
        /*0400*/ 	.short	0x0100
        /*0402*/ 	.byte	0x08
	.zero		1


	//   ....[9]....
        /*0404*/ 	.word	0x000004e0
        /*0408*/ 	.word	0x000000ff
        /*040c*/ 	.word	0x00030868
        /*0410*/ 	.short	0x0100
        /*0412*/ 	.byte	0x08
	.zero		1


	//   ....[10]....
        /*0414*/ 	.word	0x000005d0
        /*0418*/ 	.word	0x000000ff
        /*041c*/ 	.word	0x00030870
        /*0420*/ 	.short	0x0100
        /*0422*/ 	.byte	0x06
	.zero		1


	//   ....[11]....
        /*0424*/ 	.word	0x000005e0
        /*0428*/ 	.word	0x000000ff
        /*042c*/ 	.word	0x00030880
        /*0430*/ 	.short	0x0100
        /*0432*/ 	.byte	0x06
	.zero		1


	//   ....[12]....
        /*0434*/ 	.word	0x000005f0
        /*0438*/ 	.word	0x000000ff
        /*043c*/ 	.word	0x00030878
        /*0440*/ 	.short	0x0100
        /*0442*/ 	.byte	0x06
	.zero		1


	//   ....[13]....
        /*0444*/ 	.word	0x00000600
        /*0448*/ 	.word	0x000000ff
        /*044c*/ 	.word	0x00030888
        /*0450*/ 	.short	0x0100
        /*0452*/ 	.byte	0x06
	.zero		1


	//   ....[14]....
        /*0454*/ 	.word	0x00000730
        /*0458*/ 	.word	0x000000ff
        /*045c*/ 	.word	0x00030890
        /*0460*/ 	.short	0x0100
        /*0462*/ 	.byte	0x08
	.zero		1


	//   ....[15]....
        /*0464*/ 	.word	0x00000740
        /*0468*/ 	.word	0x000000ff
        /*046c*/ 	.word	0x000308a0
        /*0470*/ 	.short	0x0100
        /*0472*/ 	.byte	0x08
	.zero		1


	//   ....[16]....
        /*0474*/ 	.word	0x00000750
        /*0478*/ 	.word	0x000000ff
        /*047c*/ 	.word	0x00030898
        /*0480*/ 	.short	0x0100
        /*0482*/ 	.byte	0x08
	.zero		1


	//   ....[17]....
        /*0484*/ 	.word	0x00000760
        /*0488*/ 	.word	0x000000ff
        /*048c*/ 	.word	0x000308a8
        /*0490*/ 	.short	0x0100
        /*0492*/ 	.byte	0x08
	.zero		1


	//   ....[18]....
        /*0494*/ 	.word	0x00000890
        /*0498*/ 	.word	0x000000ff
        /*049c*/ 	.word	0x000308b0
        /*04a0*/ 	.short	0x0100
        /*04a2*/ 	.byte	0x08
	.zero		1


	//   ....[19]....
        /*04a4*/ 	.word	0x000008a0
        /*04a8*/ 	.word	0x000000ff
        /*04ac*/ 	.word	0x000308c0
        /*04b0*/ 	.short	0x0100
        /*04b2*/ 	.byte	0x08
	.zero		1


	//   ....[20]....
        /*04b4*/ 	.word	0x000008b0
        /*04b8*/ 	.word	0x000000ff
        /*04bc*/ 	.word	0x000308b8
        /*04c0*/ 	.short	0x0100
        /*04c2*/ 	.byte	0x08
	.zero		1


	//   ....[21]....
        /*04c4*/ 	.word	0x000008c0
        /*04c8*/ 	.word	0x000000ff
        /*04cc*/ 	.word	0x000308c8
        /*04d0*/ 	.short	0x0100
        /*04d2*/ 	.byte	0x08
	.zero		1


	//   ....[22]....
        /*04d4*/ 	.word	0x00001110
        /*04d8*/ 	.word	0x000000ff
        /*04dc*/ 	.word	0x00030800
        /*04e0*/ 	.short	0x010a
        /*04e2*/ 	.byte	0x24
	.zero		1


	//   ....[23]....
        /*04e4*/ 	.word	0x00001200
        /*04e8*/ 	.word	0x000000ff
        /*04ec*/ 	.word	0x00030830
        /*04f0*/ 	.short	0x010a
        /*04f2*/ 	.byte	0x24
	.zero		1


	//   ....[24]....
        /*04f4*/ 	.word	0x000012e0
        /*04f8*/ 	.word	0x000000ff
        /*04fc*/ 	.word	0x00030830
        /*0500*/ 	.short	0x010a
        /*0502*/ 	.byte	0x24
	.zero		1


	//   ....[25]....
        /*0504*/ 	.word	0x00003790
        /*0508*/ 	.word	0x00000003
        /*050c*/ 	.word	0x00000000
        /*0510*/ 	.short	0x0101
        /*0512*/ 	.byte	0x3f
	.zero		1


	//   ....[26]....
        /*0514*/ 	.word	0x00004de0
        /*0518*/ 	.word	0x0000000e
        /*051c*/ 	.word	0x00030830
        /*0520*/ 	.short	0x010a
        /*0522*/ 	.byte	0x3f
	.zero		1


	//   ....[27]....
        /*0524*/ 	.word	0x00004e20
        /*0528*/ 	.word	0x0000000e
        /*052c*/ 	.word	0x00030830
        /*0530*/ 	.short	0x010a
        /*0532*/ 	.byte	0x3f
	.zero		1


	//   ....[28]....
        /*0534*/ 	.word	0x00005060
        /*0538*/ 	.word	0x000000ff
        /*053c*/ 	.word	0x00030850
        /*0540*/ 	.short	0x010a
        /*0542*/ 	.byte	0x07
	.zero		1


	//   ....[29]....
        /*0544*/ 	.word	0x000050a0
        /*0548*/ 	.word	0x000000ff
        /*054c*/ 	.word	0x00030850
        /*0550*/ 	.short	0x010a
        /*0552*/ 	.byte	0x07
	.zero		1


	//   ....[30]....
        /*0554*/ 	.word	0x00007430
        /*0558*/ 	.word	0x00000063
        /*055c*/ 	.word	0x00000000
        /*0560*/ 	.short	0x0101
        /*0562*/ 	.byte	0x3f
	.zero		1


	//   ....[31]....
        /*0564*/ 	.word	0x000074e0
        /*0568*/ 	.word	0x0000000c
        /*056c*/ 	.word	0x00000000
        /*0570*/ 	.short	0x0101
        /*0572*/ 	.byte	0x3f
	.zero		1


	//   ....[32]....
        /*0574*/ 	.word	0x000085a0
        /*0578*/ 	.word	0x00000006
        /*057c*/ 	.word	0x00030850
        /*0580*/ 	.short	0x010a
        /*0582*/ 	.byte	0x3f
	.zero		1


	//   ....[33]....
        /*0584*/ 	.word	0x000085e0
        /*0588*/ 	.word	0x00000006
        /*058c*/ 	.word	0x00030850
        /*0590*/ 	.short	0x010a
        /*0592*/ 	.byte	0x3f
	.zero		1


	//   ....[34]....
        /*0594*/ 	.word	0x00008d80
        /*0598*/ 	.word	0x00000006
        /*059c*/ 	.word	0x00000000
        /*05a0*/ 	.short	0x0101
        /*05a2*/ 	.byte	0x3f
	.zero		1


	//   ....[35]....
        /*05a4*/ 	.word	0x000097d0
        /*05a8*/ 	.word	0x000000ff
        /*05ac*/ 	.word	0x00000000
        /*05b0*/ 	.short	0x0101
        /*05b2*/ 	.byte	0x04
	.zero		1


	//   ....[36]....
        /*05b4*/ 	.word	0x0000ae10
        /*05b8*/ 	.word	0x000000ff
        /*05bc*/ 	.word	0x00030840
        /*05c0*/ 	.short	0x010a
        /*05c2*/ 	.byte	0x26
	.zero		1


	//   ....[37]....
        /*05c4*/ 	.word	0x0000bc60
        /*05c8*/ 	.word	0x000000ff
        /*05cc*/ 	.word	0x00030800
        /*05d0*/ 	.short	0x0107
        /*05d2*/ 	.byte	0x26
	.zero		1


	//   ....[38]....
        /*05d4*/ 	.word	0x0000bca0
        /*05d8*/ 	.word	0x000000ff
        /*05dc*/ 	.word	0x00030800
        /*05e0*/ 	.short	0x0101
        /*05e2*/ 	.byte	0x26
	.zero		1


	//   ....[39]....
        /*05e4*/ 	.word	0x0000bcd0
        /*05e8*/ 	.word	0x000000ff
        /*05ec*/ 	.word	0x00030820
        /*05f0*/ 	.short	0x010a
        /*05f2*/ 	.byte	0x26
	.zero		1


	//   ....[40]....
        /*05f4*/ 	.word	0x0000c020
        /*05f8*/ 	.word	0x000000ff
        /*05fc*/ 	.word	0x00030848
        /*0600*/ 	.short	0x010a
        /*0602*/ 	.byte	0x26
	.zero		1


	//   ....[41]....
        /*0604*/ 	.word	0x0000c210
        /*0608*/ 	.word	0x000000ff
        /*060c*/ 	.word	0x00030860
        /*0610*/ 	.short	0x010a
        /*0612*/ 	.byte	0x26
	.zero		1


	//   ....[42]....
        /*0614*/ 	.word	0x0000c5f0
        /*0618*/ 	.word	0x000000ff
        /*061c*/ 	.word	0x00030840
        /*0620*/ 	.short	0x010a
        /*0622*/ 	.byte	0x26
	.zero		1


	//   ....[43]....
        /*0624*/ 	.word	0x0000c810
        /*0628*/ 	.word	0x000000ff
        /*062c*/ 	.word	0x00030868
        /*0630*/ 	.short	0x010a
        /*0632*/ 	.byte	0x26
	.zero		1


	//   ....[44]....
        /*0634*/ 	.word	0x0000cc30
        /*0638*/ 	.word	0x000000ff
        /*063c*/ 	.word	0x00030848
        /*0640*/ 	.short	0x010a
        /*0642*/ 	.byte	0x26
	.zero		1


	//   ....[45]....
        /*0644*/ 	.word	0x0000ce30
        /*0648*/ 	.word	0x000000ff
        /*064c*/ 	.word	0x00030860
        /*0650*/ 	.short	0x010a
        /*0652*/ 	.byte	0x26
	.zero		1


	//   ....[46]....
        /*0654*/ 	.word	0x0000d0d0
        /*0658*/ 	.word	0x00000003
        /*065c*/ 	.word	0x00030860
        /*0660*/ 	.short	0x010a
        /*0662*/ 	.byte	0x3f
	.zero		1


	//   ....[47]....
        /*0664*/ 	.word	0x0000d390
        /*0668*/ 	.word	0x00000007
        /*066c*/ 	.word	0x00030820
        /*0670*/ 	.short	0x010a
        /*0672*/ 	.byte	0x3f
	.zero		1


	//   ....[48]....
        /*0674*/ 	.word	0x0000d500
        /*0678*/ 	.word	0x00000005
        /*067c*/ 	.word	0x00000000
        /*0680*/ 	.short	0x010a
        /*0682*/ 	.byte	0x3f
	.zero		1


	//   ....[49]....
        /*0684*/ 	.word	0x0000d570
        /*0688*/ 	.word	0x00000003
        /*068c*/ 	.word	0x00000000
        /*0690*/ 	.short	0x010a
        /*0692*/ 	.byte	0x3f
	.zero		1


	//   ....[50]....
        /*0694*/ 	.word	0x0000d5d0
        /*0698*/ 	.word	0x00000005
        /*069c*/ 	.word	0x00000000
        /*06a0*/ 	.short	0x010a
        /*06a2*/ 	.byte	0x3f
	.zero		1


	//   ....[51]....
        /*06a4*/ 	.word	0x0000d600
        /*06a8*/ 	.word	0x00000003
        /*06ac*/ 	.word	0x00000000
        /*06b0*/ 	.short	0x010a
        /*06b2*/ 	.byte	0x3f
	.zero		1


	//   ....[52]....
        /*06b4*/ 	.word	0x0000d670
        /*06b8*/ 	.word	0x00000007
        /*06bc*/ 	.word	0x00030800
        /*06c0*/ 	.short	0x010a
        /*06c2*/ 	.byte	0x3f
	.zero		1


	//   ....[53]....
        /*06c4*/ 	.word	0x0000d6d0
        /*06c8*/ 	.word	0x00000009
        /*06cc*/ 	.word	0x00030830
        /*06d0*/ 	.short	0x010a
        /*06d2*/ 	.byte	0x3f
	.zero		1


	//   ....[54]....
        /*06d4*/ 	.word	0x0000d720
        /*06d8*/ 	.word	0x0000000e
        /*06dc*/ 	.word	0x00030830
        /*06e0*/ 	.short	0x010a
        /*06e2*/ 	.byte	0x3f
	.zero		1


	//   ....[55]....
        /*06e4*/ 	.word	0x0000d780
        /*06e8*/ 	.word	0x0000000d
        /*06ec*/ 	.word	0x00030850
        /*06f0*/ 	.short	0x010a
        /*06f2*/ 	.byte	0x3f
	.zero		1


	//   ....[56]....
        /*06f4*/ 	.word	0x0000d7d0
        /*06f8*/ 	.word	0x00000006
        /*06fc*/ 	.word	0x00030850
        /*0700*/ 	.short	0x010a
        /*0702*/ 	.byte	0x3f
	.zero		1


	//   ....[57]....
        /*0704*/ 	.word	0x0000d930
        /*0708*/ 	.word	0x00000003
        /*070c*/ 	.word	0x00030840
        /*0710*/ 	.short	0x010a
        /*0712*/ 	.byte	0x3f
	.zero		1


	//   ....[58]....
        /*0714*/ 	.word	0x0000e7f0
        /*0718*/ 	.word	0x00000003
        /*071c*/ 	.word	0x00030820
        /*0720*/ 	.short	0x010a
        /*0722*/ 	.byte	0x3f
	.zero		1


	//   ....[59]....
        /*0724*/ 	.word	0x0000e850
        /*0728*/ 	.word	0x00000003
        /*072c*/ 	.word	0x00030848
        /*0730*/ 	.short	0x010a
        /*0732*/ 	.byte	0x3f
	.zero		1


	//   ....[60]....
        /*0734*/ 	.word	0x0000e8b0
        /*0738*/ 	.word	0x00000003
        /*073c*/ 	.word	0x00030860
        /*0740*/ 	.short	0x010a
        /*0742*/ 	.byte	0x3f
	.zero		1


	//   ....[61]....
        /*0744*/ 	.word	0x0000e910
        /*0748*/ 	.word	0x00000003
        /*074c*/ 	.word	0x00030840
        /*0750*/ 	.short	0x010a
        /*0752*/ 	.byte	0x3f
	.zero		1


	//   ....[62]....
        /*0754*/ 	.word	0x0000e970
        /*0758*/ 	.word	0x00000003
        /*075c*/ 	.word	0x00030868
        /*0760*/ 	.short	0x010a
        /*0762*/ 	.byte	0x3f
	.zero		1


	//   ....[63]....
        /*0764*/ 	.word	0x0000e9d0
        /*0768*/ 	.word	0x00000002
        /*076c*/ 	.word	0x00030848
        /*0770*/ 	.short	0x010a
        /*0772*/ 	.byte	0x3f
	.zero		1


	//   ....[64]....
        /*0774*/ 	.word	0x0000ea30
        /*0778*/ 	.word	0x00000002
        /*077c*/ 	.word	0x00030860
        /*0780*/ 	.short	0x010a
        /*0782*/ 	.byte	0x3f
	.zero		1


	//   ....[65]....
        /*0784*/ 	.word	0x0000ea80
        /*0788*/ 	.word	0x00000003
        /*078c*/ 	.word	0x00030860
        /*0790*/ 	.short	0x010a
        /*0792*/ 	.byte	0x3f
	.zero		1


	//   ....[66]....
        /*0794*/ 	.word	0x0000ead0
        /*0798*/ 	.word	0x00000007
        /*079c*/ 	.word	0x00030820
        /*07a0*/ 	.short	0x010a
        /*07a2*/ 	.byte	0x3f
	.zero		1


	//   ....[67]....
        /*07a4*/ 	.word	0x0000ec70
        /*07a8*/ 	.word	0x00000005
        /*07ac*/ 	.word	0x00000000
        /*07b0*/ 	.short	0x010a
        /*07b2*/ 	.byte	0x3f
	.zero		1


	//   ....[68]....
        /*07b4*/ 	.word	0x0000ecc0
        /*07b8*/ 	.word	0x00000003
        /*07bc*/ 	.word	0x00000000
        /*07c0*/ 	.short	0x010a
        /*07c2*/ 	.byte	0x3f
	.zero		1


	//   ....[69]....
        /*07c4*/ 	.word	0x0000ed10
        /*07c8*/ 	.word	0x00000005
        /*07cc*/ 	.word	0x00000000
        /*07d0*/ 	.short	0x010a
        /*07d2*/ 	.byte	0x3f
	.zero		1


	//----- nvinfo : EIATTR_NUM_MBARRIERS
	.align		4
.L_93:
        /*07d4*/ 	.byte	0x03, 0x38
        /*07d6*/ 	.short	0x0016


	//----- nvinfo : EIATTR_EXIT_INSTR_OFFSETS
	.align		4
        /*07d8*/ 	.byte	0x04, 0x1c
        /*07da*/ 	.short	(.L_95 - .L_94)


	//   ....[0]....
.L_94:
        /*07dc*/ 	.word	0x0000d650


	//----- nvinfo : EIATTR_MAX_THREADS
	.align		4
.L_95:
        /*07e0*/ 	.byte	0x04, 0x05
        /*07e2*/ 	.short	(.L_97 - .L_96)
.L_96:
        /*07e4*/ 	.word	0x00000200
        /*07e8*/ 	.word	0x00000001
        /*07ec*/ 	.word	0x00000001


	//----- nvinfo : EIATTR_CRS_STACK_SIZE
	.align		4
.L_97:
        /*07f0*/ 	.byte	0x04, 0x1e
        /*07f2*/ 	.short	(.L_99 - .L_98)
.L_98:
        /*07f4*/ 	.word	0x00000000


	//----- nvinfo : EIATTR_CBANK_PARAM_SIZE
	.align		4
.L_99:
        /*07f8*/ 	.byte	0x03, 0x19
        /*07fa*/ 	.short	0x0a70


	//----- nvinfo : EIATTR_PARAM_CBANK
	.align		4
        /*07fc*/ 	.byte	0x04, 0x0a
        /*07fe*/ 	.short	(.L_101 - .L_100)
	.align		4
.L_100:
        /*0800*/ 	.word	index@(.nv.constant0._ZN7cutlass13device_kernelIN5flash11enable_sm90INS1_16FlashAttnFwdSm90INS1_25CollectiveMainloopFwdSm90ILi2EN4cute5tupleIJNS5_1CILi1EEES8_S8_EEENS6_IJNS7_ILi192EEESA_NS7_ILi64EEEEEELi64ENS_6half_tEfNS_4arch4Sm90ELb0ELb0ELb1ELb0ELb0ELb0ELb0ELb0ELb1ELb1ELb1ELb0EEENS1_21CollectiveEpilogueFwdINS6_IJSA_SB_SA_EEES9_SD_SF_Li384ELb0ELb1ELb1ELb0EEENS1_19SingleTileSchedulerILb0ELb1ELb1ELi192EEEEEEEEEvNT_6ParamsE)
        /*0804*/ 	.short	0x0210
        /*0806*/ 	.short	0x0a70


	//----- nvinfo : EIATTR_SW_WAR
	.align		4
.L_101:
        /*0808*/ 	.byte	0x04, 0x36
        /*080a*/ 	.short	(.L_103 - .L_102)
.L_102:
        /*080c*/ 	.word	0x00000008
.L_103:


//--------------------- .nv.info._ZN7cutlass13device_kernelIN5flash11enable_sm90INS1_16FlashAttnFwdSm90INS1_25CollectiveMainloopFwdSm90ILi2EN4cute5tupleIJNS5_1CILi1EEES8_S8_EEENS6_IJNS7_ILi192EEESA_NS7_ILi64EEEEEELi64ENS_6half_tEfNS_4arch4Sm90ELb0ELb0ELb1ELb1ELb0ELb0ELb0ELb0ELb1ELb1ELb1ELb0EEENS1_21CollectiveEpilogueFwdINS6_IJSA_SB_SA_EEES9_SD_SF_Li384ELb1ELb1ELb1ELb0EEENS1_36VarlenDynamicPersistentTileSchedulerILi192ELi192ELi384ELi128ELb1ELb1ELb1ELb0ELb1ELb1EEEEEEEEEvNT_6ParamsE --------------------------
	.section	.nv.info._ZN7cutlass13device_kernelIN5flash11enable_sm90INS1_16FlashAttnFwdSm90INS1_25CollectiveMainloopFwdSm90ILi2EN4cute5tupleIJNS5_1CILi1EEES8_S8_EEENS6_IJNS7_ILi192EEESA_NS7_ILi64EEEEEELi64ENS_6half_tEfNS_4arch4Sm90ELb0ELb0ELb1ELb1ELb0ELb0ELb0ELb0ELb1ELb1ELb1ELb0EEENS1_21CollectiveEpilogueFwdINS6_IJSA_SB_SA_EEES9_SD_SF_Li384ELb1ELb1ELb1ELb0EEENS1_36VarlenDynamicPersistentTileSchedulerILi192ELi192ELi384ELi128ELb1ELb1ELb1ELb0ELb1ELb1EEEEEEEEEvNT_6ParamsE,"",@"SHT_CUDA_INFO"
	.sectionflags	@""
	.align	4


	//----- nvinfo : EIATTR_CUDA_API_VERSION
	.align		4
        /*0000*/ 	.byte	0x04, 0x37
        /*0002*/ 	.short	(.L_105 - .L_104)
.L_104:
        /*0004*/ 	.word	0x00000082


	//----- nvinfo : EIATTR_KPARAM_INFO
	.align		4
.L_105:
        /*0008*/ 	.byte	0x04, 0x17
        /*000a*/ 	.short	(.L_107 - .L_106)
.L_106:
        /*000c*/ 	.word	0x00000000
        /*0010*/ 	.short	0x0000
        /*0012*/ 	.short	0x0070
        /*0014*/ 	.byte	0x00, 0xf0, 0x01, 0x2a


	//----- nvinfo : EIATTR_SPARSE_MMA_MASK
	.align		4
.L_107:
        /*0018*/ 	.byte	0x03, 0x50
        /*001a*/ 	.short	0x0000


	//----- nvinfo : EIATTR_MAXREG_COUNT
	.align		4
        /*001c*/ 	.byte	0x03, 0x1b
        /*001e*/ 	.short	0x0080


	//----- nvinfo : EIATTR_NUM_BARRIERS
	.align		4
        /*0020*/ 	.byte	0x02, 0x4c
        /*0022*/ 	.byte	0x10
	.zero		1


	//----- nvinfo : EIATTR_EXTERNS
	.align		4
        /*0024*/ 	.byte	0x04, 0x0f
        /*0026*/ 	.short	(.L_109 - .L_108)


	//   ....[0]....
	.align		4
.L_108:
        /*0028*/ 	.word	index@(__assertfail)


	//----- nvinfo : EIATTR_ANNOTATIONS
	.align		4
.L_109:
        /*002c*/ 	.byte	0x04, 0x55
        /*002e*/ 	.short	(.L_111 - .L_110)


	//   ....[0]....
.L_110:
        /*0030*/ 	.word	0x00000001
        /*0034*/ 	.byte	0x30, 0x09, 0x00, 0x00, 0x01, 0x00, 0x00, 0x00, 0x80, 0x0a, 0x00, 0x00, 0x01, 0x00, 0x00, 0x00
        /* <DEDUP_REMOVED lines=64> */
        /*0444*/ 	.byte	0xe0, 0x11, 0x01, 0x00, 0x01, 0x00, 0x00, 0x00, 0x50, 0x17, 0x01, 0x00


	//----- nvinfo : EIATTR_MERCURY_ISA_VERSION
	.align		4
.L_111:
        /*0450*/ 	.byte	0x03, 0x5f
        /*0452*/ 	.short	0x0101


	//----- nvinfo : EIATTR_UNUSED_LOAD_BYTE_OFFSET
	.align		4
        /*0454*/ 	.byte	0x04, 0x44
        /*0456*/ 	.short	(.L_113 - .L_112)


	//   ....[0]....
.L_112:
        /*0458*/ 	.word	0x00000a40
        /*045c*/ 	.word	0x0000fff0


	//   ....[1]....
        /*0460*/ 	.word	0x000095f0
        /*0464*/ 	.word	0x0000fff0


	//----- nvinfo : EIATTR_INT_WARP_WIDE_INSTR_OFFSETS
	.align		4
.L_113:
        /*0468*/ 	.byte	0x04, 0x31
        /*046a*/ 	.short	(.L_115 - .L_114)


	//   ....[0]....
.L_114:
        /*046c*/ 	.word	0x00000120


	//   ....[1]....
        /*0470*/ 	.word	0x000001c0


	//   ....[2]....
        /*0474*/ 	.word	0x00000230


	//   ....[3]....
        /*0478*/ 	.word	0x0000cf30


	//   ....[4]....
        /*047c*/ 	.word	0x0000cfc0


	//   ....[5]....
        /*0480*/ 	.word	0x00010040


	//   ....[6]....
        /*0484*/ 	.word	0x000100d0


	//----- nvinfo : EIATTR_COOP_GROUP_MASK_REGIDS
	.align		4
.L_115:
        /*0488*/ 	.byte	0x04, 0x29
        /*048a*/ 	.short	(.L_117 - .L_116)


	//   ....[0]....
.L_116:
        /*048c*/ 	.word	0xffffffff


	//   ....[1]....
        /*0490*/ 	.word	0xffffffff


	//   ....[2]....
        /*0494*/ 	.word	0xffffffff


	//   ....[3]....
        /*0498*/ 	.word	0xffffffff


	//   ....[4]....
        /*049c*/ 	.word	0xffffffff


	//   ....[5]....
        /*04a0*/ 	.word	0xffffffff


	//   ....[6]....
        /*04a4*/ 	.word	0xffffffff


	//   ....[7]....
        /*04a8*/ 	.word	0xffffffff


	//   ....[8]....
        /*04ac*/ 	.word	0xffffffff


	//   ....[9]....
        /*04b0*/ 	.word	0xffffffff


	//   ....[10]....
        /*04b4*/ 	.word	0xffffffff


	//   ....[11]....
        /*04b8*/ 	.word	0xffffffff


	//   ....[12]....
        /*04bc*/ 	.word	0xffffffff


	//   ....[13]....
        /*04c0*/ 	.word	0xffffffff


	//   ....[14]....
        /*04c4*/ 	.word	0xffffffff


	//   ....[15]....
        /*04c8*/ 	.word	0xffffffff


	//   ....[16]....
        /*04cc*/ 	.word	0xffffffff


	//   ....[17]....
        /*04d0*/ 	.word	0xffffffff


	//   ....[18]....
        /*04d4*/ 	.word	0xffffffff


	//   ....[19]....
        /*04d8*/ 	.word	0xffffffff


	//   ....[20]....
        /*04dc*/ 	.word	0xffffffff


	//   ....[21]....
        /*04e0*/ 	.word	0xffffffff


	//   ....[22]....
        /*04e4*/ 	.word	0xffffffff


	//   ....[23]....
        /*04e8*/ 	.word	0xffffffff


	//   ....[24]....
        /*04ec*/ 	.word	0xffffffff


	//   ....[25]....
        /*04f0*/ 	.word	0xffffffff


	//   ....[26]....
        /*04f4*/ 	.word	0xffffffff


	//   ....[27]....
        /*04f8*/ 	.word	0xffffffff


	//   ....[28]....
        /*04fc*/ 	.word	0xffffffff


	//   ....[29]....
        /*0500*/ 	.word	0xffffffff


	//   ....[30]....
        /*0504*/ 	.word	0xffffffff


	//   ....[31]....
        /*0508*/ 	.word	0xffffffff


	//   ....[32]....
        /*050c*/ 	.word	0xffffffff


	//   ....[33]....
        /*0510*/ 	.word	0xffffffff


	//   ....[34]....
        /*0514*/ 	.word	0xffffffff


	//   ....[35]....
        /*0518*/ 	.word	0xffffffff


	//   ....[36]....
        /*051c*/ 	.word	0xffffffff


	//   ....[37]....
        /*0520*/ 	.word	0xffffffff


	//   ....[38]....
        /*0524*/ 	.word	0xffffffff


	//   ....[39]....
        /*0528*/ 	.word	0xffffffff


	//   ....[40]....
        /*052c*/ 	.word	0xffffffff


	//   ....[41]....
        /*0530*/ 	.word	0xffffffff


	//   ....[42]....
        /*0534*/ 	.word	0xffffffff


	//   ....[43]....
        /*0538*/ 	.word	0xffffffff


	//   ....[44]....
        /*053c*/ 	.word	0xffffffff


	//   ....[45]....
        /*0540*/ 	.word	0xffffffff


	//   ....[46]....
        /*0544*/ 	.word	0xffffffff


	//   ....[47]....
        /*0548*/ 	.word	0xffffffff


	//   ....[48]....
        /*054c*/ 	.word	0xffffffff


	//   ....[49]....
        /*0550*/ 	.word	0xffffffff


	//   ....[50]....
        /*0554*/ 	.word	0xffffffff


	//   ....[51]....
        /*0558*/ 	.word	0xffffffff


	//   ....[52]....
        /*055c*/ 	.word	0xffffffff


	//   ....[53]....
        /*0560*/ 	.word	0xffffffff


	//   ....[54]....
        /*0564*/ 	.word	0xffffffff


	//   ....[55]....
        /*0568*/ 	.word	0xffffffff


	//   ....[56]....
        /*056c*/ 	.word	0xffffffff


	//   ....[57]....
        /*0570*/ 	.word	0xffffffff


	//   ....[58]....
        /*0574*/ 	.word	0xffffffff


	//   ....[59]....
        /*0578*/ 	.word	0xffffffff


	//   ....[60]....
        /*057c*/ 	.word	0xffffffff


	//   ....[61]....
        /*0580*/ 	.word	0xffffffff


	//   ....[62]....
        /*0584*/ 	.word	0xffffffff


	//   ....[63]....
        /*0588*/ 	.word	0xffffffff


	//   ....[64]....
        /*058c*/ 	.word	0xffffffff


	//   ....[65]....
        /*0590*/ 	.word	0xffffffff


	//   ....[66]....
        /*0594*/ 	.word	0xffffffff


	//   ....[67]....
        /*0598*/ 	.word	0xffffffff


	//   ....[68]....
        /*059c*/ 	.word	0xffffffff


	//   ....[69]....
        /*05a0*/ 	.word	0xffffffff


	//   ....[70]....
        /*05a4*/ 	.word	0xffffffff


	//   ....[71]....
        /*05a8*/ 	.word	0xffffffff


	//   ....[72]....
        /*05ac*/ 	.word	0xffffffff


	//   ....[73]....
        /*05b0*/ 	.word	0xffffffff


	//   ....[74]....
        /*05b4*/ 	.word	0xffffffff


	//   ....[75]....
        /*05b8*/ 	.word	0xffffffff


	//   ....[76]....
        /*05bc*/ 	.word	0xffffffff


	//   ....[77]....
        /*05c0*/ 	.word	0xffffffff


	//   ....[78]....
        /*05c4*/ 	.word	0xffffffff


	//   ....[79]....
        /*05c8*/ 	.word	0xffffffff


	//   ....[80]....
        /*05cc*/ 	.word	0xffffffff


	//   ....[81]....
        /*05d0*/ 	.word	0xffffffff


	//   ....[82]....
        /*05d4*/ 	.word	0xffffffff


	//   ....[83]....
        /*05d8*/ 	.word	0xffffffff


	//   ....[84]....
        /*05dc*/ 	.word	0xffffffff


	//   ....[85]....
        /*05e0*/ 	.word	0xffffffff


	//   ....[86]....
        /*05e4*/ 	.word	0xffffffff


	//   ....[87]....
        /*05e8*/ 	.word	0xffffffff


	//   ....[88]....
        /*05ec*/ 	.word	0xffffffff


	//   ....[89]....
        /*05f0*/ 	.word	0xffffffff


	//   ....[90]....
        /*05f4*/ 	.word	0xffffffff


	//   ....[91]....
        /*05f8*/ 	.word	0xffffffff


	//   ....[92]....
        /*05fc*/ 	.word	0xffffffff


	//   ....[93]....
        /*0600*/ 	.word	0xffffffff


	//   ....[94]....
        /*0604*/ 	.word	0xffffffff


	//   ....[95]....
        /*0608*/ 	.word	0xffffffff


	//   ....[96]....
        /*060c*/ 	.word	0xffffffff


	//   ....[97]....
        /*0610*/ 	.word	0xffffffff


	//   ....[98]....
        /*0614*/ 	.word	0xffffffff


	//   ....[99]....
        /*0618*/ 	.word	0xffffffff


	//   ....[100]....
        /*061c*/ 	.word	0xffffffff


	//   ....[101]....
        /*0620*/ 	.word	0xffffffff


	//   ....[102]....
        /*0624*/ 	.word	0xffffffff


	//   ....[103]....
        /*0628*/ 	.word	0xffffffff


	//   ....[104]....
        /*062c*/ 	.word	0xffffffff


	//   ....[105]....
        /*0630*/ 	.word	0xffffffff


	//   ....[106]....
        /*0634*/ 	.word	0xffffffff


	//   ....[107]....
        /*0638*/ 	.word	0x0500000f


	//   ....[108]....
        /*063c*/ 	.word	0x0500000f


	//   ....[109]....
        /*0640*/ 	.word	0x0500000f


	//   ....[110]....
        /*0644*/ 	.word	0x0500000f


	//   ....[111]....
        /*0648*/ 	.word	0x0500000f


	//   ....[112]....
        /*064c*/ 	.word	0x0500000f


	//   ....[113]....
        /*0650*/ 	.word	0x0500000f


	//   ....[114]....
        /*0654*/ 	.word	0x0500000f


	//   ....[115]....
        /*0658*/ 	.word	0x0500000f


	//   ....[116]....
        /*065c*/ 	.word	0x0500000f


	//   ....[117]....
        /*0660*/ 	.word	0x0500000f


	//   ....[118]....
        /*0664*/ 	.word	0x0500000f


	//   ....[119]....
        /*0668*/ 	.word	0x0500000f


	//   ....[120]....
        /*066c*/ 	.word	0x0500000f


	//   ....[121]....
        /*0670*/ 	.word	0x0500000f


	//   ....[122]....
        /*0674*/ 	.word	0x0500000f


	//   ....[123]....
        /*0678*/ 	.word	0x0500000f


	//   ....[124]....
        /*067c*/ 	.word	0x0500000f


	//   ....[125]....
        /*0680*/ 	.word	0x0500000f


	//   ....[126]....
        /*0684*/ 	.word	0x0500000f


	//   ....[127]....
        /*0688*/ 	.word	0x0500000f


	//   ....[128]....
        /*068c*/ 	.word	0x0500000f


	//   ....[129]....
        /*0690*/ 	.word	0x0500000f


	//   ....[130]....
        /*0694*/ 	.word	0x0500000f


	//   ....[131]....
        /*0698*/ 	.word	0x0500000f


	//   ....[132]....
        /*069c*/ 	.word	0x0500000f


	//   ....[133]....
        /*06a0*/ 	.word	0x0500000f


	//   ....[134]....
        /*06a4*/ 	.word	0x0500000f


	//   ....[135]....
        /*06a8*/ 	.word	0x0500000f


	//   ....[136]....
        /*06ac*/ 	.word	0x0500000f


	//   ....[137]....
        /*06b0*/ 	.word	0x0500000f


	//   ....[138]....
        /*06b4*/ 	.word	0x0500000f


	//   ....[139]....
        /*06b8*/ 	.word	0x0500000f


	//   ....[140]....
        /*06bc*/ 	.word	0x0500000f


	//   ....[141]....
        /*06c0*/ 	.word	0x0500000f


	//   ....[142]....
        /*06c4*/ 	.word	0x0500000f


	//   ....[143]....
        /*06c8*/ 	.word	0x0500000f


	//   ....[144]....
        /*06cc*/ 	.word	0x0500000f


	//   ....[145]....
        /*06d0*/ 	.word	0x0500000f


	//   ....[146]....
        /*06d4*/ 	.word	0x0500000f


	//   ....[147]....
        /*06d8*/ 	.word	0x0500000f


	//   ....[148]....
        /*06dc*/ 	.word	0x0500000f


	//   ....[149]....
        /*06e0*/ 	.word	0x0500000f


	//   ....[150]....
        /*06e4*/ 	.word	0x0500000f


	//----- nvinfo : EIATTR_COOP_GROUP_INSTR_OFFSETS
	.align		4
.L_117:
        /*06e8*/ 	.byte	0x04, 0x28
        /*06ea*/ 	.short	(.L_119 - .L_118)


	//   ....[0]....
.L_118:
        /*06ec*/ 	.word	0x00000060


	//   ....[1]....
        /*06f0*/ 	.word	0x00000130


	//   ....[2]....
        /*06f4*/ 	.word	0x000001e0


	//   ....[3]....
        /*06f8*/ 	.word	0x000003a0


	//   ....[4]....
        /*06fc*/ 	.word	0x00000500


	//   ....[5]....
        /*0700*/ 	.word	0x00000620


	//   ....[6]....
        /*0704*/ 	.word	0x00000780


	//   ....[7]....
        /*0708*/ 	.word	0x000018f0


	//   ....[8]....
        /*070c*/ 	.word	0x000035b0


	//   ....[9]....
        /*0710*/ 	.word	0x000035d0


	//   ....[10]....
        /*0714*/ 	.word	0x00003c20


	//   ....[11]....
        /*0718*/ 	.word	0x00003c40


	//   ....[12]....
        /*071c*/ 	.word	0x000052c0


	//   ....[13]....
        /*0720*/ 	.word	0x000066d0


	//   ....[14]....
        /*0724*/ 	.word	0x00006760


	//   ....[15]....
        /*0728*/ 	.word	0x00007440


	//   ....[16]....
        /*072c*/ 	.word	0x00007490


	//   ....[17]....
        /*0730*/ 	.word	0x00008ad0


	//   ....[18]....
        /*0734*/ 	.word	0x00008bf0


	//   ....[19]....
        /*0738*/ 	.word	0x00008c30


	//   ....[20]....
        /*073c*/ 	.word	0x00008d90


	//   ....[21]....
        /*0740*/ 	.word	0x00008db0


	//   ....[22]....
        /*0744*/ 	.word	0x00009e70


	//   ....[23]....
        /*0748*/ 	.word	0x00009e80


	//   ....[24]....
        /*074c*/ 	.word	0x00009e90


	//   ....[25]....
        /*0750*/ 	.word	0x00009ed0


	//   ....[26]....
        /*0754*/ 	.word	0x0000a490


	//   ....[27]....
        /*0758*/ 	.word	0x0000a4c0


	//   ....[28]....
        /*075c*/ 	.word	0x0000a4d0


	//   ....[29]....
        /*0760*/ 	.word	0x0000a4f0


	//   ....[30]....
        /*0764*/ 	.word	0x0000a510


	//   ....[31]....
        /*0768*/ 	.word	0x0000a530


	//   ....[32]....
        /*076c*/ 	.word	0x0000a620


	//   ....[33]....
        /*0770*/ 	.word	0x0000a630


	//   ....[34]....
        /*0774*/ 	.word	0x0000aa50


	//   ....[35]....
        /*0778*/ 	.word	0x0000aa80


	//   ....[36]....
        /*077c*/ 	.word	0x0000acc0


	//   ....[37]....
        /*0780*/ 	.word	0x0000acd0


	//   ....[38]....
        /*0784*/ 	.word	0x0000b810


	//   ....[39]....
        /*0788*/ 	.word	0x0000b850


	//   ....[40]....
        /*078c*/ 	.word	0x0000b880


	//   ....[41]....
        /*0790*/ 	.word	0x0000b8b0


	//   ....[42]....
        /*0794*/ 	.word	0x0000b8d0


	//   ....[43]....
        /*0798*/ 	.word	0x0000b8e0


	//   ....[44]....
        /*079c*/ 	.word	0x0000b8f0


	//   ....[45]....
        /*07a0*/ 	.word	0x0000b910


	//   ....[46]....
        /*07a4*/ 	.word	0x0000ba60


	//   ....[47]....
        /*07a8*/ 	.word	0x0000bc70


	//   ....[48]....
        /*07ac*/ 	.word	0x0000bca0


	//   ....[49]....
        /*07b0*/ 	.word	0x0000bcd0


	//   ....[50]....
        /*07b4*/ 	.word	0x0000bd00


	//   ....[51]....
        /*07b8*/ 	.word	0x0000bd30


	//   ....[52]....
        /*07bc*/ 	.word	0x0000bd60


	//   ....[53]....
        /*07c0*/ 	.word	0x0000bee0


	//   ....[54]....
        /*07c4*/ 	.word	0x0000bf10


	//   ....[55]....
        /*07c8*/ 	.word	0x0000bf40


	//   ....[56]....
        /*07cc*/ 	.word	0x0000bf70


	//   ....[57]....
        /*07d0*/ 	.word	0x0000bfa0


	//   ....[58]....
        /*07d4*/ 	.word	0x0000bfd0


	//   ....[59]....
        /*07d8*/ 	.word	0x0000c060


	//   ....[60]....
        /*07dc*/ 	.word	0x0000c090


	//   ....[61]....
        /*07e0*/ 	.word	0x0000c0a0


	//   ....[62]....
        /*07e4*/ 	.word	0x0000c140


	//   ....[63]....
        /*07e8*/ 	.word	0x0000d4b0


	//   ....[64]....
        /*07ec*/ 	.word	0x0000e000


	//   ....[65]....
        /*07f0*/ 	.word	0x0000e010


	//   ....[66]....
        /*07f4*/ 	.word	0x0000e030


	//   ....[67]....
        /*07f8*/ 	.word	0x0000e0c0


	//   ....[68]....
        /*07fc*/ 	.word	0x0000e0e0


	//   ....[69]....
        /*0800*/ 	.word	0x0000e160


	//   ....[70]....
        /*0804*/ 	.word	0x0000e180


	//   ....[71]....
        /*0808*/ 	.word	0x0000e200


	//   ....[72]....
        /*080c*/ 	.word	0x0000e220


	//   ....[73]....
        /*0810*/ 	.word	0x0000e2a0


	//   ....[74]....
        /*0814*/ 	.word	0x0000e2c0


	//   ....[75]....
        /*0818*/ 	.word	0x0000e340


	//   ....[76]....
        /*081c*/ 	.word	0x0000e360


	//   ....[77]....
        /*0820*/ 	.word	0x0000e3e0


	//   ....[78]....
        /*0824*/ 	.word	0x0000e400


	//   ....[79]....
        /*0828*/ 	.word	0x0000e410


	//   ....[80]....
        /*082c*/ 	.word	0x0000e480


	//   ....[81]....
        /*0830*/ 	.word	0x0000e4d0


	//   ....[82]....
        /*0834*/ 	.word	0x0000e580


	//   ....[83]....
        /*0838*/ 	.word	0x0000e590


	//   ....[84]....
        /*083c*/ 	.word	0x0000e600


	//   ....[85]....
        /*0840*/ 	.word	0x0000e610


	//   ....[86]....
        /*0844*/ 	.word	0x0000e650


	//   ....[87]....
        /*0848*/ 	.word	0x0000e670


	//   ....[88]....
        /*084c*/ 	.word	0x000105d0


	//   ....[89]....
        /*0850*/ 	.word	0x00010600


	//   ....[90]....
        /*0854*/ 	.word	0x00010670


	//   ....[91]....
        /*0858*/ 	.word	0x000106a0


	//   ....[92]....
        /*085c*/ 	.word	0x000106d0


	//   ....[93]....
        /*0860*/ 	.word	0x00010700


	//   ....[94]....
        /*0864*/ 	.word	0x00010730


	//   ....[95]....
        /*0868*/ 	.word	0x00010760


	//   ....[96]....
        /*086c*/ 	.word	0x00010900


	//   ....[97]....
        /*0870*/ 	.word	0x00010930


	//   ....[98]....
        /*0874*/ 	.word	0x00010960


	//   ....[99]....
        /*0878*/ 	.word	0x00010990


	//   ....[100]....
        /*087c*/ 	.word	0x000109c0


	//   ....[101]....
        /*0880*/ 	.word	0x000109f0


	//   ....[102]....
        /*0884*/ 	.word	0x00010ab0


	//   ....[103]....
        /*0888*/ 	.word	0x00010ad0


	//   ....[104]....
        /*088c*/ 	.word	0x00010ae0


	//   ....[105]....
        /*0890*/ 	.word	0x00010b40


	//   ....[106]....
        /*0894*/ 	.word	0x00011160


	//   ....[107]....
        /*0898*/ 	.word	0x00011640


	//   ....[108]....
        /*089c*/ 	.word	0x000117f0


	//   ....[109]....
        /*08a0*/ 	.word	0x00011840


	//   ....[110]....
        /*08a4*/ 	.word	0x000118a0


	//   ....[111]....
        /*08a8*/ 	.word	0x00011990


	//   ....[112]....
        /*08ac*/ 	.word	0x000119f0


	//   ....[113]....
        /*08b0*/ 	.word	0x00011af0


	//   ....[114]....
        /*08b4*/ 	.word	0x00011b50


	//   ....[115]....
        /*08b8*/ 	.word	0x00011c50


	//   ....[116]....
        /*08bc*/ 	.word	0x00011cb0


	//   ....[117]....
        /*08c0*/ 	.word	0x00011db0


	//   ....[118]....
        /*08c4*/ 	.word	0x00011e10


	//   ....[119]....
        /*08c8*/ 	.word	0x00011f10


	//   ....[120]....
        /*08cc*/ 	.word	0x00011f70


	//   ....[121]....
        /*08d0*/ 	.word	0x00012070


	//   ....[122]....
        /*08d4*/ 	.word	0x000120d0


	//   ....[123]....
        /*08d8*/ 	.word	0x00012180


	//   ....[124]....
        /*08dc*/ 	.word	0x00012250


	//   ....[125]....
        /*08e0*/ 	.word	0x00012320


	//   ....[126]....
        /*08e4*/ 	.word	0x00012380


	//   ....[127]....
        /*08e8*/ 	.word	0x00012460


	//   ....[128]....
        /*08ec*/ 	.word	0x000124c0


	//   ....[129]....
        /*08f0*/ 	.word	0x00012590


	//   ....[130]....
        /*08f4*/ 	.word	0x000125f0


	//   ....[131]....
        /*08f8*/ 	.word	0x000126b0


	//   ....[132]....
        /*08fc*/ 	.word	0x000129d0


	//   ....[133]....
        /*0900*/ 	.word	0x00012a70


	//   ....[134]....
        /*0904*/ 	.word	0x00012bf0


	//   ....[135]....
        /*0908*/ 	.word	0x00012c60


	//   ....[136]....
        /*090c*/ 	.word	0x00012cd0


	//   ....[137]....
        /*0910*/ 	.word	0x00012d40


	//   ....[138]....
        /*0914*/ 	.word	0x00012db0


	//   ....[139]....
        /*0918*/ 	.word	0x00012e30


	//   ....[140]....
        /*091c*/ 	.word	0x00012eb0


	//   ....[141]....
        /*0920*/ 	.word	0x00012f40


	//   ....[142]....
        /*0924*/ 	.word	0x00012fb0


	//   ....[143]....
        /*0928*/ 	.word	0x00013020


	//   ....[144]....
        /*092c*/ 	.word	0x00013090


	//   ....[145]....
        /*0930*/ 	.word	0x00013110


	//   ....[146]....
        /*0934*/ 	.word	0x00013180


	//   ....[147]....
        /*0938*/ 	.word	0x00013220


	//   ....[148]....
        /*093c*/ 	.word	0x00013270


	//   ....[149]....
        /*0940*/ 	.word	0x00013300


	//   ....[150]....
        /*0944*/ 	.word	0x00013430


	//----- nvinfo : EIATTR_REG_RECONFIG
	.align		4
.L_119:
        /*0948*/ 	.byte	0x01, 0x54
	.zero		2


	//----- nvinfo : EIATTR_SYSCALL_OFFSETS
	.align		4
        /*094c*/ 	.byte	0x04, 0x46
        /*094e*/ 	.short	(.L_121 - .L_120)


	//   ....[0]....
.L_120:
        /*0950*/ 	.word	0x00001ab0


	//   ....[1]....
        /*0954*/ 	.word	0x0000d120


	//   ....[2]....
        /*0958*/ 	.word	0x0000d270


	//   ....[3]....
        /*095c*/ 	.word	0x0000d360


	//   ....[4]....
        /*0960*/ 	.word	0x0000db30


	//----- nvinfo : EIATTR_MBARRIER_INSTR_OFFSETS
	.align		4
.L_121:
        /*0964*/ 	.byte	0x04, 0x39
        /*0966*/ 	.short	(.L_123 - .L_122)


	//   ....[0]....
.L_122:
        /*0968*/ 	.word	0x00000250
        /*096c*/ 	.word	0x000000ff
        /*0970*/ 	.word	0x00030800
        /*0974*/ 	.short	0x0100
        /*0976*/ 	.byte	0x08
	.zero		1


	//   ....[1]....
        /*0978*/ 	.word	0x00000260
        /*097c*/ 	.word	0x000000ff
        /*0980*/ 	.word	0x00030820
        /*0984*/ 	.short	0x0100
        /*0986*/ 	.byte	0x08
	.zero		1


	//   ....[2]....
        /*0988*/ 	.word	0x00000350
        /*098c*/ 	.word	0x000000ff
        /*0990*/ 	.word	0x00030830
        /*0994*/ 	.short	0x0100
        /*0996*/ 	.byte	0x08
	.zero		1


	//   ....[3]....
        /*0998*/ 	.word	0x00000360
        /*099c*/ 	.word	0x000000ff
        /*09a0*/ 	.word	0x00030840
        /*09a4*/ 	.short	0x0100
        /*09a6*/ 	.byte	0x08
	.zero		1


	//   ....[4]....
        /*09a8*/ 	.word	0x00000370
        /*09ac*/ 	.word	0x000000ff
        /*09b0*/ 	.word	0x00030838
        /*09b4*/ 	.short	0x0100
        /*09b6*/ 	.byte	0x08
	.zero		1


	//   ....[5]....
        /*09b8*/ 	.word	0x00000380
        /*09bc*/ 	.word	0x000000ff
        /*09c0*/ 	.word	0x00030848
        /*09c4*/ 	.short	0x0100
        /*09c6*/ 	.byte	0x08
	.zero		1


	//   ....[6]....
        /*09c8*/ 	.word	0x000004b0
        /*09cc*/ 	.word	0x000000ff
        /*09d0*/ 	.word	0x00030850
        /*09d4*/ 	.short	0x0100
        /*09d6*/ 	.byte	0x08
	.zero		1


	//   ....[7]....
        /*09d8*/ 	.word	0x000004c0
        /*09dc*/ 	.word	0x000000ff
        /*09e0*/ 	.word	0x00030860
        /*09e4*/ 	.short	0x0100
        /*09e6*/ 	.byte	0x08
	.zero		1


	//   ....[8]....
        /*09e8*/ 	.word	0x000004d0
        /*09ec*/ 	.word	0x000000ff
        /*09f0*/ 	.word	0x00030858
        /*09f4*/ 	.short	0x0100
        /*09f6*/ 	.byte	0x08
	.zero		1


	//   ....[9]....
        /*09f8*/ 	.word	0x000004e0
        /*09fc*/ 	.word	0x000000ff
        /*0a00*/ 	.word	0x00030868
        /*0a04*/ 	.short	0x0100
        /*0a06*/ 	.byte	0x08
	.zero		1


	//   ....[10]....
        /*0a08*/ 	.word	0x000005d0
        /*0a0c*/ 	.word	0x000000ff
        /*0a10*/ 	.word	0x00030870
        /*0a14*/ 	.short	0x0100
        /*0a16*/ 	.byte	0x06
	.zero		1


	//   ....[11]....
        /*0a18*/ 	.word	0x000005e0
        /*0a1c*/ 	.word	0x000000ff
        /*0a20*/ 	.word	0x00030880
        /*0a24*/ 	.short	0x0100
        /*0a26*/ 	.byte	0x06
	.zero		1


	//   ....[12]....
        /*0a28*/ 	.word	0x000005f0
        /*0a2c*/ 	.word	0x000000ff
        /*0a30*/ 	.word	0x00030878
        /*0a34*/ 	.short	0x0100
        /*0a36*/ 	.byte	0x06
	.zero		1


	//   ....[13]....
        /*0a38*/ 	.word	0x00000600
        /*0a3c*/ 	.word	0x000000ff
        /*0a40*/ 	.word	0x00030888
        /*0a44*/ 	.short	0x0100
        /*0a46*/ 	.byte	0x06
	.zero		1


	//   ....[14]....
        /*0a48*/ 	.word	0x00000730
        /*0a4c*/ 	.word	0x000000ff
        /*0a50*/ 	.word	0x00030890
        /*0a54*/ 	.short	0x0100
        /*0a56*/ 	.byte	0x08
	.zero		1


	//   ....[15]....
        /*0a58*/ 	.word	0x00000740
        /*0a5c*/ 	.word	0x000000ff
        /*0a60*/ 	.word	0x000308a0
        /*0a64*/ 	.short	0x0100
        /*0a66*/ 	.byte	0x08
	.zero		1


	//   ....[16]....
        /*0a68*/ 	.word	0x00000750
        /*0a6c*/ 	.word	0x000000ff
        /*0a70*/ 	.word	0x00030898
        /*0a74*/ 	.short	0x0100
        /*0a76*/ 	.byte	0x08
	.zero		1


	//   ....[17]....
        /*0a78*/ 	.word	0x00000760
        /*0a7c*/ 	.word	0x000000ff
        /*0a80*/ 	.word	0x000308a8
        /*0a84*/ 	.short	0x0100
        /*0a86*/ 	.byte	0x08
	.zero		1


	//   ....[18]....
        /*0a88*/ 	.word	0x00000890
        /*0a8c*/ 	.word	0x000000ff
        /*0a90*/ 	.word	0x000308b0
        /*0a94*/ 	.short	0x0100
        /*0a96*/ 	.byte	0x08
	.zero		1


	//   ....[19]....
        /*0a98*/ 	.word	0x000008a0
        /*0a9c*/ 	.word	0x000000ff
        /*0aa0*/ 	.word	0x000308c0
        /*0aa4*/ 	.short	0x0100
        /*0aa6*/ 	.byte	0x08
	.zero		1


	//   ....[20]....
        /*0aa8*/ 	.word	0x000008b0
        /*0aac*/ 	.word	0x000000ff
        /*0ab0*/ 	.word	0x000308b8
        /*0ab4*/ 	.short	0x0100
        /*0ab6*/ 	.byte	0x08
	.zero		1


	//   ....[21]....
        /*0ab8*/ 	.word	0x000008c0
        /*0abc*/ 	.word	0x000000ff
        /*0ac0*/ 	.word	0x000308c8
        /*0ac4*/ 	.short	0x0100
        /*0ac6*/ 	.byte	0x08
	.zero		1


	//   ....[22]....
        /*0ac8*/ 	.word	0x00001b30
        /*0acc*/ 	.word	0x000000ff
        /*0ad0*/ 	.word	0x00030800
        /*0ad4*/ 	.short	0x010a
        /*0ad6*/ 	.byte	0x25
	.zero		1


	//   ....[23]....
        /*0ad8*/ 	.word	0x00001ba0
        /*0adc*/ 	.word	0x00000000
        /*0ae0*/ 	.word	0x00030830
        /*0ae4*/ 	.short	0x010a
        /*0ae6*/ 	.byte	0x3f
	.zero		1


	//   ....[24]....
        /*0ae8*/ 	.word	0x00001c10
        /*0aec*/ 	.word	0x00000000
        /*0af0*/ 	.word	0x00030830
        /*0af4*/ 	.short	0x010a
        /*0af6*/ 	.byte	0x3f
	.zero		1


	//   ....[25]....
        /*0af8*/ 	.word	0x00004100
        /*0afc*/ 	.word	0x0000001e
        /*0b00*/ 	.word	0x00000000
        /*0b04*/ 	.short	0x0101
        /*0b06*/ 	.byte	0x3f
	.zero		1


	//   ....[26]....
        /*0b08*/ 	.word	0x000054e0
        /*0b0c*/ 	.word	0x000000ff
        /*0b10*/ 	.word	0x00030830
        /*0b14*/ 	.short	0x010a
        /*0b16*/ 	.byte	0x06
	.zero		1


	//   ....[27]....
        /*0b18*/ 	.word	0x00005520
        /*0b1c*/ 	.word	0x000000ff
        /*0b20*/ 	.word	0x00030830
        /*0b24*/ 	.short	0x010a
        /*0b26*/ 	.byte	0x06
	.zero		1


	//   ....[28]....
        /*0b28*/ 	.word	0x00005710
        /*0b2c*/ 	.word	0x000000ff
        /*0b30*/ 	.word	0x00030850
        /*0b34*/ 	.short	0x010a
        /*0b36*/ 	.byte	0x06
	.zero		1


	//   ....[29]....
        /*0b38*/ 	.word	0x00005750
        /*0b3c*/ 	.word	0x000000ff
        /*0b40*/ 	.word	0x00030850
        /*0b44*/ 	.short	0x010a
        /*0b46*/ 	.byte	0x06
	.zero		1


	//   ....[30]....
        /*0b48*/ 	.word	0x00007930
        /*0b4c*/ 	.word	0x0000001b
        /*0b50*/ 	.word	0x00000000
        /*0b54*/ 	.short	0x0101
        /*0b56*/ 	.byte	0x3f
	.zero		1


	//   ....[31]....
        /*0b58*/ 	.word	0x000079c0
        /*0b5c*/ 	.word	0x0000001b
        /*0b60*/ 	.word	0x00000000
        /*0b64*/ 	.short	0x0101
        /*0b66*/ 	.byte	0x3f
	.zero		1


	//   ....[32]....
        /*0b68*/ 	.word	0x00008b40
        /*0b6c*/ 	.word	0x000000ff
        /*0b70*/ 	.word	0x00030850
        /*0b74*/ 	.short	0x010a
        /*0b76*/ 	.byte	0x0c
	.zero		1


	//   ....[33]....
        /*0b78*/ 	.word	0x00008b80
        /*0b7c*/ 	.word	0x000000ff
        /*0b80*/ 	.word	0x00030850
        /*0b84*/ 	.short	0x010a
        /*0b86*/ 	.byte	0x0c
	.zero		1


	//   ....[34]....
        /*0b88*/ 	.word	0x00009390
        /*0b8c*/ 	.word	0x00000009
        /*0b90*/ 	.word	0x00000000
        /*0b94*/ 	.short	0x0101
        /*0b96*/ 	.byte	0x3f
	.zero		1


	//   ....[35]....
        /*0b98*/ 	.word	0x0000a5c0
        /*0b9c*/ 	.word	0x000000ff
        /*0ba0*/ 	.word	0x00000000
        /*0ba4*/ 	.short	0x0101
        /*0ba6*/ 	.byte	0x04
	.zero		1


	//   ....[36]....
        /*0ba8*/ 	.word	0x0000aa70
        /*0bac*/ 	.word	0x000000ff
        /*0bb0*/ 	.word	0x00000000
        /*0bb4*/ 	.short	0x0101
        /*0bb6*/ 	.byte	0x04
	.zero		1


	//   ....[37]....
        /*0bb8*/ 	.word	0x0000d6b0
        /*0bbc*/ 	.word	0x00000000
        /*0bc0*/ 	.word	0x00030840
        /*0bc4*/ 	.short	0x010a
        /*0bc6*/ 	.byte	0x3f
	.zero		1


	//   ....[38]....
        /*0bc8*/ 	.word	0x0000e720
        /*0bcc*/ 	.word	0x00000011
        /*0bd0*/ 	.word	0x00030800
        /*0bd4*/ 	.short	0x0107
        /*0bd6*/ 	.byte	0x3f
	.zero		1


	//   ....[39]....
        /*0bd8*/ 	.word	0x0000e810
        /*0bdc*/ 	.word	0x00000011
        /*0be0*/ 	.word	0x00030800
        /*0be4*/ 	.short	0x0101
        /*0be6*/ 	.byte	0x3f
	.zero		1


	//   ....[40]....
        /*0be8*/ 	.word	0x0000e830
        /*0bec*/ 	.word	0x00000011
        /*0bf0*/ 	.word	0x00030820
        /*0bf4*/ 	.short	0x010a
        /*0bf6*/ 	.byte	0x3f
	.zero		1


	//   ....[41]....
        /*0bf8*/ 	.word	0x0000ebc0
        /*0bfc*/ 	.word	0x00000004
        /*0c00*/ 	.word	0x00030840
        /*0c04*/ 	.short	0x010a
        /*0c06*/ 	.byte	0x3f
	.zero		1


	//   ....[42]....
        /*0c08*/ 	.word	0x0000ee40
        /*0c0c*/ 	.word	0x00000003
        /*0c10*/ 	.word	0x00000060
        /*0c14*/ 	.short	0x010a
        /*0c16*/ 	.byte	0x3f
	.zero		1


	//   ....[43]....
        /*0c18*/ 	.word	0x0000f390
        /*0c1c*/ 	.word	0x00000002
        /*0c20*/ 	.word	0x00030840
        /*0c24*/ 	.short	0x010a
        /*0c26*/ 	.byte	0x3f
	.zero		1


	//   ....[44]....
        /*0c28*/ 	.word	0x0000f610
        /*0c2c*/ 	.word	0x0000000a
        /*0c30*/ 	.word	0x00000060
        /*0c34*/ 	.short	0x010a
        /*0c36*/ 	.byte	0x3f
	.zero		1


	//   ....[45]....
        /*0c38*/ 	.word	0x0000faa0
        /*0c3c*/ 	.word	0x00000002
        /*0c40*/ 	.word	0x00030840
        /*0c44*/ 	.short	0x010a
        /*0c46*/ 	.byte	0x3f
	.zero		1


	//   ....[46]....
        /*0c48*/ 	.word	0x0000fd30
        /*0c4c*/ 	.word	0x00000007
        /*0c50*/ 	.word	0x00000060
        /*0c54*/ 	.short	0x010a
        /*0c56*/ 	.byte	0x3f
	.zero		1


	//   ....[47]....
        /*0c58*/ 	.word	0x00010180
        /*0c5c*/ 	.word	0x00000003
        /*0c60*/ 	.word	0x00030860
        /*0c64*/ 	.short	0x010a
        /*0c66*/ 	.byte	0x3f
	.zero		1


	//   ....[48]....
        /*0c68*/ 	.word	0x000110e0
        /*0c6c*/ 	.word	0x00000009
        /*0c70*/ 	.word	0x00030820
        /*0c74*/ 	.short	0x010a
        /*0c76*/ 	.byte	0x3f
	.zero		1


	//   ....[49]....
        /*0c78*/ 	.word	0x00011280
        /*0c7c*/ 	.word	0x00000007
        /*0c80*/ 	.word	0x00000000
        /*0c84*/ 	.short	0x010a
        /*0c86*/ 	.byte	0x3f
	.zero		1


	//   ....[50]....
        /*0c88*/ 	.word	0x000112f0
        /*0c8c*/ 	.word	0x00000003
        /*0c90*/ 	.word	0x00000000
        /*0c94*/ 	.short	0x010a
        /*0c96*/ 	.byte	0x3f
	.zero		1


	//   ....[51]....
        /*0c98*/ 	.word	0x00011350
        /*0c9c*/ 	.word	0x00000005
        /*0ca0*/ 	.word	0x00000000
        /*0ca4*/ 	.short	0x010a
        /*0ca6*/ 	.byte	0x3f
	.zero		1


	//   ....[52]....
        /*0ca8*/ 	.word	0x00011380
        /*0cac*/ 	.word	0x00000003
        /*0cb0*/ 	.word	0x00000000
        /*0cb4*/ 	.short	0x010a
        /*0cb6*/ 	.byte	0x3f
	.zero		1


	//   ....[53]....
        /*0cb8*/ 	.word	0x000113f0
        /*0cbc*/ 	.word	0x00000003
        /*0cc0*/ 	.word	0x00030800
        /*0cc4*/ 	.short	0x010a
        /*0cc6*/ 	.byte	0x3f
	.zero		1


	//   ....[54]....
        /*0cc8*/ 	.word	0x00011440
        /*0ccc*/ 	.word	0x00000000
        /*0cd0*/ 	.word	0x00030830
        /*0cd4*/ 	.short	0x010a
        /*0cd6*/ 	.byte	0x3f
	.zero		1


	//   ....[55]....
        /*0cd8*/ 	.word	0x000114a0
        /*0cdc*/ 	.word	0x00000008
        /*0ce0*/ 	.word	0x00030830
        /*0ce4*/ 	.short	0x010a
        /*0ce6*/ 	.byte	0x3f
	.zero		1


	//   ....[56]....
        /*0ce8*/ 	.word	0x00011500
        /*0cec*/ 	.word	0x00000007
        /*0cf0*/ 	.word	0x00030850
        /*0cf4*/ 	.short	0x010a
        /*0cf6*/ 	.byte	0x3f
	.zero		1


	//   ....[57]....
        /*0cf8*/ 	.word	0x00011560
        /*0cfc*/ 	.word	0x00000003
        /*0d00*/ 	.word	0x00030850
        /*0d04*/ 	.short	0x010a
        /*0d06*/ 	.byte	0x3f
	.zero		1


	//   ....[58]....
        /*0d08*/ 	.word	0x00011700
        /*0d0c*/ 	.word	0x00000000
        /*0d10*/ 	.word	0x00030840
        /*0d14*/ 	.short	0x010a
        /*0d16*/ 	.byte	0x3f
	.zero		1


	//   ....[59]....
        /*0d18*/ 	.word	0x000126f0
        /*0d1c*/ 	.word	0x00000011
        /*0d20*/ 	.word	0x00030820
        /*0d24*/ 	.short	0x010a
        /*0d26*/ 	.byte	0x3f
	.zero		1


	//   ....[60]....
        /*0d28*/ 	.word	0x00012740
        /*0d2c*/ 	.word	0x00000004
        /*0d30*/ 	.word	0x00030840
        /*0d34*/ 	.short	0x010a
        /*0d36*/ 	.byte	0x3f
	.zero		1


	//   ....[61]....
        /*0d38*/ 	.word	0x00012790
        /*0d3c*/ 	.word	0x00000003
        /*0d40*/ 	.word	0x00000060
        /*0d44*/ 	.short	0x010a
        /*0d46*/ 	.byte	0x3f
	.zero		1


	//   ....[62]....
        /*0d48*/ 	.word	0x000127e0
        /*0d4c*/ 	.word	0x00000002
        /*0d50*/ 	.word	0x00030840
        /*0d54*/ 	.short	0x010a
        /*0d56*/ 	.byte	0x3f
	.zero		1


	//   ....[63]....
        /*0d58*/ 	.word	0x00012830
        /*0d5c*/ 	.word	0x0000000a
        /*0d60*/ 	.word	0x00000060
        /*0d64*/ 	.short	0x010a
        /*0d66*/ 	.byte	0x3f
	.zero		1


	//   ....[64]....
        /*0d68*/ 	.word	0x00012880
        /*0d6c*/ 	.word	0x00000002
        /*0d70*/ 	.word	0x00030840
        /*0d74*/ 	.short	0x010a
        /*0d76*/ 	.byte	0x3f
	.zero		1


	//   ....[65]....
        /*0d78*/ 	.word	0x000128d0
        /*0d7c*/ 	.word	0x00000007
        /*0d80*/ 	.word	0x00000060
        /*0d84*/ 	.short	0x010a
        /*0d86*/ 	.byte	0x3f
	.zero		1


	//   ....[66]....
        /*0d88*/ 	.word	0x00012920
        /*0d8c*/ 	.word	0x00000003
        /*0d90*/ 	.word	0x00030860
        /*0d94*/ 	.short	0x010a
        /*0d96*/ 	.byte	0x3f
	.zero		1


	//   ....[67]....
        /*0d98*/ 	.word	0x00013350
        /*0d9c*/ 	.word	0x00000009
        /*0da0*/ 	.word	0x00030820
        /*0da4*/ 	.short	0x010a
        /*0da6*/ 	.byte	0x3f
	.zero		1


	//   ....[68]....
        /*0da8*/ 	.word	0x000134f0
        /*0dac*/ 	.word	0x00000007
        /*0db0*/ 	.word	0x00000000
        /*0db4*/ 	.short	0x010a
        /*0db6*/ 	.byte	0x3f
	.zero		1


	//   ....[69]....
        /*0db8*/ 	.word	0x00013540
        /*0dbc*/ 	.word	0x00000003
        /*0dc0*/ 	.word	0x00000000
        /*0dc4*/ 	.short	0x010a
        /*0dc6*/ 	.byte	0x3f
	.zero		1


	//   ....[70]....
        /*0dc8*/ 	.word	0x00013590
        /*0dcc*/ 	.word	0x00000005
        /*0dd0*/ 	.word	0x00000000
        /*0dd4*/ 	.short	0x010a
        /*0dd6*/ 	.byte	0x3f
	.zero		1


	//----- nvinfo : EIATTR_NUM_MBARRIERS
	.align		4
.L_123:
        /*0dd8*/ 	.byte	0x03, 0x38
        /*0dda*/ 	.short	0x0016


	//----- nvinfo : EIATTR_EXIT_INSTR_OFFSETS
	.align		4
        /*0ddc*/ 	.byte	0x04, 0x1c
        /*0dde*/ 	.short	(.L_125 - .L_124)


	//   ....[0]....
.L_124:
        /*0de0*/ 	.word	0x00000a70


	//   ....[1]....
        /*0de4*/ 	.word	0x0000ba10


	//   ....[2]....
        /*0de8*/ 	.word	0x000113d0


	//----- nvinfo : EIATTR_MAX_THREADS
	.align		4
.L_125:
        /*0dec*/ 	.byte	0x04, 0x05
        /*0dee*/ 	.short	(.L_127 - .L_126)
.L_126:
        /*0df0*/ 	.word	0x00000200
        /*0df4*/ 	.word	0x00000001
        /*0df8*/ 	.word	0x00000001


	//----- nvinfo : EIATTR_CRS_STACK_SIZE
	.align		4
.L_127:
        /*0dfc*/ 	.byte	0x04, 0x1e
        /*0dfe*/ 	.short	(.L_129 - .L_128)
.L_128:
        /*0e00*/ 	.word	0x00000000


	//----- nvinfo : EIATTR_CBANK_PARAM_SIZE
	.align		4
.L_129:
        /*0e04*/ 	.byte	0x03, 0x19
        /*0e06*/ 	.short	0x0af0


	//----- nvinfo : EIATTR_PARAM_CBANK
	.align		4
        /*0e08*/ 	.byte	0x04, 0x0a
        /*0e0a*/ 	.short	(.L_131 - .L_130)
	.align		4
.L_130:
        /*0e0c*/ 	.word	index@(.nv.constant0._ZN7cutlass13device_kernelIN5flash11enable_sm90INS1_16FlashAttnFwdSm90INS1_25CollectiveMainloopFwdSm90ILi2EN4cute5tupleIJNS5_1CILi1EEES8_S8_EEENS6_IJNS7_ILi192EEESA_NS7_ILi64EEEEEELi64ENS_6half_tEfNS_4arch4Sm90ELb0ELb0ELb1ELb1ELb0ELb0ELb0ELb0ELb1ELb1ELb1ELb0EEENS1_21CollectiveEpilogueFwdINS6_IJSA_SB_SA_EEES9_SD_SF_Li384ELb1ELb1ELb1ELb0EEENS1_36VarlenDynamicPersistentTileSchedulerILi192ELi192ELi384ELi128ELb1ELb1ELb1ELb0ELb1ELb1EEEEEEEEEvNT_6ParamsE)
        /*0e10*/ 	.short	0x0210
        /*0e12*/ 	.short	0x0af0


	//----- nvinfo : EIATTR_SW_WAR
	.align		4
.L_131:
        /*0e14*/ 	.byte	0x04, 0x36
        /*0e16*/ 	.short	(.L_133 - .L_132)
.L_132:
        /*0e18*/ 	.word	0x00000008
.L_133:


//--------------------- .nv.info._ZN7cutlass13device_kernelIN5flash11enable_sm90INS1_16FlashAttnFwdSm90INS1_25CollectiveMainloopFwdSm90ILi2EN4cute5tupleIJNS5_1CILi1EEES8_S8_EEENS6_IJNS7_ILi192EEESA_NS7_ILi64EEEEEELi64ENS_6half_tEfNS_4arch4Sm90ELb0ELb0ELb1ELb1ELb0ELb1ELb0ELb0ELb1ELb1ELb1ELb0EEENS1_21CollectiveEpilogueFwdINS6_IJSA_SB_SA_EEES9_SD_SF_Li384ELb1ELb1ELb1ELb0EEENS1_36VarlenDynamicPersistentTileSchedulerILi192ELi192ELi384ELi128ELb1ELb1ELb1ELb0ELb1ELb1EEEEEEEEEvNT_6ParamsE --------------------------
	.section	.nv.info._ZN7cutlass13device_kernelIN5flash11enable_sm90INS1_16FlashAttnFwdSm90INS1_25CollectiveMainloopFwdSm90ILi2EN4cute5tupleIJNS5_1CILi1EEES8_S8_EEENS6_IJNS7_ILi192EEESA_NS7_ILi64EEEEEELi64ENS_6half_tEfNS_4arch4Sm90ELb0ELb0ELb1ELb1ELb0ELb1ELb0ELb0ELb1ELb1ELb1ELb0EEENS1_21CollectiveEpilogueFwdINS6_IJSA_SB_SA_EEES9_SD_SF_Li384ELb1ELb1ELb1ELb0EEENS1_36VarlenDynamicPersistentTileSchedulerILi192ELi192ELi384ELi128ELb1ELb1ELb1ELb0ELb1ELb1EEEEEEEEEvNT_6ParamsE,"",@"SHT_CUDA_INFO"
	.sectionflags	@""
	.align	4


	//----- nvinfo : EIATTR_CUDA_API_VERSION
	.align		4
        /*0000*/ 	.byte	0x04, 0x37
        /*0002*/ 	.short	(.L_135 - .L_134)
.L_134:
        /*0004*/ 	.word	0x00000082


	//----- nvinfo : EIATTR_KPARAM_INFO
	.align		4
.L_135:
        /*0008*/ 	.byte	0x04, 0x17
        /*000a*/ 	.short	(.L_137 - .L_136)
.L_136:
        /*000c*/ 	.word	0x00000000
        /*0010*/ 	.short	0x0000
        /*0012*/ 	.short	0x0070
        /*0014*/ 	.byte	0x00, 0xf0, 0x01, 0x2a


	//----- nvinfo : EIATTR_SPARSE_MMA_MASK
	.align		4
.L_137:
        /*0018*/ 	.byte	0x03, 0x50
        /*001a*/ 	.short	0x0000


	//----- nvinfo : EIATTR_MAXREG_COUNT
	.align		4
        /*001c*/ 	.byte	0x03, 0x1b
        /*001e*/ 	.short	0x0080


	//----- nvinfo : EIATTR_NUM_BARRIERS
	.align		4
        /*0020*/ 	.byte	0x02, 0x4c
        /*0022*/ 	.byte	0x10
	.zero		1


	//----- nvinfo : EIATTR_EXTERNS
	.align		4
        /*0024*/ 	.byte	0x04, 0x0f
        /*0026*/ 	.short	(.L_139 - .L_138)


	//   ....[0]....
	.align		4
.L_138:
        /*0028*/ 	.word	index@(__assertfail)


	//----- nvinfo : EIATTR_ANNOTATIONS
	.align		4
.L_139:
        /*002c*/ 	.byte	0x04, 0x55
        /*002e*/ 	.short	(.L_141 - .L_140)


	//   ....[0]....
.L_140:
        /* <DEDUP_REMOVED lines=87> */


	//----- nvinfo : EIATTR_MERCURY_ISA_VERSION
	.align		4
.L_141:
        /*0590*/ 	.byte	0x03, 0x5f
        /*0592*/ 	.short	0x0101


	//----- nvinfo : EIATTR_UNUSED_LOAD_BYTE_OFFSET
	.align		4
        /*0594*/ 	.byte	0x04, 0x44
        /*0596*/ 	.short	(.L_143 - .L_142)


	//   ....[0]....
.L_142:
        /*0598*/ 	.word	0x00000ad0
        /*059c*/ 	.word	0x0000fff0


	//   ....[1]....
        /*05a0*/ 	.word	0x000107f0
        /*05a4*/ 	.word	0x0000fff0


	//----- nvinfo : EIATTR_INT_WARP_WIDE_INSTR_OFFSETS
	.align		4
.L_143:
        /*05a8*/ 	.byte	0x04, 0x31
        /*05aa*/ 	.short	(.L_145 - .L_144)


	//   ....[0]....
.L_144:
        /*05ac*/ 	.word	0x00000180


	//   ....[1]....
        /*05b0*/ 	.word	0x00000220


	//   ....[2]....
        /*05b4*/ 	.word	0x00000290


	//   ....[3]....
        /*05b8*/ 	.word	0x00015240


	//   ....[4]....
        /*05bc*/ 	.word	0x000152d0


	//   ....[5]....
        /*05c0*/ 	.word	0x000183d0


	//   ....[6]....
        /*05c4*/ 	.word	0x00018460


	//----- nvinfo : EIATTR_COOP_GROUP_MASK_REGIDS
	.align		4
.L_145:
        /*05c8*/ 	.byte	0x04, 0x29
        /*05ca*/ 	.short	(.L_147 - .L_146)


	//   ....[0]....
.L_146:
        /*05cc*/ 	.word	0xffffffff


	//   ....[1]....
        /*05d0*/ 	.word	0xffffffff


	//   ....[2]....
        /*05d4*/ 	.word	0xffffffff


	//   ....[3]....
        /*05d8*/ 	.word	0xffffffff


	//   ....[4]....
        /*05dc*/ 	.word	0xffffffff


	//   ....[5]....
        /*05e0*/ 	.word	0xffffffff


	//   ....[6]....
        /*05e4*/ 	.word	0xffffffff


	//   ....[7]....
        /*05e8*/ 	.word	0xffffffff


	//   ....[8]....
        /*05ec*/ 	.word	0xffffffff


	//   ....[9]....
        /*05f0*/ 	.word	0xffffffff


	//   ....[10]....
        /*05f4*/ 	.word	0xffffffff


	//   ....[11]....
        /*05f8*/ 	.word	0xffffffff


	//   ....[12]....
        /*05fc*/ 	.word	0xffffffff


	//   ....[13]....
        /*0600*/ 	.word	0xffffffff


	//   ....[14]....
        /*0604*/ 	.word	0xffffffff


	//   ....[15]....
        /*0608*/ 	.word	0xffffffff


	//   ....[16]....
        /*060c*/ 	.word	0xffffffff


	//   ....[17]....
        /*0610*/ 	.word	0xffffffff


	//   ....[18]....
        /*0614*/ 	.word	0xffffffff


	//   ....[19]....
        /*0618*/ 	.word	0xffffffff


	//   ....[20]....
        /*061c*/ 	.word	0xffffffff


	//   ....[21]....
        /*0620*/ 	.word	0xffffffff


	//   ....[22]....
        /*0624*/ 	.word	0xffffffff


	//   ....[23]....
        /*0628*/ 	.word	0xffffffff


	//   ....[24]....
        /*062c*/ 	.word	0xffffffff


	//   ....[25]....
        /*0630*/ 	.word	0xffffffff


	//   ....[26]....
        /*0634*/ 	.word	0xffffffff


	//   ....[27]....
        /*0638*/ 	.word	0xffffffff


	//   ....[28]....
        /*063c*/ 	.word	0xffffffff


	//   ....[29]....
        /*0640*/ 	.word	0xffffffff


	//   ....[30]....
        /*0644*/ 	.word	0xffffffff


	//   ....[31]....
        /*0648*/ 	.word	0xffffffff


	//   ....[32]....
        /*064c*/ 	.word	0xffffffff


	//   ....[33]....
        /*0650*/ 	.word	0xffffffff


	//   ....[34]....
        /*0654*/ 	.word	0xffffffff


	//   ....[35]....
        /*0658*/ 	.word	0xffffffff


	//   ....[36]....
        /*065c*/ 	.word	0xffffffff


	//   ....[37]....
        /*0660*/ 	.word	0xffffffff


	//   ....[38]....
        /*0664*/ 	.word	0xffffffff


	//   ....[39]....
        /*0668*/ 	.word	0xffffffff


	//   ....[40]....
        /*066c*/ 	.word	0xffffffff


	//   ....[41]....
        /*0670*/ 	.word	0xffffffff


	//   ....[42]....
        /*0674*/ 	.word	0xffffffff


	//   ....[43]....
        /*0678*/ 	.word	0xffffffff


	//   ....[44]....
        /*067c*/ 	.word	0xffffffff


	//   ....[45]....
        /*0680*/ 	.word	0xffffffff


	//   ....[46]....
        /*0684*/ 	.word	0xffffffff


	//   ....[47]....
        /*0688*/ 	.word	0xffffffff


	//   ....[48]....
        /*068c*/ 	.word	0xffffffff


	//   ....[49]....
        /*0690*/ 	.word	0xffffffff


	//   ....[50]....
        /*0694*/ 	.word	0xffffffff


	//   ....[51]....
        /*0698*/ 	.word	0xffffffff


	//   ....[52]....
        /*069c*/ 	.word	0xffffffff


	//   ....[53]....
        /*06a0*/ 	.word	0xffffffff


	//   ....[54]....
        /*06a4*/ 	.word	0xffffffff


	//   ....[55]....
        /*06a8*/ 	.word	0xffffffff


	//   ....[56]....
        /*06ac*/ 	.word	0xffffffff


	//   ....[57]....
        /*06b0*/ 	.word	0xffffffff


	//   ....[58]....
        /*06b4*/ 	.word	0xffffffff


	//   ....[59]....
        /*06b8*/ 	.word	0xffffffff


	//   ....[60]....
        /*06bc*/ 	.word	0xffffffff


	//   ....[61]....
        /*06c0*/ 	.word	0xffffffff


	//   ....[62]....
        /*06c4*/ 	.word	0xffffffff


	//   ....[63]....
        /*06c8*/ 	.word	0xffffffff


	//   ....[64]....
        /*06cc*/ 	.word	0xffffffff


	//   ....[65]....
        /*06d0*/ 	.word	0xffffffff


	//   ....[66]....
        /*06d4*/ 	.word	0xffffffff


	//   ....[67]....
        /*06d8*/ 	.word	0xffffffff


	//   ....[68]....
        /*06dc*/ 	.word	0xffffffff


	//   ....[69]....
        /*06e0*/ 	.word	0xffffffff


	//   ....[70]....
        /*06e4*/ 	.word	0xffffffff


	//   ....[71]....
        /*06e8*/ 	.word	0xffffffff


	//   ....[72]....
        /*06ec*/ 	.word	0xffffffff


	//   ....[73]....
        /*06f0*/ 	.word	0xffffffff


	//   ....[74]....
        /*06f4*/ 	.word	0xffffffff


	//   ....[75]....
        /*06f8*/ 	.word	0xffffffff


	//   ....[76]....
        /*06fc*/ 	.word	0xffffffff


	//   ....[77]....
        /*0700*/ 	.word	0xffffffff


	//   ....[78]....
        /*0704*/ 	.word	0xffffffff


	//   ....[79]....
        /*0708*/ 	.word	0xffffffff


	//   ....[80]....
        /*070c*/ 	.word	0xffffffff


	//   ....[81]....
        /*0710*/ 	.word	0xffffffff


	//   ....[82]....
        /*0714*/ 	.word	0xffffffff


	//   ....[83]....
        /*0718*/ 	.word	0xffffffff


	//   ....[84]....
        /*071c*/ 	.word	0xffffffff


	//   ....[85]....
        /*0720*/ 	.word	0xffffffff


	//   ....[86]....
        /*0724*/ 	.word	0xffffffff


	//   ....[87]....
        /*0728*/ 	.word	0xffffffff


	//   ....[88]....
        /*072c*/ 	.word	0xffffffff


	//   ....[89]....
        /*0730*/ 	.word	0xffffffff


	//   ....[90]....
        /*0734*/ 	.word	0xffffffff


	//   ....[91]....
        /*0738*/ 	.word	0xffffffff


	//   ....[92]....
        /*073c*/ 	.word	0xffffffff


	//   ....[93]....
        /*0740*/ 	.word	0xffffffff


	//   ....[94]....
        /*0744*/ 	.word	0xffffffff


	//   ....[95]....
        /*0748*/ 	.word	0xffffffff


	//   ....[96]....
        /*074c*/ 	.word	0xffffffff


	//   ....[97]....
        /*0750*/ 	.word	0xffffffff


	//   ....[98]....
        /*0754*/ 	.word	0xffffffff


	//   ....[99]....
        /*0758*/ 	.word	0xffffffff


	//   ....[100]....
        /*075c*/ 	.word	0xffffffff


	//   ....[101]....
        /*0760*/ 	.word	0xffffffff


	//   ....[102]....
        /*0764*/ 	.word	0xffffffff


	//   ....[103]....
        /*0768*/ 	.word	0xffffffff


	//   ....[104]....
        /*076c*/ 	.word	0xffffffff


	//   ....[105]....
        /*0770*/ 	.word	0xffffffff


	//   ....[106]....
        /*0774*/ 	.word	0xffffffff


	//   ....[107]....
        /*0778*/ 	.word	0xffffffff


	//   ....[108]....
        /*077c*/ 	.word	0xffffffff


	//   ....[109]....
        /*0780*/ 	.word	0xffffffff


	//   ....[110]....
        /*0784*/ 	.word	0xffffffff


	//   ....[111]....
        /*0788*/ 	.word	0xffffffff


	//   ....[112]....
        /*078c*/ 	.word	0xffffffff


	//   ....[113]....
        /*0790*/ 	.word	0xffffffff


	//   ....[114]....
        /*0794*/ 	.word	0xffffffff


	//   ....[115]....
        /*0798*/ 	.word	0xffffffff


	//   ....[116]....
        /*079c*/ 	.word	0x0500000f


	//   ....[117]....
        /*07a0*/ 	.word	0x0500000f


	//   ....[118]....
        /*07a4*/ 	.word	0x0500000f


	//   ....[119]....
        /*07a8*/ 	.word	0x0500000f


	//   ....[120]....
        /*07ac*/ 	.word	0x0500000f


	//   ....[121]....
        /*07b0*/ 	.word	0x0500000f


	//   ....[122]....
        /*07b4*/ 	.word	0x0500000f


	//   ....[123]....
        /*07b8*/ 	.word	0x0500000f


	//   ....[124]....
        /*07bc*/ 	.word	0x0500000f


	//   ....[125]....
        /*07c0*/ 	.word	0x0500000f


	//   ....[126]....
        /*07c4*/ 	.word	0x0500000f


	//   ....[127]....
        /*07c8*/ 	.word	0x0500000f


	//   ....[128]....
        /*07cc*/ 	.word	0x0500000f


	//   ....[129]....
        /*07d0*/ 	.word	0x0500000f


	//   ....[130]....
        /*07d4*/ 	.word	0x0500000f


	//   ....[131]....
        /*07d8*/ 	.word	0x0500000f


	//   ....[132]....
        /*07dc*/ 	.word	0x0500000f


	//   ....[133]....
        /*07e0*/ 	.word	0x0500000f


	//   ....[134]....
        /*07e4*/ 	.word	0x0500000f


	//   ....[135]....
        /*07e8*/ 	.word	0x0500000f


	//   ....[136]....
        /*07ec*/ 	.word	0x0500000f


	//   ....[137]....
        /*07f0*/ 	.word	0x0500000f


	//   ....[138]....
        /*07f4*/ 	.word	0x0500000f


	//   ....[139]....
        /*07f8*/ 	.word	0x0500000f


	//   ....[140]....
        /*07fc*/ 	.word	0x0500000f


	//   ....[141]....
        /*0800*/ 	.word	0x0500000f


	//   ....[142]....
        /*0804*/ 	.word	0x0500000f


	//   ....[143]....
        /*0808*/ 	.word	0x0500000f


	//   ....[144]....
        /*080c*/ 	.word	0x0500000f


	//   ....[145]....
        /*0810*/ 	.word	0x0500000f


	//   ....[146]....
        /*0814*/ 	.word	0x0500000f


	//   ....[147]....
        /*0818*/ 	.word	0x0500000f


	//   ....[148]....
        /*081c*/ 	.word	0x0500000f


	//   ....[149]....
        /*0820*/ 	.word	0x0500000f


	//   ....[150]....
        /*0824*/ 	.word	0x0500000f


	//   ....[151]....
        /*0828*/ 	.word	0x0500000f


	//   ....[152]....
        /*082c*/ 	.word	0x0500000f


	//   ....[153]....
        /*0830*/ 	.word	0x0500000f


	//   ....[154]....
        /*0834*/ 	.word	0x0500000f


	//   ....[155]....
        /*0838*/ 	.word	0x0500000f


	//   ....[156]....
        /*083c*/ 	.word	0x0500000f


	//   ....[157]....
        /*0840*/ 	.word	0x0500000f


	//   ....[158]....
        /*0844*/ 	.word	0x0500000f


	//   ....[159]....
        /*0848*/ 	.word	0x0500000f


	//   ....[160]....
        /*084c*/ 	.word	0x0500000f


	//   ....[161]....
        /*0850*/ 	.word	0x0500000f


	//   ....[162]....
        /*0854*/ 	.word	0x0500000f


	//   ....[163]....
        /*0858*/ 	.word	0x0500000f


	//   ....[164]....
        /*085c*/ 	.word	0x0500000f


	//   ....[165]....
        /*0860*/ 	.word	0x0500000f


	//   ....[166]....
        /*0864*/ 	.word	0x0500000f


	//   ....[167]....
        /*0868*/ 	.word	0x0500000f


	//   ....[168]....
        /*086c*/ 	.word	0x0500000f


	//   ....[169]....
        /*0870*/ 	.word	0x0500000f


	//   ....[170]....
        /*0874*/ 	.word	0x0500000f


	//   ....[171]....
        /*0878*/ 	.word	0x0500000f


	//   ....[172]....
        /*087c*/ 	.word	0x0500000f


	//   ....[173]....
        /*0880*/ 	.word	0x0500000f


	//   ....[174]....
        /*0884*/ 	.word	0x0500000f


	//   ....[175]....
        /*0888*/ 	.word	0x0500000f


	//   ....[176]....
        /*088c*/ 	.word	0x0500000f


	//   ....[177]....
        /*0890*/ 	.word	0x0500000f


	//   ....[178]....
        /*0894*/ 	.word	0x0500000f


	//   ....[179]....
        /*0898*/ 	.word	0x0500000f


	//   ....[180]....
        /*089c*/ 	.word	0x0500000f


	//   ....[181]....
        /*08a0*/ 	.word	0x0500000f


	//   ....[182]....
        /*08a4*/ 	.word	0x0500000f


	//   ....[183]....
        /*08a8*/ 	.word	0x0500000f


	//   ....[184]....
        /*08ac*/ 	.word	0x0500000f


	//   ....[185]....
        /*08b0*/ 	.word	0x0500000f


	//   ....[186]....
        /*08b4*/ 	.word	0x0500000f


	//   ....[187]....
        /*08b8*/ 	.word	0x0500000f


	//   ....[188]....
        /*08bc*/ 	.word	0x0500000f


	//   ....[189]....
        /*08c0*/ 	.word	0x0500000f


	//----- nvinfo : EIATTR_COOP_GROUP_INSTR_OFFSETS
	.align		4
.L_147:
        /*08c4*/ 	.byte	0x04, 0x28
        /*08c6*/ 	.short	(.L_149 - .L_148)


	//   ....[0]....
.L_148:
        /*08c8*/ 	.word	0x00000060


	//   ....[1]....
        /*08cc*/ 	.word	0x00000190


	//   ....[2]....
        /*08d0*/ 	.word	0x00000240


	//   ....[3]....
        /*08d4*/ 	.word	0x00000400


	//   ....[4]....
        /*08d8*/ 	.word	0x00000560


	//   ....[5]....
        /*08dc*/ 	.word	0x00000680


	//   ....[6]....
        /*08e0*/ 	.word	0x000007e0


	//   ....[7]....
        /*08e4*/ 	.word	0x00005cd0


	//   ....[8]....
        /*08e8*/ 	.word	0x000062d0


	//   ....[9]....
        /*08ec*/ 	.word	0x000062e0


	//   ....[10]....
        /*08f0*/ 	.word	0x000062f0


	//   ....[11]....
        /*08f4*/ 	.word	0x00006300


	//   ....[12]....
        /*08f8*/ 	.word	0x00007380


	//   ....[13]....
        /*08fc*/ 	.word	0x00007390


	//   ....[14]....
        /*0900*/ 	.word	0x000073a0


	//   ....[15]....
        /*0904*/ 	.word	0x000073b0


	//   ....[16]....
        /*0908*/ 	.word	0x0000a120


	//   ....[17]....
        /*090c*/ 	.word	0x0000a170


	//   ....[18]....
        /*0910*/ 	.word	0x0000a8c0


	//   ....[19]....
        /*0914*/ 	.word	0x0000a950


	//   ....[20]....
        /*0918*/ 	.word	0x0000bda0


	//   ....[21]....
        /*091c*/ 	.word	0x0000d050


	//   ....[22]....
        /*0920*/ 	.word	0x0000d0b0


	//   ....[23]....
        /*0924*/ 	.word	0x0000dc90


	//   ....[24]....
        /*0928*/ 	.word	0x0000dcb0


	//   ....[25]....
        /*092c*/ 	.word	0x0000fa20


	//   ....[26]....
        /*0930*/ 	.word	0x0000fcb0


	//   ....[27]....
        /*0934*/ 	.word	0x0000ff10


	//   ....[28]....
        /*0938*/ 	.word	0x00010220


	//   ....[29]....
        /*093c*/ 	.word	0x00010230


	//   ....[30]....
        /*0940*/ 	.word	0x00011110


	//   ....[31]....
        /*0944*/ 	.word	0x00011130


	//   ....[32]....
        /*0948*/ 	.word	0x00011140


	//   ....[33]....
        /*094c*/ 	.word	0x00011150


	//   ....[34]....
        /*0950*/ 	.word	0x00011680


	//   ....[35]....
        /*0954*/ 	.word	0x000116b0


	//   ....[36]....
        /*0958*/ 	.word	0x000116e0


	//   ....[37]....
        /*095c*/ 	.word	0x00011720


	//   ....[38]....
        /*0960*/ 	.word	0x00011740


	//   ....[39]....
        /*0964*/ 	.word	0x00011750


	//   ....[40]....
        /*0968*/ 	.word	0x00011790


	//   ....[41]....
        /*096c*/ 	.word	0x000117c0


	//   ....[42]....
        /*0970*/ 	.word	0x00011cb0


	//   ....[43]....
        /*0974*/ 	.word	0x00011cc0


	//   ....[44]....
        /*0978*/ 	.word	0x00011f40


	//   ....[45]....
        /*097c*/ 	.word	0x00011f50


	//   ....[46]....
        /*0980*/ 	.word	0x000129e0


	//   ....[47]....
        /*0984*/ 	.word	0x00012a10


	//   ....[48]....
        /*0988*/ 	.word	0x00012a30


	//   ....[49]....
        /*098c*/ 	.word	0x00012a60


	//   ....[50]....
        /*0990*/ 	.word	0x00012a90


	//   ....[51]....
        /*0994*/ 	.word	0x00012aa0


	//   ....[52]....
        /*0998*/ 	.word	0x00012ad0


	//   ....[53]....
        /*099c*/ 	.word	0x00012b40


	//   ....[54]....
        /*09a0*/ 	.word	0x00012c70


	//   ....[55]....
        /*09a4*/ 	.word	0x00012e90


	//   ....[56]....
        /*09a8*/ 	.word	0x00012ec0


	//   ....[57]....
        /*09ac*/ 	.word	0x00012ef0


	//   ....[58]....
        /*09b0*/ 	.word	0x00012f20


	//   ....[59]....
        /*09b4*/ 	.word	0x00012f50


	//   ....[60]....
        /*09b8*/ 	.word	0x00012f80


	//   ....[61]....
        /*09bc*/ 	.word	0x00013100


	//   ....[62]....
        /*09c0*/ 	.word	0x00013130


	//   ....[63]....
        /*09c4*/ 	.word	0x00013160


	//   ....[64]....
        /*09c8*/ 	.word	0x00013190


	//   ....[65]....
        /*09cc*/ 	.word	0x000131c0


	//   ....[66]....
        /*09d0*/ 	.word	0x000131f0


	//   ....[67]....
        /*09d4*/ 	.word	0x00013280


	//   ....[68]....
        /*09d8*/ 	.word	0x000132b0


	//   ....[69]....
        /*09dc*/ 	.word	0x000132c0


	//   ....[70]....
        /*09e0*/ 	.word	0x00013360


	//   ....[71]....
        /*09e4*/ 	.word	0x000142e0


	//   ....[72]....
        /*09e8*/ 	.word	0x000157e0


	//   ....[73]....
        /*09ec*/ 	.word	0x00016380


	//   ....[74]....
        /*09f0*/ 	.word	0x00016390


	//   ....[75]....
        /*09f4*/ 	.word	0x000163b0


	//   ....[76]....
        /*09f8*/ 	.word	0x00016410


	//   ....[77]....
        /*09fc*/ 	.word	0x00016430


	//   ....[78]....
        /*0a00*/ 	.word	0x000164b0


	//   ....[79]....
        /*0a04*/ 	.word	0x000164d0


	//   ....[80]....
        /*0a08*/ 	.word	0x00016550


	//   ....[81]....
        /*0a0c*/ 	.word	0x00016570


	//   ....[82]....
        /*0a10*/ 	.word	0x000165f0


	//   ....[83]....
        /*0a14*/ 	.word	0x00016610


	//   ....[84]....
        /*0a18*/ 	.word	0x00016690


	//   ....[85]....
        /*0a1c*/ 	.word	0x000166b0


	//   ....[86]....
        /*0a20*/ 	.word	0x00016730


	//   ....[87]....
        /*0a24*/ 	.word	0x00016750


	//   ....[88]....
        /*0a28*/ 	.word	0x00016760


	//   ....[89]....
        /*0a2c*/ 	.word	0x000167d0


	//   ....[90]....
        /*0a30*/ 	.word	0x00016820


	//   ....[91]....
        /*0a34*/ 	.word	0x000168e0


	//   ....[92]....
        /*0a38*/ 	.word	0x000168f0


	//   ....[93]....
        /*0a3c*/ 	.word	0x00016960


	//   ....[94]....
        /*0a40*/ 	.word	0x00016970


	//   ....[95]....
        /*0a44*/ 	.word	0x000169b0


	//   ....[96]....
        /*0a48*/ 	.word	0x000169d0


	//   ....[97]....
        /*0a4c*/ 	.word	0x00018970


	//   ....[98]....
        /*0a50*/ 	.word	0x000189a0


	//   ....[99]....
        /*0a54*/ 	.word	0x00018a00


	//   ....[100]....
        /*0a58*/ 	.word	0x00018a30


	//   ....[101]....
        /*0a5c*/ 	.word	0x00018a60


	//   ....[102]....
        /*0a60*/ 	.word	0x00018a90


	//   ....[103]....
        /*0a64*/ 	.word	0x00018ac0


	//   ....[104]....
        /*0a68*/ 	.word	0x00018af0


	//   ....[105]....
        /*0a6c*/ 	.word	0x00018c90


	//   ....[106]....
        /*0a70*/ 	.word	0x00018cc0


	//   ....[107]....
        /*0a74*/ 	.word	0x00018cf0


	//   ....[108]....
        /*0a78*/ 	.word	0x00018d20


	//   ....[109]....
        /*0a7c*/ 	.word	0x00018d50


	//   ....[110]....
        /*0a80*/ 	.word	0x00018d80


	//   ....[111]....
        /*0a84*/ 	.word	0x00018e40


	//   ....[112]....
        /*0a88*/ 	.word	0x00018e60


	//   ....[113]....
        /*0a8c*/ 	.word	0x00018e70


	//   ....[114]....
        /*0a90*/ 	.word	0x00018ed0


	//   ....[115]....
        /*0a94*/ 	.word	0x000194f0


	//   ....[116]....
        /*0a98*/ 	.word	0x00019950


	//   ....[117]....
        /*0a9c*/ 	.word	0x00019a00


	//   ....[118]....
        /*0aa0*/ 	.word	0x00019a90


	//   ....[119]....
        /*0aa4*/ 	.word	0x00019ae0


	//   ....[120]....
        /*0aa8*/ 	.word	0x00019b30


	//   ....[121]....
        /*0aac*/ 	.word	0x00019c10


	//   ....[122]....
        /*0ab0*/ 	.word	0x00019ca0


	//   ....[123]....
        /*0ab4*/ 	.word	0x00019cf0


	//   ....[124]....
        /*0ab8*/ 	.word	0x00019d40


	//   ....[125]....
        /*0abc*/ 	.word	0x00019f60


	//   ....[126]....
        /*0ac0*/ 	.word	0x00019fc0


	//   ....[127]....
        /*0ac4*/ 	.word	0x0001a080


	//   ....[128]....
        /*0ac8*/ 	.word	0x0001a0f0


	//   ....[129]....
        /*0acc*/ 	.word	0x0001a150


	//   ....[130]....
        /*0ad0*/ 	.word	0x0001a200


	//   ....[131]....
        /*0ad4*/ 	.word	0x0001a260


	//   ....[132]....
        /*0ad8*/ 	.word	0x0001a2f0


	//   ....[133]....
        /*0adc*/ 	.word	0x0001a370


	//   ....[134]....
        /*0ae0*/ 	.word	0x0001a3c0


	//   ....[135]....
        /*0ae4*/ 	.word	0x0001a450


	//   ....[136]....
        /*0ae8*/ 	.word	0x0001a4e0


	//   ....[137]....
        /*0aec*/ 	.word	0x0001a580


	//   ....[138]....
        /*0af0*/ 	.word	0x0001a620


	//   ....[139]....
        /*0af4*/ 	.word	0x0001a680


	//   ....[140]....
        /*0af8*/ 	.word	0x0001a6f0


	//   ....[141]....
        /*0afc*/ 	.word	0x0001a750


	//   ....[142]....
        /*0b00*/ 	.word	0x0001a7c0


	//   ....[143]....
        /*0b04*/ 	.word	0x0001a890


	//   ....[144]....
        /*0b08*/ 	.word	0x0001a8e0


	//   ....[145]....
        /*0b0c*/ 	.word	0x0001a9a0


	//   ....[146]....
        /*0b10*/ 	.word	0x0001ac80


	//   ....[147]....
        /*0b14*/ 	.word	0x0001ae30


	//   ....[148]....
        /*0b18*/ 	.word	0x0001ae80


	//   ....[149]....
        /*0b1c*/ 	.word	0x0001aee0


	//   ....[150]....
        /*0b20*/ 	.word	0x0001afa0


	//   ....[151]....
        /*0b24*/ 	.word	0x0001b000


	//   ....[152]....
        /*0b28*/ 	.word	0x0001b100


	//   ....[153]....
        /*0b2c*/ 	.word	0x0001b160


	//   ....[154]....
        /*0b30*/ 	.word	0x0001b260


	//   ....[155]....
        /*0b34*/ 	.word	0x0001b2c0


	//   ....[156]....
        /*0b38*/ 	.word	0x0001b3c0


	//   ....[157]....
        /*0b3c*/ 	.word	0x0001b420


	//   ....[158]....
        /*0b40*/ 	.word	0x0001b520


	//   ....[159]....
        /*0b44*/ 	.word	0x0001b580


	//   ....[160]....
        /*0b48*/ 	.word	0x0001b680


	//   ....[161]....
        /*0b4c*/ 	.word	0x0001b6e0


	//   ....[162]....
        /*0b50*/ 	.word	0x0001b7f0


	//   ....[163]....
        /*0b54*/ 	.word	0x0001b860


	//   ....[164]....
        /*0b58*/ 	.word	0x0001b930


	//   ....[165]....
        /*0b5c*/ 	.word	0x0001b990


	//   ....[166]....
        /*0b60*/ 	.word	0x0001ba80


	//   ....[167]....
        /*0b64*/ 	.word	0x0001bae0


	//   ....[168]....
        /*0b68*/ 	.word	0x0001bbb0


	//   ....[169]....
        /*0b6c*/ 	.word	0x0001bc10


	//   ....[170]....
        /*0b70*/ 	.word	0x0001bcd0


	//   ....[171]....
        /*0b74*/ 	.word	0x0001bff0


	//   ....[172]....
        /*0b78*/ 	.word	0x0001c090


	//   ....[173]....
        /*0b7c*/ 	.word	0x0001c210


	//   ....[174]....
        /*0b80*/ 	.word	0x0001c280


	//   ....[175]....
        /*0b84*/ 	.word	0x0001c2f0


	//   ....[176]....
        /*0b88*/ 	.word	0x0001c360


	//   ....[177]....
        /*0b8c*/ 	.word	0x0001c3d0


	//   ....[178]....
        /*0b90*/ 	.word	0x0001c450


	//   ....[179]....
        /*0b94*/ 	.word	0x0001c4d0


	//   ....[180]....
        /*0b98*/ 	.word	0x0001c560


	//   ....[181]....
        /*0b9c*/ 	.word	0x0001c5d0


	//   ....[182]....
        /*0ba0*/ 	.word	0x0001c640


	//   ....[183]....
        /*0ba4*/ 	.word	0x0001c6b0


	//   ....[184]....
        /*0ba8*/ 	.word	0x0001c730


	//   ....[185]....
        /*0bac*/ 	.word	0x0001c7a0


	//   ....[186]....
        /*0bb0*/ 	.word	0x0001c840


	//   ....[187]....
        /*0bb4*/ 	.word	0x0001c890


	//   ....[188]....
        /*0bb8*/ 	.word	0x0001c920


	//   ....[189]....
        /*0bbc*/ 	.word	0x0001ca50


	//----- nvinfo : EIATTR_REG_RECONFIG
	.align		4
.L_149:
        /*0bc0*/ 	.byte	0x01, 0x54
	.zero		2


	//----- nvinfo : EIATTR_SYSCALL_OFFSETS
	.align		4
        /*0bc4*/ 	.byte	0x04, 0x46
        /*0bc6*/ 	.short	(.L_151 - .L_150)


	//   ....[0]....
.L_150:
        /*0bc8*/ 	.word	0x00001bd0


	//   ....[1]....
        /*0bcc*/ 	.word	0x00001d20


	//   ....[2]....
        /*0bd0*/ 	.word	0x00005eb0


	//   ....[3]....
        /*0bd4*/ 	.word	0x00006240


	//   ....[4]....
        /*0bd8*/ 	.word	0x00015430


	//   ....[5]....
        /*0bdc*/ 	.word	0x00015580


	//   ....[6]....
        /*0be0*/ 	.word	0x00015680


	//   ....[7]....
        /*0be4*/ 	.word	0x00015eb0


	//----- nvinfo : EIATTR_MBARRIER_INSTR_OFFSETS
	.align		4
.L_151:
        /*0be8*/ 	.byte	0x04, 0x39
        /*0bea*/ 	.short	(.L_153 - .L_152)


	//   ....[0]....
.L_152:
        /*0bec*/ 	.word	0x000002b0
        /*0bf0*/ 	.word	0x000000ff
        /*0bf4*/ 	.word	0x00030800
        /*0bf8*/ 	.short	0x0100
        /*0bfa*/ 	.byte	0x08
	.zero		1


	//   ....[1]....
        /*0bfc*/ 	.word	0x000002c0
        /*0c00*/ 	.word	0x000000ff
        /*0c04*/ 	.word	0x00030820
        /*0c08*/ 	.short	0x0100
        /*0c0a*/ 	.byte	0x08
	.zero		1


	//   ....[2]....
        /*0c0c*/ 	.word	0x000003b0
        /*0c10*/ 	.word	0x000000ff
        /*0c14*/ 	.word	0x00030830
        /*0c18*/ 	.short	0x0100
        /*0c1a*/ 	.byte	0x08
	.zero		1


	//   ....[3]....
        /*0c1c*/ 	.word	0x000003c0
        /*0c20*/ 	.word	0x000000ff
        /*0c24*/ 	.word	0x00030840
        /*0c28*/ 	.short	0x0100
        /*0c2a*/ 	.byte	0x08
	.zero		1


	//   ....[4]....
        /*0c2c*/ 	.word	0x000003d0
        /*0c30*/ 	.word	0x000000ff
        /*0c34*/ 	.word	0x00030838
        /*0c38*/ 	.short	0x0100
        /*0c3a*/ 	.byte	0x08
	.zero		1


	//   ....[5]....
        /*0c3c*/ 	.word	0x000003e0
        /*0c40*/ 	.word	0x000000ff
        /*0c44*/ 	.word	0x00030848
        /*0c48*/ 	.short	0x0100
        /*0c4a*/ 	.byte	0x08
	.zero		1


	//   ....[6]....
        /*0c4c*/ 	.word	0x00000510
        /*0c50*/ 	.word	0x000000ff
        /*0c54*/ 	.word	0x00030850
        /*0c58*/ 	.short	0x0100
        /*0c5a*/ 	.byte	0x08
	.zero		1


	//   ....[7]....
        /*0c5c*/ 	.word	0x00000520
        /*0c60*/ 	.word	0x000000ff
        /*0c64*/ 	.word	0x00030860
        /*0c68*/ 	.short	0x0100
        /*0c6a*/ 	.byte	0x08
	.zero		1


	//   ....[8]....
        /*0c6c*/ 	.word	0x00000530
        /*0c70*/ 	.word	0x000000ff
        /*0c74*/ 	.word	0x00030858
        /*0c78*/ 	.short	0x0100
        /*0c7a*/ 	.byte	0x08
	.zero		1


	//   ....[9]....
        /*0c7c*/ 	.word	0x00000540
        /*0c80*/ 	.word	0x000000ff
        /*0c84*/ 	.word	0x00030868
        /*0c88*/ 	.short	0x0100
        /*0c8a*/ 	.byte	0x08
	.zero		1


	//   ....[10]....
        /*0c8c*/ 	.word	0x00000630
        /*0c90*/ 	.word	0x000000ff
        /*0c94*/ 	.word	0x00030870
        /*0c98*/ 	.short	0x0100
        /*0c9a*/ 	.byte	0x06
	.zero		1


	//   ....[11]....
        /*0c9c*/ 	.word	0x00000640
        /*0ca0*/ 	.word	0x000000ff
        /*0ca4*/ 	.word	0x00030880
        /*0ca8*/ 	.short	0x0100
        /*0caa*/ 	.byte	0x06
	.zero		1


	//   ....[12]....
        /*0cac*/ 	.word	0x00000650
        /*0cb0*/ 	.word	0x000000ff
        /*0cb4*/ 	.word	0x00030878
        /*0cb8*/ 	.short	0x0100
        /*0cba*/ 	.byte	0x06
	.zero		1


	//   ....[13]....
        /*0cbc*/ 	.word	0x00000660
        /*0cc0*/ 	.word	0x000000ff
        /*0cc4*/ 	.word	0x00030888
        /*0cc8*/ 	.short	0x0100
        /*0cca*/ 	.byte	0x06
	.zero		1


	//   ....[14]....
        /*0ccc*/ 	.word	0x00000790
        /*0cd0*/ 	.word	0x000000ff
        /*0cd4*/ 	.word	0x00030890
        /*0cd8*/ 	.short	0x0100
        /*0cda*/ 	.byte	0x08
	.zero		1


	//   ....[15]....
        /*0cdc*/ 	.word	0x000007a0
        /*0ce0*/ 	.word	0x000000ff
        /*0ce4*/ 	.word	0x000308a0
        /*0ce8*/ 	.short	0x0100
        /*0cea*/ 	.byte	0x08
	.zero		1


	//   ....[16]....
        /*0cec*/ 	.word	0x000007b0
        /*0cf0*/ 	.word	0x000000ff
        /*0cf4*/ 	.word	0x00030898
        /*0cf8*/ 	.short	0x0100
        /*0cfa*/ 	.byte	0x08
	.zero		1


	//   ....[17]....
        /*0cfc*/ 	.word	0x000007c0
        /*0d00*/ 	.word	0x000000ff
        /*0d04*/ 	.word	0x000308a8
        /*0d08*/ 	.short	0x0100
        /*0d0a*/ 	.byte	0x08
	.zero		1


	//   ....[18]....
        /*0d0c*/ 	.word	0x000008f0
        /*0d10*/ 	.word	0x000000ff
        /*0d14*/ 	.word	0x000308b0
        /*0d18*/ 	.short	0x0100
        /*0d1a*/ 	.byte	0x08
	.zero		1


	//   ....[19]....
        /*0d1c*/ 	.word	0x00000900
        /*0d20*/ 	.word	0x000000ff
        /*0d24*/ 	.word	0x000308c0
        /*0d28*/ 	.short	0x0100
        /*0d2a*/ 	.byte	0x08
	.zero		1


	//   ....[20]....
        /*0d2c*/ 	.word	0x00000910
        /*0d30*/ 	.word	0x000000ff
        /*0d34*/ 	.word	0x000308b8
        /*0d38*/ 	.short	0x0100
        /*0d3a*/ 	.byte	0x08
	.zero		1


	//   ....[21]....
        /*0d3c*/ 	.word	0x00000920
        /*0d40*/ 	.word	0x000000ff
        /*0d44*/ 	.word	0x000308c8
        /*0d48*/ 	.short	0x0100
        /*0d4a*/ 	.byte	0x08
	.zero		1


	//   ....[22]....
        /*0d4c*/ 	.word	0x00002ed0
        /*0d50*/ 	.word	0x00000053
        /*0d54*/ 	.word	0x00030890
        /*0d58*/ 	.short	0x010a
        /*0d5a*/ 	.byte	0x3f
	.zero		1


	//   ....[23]....
        /*0d5c*/ 	.word	0x000040c0
        /*0d60*/ 	.word	0x00000053
        /*0d64*/ 	.word	0x00030890
        /*0d68*/ 	.short	0x010a
        /*0d6a*/ 	.byte	0x3f
	.zero		1


	//   ....[24]....
        /*0d6c*/ 	.word	0x00005190
        /*0d70*/ 	.word	0x00000053
        /*0d74*/ 	.word	0x00030890
        /*0d78*/ 	.short	0x010a
        /*0d7a*/ 	.byte	0x3f
	.zero		1


	//   ....[25]....
        /*0d7c*/ 	.word	0x000053b0
        /*0d80*/ 	.word	0x0000000c
        /*0d84*/ 	.word	0x00000000
        /*0d88*/ 	.short	0x0101
        /*0d8a*/ 	.byte	0x3f
	.zero		1


	//   ....[26]....
        /*0d8c*/ 	.word	0x000053f0
        /*0d90*/ 	.word	0x00000053
        /*0d94*/ 	.word	0x000308b0
        /*0d98*/ 	.short	0x010a
        /*0d9a*/ 	.byte	0x3f
	.zero		1


	//   ....[27]....
        /*0d9c*/ 	.word	0x000057b0
        /*0da0*/ 	.word	0x00000053
        /*0da4*/ 	.word	0x00000000
        /*0da8*/ 	.short	0x0101
        /*0daa*/ 	.byte	0x3f
	.zero		1


	//   ....[28]....
        /*0dac*/ 	.word	0x00005f50
        /*0db0*/ 	.word	0x00000002
        /*0db4*/ 	.word	0x00030800
        /*0db8*/ 	.short	0x010a
        /*0dba*/ 	.byte	0x3f
	.zero		1


	//   ....[29]....
        /*0dbc*/ 	.word	0x00005fa0
        /*0dc0*/ 	.word	0x00000002
        /*0dc4*/ 	.word	0x00030800
        /*0dc8*/ 	.short	0x010a
        /*0dca*/ 	.byte	0x3f
	.zero		1


	//   ....[30]....
        /*0dcc*/ 	.word	0x00006620
        /*0dd0*/ 	.word	0x00000002
        /*0dd4*/ 	.word	0x00030800
        /*0dd8*/ 	.short	0x010a
        /*0dda*/ 	.byte	0x3f
	.zero		1


	//   ....[31]....
        /*0ddc*/ 	.word	0x00007590
        /*0de0*/ 	.word	0x00000002
        /*0de4*/ 	.word	0x00030800
        /*0de8*/ 	.short	0x010a
        /*0dea*/ 	.byte	0x3f
	.zero		1


	//   ....[32]....
        /*0dec*/ 	.word	0x00008440
        /*0df0*/ 	.word	0x00000000
        /*0df4*/ 	.word	0x00030830
        /*0df8*/ 	.short	0x010a
        /*0dfa*/ 	.byte	0x3f
	.zero		1


	//   ....[33]....
        /*0dfc*/ 	.word	0x00008500
        /*0e00*/ 	.word	0x00000000
        /*0e04*/ 	.word	0x00030830
        /*0e08*/ 	.short	0x010a
        /*0e0a*/ 	.byte	0x3f
	.zero		1


	//   ....[34]....
        /*0e0c*/ 	.word	0x0000afa0
        /*0e10*/ 	.word	0x00000000
        /*0e14*/ 	.word	0x00000000
        /*0e18*/ 	.short	0x0101
        /*0e1a*/ 	.byte	0x3f
	.zero		1


	//   ....[35]....
        /*0e1c*/ 	.word	0x0000bff0
        /*0e20*/ 	.word	0x00000005
        /*0e24*/ 	.word	0x00030830
        /*0e28*/ 	.short	0x010a
        /*0e2a*/ 	.byte	0x3f
	.zero		1


	//   ....[36]....
        /*0e2c*/ 	.word	0x0000c040
        /*0e30*/ 	.word	0x00000005
        /*0e34*/ 	.word	0x00030830
        /*0e38*/ 	.short	0x010a
        /*0e3a*/ 	.byte	0x3f
	.zero		1


	//   ....[37]....
        /*0e3c*/ 	.word	0x0000c390
        /*0e40*/ 	.word	0x00000006
        /*0e44*/ 	.word	0x00030850
        /*0e48*/ 	.short	0x010a
        /*0e4a*/ 	.byte	0x3f
	.zero		1


	//   ....[38]....
        /*0e4c*/ 	.word	0x0000c3d0
        /*0e50*/ 	.word	0x00000006
        /*0e54*/ 	.word	0x00030850
        /*0e58*/ 	.short	0x010a
        /*0e5a*/ 	.byte	0x3f
	.zero		1


	//   ....[39]....
        /*0e5c*/ 	.word	0x0000e790
        /*0e60*/ 	.word	0x0000003f
        /*0e64*/ 	.word	0x00000000
        /*0e68*/ 	.short	0x0101
        /*0e6a*/ 	.byte	0x3f
	.zero		1


	//   ....[40]....
        /*0e6c*/ 	.word	0x0000e7f0
        /*0e70*/ 	.word	0x0000003e
        /*0e74*/ 	.word	0x00000000
        /*0e78*/ 	.short	0x0101
        /*0e7a*/ 	.byte	0x3f
	.zero		1


	//   ....[41]....
        /*0e7c*/ 	.word	0x0000fab0
        /*0e80*/ 	.word	0x0000000b
        /*0e84*/ 	.word	0x00030850
        /*0e88*/ 	.short	0x010a
        /*0e8a*/ 	.byte	0x3f
	.zero		1


	//   ....[42]....
        /*0e8c*/ 	.word	0x0000fb70
        /*0e90*/ 	.word	0x0000000b
        /*0e94*/ 	.word	0x00030850
        /*0e98*/ 	.short	0x010a
        /*0e9a*/ 	.byte	0x3f
	.zero		1


	//   ....[43]....
        /*0e9c*/ 	.word	0x000104c0
        /*0ea0*/ 	.word	0x0000000a
        /*0ea4*/ 	.word	0x00000000
        /*0ea8*/ 	.short	0x0101
        /*0eaa*/ 	.byte	0x3f
	.zero		1


	//   ....[44]....
        /*0eac*/ 	.word	0x00011590
        /*0eb0*/ 	.word	0x00000000
        /*0eb4*/ 	.word	0x00000000
        /*0eb8*/ 	.short	0x0101
        /*0eba*/ 	.byte	0x3f
	.zero		1


	//   ....[45]....
        /*0ebc*/ 	.word	0x00011b30
        /*0ec0*/ 	.word	0x00000008
        /*0ec4*/ 	.word	0x00000000
        /*0ec8*/ 	.short	0x0101
        /*0eca*/ 	.byte	0x3f
	.zero		1


	//   ....[46]....
        /*0ecc*/ 	.word	0x000143c0
        /*0ed0*/ 	.word	0x00000010
        /*0ed4*/ 	.word	0x00030820
        /*0ed8*/ 	.short	0x010a
        /*0eda*/ 	.byte	0x3f
	.zero		1


	//   ....[47]....
        /*0edc*/ 	.word	0x00014480
        /*0ee0*/ 	.word	0x00000007
        /*0ee4*/ 	.word	0x000308a0
        /*0ee8*/ 	.short	0x010a
        /*0eea*/ 	.byte	0x3f
	.zero		1


	//   ....[48]....
        /*0eec*/ 	.word	0x000146b0
        /*0ef0*/ 	.word	0x00000007
        /*0ef4*/ 	.word	0x000308c0
        /*0ef8*/ 	.short	0x010a
        /*0efa*/ 	.byte	0x3f
	.zero		1


	//   ....[49]....
        /*0efc*/ 	.word	0x00014a30
        /*0f00*/ 	.word	0x00000006
        /*0f04*/ 	.word	0x000308a0
        /*0f08*/ 	.short	0x010a
        /*0f0a*/ 	.byte	0x3f
	.zero		1


	//   ....[50]....
        /*0f0c*/ 	.word	0x00014c50
        /*0f10*/ 	.word	0x00000006
        /*0f14*/ 	.word	0x000308c0
        /*0f18*/ 	.short	0x010a
        /*0f1a*/ 	.byte	0x3f
	.zero		1


	//   ....[51]....
        /*0f1c*/ 	.word	0x00015a10
        /*0f20*/ 	.word	0x00000000
        /*0f24*/ 	.word	0x00030840
        /*0f28*/ 	.short	0x010a
        /*0f2a*/ 	.byte	0x3f
	.zero		1


	//   ....[52]....
        /*0f2c*/ 	.word	0x00016a80
        /*0f30*/ 	.word	0x00000010
        /*0f34*/ 	.word	0x00030800
        /*0f38*/ 	.short	0x0107
        /*0f3a*/ 	.byte	0x3f
	.zero		1


	//   ....[53]....
        /*0f3c*/ 	.word	0x00016b70
        /*0f40*/ 	.word	0x00000010
        /*0f44*/ 	.word	0x00030800
        /*0f48*/ 	.short	0x0101
        /*0f4a*/ 	.byte	0x3f
	.zero		1


	//   ....[54]....
        /*0f4c*/ 	.word	0x00016b90
        /*0f50*/ 	.word	0x00000010
        /*0f54*/ 	.word	0x00030820
        /*0f58*/ 	.short	0x010a
        /*0f5a*/ 	.byte	0x3f
	.zero		1


	//   ....[55]....
        /*0f5c*/ 	.word	0x00016f30
        /*0f60*/ 	.word	0x00000002
        /*0f64*/ 	.word	0x00030840
        /*0f68*/ 	.short	0x010a
        /*0f6a*/ 	.byte	0x3f
	.zero		1


	//   ....[56]....
        /*0f6c*/ 	.word	0x000171b0
        /*0f70*/ 	.word	0x00000003
        /*0f74*/ 	.word	0x00000060
        /*0f78*/ 	.short	0x010a
        /*0f7a*/ 	.byte	0x3f
	.zero		1


	//   ....[57]....
        /*0f7c*/ 	.word	0x00017710
        /*0f80*/ 	.word	0x00000002
        /*0f84*/ 	.word	0x00030840
        /*0f88*/ 	.short	0x010a
        /*0f8a*/ 	.byte	0x3f
	.zero		1


	//   ....[58]....
        /*0f8c*/ 	.word	0x00017990
        /*0f90*/ 	.word	0x0000000a
        /*0f94*/ 	.word	0x00000060
        /*0f98*/ 	.short	0x010a
        /*0f9a*/ 	.byte	0x3f
	.zero		1


	//   ....[59]....
        /*0f9c*/ 	.word	0x00017e30
        /*0fa0*/ 	.word	0x00000002
        /*0fa4*/ 	.word	0x00030840
        /*0fa8*/ 	.short	0x010a
        /*0faa*/ 	.byte	0x3f
	.zero		1


	//   ....[60]....
        /*0fac*/ 	.word	0x000180c0
        /*0fb0*/ 	.word	0x00000003
        /*0fb4*/ 	.word	0x00000060
        /*0fb8*/ 	.short	0x010a
        /*0fba*/ 	.byte	0x3f
	.zero		1


	//   ....[61]....
        /*0fbc*/ 	.word	0x00018510
        /*0fc0*/ 	.word	0x00000003
        /*0fc4*/ 	.word	0x00030860
        /*0fc8*/ 	.short	0x010a
        /*0fca*/ 	.byte	0x3f
	.zero		1


	//   ....[62]....
        /*0fcc*/ 	.word	0x00019470
        /*0fd0*/ 	.word	0x00000009
        /*0fd4*/ 	.word	0x00030820
        /*0fd8*/ 	.short	0x010a
        /*0fda*/ 	.byte	0x3f
	.zero		1


	//   ....[63]....
        /*0fdc*/ 	.word	0x00019600
        /*0fe0*/ 	.word	0x00000007
        /*0fe4*/ 	.word	0x00000000
        /*0fe8*/ 	.short	0x010a
        /*0fea*/ 	.byte	0x3f
	.zero		1


	//   ....[64]....
        /*0fec*/ 	.word	0x00019670
        /*0ff0*/ 	.word	0x00000003
        /*0ff4*/ 	.word	0x00000000
        /*0ff8*/ 	.short	0x010a
        /*0ffa*/ 	.byte	0x3f
	.zero		1


	//   ....[65]....
        /*0ffc*/ 	.word	0x000196d0
        /*1000*/ 	.word	0x00000005
        /*1004*/ 	.word	0x00000000
        /*1008*/ 	.short	0x010a
        /*100a*/ 	.byte	0x3f
	.zero		1


	//   ....[66]....
        /*100c*/ 	.word	0x00019700
        /*1010*/ 	.word	0x00000003
        /*1014*/ 	.word	0x00000000
        /*1018*/ 	.short	0x010a
        /*101a*/ 	.byte	0x3f
	.zero		1


	//   ....[67]....
        /*101c*/ 	.word	0x00019760
        /*1020*/ 	.word	0x00000053
        /*1024*/ 	.word	0x00030890
        /*1028*/ 	.short	0x010a
        /*102a*/ 	.byte	0x3f
	.zero		1


	//   ....[68]....
        /*102c*/ 	.word	0x000197b0
        /*1030*/ 	.word	0x00000053
        /*1034*/ 	.word	0x00030890
        /*1038*/ 	.short	0x010a
        /*103a*/ 	.byte	0x3f
	.zero		1


	//   ....[69]....
        /*103c*/ 	.word	0x00019800
        /*1040*/ 	.word	0x00000053
        /*1044*/ 	.word	0x00030890
        /*1048*/ 	.short	0x010a
        /*104a*/ 	.byte	0x3f
	.zero		1


	//   ....[70]....
        /*104c*/ 	.word	0x00019850
        /*1050*/ 	.word	0x00000053
        /*1054*/ 	.word	0x000308b0
        /*1058*/ 	.short	0x010a
        /*105a*/ 	.byte	0x3f
	.zero		1


	//   ....[71]....
        /*105c*/ 	.word	0x00019b60
        /*1060*/ 	.word	0x00000002
        /*1064*/ 	.word	0x00030800
        /*1068*/ 	.short	0x010a
        /*106a*/ 	.byte	0x3f
	.zero		1


	//   ....[72]....
        /*106c*/ 	.word	0x00019d70
        /*1070*/ 	.word	0x00000002
        /*1074*/ 	.word	0x00030800
        /*1078*/ 	.short	0x010a
        /*107a*/ 	.byte	0x3f
	.zero		1


	//   ....[73]....
        /*107c*/ 	.word	0x00019dc0
        /*1080*/ 	.word	0x00000000
        /*1084*/ 	.word	0x00030830
        /*1088*/ 	.short	0x010a
        /*108a*/ 	.byte	0x3f
	.zero		1


	//   ....[74]....
        /*108c*/ 	.word	0x00019e10
        /*1090*/ 	.word	0x00000005
        /*1094*/ 	.word	0x00030830
        /*1098*/ 	.short	0x010a
        /*109a*/ 	.byte	0x3f
	.zero		1


	//   ....[75]....
        /*109c*/ 	.word	0x00019e60
        /*10a0*/ 	.word	0x00000006
        /*10a4*/ 	.word	0x00030850
        /*10a8*/ 	.short	0x010a
        /*10aa*/ 	.byte	0x3f
	.zero		1


	//   ....[76]....
        /*10ac*/ 	.word	0x00019eb0
        /*10b0*/ 	.word	0x0000000b
        /*10b4*/ 	.word	0x00030850
        /*10b8*/ 	.short	0x010a
        /*10ba*/ 	.byte	0x3f
	.zero		1


	//   ....[77]....
        /*10bc*/ 	.word	0x0001aa60
        /*10c0*/ 	.word	0x00000010
        /*10c4*/ 	.word	0x00030820
        /*10c8*/ 	.short	0x010a
        /*10ca*/ 	.byte	0x3f
	.zero		1


	//   ....[78]....
        /*10cc*/ 	.word	0x0001aab0
        /*10d0*/ 	.word	0x00000007
        /*10d4*/ 	.word	0x000308a0
        /*10d8*/ 	.short	0x010a
        /*10da*/ 	.byte	0x3f
	.zero		1


	//   ....[79]....
        /*10dc*/ 	.word	0x0001ab00
        /*10e0*/ 	.word	0x00000007
        /*10e4*/ 	.word	0x000308c0
        /*10e8*/ 	.short	0x010a
        /*10ea*/ 	.byte	0x3f
	.zero		1


	//   ....[80]....
        /*10ec*/ 	.word	0x0001ab50
        /*10f0*/ 	.word	0x00000006
        /*10f4*/ 	.word	0x000308a0
        /*10f8*/ 	.short	0x010a
        /*10fa*/ 	.byte	0x3f
	.zero		1


	//   ....[81]....
        /*10fc*/ 	.word	0x0001aba0
        /*1100*/ 	.word	0x00000006
        /*1104*/ 	.word	0x000308c0
        /*1108*/ 	.short	0x010a
        /*110a*/ 	.byte	0x3f
	.zero		1


	//   ....[82]....
        /*110c*/ 	.word	0x0001ad40
        /*1110*/ 	.word	0x00000000
        /*1114*/ 	.word	0x00030840
        /*1118*/ 	.short	0x010a
        /*111a*/ 	.byte	0x3f
	.zero		1


	//   ....[83]....
        /*111c*/ 	.word	0x0001bd10
        /*1120*/ 	.word	0x00000010
        /*1124*/ 	.word	0x00030820
        /*1128*/ 	.short	0x010a
        /*112a*/ 	.byte	0x3f
	.zero		1


	//   ....[84]....
        /*112c*/ 	.word	0x0001bd60
        /*1130*/ 	.word	0x00000002
        /*1134*/ 	.word	0x00030840
        /*1138*/ 	.short	0x010a
        /*113a*/ 	.byte	0x3f
	.zero		1


	//   ....[85]....
        /*113c*/ 	.word	0x0001bdb0
        /*1140*/ 	.word	0x00000003
        /*1144*/ 	.word	0x00000060
        /*1148*/ 	.short	0x010a
        /*114a*/ 	.byte	0x3f
	.zero		1


	//   ....[86]....
        /*114c*/ 	.word	0x0001be00
        /*1150*/ 	.word	0x00000002
        /*1154*/ 	.word	0x00030840
        /*1158*/ 	.short	0x010a
        /*115a*/ 	.byte	0x3f
	.zero		1


	//   ....[87]....
        /*115c*/ 	.word	0x0001be50
        /*1160*/ 	.word	0x0000000a
        /*1164*/ 	.word	0x00000060
        /*1168*/ 	.short	0x010a
        /*116a*/ 	.byte	0x3f
	.zero		1


	//   ....[88]....
        /*116c*/ 	.word	0x0001bea0
        /*1170*/ 	.word	0x00000002
        /*1174*/ 	.word	0x00030840
        /*1178*/ 	.short	0x010a
        /*117a*/ 	.byte	0x3f
	.zero		1


	//   ....[89]....
        /*117c*/ 	.word	0x0001bef0
        /*1180*/ 	.word	0x00000003
        /*1184*/ 	.word	0x00000060
        /*1188*/ 	.short	0x010a
        /*118a*/ 	.byte	0x3f
	.zero		1


	//   ....[90]....
        /*118c*/ 	.word	0x0001bf40
        /*1190*/ 	.word	0x00000003
        /*1194*/ 	.word	0x00030860
        /*1198*/ 	.short	0x010a
        /*119a*/ 	.byte	0x3f
	.zero		1


	//   ....[91]....
        /*119c*/ 	.word	0x0001c970
        /*11a0*/ 	.word	0x00000009
        /*11a4*/ 	.word	0x00030820
        /*11a8*/ 	.short	0x010a
        /*11aa*/ 	.byte	0x3f
	.zero		1


	//   ....[92]....
        /*11ac*/ 	.word	0x0001cb10
        /*11b0*/ 	.word	0x00000007
        /*11b4*/ 	.word	0x00000000
        /*11b8*/ 	.short	0x010a
        /*11ba*/ 	.byte	0x3f
	.zero		1


	//   ....[93]....
        /*11bc*/ 	.word	0x0001cb60
        /*11c0*/ 	.word	0x00000003
        /*11c4*/ 	.word	0x00000000
        /*11c8*/ 	.short	0x010a
        /*11ca*/ 	.byte	0x3f
	.zero		1


	//   ....[94]....
        /*11cc*/ 	.word	0x0001cbb0
        /*11d0*/ 	.word	0x00000005
        /*11d4*/ 	.word	0x00000000
        /*11d8*/ 	.short	0x010a
        /*11da*/ 	.byte	0x3f
	.zero		1


	//----- nvinfo : EIATTR_NUM_MBARRIERS
	.align		4
.L_153:
        /*11dc*/ 	.byte	0x03, 0x38
        /*11de*/ 	.short	0x0016


	//----- nvinfo : EIATTR_EXIT_INSTR_OFFSETS
	.align		4
        /*11e0*/ 	.byte	0x04, 0x1c
        /*11e2*/ 	.short	(.L_155 - .L_154)


	//   ....[0]....
.L_154:
        /*11e4*/ 	.word	0x00019750


	//----- nvinfo : EIATTR_MAX_THREADS
	.align		4
.L_155:
        /*11e8*/ 	.byte	0x04, 0x05
        /*11ea*/ 	.short	(.L_157 - .L_156)
.L_156:
        /*11ec*/ 	.word	0x00000200
        /*11f0*/ 	.word	0x00000001
        /*11f4*/ 	.word	0x00000001


	//----- nvinfo : EIATTR_CRS_STACK_SIZE
	.align		4
.L_157:
        /*11f8*/ 	.byte	0x04, 0x1e
        /*11fa*/ 	.short	(.L_159 - .L_158)
.L_158:
        /*11fc*/ 	.word	0x00000000


	//----- nvinfo : EIATTR_CBANK_PARAM_SIZE
	.align		4
.L_159:
        /*1200*/ 	.byte	0x03, 0x19
        /*1202*/ 	.short	0x0af0


	//----- nvinfo : EIATTR_PARAM_CBANK
	.align		4
        /*1204*/ 	.byte	0x04, 0x0a
        /*1206*/ 	.short	(.L_161 - .L_160)
	.align		4
.L_160:
        /*1208*/ 	.word	index@(.nv.constant0._ZN7cutlass13device_kernelIN5flash11enable_sm90INS1_16FlashAttnFwdSm90INS1_25CollectiveMainloopFwdSm90ILi2EN4cute5tupleIJNS5_1CILi1EEES8_S8_EEENS6_IJNS7_ILi192EEESA_NS7_ILi64EEEEEELi64ENS_6half_tEfNS_4arch4Sm90ELb0ELb0ELb1ELb1ELb0ELb1ELb0ELb0ELb1ELb1ELb1ELb0EEENS1_21CollectiveEpilogueFwdINS6_IJSA_SB_SA_EEES9_SD_SF_Li384ELb1ELb1ELb1ELb0EEENS1_36VarlenDynamicPersistentTileSchedulerILi192ELi192ELi384ELi128ELb1ELb1ELb1ELb0ELb1ELb1EEEEEEEEEvNT_6ParamsE)
        /*120c*/ 	.short	0x0210
        /*120e*/ 	.short	0x0af0


	//----- nvinfo : EIATTR_SW_WAR
	.align		4
.L_161:
        /*1210*/ 	.byte	0x04, 0x36
        /*1212*/ 	.short	(.L_163 - .L_162)
.L_162:
        /*1214*/ 	.word	0x00000008
.L_163:


//--------------------- .nv.info._ZN7cutlass13device_kernelIN5flash11enable_sm90INS1_16FlashAttnFwdSm90INS1_25CollectiveMainloopFwdSm90ILi2EN4cute5tupleIJNS5_1CILi1EEES8_S8_EEENS6_IJNS7_ILi192EEENS7_ILi128EEENS7_ILi64EEEEEELi64ENS_6half_tEfNS_4arch4Sm90ELb0ELb1ELb1ELb0ELb0ELb0ELb0ELb1ELb1ELb1ELb1ELb0EEENS1_21CollectiveEpilogueFwdINS6_IJSA_SC_SB_EEES9_SE_SG_Li384ELb0ELb1ELb1ELb0EEENS1_19SingleTileSchedulerILb0ELb1ELb1ELi192EEEEEEEEEvNT_6ParamsE --------------------------
	.section	.nv.info._ZN7cutlass13device_kernelIN5flash11enable_sm90INS1_16FlashAttnFwdSm90INS1_25CollectiveMainloopFwdSm90ILi2EN4cute5tupleIJNS5_1CILi1EEES8_S8_EEENS6_IJNS7_ILi192EEENS7_ILi128EEENS7_ILi64EEEEEELi64ENS_6half_tEfNS_4arch4Sm90ELb0ELb1ELb1ELb0ELb0ELb0ELb0ELb1ELb1ELb1ELb1ELb0EEENS1_21CollectiveEpilogueFwdINS6_IJSA_SC_SB_EEES9_SE_SG_Li384ELb0ELb1ELb1ELb0EEENS1_19SingleTileSchedulerILb0ELb1ELb1ELi192EEEEEEEEEvNT_6ParamsE,"",@"SHT_CUDA_INFO"
	.sectionflags	@""
	.align	4


	//----- nvinfo : EIATTR_CUDA_API_VERSION
	.align		4
        /*0000*/ 	.byte	0x04, 0x37
        /*0002*/ 	.short	(.L_165 - .L_164)
.L_164:
        /*0004*/ 	.word	0x00000082


	//----- nvinfo : EIATTR_KPARAM_INFO
	.align		4
.L_165:
        /*0008*/ 	.byte	0x04, 0x17
        /*000a*/ 	.short	(.L_167 - .L_166)
.L_166:
        /*000c*/ 	.word	0x00000000
        /*0010*/ 	.short	0x0000
        /*0012*/ 	.short	0x0070
        /*0014*/ 	.byte	0x00, 0xf0, 0x01, 0x28


	//----- nvinfo : EIATTR_SPARSE_MMA_MASK
	.align		4
.L_167:
        /*0018*/ 	.byte	0x03, 0x50
        /*001a*/ 	.short	0x0000


	//----- nvinfo : EIATTR_MAXREG_COUNT
	.align		4
        /*001c*/ 	.byte	0x03, 0x1b
        /*001e*/ 	.short	0x0080


	//----- nvinfo : EIATTR_NUM_BARRIERS
	.align		4
        /*0020*/ 	.byte	0x02, 0x4c
        /*0022*/ 	.byte	0x10
	.zero		1


	//----- nvinfo : EIATTR_EXTERNS
	.align		4
        /*0024*/ 	.byte	0x04, 0x0f
        /*0026*/ 	.short	(.L_169 - .L_168)


	//   ....[0]....
	.align		4
.L_168:
        /*0028*/ 	.word	index@(__assertfail)


	//----- nvinfo : EIATTR_MERCURY_ISA_VERSION
	.align		4
.L_169:
        /*002c*/ 	.byte	0x03, 0x5f
        /*002e*/ 	.short	0x0101


	//----- nvinfo : EIATTR_INT_WARP_WIDE_INSTR_OFFSETS
	.align		4
        /*0030*/ 	.byte	0x04, 0x31
        /*0032*/ 	.short	(.L_171 - .L_170)


	//   ....[0]....
.L_170:
        /*0034*/ 	.word	0x00000120


	//   ....[1]....
        /*0038*/ 	.word	0x00000160


	//   ....[2]....
        /*003c*/ 	.word	0x000001d0


	//----- nvinfo : EIATTR_COOP_GROUP_MASK_REGIDS
	.align		4
.L_171:
        /*0040*/ 	.byte	0x04, 0x29
        /*0042*/ 	.short	(.L_173 - .L_172)


	//   ....[0]....
.L_172:
        /*0044*/ 	.word	0xffffffff


	//   ....[1]....
        /*0048*/ 	.word	0xffffffff


	//   ....[2]....
        /*004c*/ 	.word	0xffffffff


	//   ....[3]....
        /*0050*/ 	.word	0xffffffff


	//   ....[4]....
        /*0054*/ 	.word	0xffffffff


	//   ....[5]....
        /*0058*/ 	.word	0xffffffff


	//   ....[6]....
        /*005c*/ 	.word	0xffffffff


	//   ....[7]....
        /*0060*/ 	.word	0xffffffff


	//   ....[8]....
        /*0064*/ 	.word	0xffffffff


	//   ....[9]....
        /*0068*/ 	.word	0xffffffff


	//   ....[10]....
        /*006c*/ 	.word	0xffffffff


	//   ....[11]....
        /*0070*/ 	.word	0xffffffff


	//   ....[12]....
        /*0074*/ 	.word	0xffffffff


	//   ....[13]....
        /*0078*/ 	.word	0xffffffff


	//   ....[14]....
        /*007c*/ 	.word	0xffffffff


	//   ....[15]....
        /*0080*/ 	.word	0xffffffff


	//   ....[16]....
        /*0084*/ 	.word	0xffffffff


	//   ....[17]....
        /*0088*/ 	.word	0xffffffff


	//   ....[18]....
        /*008c*/ 	.word	0xffffffff


	//   ....[19]....
        /*0090*/ 	.word	0xffffffff


	//   ....[20]....
        /*0094*/ 	.word	0xffffffff


	//   ....[21]....
        /*0098*/ 	.word	0xffffffff


	//   ....[22]....
        /*009c*/ 	.word	0xffffffff


	//   ....[23]....
        /*00a0*/ 	.word	0xffffffff


	//   ....[24]....
        /*00a4*/ 	.word	0xffffffff


	//   ....[25]....
        /*00a8*/ 	.word	0xffffffff


	//   ....[26]....
        /*00ac*/ 	.word	0xffffffff


	//   ....[27]....
        /*00b0*/ 	.word	0xffffffff


	//   ....[28]....
        /*00b4*/ 	.word	0xffffffff


	//   ....[29]....
        /*00b8*/ 	.word	0xffffffff


	//   ....[30]....
        /*00bc*/ 	.word	0xffffffff


	//   ....[31]....
        /*00c0*/ 	.word	0xffffffff


	//   ....[32]....
        /*00c4*/ 	.word	0xffffffff


	//   ....[33]....
        /*00c8*/ 	.word	0xffffffff


	//   ....[34]....
        /*00cc*/ 	.word	0xffffffff


	//   ....[35]....
        /*00d0*/ 	.word	0xffffffff


	//   ....[36]....
        /*00d4*/ 	.word	0xffffffff


	//   ....[37]....
        /*00d8*/ 	.word	0xffffffff


	//   ....[38]....
        /*00dc*/ 	.word	0xffffffff


	//   ....[39]....
        /*00e0*/ 	.word	0xffffffff


	//   ....[40]....
        /*00e4*/ 	.word	0xffffffff


	//   ....[41]....
        /*00e8*/ 	.word	0xffffffff


	//   ....[42]....
        /*00ec*/ 	.word	0xffffffff


	//   ....[43]....
        /*00f0*/ 	.word	0xffffffff


	//   ....[44]....
        /*00f4*/ 	.word	0xffffffff


	//   ....[45]....
        /*00f8*/ 	.word	0xffffffff


	//   ....[46]....
        /*00fc*/ 	.word	0xffffffff


	//   ....[47]....
        /*0100*/ 	.word	0xffffffff


	//   ....[48]....
        /*0104*/ 	.word	0xffffffff


	//   ....[49]....
        /*0108*/ 	.word	0xffffffff


	//   ....[50]....
        /*010c*/ 	.word	0xffffffff


	//   ....[51]....
        /*0110*/ 	.word	0xffffffff


	//   ....[52]....
        /*0114*/ 	.word	0xffffffff


	//   ....[53]....
        /*0118*/ 	.word	0xffffffff


	//   ....[54]....
        /*011c*/ 	.word	0xffffffff


	//   ....[55]....
        /*0120*/ 	.word	0xffffffff


	//   ....[56]....
        /*0124*/ 	.word	0xffffffff


	//   ....[57]....
        /*0128*/ 	.word	0xffffffff


	//   ....[58]....
        /*012c*/ 	.word	0xffffffff


	//   ....[59]....
        /*0130*/ 	.word	0xffffffff


	//   ....[60]....
        /*0134*/ 	.word	0xffffffff


	//   ....[61]....
        /*0138*/ 	.word	0xffffffff


	//   ....[62]....
        /*013c*/ 	.word	0xffffffff


	//   ....[63]....
        /*0140*/ 	.word	0xffffffff


	//   ....[64]....
        /*0144*/ 	.word	0xffffffff


	//   ....[65]....
        /*0148*/ 	.word	0xffffffff


	//   ....[66]....
        /*014c*/ 	.word	0xffffffff


	//   ....[67]....
        /*0150*/ 	.word	0xffffffff


	//   ....[68]....
        /*0154*/ 	.word	0xffffffff


	//   ....[69]....
        /*0158*/ 	.word	0x0500000f


	//   ....[70]....
        /*015c*/ 	.word	0x0500000f


	//   ....[71]....
        /*0160*/ 	.word	0x0500000f


	//   ....[72]....
        /*0164*/ 	.word	0x0500000f


	//   ....[73]....
        /*0168*/ 	.word	0x0500000f


	//   ....[74]....
        /*016c*/ 	.word	0x0500000f


	//   ....[75]....
        /*0170*/ 	.word	0x0500000f


	//   ....[76]....
        /*0174*/ 	.word	0x0500000f


	//   ....[77]....
        /*0178*/ 	.word	0x0500000f


	//   ....[78]....
        /*017c*/ 	.word	0x0500000f


	//   ....[79]....
        /*0180*/ 	.word	0x0500000f


	//   ....[80]....
        /*0184*/ 	.word	0x0500000f


	//   ....[81]....
        /*0188*/ 	.word	0x0500000f


	//   ....[82]....
        /*018c*/ 	.word	0x0500000f


	//   ....[83]....
        /*0190*/ 	.word	0x0500000f


	//   ....[84]....
        /*0194*/ 	.word	0x0500000f


	//   ....[85]....
        /*0198*/ 	.word	0x0500000f


	//   ....[86]....
        /*019c*/ 	.word	0x0500000f


	//   ....[87]....
        /*01a0*/ 	.word	0x0500000f


	//   ....[88]....
        /*01a4*/ 	.word	0x0500000f


	//   ....[89]....
        /*01a8*/ 	.word	0x0500000f


	//   ....[90]....
        /*01ac*/ 	.word	0x0500000f


	//   ....[91]....
        /*01b0*/ 	.word	0x0500000f


	//   ....[92]....
        /*01b4*/ 	.word	0x0500000f


	//   ....[93]....
        /*01b8*/ 	.word	0x0500000f


	//   ....[94]....
        /*01bc*/ 	.word	0x0500000f


	//----- nvinfo : EIATTR_COOP_GROUP_INSTR_OFFSETS
	.align		4
.L_173:
        /*01c0*/ 	.byte	0x04, 0x28
        /*01c2*/ 	.short	(.L_175 - .L_174)


	//   ....[0]....
.L_174:
        /*01c4*/ 	.word	0x00000060


	//   ....[1]....
        /*01c8*/ 	.word	0x00000130


	//   ....[2]....
        /*01cc*/ 	.word	0x00000180


	//   ....[3]....
        /*01d0*/ 	.word	0x000003b0


	//   ....[4]....
        /*01d4*/ 	.word	0x00000510


	//   ....[5]....
        /*01d8*/ 	.word	0x00000630


	//   ....[6]....
        /*01dc*/ 	.word	0x00000790


	//   ....[7]....
        /*01e0*/ 	.word	0x000014a0


	//   ....[8]....
        /*01e4*/ 	.word	0x00001da0


	//   ....[9]....
        /*01e8*/ 	.word	0x00002710


	//   ....[10]....
        /*01ec*/ 	.word	0x000039d0


	//   ....[11]....
        /*01f0*/ 	.word	0x00003af0


	//   ....[12]....
        /*01f4*/ 	.word	0x000044f0


	//   ....[13]....
        /*01f8*/ 	.word	0x00004550


	//   ....[14]....
        /*01fc*/ 	.word	0x00006170


	//   ....[15]....
        /*0200*/ 	.word	0x00006400


	//   ....[16]....
        /*0204*/ 	.word	0x00006fb0


	//   ....[17]....
        /*0208*/ 	.word	0x00006fd0


	//   ....[18]....
        /*020c*/ 	.word	0x00007a00


	//   ....[19]....
        /*0210*/ 	.word	0x00007ad0


	//   ....[20]....
        /*0214*/ 	.word	0x00009850


	//   ....[21]....
        /*0218*/ 	.word	0x000098b0


	//   ....[22]....
        /*021c*/ 	.word	0x00009fa0


	//   ....[23]....
        /*0220*/ 	.word	0x0000a040


	//   ....[24]....
        /*0224*/ 	.word	0x0000bec0


	//   ....[25]....
        /*0228*/ 	.word	0x0000c1e0


	//   ....[26]....
        /*022c*/ 	.word	0x0000cd60


	//   ....[27]....
        /*0230*/ 	.word	0x0000cd90


	//   ....[28]....
        /*0234*/ 	.word	0x0000d760


	//   ....[29]....
        /*0238*/ 	.word	0x0000d800


	//   ....[30]....
        /*023c*/ 	.word	0x0000e650


	//   ....[31]....
        /*0240*/ 	.word	0x0000e680


	//   ....[32]....
        /*0244*/ 	.word	0x0000e770


	//   ....[33]....
        /*0248*/ 	.word	0x0000e780


	//   ....[34]....
        /*024c*/ 	.word	0x0000f510


	//   ....[35]....
        /*0250*/ 	.word	0x0000f550


	//   ....[36]....
        /*0254*/ 	.word	0x0000f590


	//   ....[37]....
        /*0258*/ 	.word	0x0000f5b0


	//   ....[38]....
        /*025c*/ 	.word	0x0000f5d0


	//   ....[39]....
        /*0260*/ 	.word	0x0000f5e0


	//   ....[40]....
        /*0264*/ 	.word	0x0000f920


	//   ....[41]....
        /*0268*/ 	.word	0x0000f930


	//   ....[42]....
        /*026c*/ 	.word	0x00010050


	//   ....[43]....
        /*0270*/ 	.word	0x00010f00


	//   ....[44]....
        /*0274*/ 	.word	0x00011880


	//   ....[45]....
        /*0278*/ 	.word	0x000118b0


	//   ....[46]....
        /*027c*/ 	.word	0x000118e0


	//   ....[47]....
        /*0280*/ 	.word	0x00011900


	//   ....[48]....
        /*0284*/ 	.word	0x00011910


	//   ....[49]....
        /*0288*/ 	.word	0x00011960


	//   ....[50]....
        /*028c*/ 	.word	0x000119c0


	//   ....[51]....
        /*0290*/ 	.word	0x000119e0


	//   ....[52]....
        /*0294*/ 	.word	0x00011a40


	//   ....[53]....
        /*0298*/ 	.word	0x00011a70


	//   ....[54]....
        /*029c*/ 	.word	0x00011ae0


	//   ....[55]....
        /*02a0*/ 	.word	0x00011b10


	//   ....[56]....
        /*02a4*/ 	.word	0x00011b40


	//   ....[57]....
        /*02a8*/ 	.word	0x00011b70


	//   ....[58]....
        /*02ac*/ 	.word	0x00011bc0


	//   ....[59]....
        /*02b0*/ 	.word	0x00011be0


	//   ....[60]....
        /*02b4*/ 	.word	0x00011c20


	//   ....[61]....
        /*02b8*/ 	.word	0x00011c50


	//   ....[62]....
        /*02bc*/ 	.word	0x00011c80


	//   ....[63]....
        /*02c0*/ 	.word	0x00011cf0


	//   ....[64]....
        /*02c4*/ 	.word	0x00011d70


	//   ....[65]....
        /*02c8*/ 	.word	0x00011d80


	//   ....[66]....
        /*02cc*/ 	.word	0x00011db0


	//   ....[67]....
        /*02d0*/ 	.word	0x00011de0


	//   ....[68]....
        /*02d4*/ 	.word	0x000136a0


	//   ....[69]....
        /*02d8*/ 	.word	0x00013cc0


	//   ....[70]....
        /*02dc*/ 	.word	0x00013e30


	//   ....[71]....
        /*02e0*/ 	.word	0x00013e80


	//   ....[72]....
        /*02e4*/ 	.word	0x00013fa0


	//   ....[73]....
        /*02e8*/ 	.word	0x00013ff0


	//   ....[74]....
        /*02ec*/ 	.word	0x00014080


	//   ....[75]....
        /*02f0*/ 	.word	0x00014130


	//   ....[76]....
        /*02f4*/ 	.word	0x000141d0


	//   ....[77]....
        /*02f8*/ 	.word	0x00014270


	//   ....[78]....
        /*02fc*/ 	.word	0x00014300


	//   ....[79]....
        /*0300*/ 	.word	0x000143a0


	//   ....[80]....
        /*0304*/ 	.word	0x00014440


	//   ....[81]....
        /*0308*/ 	.word	0x000144d0


	//   ....[82]....
        /*030c*/ 	.word	0x00014560


	//   ....[83]....
        /*0310*/ 	.word	0x00014610


	//   ....[84]....
        /*0314*/ 	.word	0x00014670


	//   ....[85]....
        /*0318*/ 	.word	0x00014720


	//   ....[86]....
        /*031c*/ 	.word	0x000147b0


	//   ....[87]....
        /*0320*/ 	.word	0x00014890


	//   ....[88]....
        /*0324*/ 	.word	0x000148f0


	//   ....[89]....
        /*0328*/ 	.word	0x000149b0


	//   ....[90]....
        /*032c*/ 	.word	0x00014a10


	//   ....[91]....
        /*0330*/ 	.word	0x00014ad0


	//   ....[92]....
        /*0334*/ 	.word	0x00014b50


	//   ....[93]....
        /*0338*/ 	.word	0x00014c00


	//   ....[94]....
        /*033c*/ 	.word	0x00014fd0


	//----- nvinfo : EIATTR_REG_RECONFIG
	.align		4
.L_175:
        /*0340*/ 	.byte	0x01, 0x54
	.zero		2


	//----- nvinfo : EIATTR_SYSCALL_OFFSETS
	.align		4
        /*0344*/ 	.byte	0x04, 0x46
        /*0346*/ 	.short	(.L_177 - .L_176)


	//   ....[0]....
.L_176:
        /*0348*/ 	.word	0x00001660


	//   ....[1]....
        /*034c*/ 	.word	0x00010bb0


	//   ....[2]....
        /*0350*/ 	.word	0x00010cf0


	//   ....[3]....
        /*0354*/ 	.word	0x00010de0


	//   ....[4]....
        /*0358*/ 	.word	0x00011460


	//----- nvinfo : EIATTR_MBARRIER_INSTR_OFFSETS
	.align		4
.L_177:
        /*035c*/ 	.byte	0x04, 0x39
        /*035e*/ 	.short	(.L_179 - .L_178)


	//   ....[0]....
.L_178:
        /*0360*/ 	.word	0x00000260
        /*0364*/ 	.word	0x000000ff
        /*0368*/ 	.word	0x00016800
        /*036c*/ 	.short	0x0100
        /*036e*/ 	.byte	0x08
	.zero		1


	//   ....[1]....
        /*0370*/ 	.word	0x00000270
        /*0374*/ 	.word	0x000000ff
        /*0378*/ 	.word	0x00016820
        /*037c*/ 	.short	0x0100
        /*037e*/ 	.byte	0x08
	.zero		1


	//   ....[2]....
        /*0380*/ 	.word	0x00000360
        /*0384*/ 	.word	0x000000ff
        /*0388*/ 	.word	0x00016830
        /*038c*/ 	.short	0x0100
        /*038e*/ 	.byte	0x08
	.zero		1


	//   ....[3]....
        /*0390*/ 	.word	0x00000370
        /*0394*/ 	.word	0x000000ff
        /*0398*/ 	.word	0x00016840
        /*039c*/ 	.short	0x0100
        /*039e*/ 	.byte	0x08
	.zero		1


	//   ....[4]....
        /*03a0*/ 	.word	0x00000380
        /*03a4*/ 	.word	0x000000ff
        /*03a8*/ 	.word	0x00016838
        /*03ac*/ 	.short	0x0100
        /*03ae*/ 	.byte	0x08
	.zero		1


	//   ....[5]....
        /*03b0*/ 	.word	0x00000390
        /*03b4*/ 	.word	0x000000ff
        /*03b8*/ 	.word	0x00016848
        /*03bc*/ 	.short	0x0100
        /*03be*/ 	.byte	0x08
	.zero		1


	//   ....[6]....
        /*03c0*/ 	.word	0x000004c0
        /*03c4*/ 	.word	0x000000ff
        /*03c8*/ 	.word	0x00016850
        /*03cc*/ 	.short	0x0100
        /*03ce*/ 	.byte	0x08
	.zero		1


	//   ....[7]....
        /*03d0*/ 	.word	0x000004d0
        /*03d4*/ 	.word	0x000000ff
        /*03d8*/ 	.word	0x00016860
        /*03dc*/ 	.short	0x0100
        /*03de*/ 	.byte	0x08
	.zero		1


	//   ....[8]....
        /*03e0*/ 	.word	0x000004e0
        /*03e4*/ 	.word	0x000000ff
        /*03e8*/ 	.word	0x00016858
        /*03ec*/ 	.short	0x0100
        /*03ee*/ 	.byte	0x08
	.zero		1


	//   ....[9]....
        /*03f0*/ 	.word	0x000004f0
        /*03f4*/ 	.word	0x000000ff
        /*03f8*/ 	.word	0x00016868
        /*03fc*/ 	.short	0x0100
        /*03fe*/ 	.byte	0x08
	.zero		1


	//   ....[10]....
        /*0400*/ 	.word	0x000005e0
        /*0404*/ 	.word	0x000000ff
        /*0408*/ 	.word	0x00016870
        /*040c*/ 	.short	0x0100
        /*040e*/ 	.byte	0x06
	.zero		1


	//   ....[11]....
        /*0410*/ 	.word	0x000005f0
        /*0414*/ 	.word	0x000000ff
        /*0418*/ 	.word	0x00016880
        /*041c*/ 	.short	0x0100
        /*041e*/ 	.byte	0x06
	.zero		1


	//   ....[12]....
        /*0420*/ 	.word	0x00000600
        /*0424*/ 	.word	0x000000ff
        /*0428*/ 	.word	0x00016878
        /*042c*/ 	.short	0x0100
        /*042e*/ 	.byte	0x06
	.zero		1


	//   ....[13]....
        /*0430*/ 	.word	0x00000610
        /*0434*/ 	.word	0x000000ff
        /*0438*/ 	.word	0x00016888
        /*043c*/ 	.short	0x0100
        /*043e*/ 	.byte	0x06
	.zero		1


	//   ....[14]....
        /*0440*/ 	.word	0x00000740
        /*0444*/ 	.word	0x000000ff
        /*0448*/ 	.word	0x00016890
        /*044c*/ 	.short	0x0100
        /*044e*/ 	.byte	0x08
	.zero		1


	//   ....[15]....
        /*0450*/ 	.word	0x00000750
        /*0454*/ 	.word	0x000000ff
        /*0458*/ 	.word	0x000168a0
        /*045c*/ 	.short	0x0100
        /*045e*/ 	.byte	0x08
	.zero		1


	//   ....[16]....
        /*0460*/ 	.word	0x00000760
        /*0464*/ 	.word	0x000000ff
        /*0468*/ 	.word	0x00016898
        /*046c*/ 	.short	0x0100
        /*046e*/ 	.byte	0x08
	.zero		1


	//   ....[17]....
        /*0470*/ 	.word	0x00000770
        /*0474*/ 	.word	0x000000ff
        /*0478*/ 	.word	0x000168a8
        /*047c*/ 	.short	0x0100
        /*047e*/ 	.byte	0x08
	.zero		1


	//   ....[18]....
        /*0480*/ 	.word	0x000008a0
        /*0484*/ 	.word	0x000000ff
        /*0488*/ 	.word	0x000168b0
        /*048c*/ 	.short	0x0100
        /*048e*/ 	.byte	0x08
	.zero		1


	//   ....[19]....
        /*0490*/ 	.word	0x000008b0
        /*0494*/ 	.word	0x000000ff
        /*0498*/ 	.word	0x000168c0
        /*049c*/ 	.short	0x0100
        /*049e*/ 	.byte	0x08
	.zero		1


	//   ....[20]....
        /*04a0*/ 	.word	0x000008c0
        /*04a4*/ 	.word	0x000000ff
        /*04a8*/ 	.word	0x000168b8
        /*04ac*/ 	.short	0x0100
        /*04ae*/ 	.byte	0x08
	.zero		1


	//   ....[21]....
        /*04b0*/ 	.word	0x000008d0
        /*04b4*/ 	.word	0x000000ff
        /*04b8*/ 	.word	0x000168c8
        /*04bc*/ 	.short	0x0100
        /*04be*/ 	.byte	0x08
	.zero		1


	//   ....[22]....
        /*04c0*/ 	.word	0x00001680
        /*04c4*/ 	.word	0x000000ff
        /*04c8*/ 	.word	0x00016800
        /*04cc*/ 	.short	0x010a
        /*04ce*/ 	.byte	0x26
	.zero		1


	//   ....[23]....
        /*04d0*/ 	.word	0x000016f0
        /*04d4*/ 	.word	0x000000ff
        /*04d8*/ 	.word	0x00016830
        /*04dc*/ 	.short	0x010a
        /*04de*/ 	.byte	0x26
	.zero		1


	//   ....[24]....
        /*04e0*/ 	.word	0x00001760
        /*04e4*/ 	.word	0x000000ff
        /*04e8*/ 	.word	0x00016830
        /*04ec*/ 	.short	0x010a
        /*04ee*/ 	.byte	0x26
	.zero		1


	//   ....[25]....
        /*04f0*/ 	.word	0x00001df0
        /*04f4*/ 	.word	0x00000012
        /*04f8*/ 	.word	0x00000000
        /*04fc*/ 	.short	0x0101
        /*04fe*/ 	.byte	0x3f
	.zero		1


	//   ....[26]....
        /*0500*/ 	.word	0x00005350
        /*0504*/ 	.word	0x000000ff
        /*0508*/ 	.word	0x00016830
        /*050c*/ 	.short	0x010a
        /*050e*/ 	.byte	0x0a
	.zero		1


	//   ....[27]....
        /*0510*/ 	.word	0x00005390
        /*0514*/ 	.word	0x000000ff
        /*0518*/ 	.word	0x00016830
        /*051c*/ 	.short	0x010a
        /*051e*/ 	.byte	0x0a
	.zero		1


	//   ....[28]....
        /*0520*/ 	.word	0x00005590
        /*0524*/ 	.word	0x000000ff
        /*0528*/ 	.word	0x00016850
        /*052c*/ 	.short	0x010a
        /*052e*/ 	.byte	0x0a
	.zero		1


	//   ....[29]....
        /*0530*/ 	.word	0x000055d0
        /*0534*/ 	.word	0x000000ff
        /*0538*/ 	.word	0x00016850
        /*053c*/ 	.short	0x010a
        /*053e*/ 	.byte	0x0a
	.zero		1


	//   ....[30]....
        /*0540*/ 	.word	0x00006260
        /*0544*/ 	.word	0x00000023
        /*0548*/ 	.word	0x00000000
        /*054c*/ 	.short	0x0101
        /*054e*/ 	.byte	0x3f
	.zero		1


	//   ....[31]....
        /*0550*/ 	.word	0x00007a60
        /*0554*/ 	.word	0x00000024
        /*0558*/ 	.word	0x00000000
        /*055c*/ 	.short	0x0101
        /*055e*/ 	.byte	0x3f
	.zero		1


	//   ....[32]....
        /*0560*/ 	.word	0x00008be0
        /*0564*/ 	.word	0x000000ff
        /*0568*/ 	.word	0x00016830
        /*056c*/ 	.short	0x010a
        /*056e*/ 	.byte	0x0a
	.zero		1


	//   ....[33]....
        /*0570*/ 	.word	0x00008c20
        /*0574*/ 	.word	0x000000ff
        /*0578*/ 	.word	0x00016830
        /*057c*/ 	.short	0x010a
        /*057e*/ 	.byte	0x0a
	.zero		1


	//   ....[34]....
        /*0580*/ 	.word	0x00008e20
        /*0584*/ 	.word	0x000000ff
        /*0588*/ 	.word	0x00016850
        /*058c*/ 	.short	0x010a
        /*058e*/ 	.byte	0x0a
	.zero		1


	//   ....[35]....
        /*0590*/ 	.word	0x00008e60
        /*0594*/ 	.word	0x000000ff
        /*0598*/ 	.word	0x00016850
        /*059c*/ 	.short	0x010a
        /*059e*/ 	.byte	0x0a
	.zero		1


	//   ....[36]....
        /*05a0*/ 	.word	0x0000a490
        /*05a4*/ 	.word	0x0000001d
        /*05a8*/ 	.word	0x00000000
        /*05ac*/ 	.short	0x0101
        /*05ae*/ 	.byte	0x3f
	.zero		1


	//   ....[37]....
        /*05b0*/ 	.word	0x0000a650
        /*05b4*/ 	.word	0x0000001d
        /*05b8*/ 	.word	0x00000000
        /*05bc*/ 	.short	0x0101
        /*05be*/ 	.byte	0x3f
	.zero		1


	//   ....[38]....
        /*05c0*/ 	.word	0x0000b140
        /*05c4*/ 	.word	0x000000ff
        /*05c8*/ 	.word	0x00016830
        /*05cc*/ 	.short	0x010a
        /*05ce*/ 	.byte	0x0a
	.zero		1


	//   ....[39]....
        /*05d0*/ 	.word	0x0000b180
        /*05d4*/ 	.word	0x000000ff
        /*05d8*/ 	.word	0x00016830
        /*05dc*/ 	.short	0x010a
        /*05de*/ 	.byte	0x0a
	.zero		1


	//   ....[40]....
        /*05e0*/ 	.word	0x0000b370
        /*05e4*/ 	.word	0x000000ff
        /*05e8*/ 	.word	0x00016850
        /*05ec*/ 	.short	0x010a
        /*05ee*/ 	.byte	0x0a
	.zero		1


	//   ....[41]....
        /*05f0*/ 	.word	0x0000b3b0
        /*05f4*/ 	.word	0x000000ff
        /*05f8*/ 	.word	0x00016850
        /*05fc*/ 	.short	0x010a
        /*05fe*/ 	.byte	0x0a
	.zero		1


	//   ....[42]....
        /*0600*/ 	.word	0x0000bfc0
        /*0604*/ 	.word	0x0000003a
        /*0608*/ 	.word	0x00000000
        /*060c*/ 	.short	0x0101
        /*060e*/ 	.byte	0x3f
	.zero		1


	//   ....[43]....
        /*0610*/ 	.word	0x0000d7c0
        /*0614*/ 	.word	0x00000024
        /*0618*/ 	.word	0x00000000
        /*061c*/ 	.short	0x0101
        /*061e*/ 	.byte	0x3f
	.zero		1


	//   ....[44]....
        /*0620*/ 	.word	0x0000e5c0
        /*0624*/ 	.word	0x000000ff
        /*0628*/ 	.word	0x00016850
        /*062c*/ 	.short	0x010a
        /*062e*/ 	.byte	0x07
	.zero		1


	//   ....[45]....
        /*0630*/ 	.word	0x0000e600
        /*0634*/ 	.word	0x000000ff
        /*0638*/ 	.word	0x00016850
        /*063c*/ 	.short	0x010a
        /*063e*/ 	.byte	0x07
	.zero		1


	//   ....[46]....
        /*0640*/ 	.word	0x0000eb10
        /*0644*/ 	.word	0x0000000c
        /*0648*/ 	.word	0x00000000
        /*064c*/ 	.short	0x0101
        /*064e*/ 	.byte	0x3f
	.zero		1


	//   ....[47]....
        /*0650*/ 	.word	0x0000f5c0
        /*0654*/ 	.word	0x000000ff
        /*0658*/ 	.word	0x00000000
        /*065c*/ 	.short	0x0101
        /*065e*/ 	.byte	0x04
	.zero		1


	//   ....[48]....
        /*0660*/ 	.word	0x00011100
        /*0664*/ 	.word	0x000000ff
        /*0668*/ 	.word	0x00016840
        /*066c*/ 	.short	0x010a
        /*066e*/ 	.byte	0x26
	.zero		1


	//   ....[49]....
        /*0670*/ 	.word	0x00011f00
        /*0674*/ 	.word	0x000000ff
        /*0678*/ 	.word	0x00016800
        /*067c*/ 	.short	0x0107
        /*067e*/ 	.byte	0x26
	.zero		1


	//   ....[50]....
        /*0680*/ 	.word	0x00011f40
        /*0684*/ 	.word	0x000000ff
        /*0688*/ 	.word	0x00016800
        /*068c*/ 	.short	0x0101
        /*068e*/ 	.byte	0x26
	.zero		1


	//   ....[51]....
        /*0690*/ 	.word	0x00011f70
        /*0694*/ 	.word	0x000000ff
        /*0698*/ 	.word	0x00016820
        /*069c*/ 	.short	0x010a
        /*069e*/ 	.byte	0x26
	.zero		1


	//   ....[52]....
        /*06a0*/ 	.word	0x00012300
        /*06a4*/ 	.word	0x000000ff
        /*06a8*/ 	.word	0x00016848
        /*06ac*/ 	.short	0x010a
        /*06ae*/ 	.byte	0x26
	.zero		1


	//   ....[53]....
        /*06b0*/ 	.word	0x000124f0
        /*06b4*/ 	.word	0x000000ff
        /*06b8*/ 	.word	0x00016860
        /*06bc*/ 	.short	0x010a
        /*06be*/ 	.byte	0x26
	.zero		1


	//   ....[54]....
        /*06c0*/ 	.word	0x000128d0
        /*06c4*/ 	.word	0x000000ff
        /*06c8*/ 	.word	0x00016840
        /*06cc*/ 	.short	0x010a
        /*06ce*/ 	.byte	0x26
	.zero		1


	//   ....[55]....
        /*06d0*/ 	.word	0x00012af0
        /*06d4*/ 	.word	0x000000ff
        /*06d8*/ 	.word	0x00016868
        /*06dc*/ 	.short	0x010a
        /*06de*/ 	.byte	0x26
	.zero		1


	//   ....[56]....
        /*06e0*/ 	.word	0x00012f10
        /*06e4*/ 	.word	0x000000ff
        /*06e8*/ 	.word	0x00016848
        /*06ec*/ 	.short	0x010a
        /*06ee*/ 	.byte	0x26
	.zero		1


	//   ....[57]....
        /*06f0*/ 	.word	0x00013110
        /*06f4*/ 	.word	0x000000ff
        /*06f8*/ 	.word	0x00016860
        /*06fc*/ 	.short	0x010a
        /*06fe*/ 	.byte	0x26
	.zero		1


	//   ....[58]....
        /*0700*/ 	.word	0x000133b0
        /*0704*/ 	.word	0x00000004
        /*0708*/ 	.word	0x00016860
        /*070c*/ 	.short	0x010a
        /*070e*/ 	.byte	0x3f
	.zero		1


	//   ....[59]....
        /*0710*/ 	.word	0x00013660
        /*0714*/ 	.word	0x00000007
        /*0718*/ 	.word	0x00016820
        /*071c*/ 	.short	0x010a
        /*071e*/ 	.byte	0x3f
	.zero		1


	//   ....[60]....
        /*0720*/ 	.word	0x000137b0
        /*0724*/ 	.word	0x00000006
        /*0728*/ 	.word	0x00000000
        /*072c*/ 	.short	0x010a
        /*072e*/ 	.byte	0x3f
	.zero		1


	//   ....[61]....
        /*0730*/ 	.word	0x00013820
        /*0734*/ 	.word	0x00000003
        /*0738*/ 	.word	0x00000000
        /*073c*/ 	.short	0x010a
        /*073e*/ 	.byte	0x3f
	.zero		1


	//   ....[62]....
        /*0740*/ 	.word	0x00013880
        /*0744*/ 	.word	0x00000000
        /*0748*/ 	.word	0x00000000
        /*074c*/ 	.short	0x010a
        /*074e*/ 	.byte	0x3f
	.zero		1


	//   ....[63]....
        /*0750*/ 	.word	0x000138b0
        /*0754*/ 	.word	0x00000003
        /*0758*/ 	.word	0x00000000
        /*075c*/ 	.short	0x010a
        /*075e*/ 	.byte	0x3f
	.zero		1


	//   ....[64]....
        /*0760*/ 	.word	0x00013920
        /*0764*/ 	.word	0x00000003
        /*0768*/ 	.word	0x00016800
        /*076c*/ 	.short	0x010a
        /*076e*/ 	.byte	0x3f
	.zero		1


	//   ....[65]....
        /*0770*/ 	.word	0x00013980
        /*0774*/ 	.word	0x00000003
        /*0778*/ 	.word	0x00016830
        /*077c*/ 	.short	0x010a
        /*077e*/ 	.byte	0x3f
	.zero		1


	//   ....[66]....
        /*0780*/ 	.word	0x000139e0
        /*0784*/ 	.word	0x0000000d
        /*0788*/ 	.word	0x00016830
        /*078c*/ 	.short	0x010a
        /*078e*/ 	.byte	0x3f
	.zero		1


	//   ....[67]....
        /*0790*/ 	.word	0x00013a40
        /*0794*/ 	.word	0x0000000d
        /*0798*/ 	.word	0x00016850
        /*079c*/ 	.short	0x010a
        /*079e*/ 	.byte	0x3f
	.zero		1


	//   ....[68]....
        /*07a0*/ 	.word	0x00013aa0
        /*07a4*/ 	.word	0x0000000e
        /*07a8*/ 	.word	0x00016830
        /*07ac*/ 	.short	0x010a
        /*07ae*/ 	.byte	0x3f
	.zero		1


	//   ....[69]....
        /*07b0*/ 	.word	0x00013b00
        /*07b4*/ 	.word	0x0000000e
        /*07b8*/ 	.word	0x00016850
        /*07bc*/ 	.short	0x010a
        /*07be*/ 	.byte	0x3f
	.zero		1


	//   ....[70]....
        /*07c0*/ 	.word	0x00013b60
        /*07c4*/ 	.word	0x0000000e
        /*07c8*/ 	.word	0x00016830
        /*07cc*/ 	.short	0x010a
        /*07ce*/ 	.byte	0x3f
	.zero		1


	//   ....[71]....
        /*07d0*/ 	.word	0x00013bc0
        /*07d4*/ 	.word	0x0000000e
        /*07d8*/ 	.word	0x00016850
        /*07dc*/ 	.short	0x010a
        /*07de*/ 	.byte	0x3f
	.zero		1


	//   ....[72]....
        /*07e0*/ 	.word	0x00013c20
        /*07e4*/ 	.word	0x00000003
        /*07e8*/ 	.word	0x00016850
        /*07ec*/ 	.short	0x010a
        /*07ee*/ 	.byte	0x3f
	.zero		1


	//   ....[73]....
        /*07f0*/ 	.word	0x00013d80
        /*07f4*/ 	.word	0x00000003
        /*07f8*/ 	.word	0x00016840
        /*07fc*/ 	.short	0x010a
        /*07fe*/ 	.byte	0x3f
	.zero		1


	//   ....[74]....
        /*0800*/ 	.word	0x00014c40
        /*0804*/ 	.word	0x00000005
        /*0808*/ 	.word	0x00016820
        /*080c*/ 	.short	0x010a
        /*080e*/ 	.byte	0x3f
	.zero		1


	//   ....[75]....
        /*0810*/ 	.word	0x00014ca0
        /*0814*/ 	.word	0x00000005
        /*0818*/ 	.word	0x00016848
        /*081c*/ 	.short	0x010a
        /*081e*/ 	.byte	0x3f
	.zero		1


	//   ....[76]....
        /*0820*/ 	.word	0x00014d00
        /*0824*/ 	.word	0x00000005
        /*0828*/ 	.word	0x00016860
        /*082c*/ 	.short	0x010a
        /*082e*/ 	.byte	0x3f
	.zero		1


	//   ....[77]....
        /*0830*/ 	.word	0x00014d60
        /*0834*/ 	.word	0x00000005
        /*0838*/ 	.word	0x00016840
        /*083c*/ 	.short	0x010a
        /*083e*/ 	.byte	0x3f
	.zero		1


	//   ....[78]....
        /*0840*/ 	.word	0x00014dc0
        /*0844*/ 	.word	0x00000005
        /*0848*/ 	.word	0x00016868
        /*084c*/ 	.short	0x010a
        /*084e*/ 	.byte	0x3f
	.zero		1


	//   ....[79]....
        /*0850*/ 	.word	0x00014e20
        /*0854*/ 	.word	0x00000004
        /*0858*/ 	.word	0x00016848
        /*085c*/ 	.short	0x010a
        /*085e*/ 	.byte	0x3f
	.zero		1


	//   ....[80]....
        /*0860*/ 	.word	0x00014e80
        /*0864*/ 	.word	0x00000004
        /*0868*/ 	.word	0x00016860
        /*086c*/ 	.short	0x010a
        /*086e*/ 	.byte	0x3f
	.zero		1


	//   ....[81]....
        /*0870*/ 	.word	0x00014ed0
        /*0874*/ 	.word	0x00000004
        /*0878*/ 	.word	0x00016860
        /*087c*/ 	.short	0x010a
        /*087e*/ 	.byte	0x3f
	.zero		1


	//   ....[82]....
        /*0880*/ 	.word	0x00014f20
        /*0884*/ 	.word	0x00000007
        /*0888*/ 	.word	0x00016820
        /*088c*/ 	.short	0x010a
        /*088e*/ 	.byte	0x3f
	.zero		1


	//   ....[83]....
        /*0890*/ 	.word	0x00015090
        /*0894*/ 	.word	0x00000006
        /*0898*/ 	.word	0x00000000
        /*089c*/ 	.short	0x010a
        /*089e*/ 	.byte	0x3f
	.zero		1


	//   ....[84]....
        /*08a0*/ 	.word	0x000150e0
        /*08a4*/ 	.word	0x00000003
        /*08a8*/ 	.word	0x00000000
        /*08ac*/ 	.short	0x010a
        /*08ae*/ 	.byte	0x3f
	.zero		1


	//   ....[85]....
        /*08b0*/ 	.word	0x00015130
        /*08b4*/ 	.word	0x00000000
        /*08b8*/ 	.word	0x00000000
        /*08bc*/ 	.short	0x010a
        /*08be*/ 	.byte	0x3f
	.zero		1


	//----- nvinfo : EIATTR_NUM_MBARRIERS
	.align		4
.L_179:
        /*08c0*/ 	.byte	0x03, 0x38
        /*08c2*/ 	.short	0x0016


	//----- nvinfo : EIATTR_EXIT_INSTR_OFFSETS
	.align		4
        /*08c4*/ 	.byte	0x04, 0x1c
        /*08c6*/ 	.short	(.L_181 - .L_180)


	//   ....[0]....
.L_180:
        /*08c8*/ 	.word	0x00013900


	//----- nvinfo : EIATTR_MAX_THREADS
	.align		4
.L_181:
        /*08cc*/ 	.byte	0x04, 0x05
        /*08ce*/ 	.short	(.L_183 - .L_182)
.L_182:
        /*08d0*/ 	.word	0x00000200
        /*08d4*/ 	.word	0x00000001
        /*08d8*/ 	.word	0x00000001


	//----- nvinfo : EIATTR_CRS_STACK_SIZE
	.align		4
.L_183:
        /*08dc*/ 	.byte	0x04, 0x1e
        /*08de*/ 	.short	(.L_185 - .L_184)
.L_184:
        /*08e0*/ 	.word	0x00000000


	//----- nvinfo : EIATTR_CBANK_PARAM_SIZE
	.align		4
.L_185:
        /*08e4*/ 	.byte	0x03, 0x19
        /*08e6*/ 	.short	0x0a70


	//----- nvinfo : EIATTR_PARAM_CBANK
	.align		4
        /*08e8*/ 	.byte	0x04, 0x0a
        /*08ea*/ 	.short	(.L_187 - .L_186)
	.align		4
.L_186:
        /*08ec*/ 	.word	index@(.nv.constant0._ZN7cutlass13device_kernelIN5flash11enable_sm90INS1_16FlashAttnFwdSm90INS1_25CollectiveMainloopFwdSm90ILi2EN4cute5tupleIJNS5_1CILi1EEES8_S8_EEENS6_IJNS7_ILi192EEENS7_ILi128EEENS7_ILi64EEEEEELi64ENS_6half_tEfNS_4arch4Sm90ELb0ELb1ELb1ELb0ELb0ELb0ELb0ELb1ELb1ELb1ELb1ELb0EEENS1_21CollectiveEpilogueFwdINS6_IJSA_SC_SB_EEES9_SE_SG_Li384ELb0ELb1ELb1ELb0EEENS1_19SingleTileSchedulerILb0ELb1ELb1ELi192EEEEEEEEEvNT_6ParamsE)
        /*08f0*/ 	.short	0x0210
        /*08f2*/ 	.short	0x0a70


	//----- nvinfo : EIATTR_SW_WAR
	.align		4
.L_187:
        /*08f4*/ 	.byte	0x04, 0x36
        /*08f6*/ 	.short	(.L_189 - .L_188)
.L_188:
        /*08f8*/ 	.word	0x00000008
.L_189:


//--------------------- .nv.info._ZN7cutlass13device_kernelIN5flash11enable_sm90INS1_16FlashAttnFwdSm90INS1_25CollectiveMainloopFwdSm90ILi2EN4cute5tupleIJNS5_1CILi1EEES8_S8_EEENS6_IJNS7_ILi192EEENS7_ILi128EEENS7_ILi64EEEEEELi64ENS_6half_tEfNS_4arch4Sm90ELb0ELb1ELb1ELb1ELb0ELb0ELb0ELb1ELb1ELb1ELb1ELb0EEENS1_21CollectiveEpilogueFwdINS6_IJSA_SC_SB_EEES9_SE_SG_Li384ELb1ELb1ELb1ELb0EEENS1_36VarlenDynamicPersistentTileSchedulerILi192ELi128ELi384ELi128ELb1ELb1ELb1ELb1ELb0ELb1EEEEEEEEEvNT_6ParamsE --------------------------
	.section	.nv.info._ZN7cutlass13device_kernelIN5flash11enable_sm90INS1_16FlashAttnFwdSm90INS1_25CollectiveMainloopFwdSm90ILi2EN4cute5tupleIJNS5_1CILi1EEES8_S8_EEENS6_IJNS7_ILi192EEENS7_ILi128EEENS7_ILi64EEEEEELi64ENS_6half_tEfNS_4arch4Sm90ELb0ELb1ELb1ELb1ELb0ELb0ELb0ELb1ELb1ELb1ELb1ELb0EEENS1_21CollectiveEpilogueFwdINS6_IJSA_SC_SB_EEES9_SE_SG_Li384ELb1ELb1ELb1ELb0EEENS1_36VarlenDynamicPersistentTileSchedulerILi192ELi128ELi384ELi128ELb1ELb1ELb1ELb1ELb0ELb1EEEEEEEEEvNT_6ParamsE,"",@"SHT_CUDA_INFO"
	.sectionflags	@""
	.align	4


	//----- nvinfo : EIATTR_CUDA_API_VERSION
	.align		4
        /*0000*/ 	.byte	0x04, 0x37
        /*0002*/ 	.short	(.L_191 - .L_190)
.L_190:
        /*0004*/ 	.word	0x00000082


	//----- nvinfo : EIATTR_KPARAM_INFO
	.align		4
.L_191:
        /*0008*/ 	.byte	0x04, 0x17
        /*000a*/ 	.short	(.L_193 - .L_192)
.L_192:
        /*000c*/ 	.word	0x00000000
        /*0010*/ 	.short	0x0000
        /*0012*/ 	.short	0x0070
        /*0014*/ 	.byte	0x00, 0xf0, 0x01, 0x2a


	//----- nvinfo : EIATTR_SPARSE_MMA_MASK
	.align		4
.L_193:
        /*0018*/ 	.byte	0x03, 0x50
        /*001a*/ 	.short	0x0000


	//----- nvinfo : EIATTR_MAXREG_COUNT
	.align		4
        /*001c*/ 	.byte	0x03, 0x1b
        /*001e*/ 	.short	0x0080


	//----- nvinfo : EIATTR_NUM_BARRIERS
	.align		4
        /*0020*/ 	.byte	0x02, 0x4c
        /*0022*/ 	.byte	0x10
	.zero		1


	//----- nvinfo : EIATTR_EXTERNS
	.align		4
        /*0024*/ 	.byte	0x04, 0x0f
        /*0026*/ 	.short	(.L_195 - .L_194)


	//   ....[0]....
	.align		4
.L_194:
        /*0028*/ 	.word	index@(__assertfail)


	//----- nvinfo : EIATTR_ANNOTATIONS
	.align		4
.L_195:
        /*002c*/ 	.byte	0x04, 0x55
        /*002e*/ 	.short	(.L_197 - .L_196)


	//   ....[0]....
.L_196:
        /* <DEDUP_REMOVED lines=28> */
        /*01e4*/ 	.byte	0x80, 0x82, 0x01, 0x00


	//----- nvinfo : EIATTR_MERCURY_ISA_VERSION
	.align		4
.L_197:
        /*01e8*/ 	.byte	0x03, 0x5f
        /*01ea*/ 	.short	0x0101


	//----- nvinfo : EIATTR_UNUSED_LOAD_BYTE_OFFSET
	.align		4
        /*01ec*/ 	.byte	0x04, 0x44
        /*01ee*/ 	.short	(.L_199 - .L_198)


	//   ....[0]....
.L_198:
        /*01f0*/ 	.word	0x00000a40
        /*01f4*/ 	.word	0x0000fff0


	//   ....[1]....
        /*01f8*/ 	.word	0x0000f400
        /*01fc*/ 	.word	0x0000fff0


	//----- nvinfo : EIATTR_INT_WARP_WIDE_INSTR_OFFSETS
	.align		4
.L_199:
        /*0200*/ 	.byte	0x04, 0x31
        /*0202*/ 	.short	(.L_201 - .L_200)


	//   ....[0]....
.L_200:
        /*0204*/ 	.word	0x00000130


	//   ....[1]....
        /*0208*/ 	.word	0x00000170


	//   ....[2]....
        /*020c*/ 	.word	0x000001e0


	//   ....[3]....
        /*0210*/ 	.word	0x00013500


	//   ....[4]....
        /*0214*/ 	.word	0x00013590


	//   ....[5]....
        /*0218*/ 	.word	0x000165e0


	//   ....[6]....
        /*021c*/ 	.word	0x00016670


	//----- nvinfo : EIATTR_COOP_GROUP_MASK_REGIDS
	.align		4
.L_201:
        /*0220*/ 	.byte	0x04, 0x29
        /*0222*/ 	.short	(.L_203 - .L_202)


	//   ....[0]....
.L_202:
        /*0224*/ 	.word	0xffffffff


	//   ....[1]....
        /*0228*/ 	.word	0xffffffff


	//   ....[2]....
        /*022c*/ 	.word	0xffffffff


	//   ....[3]....
        /*0230*/ 	.word	0xffffffff


	//   ....[4]....
        /*0234*/ 	.word	0xffffffff


	//   ....[5]....
        /*0238*/ 	.word	0xffffffff


	//   ....[6]....
        /*023c*/ 	.word	0xffffffff


	//   ....[7]....
        /*0240*/ 	.word	0xffffffff


	//   ....[8]....
        /*0244*/ 	.word	0xffffffff


	//   ....[9]....
        /*0248*/ 	.word	0xffffffff


	//   ....[10]....
        /*024c*/ 	.word	0xffffffff


	//   ....[11]....
        /*0250*/ 	.word	0xffffffff


	//   ....[12]....
        /*0254*/ 	.word	0xffffffff


	//   ....[13]....
        /*0258*/ 	.word	0xffffffff


	//   ....[14]....
        /*025c*/ 	.word	0xffffffff


	//   ....[15]....
        /*0260*/ 	.word	0xffffffff


	//   ....[16]....
        /*0264*/ 	.word	0xffffffff


	//   ....[17]....
        /*0268*/ 	.word	0xffffffff


	//   ....[18]....
        /*026c*/ 	.word	0xffffffff


	//   ....[19]....
        /*0270*/ 	.word	0xffffffff


	//   ....[20]....
        /*0274*/ 	.word	0xffffffff


	//   ....[21]....
        /*0278*/ 	.word	0xffffffff


	//   ....[22]....
        /*027c*/ 	.word	0xffffffff


	//   ....[23]....
        /*0280*/ 	.word	0xffffffff


	//   ....[24]....
        /*0284*/ 	.word	0xffffffff


	//   ....[25]....
        /*0288*/ 	.word	0xffffffff


	//   ....[26]....
        /*028c*/ 	.word	0xffffffff


	//   ....[27]....
        /*0290*/ 	.word	0xffffffff


	//   ....[28]....
        /*0294*/ 	.word	0xffffffff


	//   ....[29]....
        /*0298*/ 	.word	0xffffffff


	//   ....[30]....
        /*029c*/ 	.word	0xffffffff


	//   ....[31]....
        /*02a0*/ 	.word	0xffffffff


	//   ....[32]....
        /*02a4*/ 	.word	0xffffffff


	//   ....[33]....
        /*02a8*/ 	.word	0xffffffff


	//   ....[34]....
        /*02ac*/ 	.word	0xffffffff


	//   ....[35]....
        /*02b0*/ 	.word	0xffffffff


	//   ....[36]....
        /*02b4*/ 	.word	0xffffffff


	//   ....[37]....
        /*02b8*/ 	.word	0xffffffff


	//   ....[38]....
        /*02bc*/ 	.word	0xffffffff


	//   ....[39]....
        /*02c0*/ 	.word	0xffffffff


	//   ....[40]....
        /*02c4*/ 	.word	0xffffffff


	//   ....[41]....
        /*02c8*/ 	.word	0xffffffff


	//   ....[42]....
        /*02cc*/ 	.word	0xffffffff


	//   ....[43]....
        /*02d0*/ 	.word	0xffffffff


	//   ....[44]....
        /*02d4*/ 	.word	0xffffffff


	//   ....[45]....
        /*02d8*/ 	.word	0xffffffff


	//   ....[46]....
        /*02dc*/ 	.word	0xffffffff


	//   ....[47]....
        /*02e0*/ 	.word	0xffffffff


	//   ....[48]....
        /*02e4*/ 	.word	0xffffffff


	//   ....[49]....
        /*02e8*/ 	.word	0xffffffff


	//   ....[50]....
        /*02ec*/ 	.word	0xffffffff


	//   ....[51]....
        /*02f0*/ 	.word	0xffffffff


	//   ....[52]....
        /*02f4*/ 	.word	0xffffffff


	//   ....[53]....
        /*02f8*/ 	.word	0xffffffff


	//   ....[54]....
        /*02fc*/ 	.word	0xffffffff


	//   ....[55]....
        /*0300*/ 	.word	0xffffffff


	//   ....[56]....
        /*0304*/ 	.word	0xffffffff


	//   ....[57]....
        /*0308*/ 	.word	0xffffffff


	//   ....[58]....
        /*030c*/ 	.word	0xffffffff


	//   ....[59]....
        /*0310*/ 	.word	0xffffffff


	//   ....[60]....
        /*0314*/ 	.word	0xffffffff


	//   ....[61]....
        /*0318*/ 	.word	0xffffffff


	//   ....[62]....
        /*031c*/ 	.word	0xffffffff


	//   ....[63]....
        /*0320*/ 	.word	0xffffffff


	//   ....[64]....
        /*0324*/ 	.word	0xffffffff


	//   ....[65]....
        /*0328*/ 	.word	0xffffffff


	//   ....[66]....
        /*032c*/ 	.word	0xffffffff


	//   ....[67]....
        /*0330*/ 	.word	0xffffffff


	//   ....[68]....
        /*0334*/ 	.word	0xffffffff


	//   ....[69]....
        /*0338*/ 	.word	0xffffffff


	//   ....[70]....
        /*033c*/ 	.word	0xffffffff


	//   ....[71]....
        /*0340*/ 	.word	0xffffffff


	//   ....[72]....
        /*0344*/ 	.word	0xffffffff


	//   ....[73]....
        /*0348*/ 	.word	0xffffffff


	//   ....[74]....
        /*034c*/ 	.word	0xffffffff


	//   ....[75]....
        /*0350*/ 	.word	0xffffffff


	//   ....[76]....
        /*0354*/ 	.word	0xffffffff


	//   ....[77]....
        /*0358*/ 	.word	0xffffffff


	//   ....[78]....
        /*035c*/ 	.word	0xffffffff


	//   ....[79]....
        /*0360*/ 	.word	0xffffffff


	//   ....[80]....
        /*0364*/ 	.word	0xffffffff


	//   ....[81]....
        /*0368*/ 	.word	0xffffffff


	//   ....[82]....
        /*036c*/ 	.word	0xffffffff


	//   ....[83]....
        /*0370*/ 	.word	0xffffffff


	//   ....[84]....
        /*0374*/ 	.word	0xffffffff


	//   ....[85]....
        /*0378*/ 	.word	0xffffffff


	//   ....[86]....
        /*037c*/ 	.word	0xffffffff


	//   ....[87]....
        /*0380*/ 	.word	0xffffffff


	//   ....[88]....
        /*0384*/ 	.word	0xffffffff


	//   ....[89]....
        /*0388*/ 	.word	0xffffffff


	//   ....[90]....
        /*038c*/ 	.word	0xffffffff


	//   ....[91]....
        /*0390*/ 	.word	0xffffffff


	//   ....[92]....
        /*0394*/ 	.word	0xffffffff


	//   ....[93]....
        /*0398*/ 	.word	0xffffffff


	//   ....[94]....
        /*039c*/ 	.word	0xffffffff


	//   ....[95]....
        /*03a0*/ 	.word	0xffffffff


	//   ....[96]....
        /*03a4*/ 	.word	0xffffffff


	//   ....[97]....
        /*03a8*/ 	.word	0xffffffff


	//   ....[98]....
        /*03ac*/ 	.word	0xffffffff


	//   ....[99]....
        /*03b0*/ 	.word	0xffffffff


	//   ....[100]....
        /*03b4*/ 	.word	0xffffffff


	//   ....[101]....
        /*03b8*/ 	.word	0xffffffff


	//   ....[102]....
        /*03bc*/ 	.word	0xffffffff


	//   ....[103]....
        /*03c0*/ 	.word	0xffffffff


	//   ....[104]....
        /*03c4*/ 	.word	0xffffffff


	//   ....[105]....
        /*03c8*/ 	.word	0xffffffff


	//   ....[106]....
        /*03cc*/ 	.word	0xffffffff


	//   ....[107]....
        /*03d0*/ 	.word	0xffffffff


	//   ....[108]....
        /*03d4*/ 	.word	0xffffffff


	//   ....[109]....
        /*03d8*/ 	.word	0xffffffff


	//   ....[110]....
        /*03dc*/ 	.word	0xffffffff


	//   ....[111]....
        /*03e0*/ 	.word	0xffffffff


	//   ....[112]....
        /*03e4*/ 	.word	0xffffffff


	//   ....[113]....
        /*03e8*/ 	.word	0xffffffff


	//   ....[114]....
        /*03ec*/ 	.word	0xffffffff


	//   ....[115]....
        /*03f0*/ 	.word	0xffffffff


	//   ....[116]....
        /*03f4*/ 	.word	0xffffffff


	//   ....[117]....
        /*03f8*/ 	.word	0xffffffff


	//   ....[118]....
        /*03fc*/ 	.word	0xffffffff


	//   ....[119]....
        /*0400*/ 	.word	0x0500000f


	//   ....[120]....
        /*0404*/ 	.word	0x0500000f


	//   ....[121]....
        /*0408*/ 	.word	0x0500000f


	//   ....[122]....
        /*040c*/ 	.word	0x0500000f


	//   ....[123]....
        /*0410*/ 	.word	0x0500000f


	//   ....[124]....
        /*0414*/ 	.word	0x0500000f


	//   ....[125]....
        /*0418*/ 	.word	0x0500000f


	//   ....[126]....
        /*041c*/ 	.word	0x0500000f


	//   ....[127]....
        /*0420*/ 	.word	0x0500000f


	//   ....[128]....
        /*0424*/ 	.word	0x0500000f


	//   ....[129]....
        /*0428*/ 	.word	0x0500000f


	//   ....[130]....
        /*042c*/ 	.word	0x0500000f


	//   ....[131]....
        /*0430*/ 	.word	0x0500000f


	//   ....[132]....
        /*0434*/ 	.word	0x0500000f


	//   ....[133]....
        /*0438*/ 	.word	0x0500000f


	//   ....[134]....
        /*043c*/ 	.word	0x0500000f


	//   ....[135]....
        /*0440*/ 	.word	0x0500000f


	//   ....[136]....
        /*0444*/ 	.word	0x0500000f


	//   ....[137]....
        /*0448*/ 	.word	0x0500000f


	//   ....[138]....
        /*044c*/ 	.word	0x0500000f


	//   ....[139]....
        /*0450*/ 	.word	0x0500000f


	//   ....[140]....
        /*0454*/ 	.word	0x0500000f


	//   ....[141]....
        /*0458*/ 	.word	0x0500000f


	//   ....[142]....
        /*045c*/ 	.word	0x0500000f


	//   ....[143]....
        /*0460*/ 	.word	0x0500000f


	//   ....[144]....
        /*0464*/ 	.word	0x0500000f


	//   ....[145]....
        /*0468*/ 	.word	0x0500000f


	//   ....[146]....
        /*046c*/ 	.word	0x0500000f


	//   ....[147]....
        /*0470*/ 	.word	0x0500000f


	//   ....[148]....
        /*0474*/ 	.word	0x0500000f


	//   ....[149]....
        /*0478*/ 	.word	0x0500000f


	//   ....[150]....
        /*047c*/ 	.word	0x0500000f


	//   ....[151]....
        /*0480*/ 	.word	0x0500000f


	//   ....[152]....
        /*0484*/ 	.word	0x0500000f


	//   ....[153]....
        /*0488*/ 	.word	0x0500000f


	//   ....[154]....
        /*048c*/ 	.word	0x0500000f


	//   ....[155]....
        /*0490*/ 	.word	0x0500000f


	//   ....[156]....
        /*0494*/ 	.word	0x0500000f


	//   ....[157]....
        /*0498*/ 	.word	0x0500000f


	//   ....[158]....
        /*049c*/ 	.word	0x0500000f


	//   ....[159]....
        /*04a0*/ 	.word	0x0500000f


	//   ....[160]....
        /*04a4*/ 	.word	0x0500000f


	//   ....[161]....
        /*04a8*/ 	.word	0x0500000f


	//   ....[162]....
        /*04ac*/ 	.word	0x0500000f


	//----- nvinfo : EIATTR_COOP_GROUP_INSTR_OFFSETS
	.align		4
.L_203:
        /*04b0*/ 	.byte	0x04, 0x28
        /*04b2*/ 	.short	(.L_205 - .L_204)


	//   ....[0]....
.L_204:
        /*04b4*/ 	.word	0x00000070


	//   ....[1]....
        /*04b8*/ 	.word	0x00000140


	//   ....[2]....
        /*04bc*/ 	.word	0x00000190


	//   ....[3]....
        /*04c0*/ 	.word	0x000003c0


	//   ....[4]....
        /*04c4*/ 	.word	0x00000520


	//   ....[5]....
        /*04c8*/ 	.word	0x00000640


	//   ....[6]....
        /*04cc*/ 	.word	0x000007a0


	//   ....[7]....
        /*04d0*/ 	.word	0x00001d00


	//   ....[8]....
        /*04d4*/ 	.word	0x00002710


	//   ....[9]....
        /*04d8*/ 	.word	0x00003250


	//   ....[10]....
        /*04dc*/ 	.word	0x000041a0


	//   ....[11]....
        /*04e0*/ 	.word	0x00004260


	//   ....[12]....
        /*04e4*/ 	.word	0x00004aa0


	//   ....[13]....
        /*04e8*/ 	.word	0x00004af0


	//   ....[14]....
        /*04ec*/ 	.word	0x00006830


	//   ....[15]....
        /*04f0*/ 	.word	0x00006a80


	//   ....[16]....
        /*04f4*/ 	.word	0x00007660


	//   ....[17]....
        /*04f8*/ 	.word	0x00007710


	//   ....[18]....
        /*04fc*/ 	.word	0x00007fc0


	//   ....[19]....
        /*0500*/ 	.word	0x00008050


	//   ....[20]....
        /*0504*/ 	.word	0x00009eb0


	//   ....[21]....
        /*0508*/ 	.word	0x00009f30


	//   ....[22]....
        /*050c*/ 	.word	0x0000a620


	//   ....[23]....
        /*0510*/ 	.word	0x0000a680


	//   ....[24]....
        /*0514*/ 	.word	0x0000c5a0


	//   ....[25]....
        /*0518*/ 	.word	0x0000c860


	//   ....[26]....
        /*051c*/ 	.word	0x0000d380


	//   ....[27]....
        /*0520*/ 	.word	0x0000d3a0


	//   ....[28]....
        /*0524*/ 	.word	0x0000dda0


	//   ....[29]....
        /*0528*/ 	.word	0x0000de90


	//   ....[30]....
        /*052c*/ 	.word	0x0000ecc0


	//   ....[31]....
        /*0530*/ 	.word	0x0000ed00


	//   ....[32]....
        /*0534*/ 	.word	0x0000edf0


	//   ....[33]....
        /*0538*/ 	.word	0x0000ee00


	//   ....[34]....
        /*053c*/ 	.word	0x0000fca0


	//   ....[35]....
        /*0540*/ 	.word	0x0000fcb0


	//   ....[36]....
        /*0544*/ 	.word	0x0000fcc0


	//   ....[37]....
        /*0548*/ 	.word	0x0000fd00


	//   ....[38]....
        /*054c*/ 	.word	0x000102b0


	//   ....[39]....
        /*0550*/ 	.word	0x000102f0


	//   ....[40]....
        /*0554*/ 	.word	0x00010310


	//   ....[41]....
        /*0558*/ 	.word	0x00010350


	//   ....[42]....
        /*055c*/ 	.word	0x00010370


	//   ....[43]....
        /*0560*/ 	.word	0x00010380


	//   ....[44]....
        /*0564*/ 	.word	0x000103a0


	//   ....[45]....
        /*0568*/ 	.word	0x000103c0


	//   ....[46]....
        /*056c*/ 	.word	0x000107e0


	//   ....[47]....
        /*0570*/ 	.word	0x00010810


	//   ....[48]....
        /*0574*/ 	.word	0x00010a60


	//   ....[49]....
        /*0578*/ 	.word	0x00010a70


	//   ....[50]....
        /*057c*/ 	.word	0x000115a0


	//   ....[51]....
        /*0580*/ 	.word	0x000115d0


	//   ....[52]....
        /*0584*/ 	.word	0x00011610


	//   ....[53]....
        /*0588*/ 	.word	0x00011640


	//   ....[54]....
        /*058c*/ 	.word	0x00011650


	//   ....[55]....
        /*0590*/ 	.word	0x00011660


	//   ....[56]....
        /*0594*/ 	.word	0x00011670


	//   ....[57]....
        /*0598*/ 	.word	0x00011690


	//   ....[58]....
        /*059c*/ 	.word	0x00011800


	//   ....[59]....
        /*05a0*/ 	.word	0x00011a20


	//   ....[60]....
        /*05a4*/ 	.word	0x00011a50


	//   ....[61]....
        /*05a8*/ 	.word	0x00011a80


	//   ....[62]....
        /*05ac*/ 	.word	0x00011ab0


	//   ....[63]....
        /*05b0*/ 	.word	0x00011ae0


	//   ....[64]....
        /*05b4*/ 	.word	0x00011b10


	//   ....[65]....
        /*05b8*/ 	.word	0x00011ca0


	//   ....[66]....
        /*05bc*/ 	.word	0x00011cd0


	//   ....[67]....
        /*05c0*/ 	.word	0x00011d00


	//   ....[68]....
        /*05c4*/ 	.word	0x00011d30


	//   ....[69]....
        /*05c8*/ 	.word	0x00011d60


	//   ....[70]....
        /*05cc*/ 	.word	0x00011d90


	//   ....[71]....
        /*05d0*/ 	.word	0x00011e20


	//   ....[72]....
        /*05d4*/ 	.word	0x00011e50


	//   ....[73]....
        /*05d8*/ 	.word	0x00011e60


	//   ....[74]....
        /*05dc*/ 	.word	0x00011ea0


	//   ....[75]....
        /*05e0*/ 	.word	0x00013a80


	//   ....[76]....
        /*05e4*/ 	.word	0x00014620


	//   ....[77]....
        /*05e8*/ 	.word	0x00014640


	//   ....[78]....
        /*05ec*/ 	.word	0x000146e0


	//   ....[79]....
        /*05f0*/ 	.word	0x000146f0


	//   ....[80]....
        /*05f4*/ 	.word	0x00014760


	//   ....[81]....
        /*05f8*/ 	.word	0x00014770


	//   ....[82]....
        /*05fc*/ 	.word	0x000147e0


	//   ....[83]....
        /*0600*/ 	.word	0x000147f0


	//   ....[84]....
        /*0604*/ 	.word	0x00014860


	//   ....[85]....
        /*0608*/ 	.word	0x00014870


	//   ....[86]....
        /*060c*/ 	.word	0x000148e0


	//   ....[87]....
        /*0610*/ 	.word	0x000148f0


	//   ....[88]....
        /*0614*/ 	.word	0x00014960


	//   ....[89]....
        /*0618*/ 	.word	0x00014970


	//   ....[90]....
        /*061c*/ 	.word	0x00014980


	//   ....[91]....
        /*0620*/ 	.word	0x000149c0


	//   ....[92]....
        /*0624*/ 	.word	0x000149e0


	//   ....[93]....
        /*0628*/ 	.word	0x00014a30


	//   ....[94]....
        /*062c*/ 	.word	0x00014af0


	//   ....[95]....
        /*0630*/ 	.word	0x00014b00


	//   ....[96]....
        /*0634*/ 	.word	0x00014b70


	//   ....[97]....
        /*0638*/ 	.word	0x00014b80


	//   ....[98]....
        /*063c*/ 	.word	0x00014bc0


	//   ....[99]....
        /*0640*/ 	.word	0x00014be0


	//   ....[100]....
        /*0644*/ 	.word	0x00016ba0


	//   ....[101]....
        /*0648*/ 	.word	0x00016bb0


	//   ....[102]....
        /*064c*/ 	.word	0x00016c00


	//   ....[103]....
        /*0650*/ 	.word	0x00016c40


	//   ....[104]....
        /*0654*/ 	.word	0x00016c70


	//   ....[105]....
        /*0658*/ 	.word	0x00016ca0


	//   ....[106]....
        /*065c*/ 	.word	0x00016cd0


	//   ....[107]....
        /*0660*/ 	.word	0x00016d00


	//   ....[108]....
        /*0664*/ 	.word	0x00016ea0


	//   ....[109]....
        /*0668*/ 	.word	0x00016ed0


	//   ....[110]....
        /*066c*/ 	.word	0x00016f00


	//   ....[111]....
        /*0670*/ 	.word	0x00016f30


	//   ....[112]....
        /*0674*/ 	.word	0x00016f60


	//   ....[113]....
        /*0678*/ 	.word	0x00016f90


	//   ....[114]....
        /*067c*/ 	.word	0x00017050


	//   ....[115]....
        /*0680*/ 	.word	0x00017070


	//   ....[116]....
        /*0684*/ 	.word	0x00017090


	//   ....[117]....
        /*0688*/ 	.word	0x000170f0


	//   ....[118]....
        /*068c*/ 	.word	0x00017b10


	//   ....[119]....
        /*0690*/ 	.word	0x00018170


	//   ....[120]....
        /*0694*/ 	.word	0x00018350


	//   ....[121]....
        /*0698*/ 	.word	0x000183a0


	//   ....[122]....
        /*069c*/ 	.word	0x00018400


	//   ....[123]....
        /*06a0*/ 	.word	0x000184d0


	//   ....[124]....
        /*06a4*/ 	.word	0x00018530


	//   ....[125]....
        /*06a8*/ 	.word	0x00018610


	//   ....[126]....
        /*06ac*/ 	.word	0x00018670


	//   ....[127]....
        /*06b0*/ 	.word	0x00018750


	//   ....[128]....
        /*06b4*/ 	.word	0x000187b0


	//   ....[129]....
        /*06b8*/ 	.word	0x00018890


	//   ....[130]....
        /*06bc*/ 	.word	0x000188f0


	//   ....[131]....
        /*06c0*/ 	.word	0x000189d0


	//   ....[132]....
        /*06c4*/ 	.word	0x00018a30


	//   ....[133]....
        /*06c8*/ 	.word	0x00018b10


	//   ....[134]....
        /*06cc*/ 	.word	0x00018b70


	//   ....[135]....
        /*06d0*/ 	.word	0x00018c60


	//   ....[136]....
        /*06d4*/ 	.word	0x00018cd0


	//   ....[137]....
        /*06d8*/ 	.word	0x00018da0


	//   ....[138]....
        /*06dc*/ 	.word	0x00018e00


	//   ....[139]....
        /*06e0*/ 	.word	0x00018ef0


	//   ....[140]....
        /*06e4*/ 	.word	0x00018f50


	//   ....[141]....
        /*06e8*/ 	.word	0x00019020


	//   ....[142]....
        /*06ec*/ 	.word	0x00019080


	//   ....[143]....
        /*06f0*/ 	.word	0x00019140


	//   ....[144]....
        /*06f4*/ 	.word	0x00019460


	//   ....[145]....
        /*06f8*/ 	.word	0x00019500


	//   ....[146]....
        /*06fc*/ 	.word	0x00019670


	//   ....[147]....
        /*0700*/ 	.word	0x000196e0


	//   ....[148]....
        /*0704*/ 	.word	0x00019750


	//   ....[149]....
        /*0708*/ 	.word	0x000197c0


	//   ....[150]....
        /*070c*/ 	.word	0x00019830


	//   ....[151]....
        /*0710*/ 	.word	0x000198b0


	//   ....[152]....
        /*0714*/ 	.word	0x00019930


	//   ....[153]....
        /*0718*/ 	.word	0x000199c0


	//   ....[154]....
        /*071c*/ 	.word	0x00019a30


	//   ....[155]....
        /*0720*/ 	.word	0x00019aa0


	//   ....[156]....
        /*0724*/ 	.word	0x00019b10


	//   ....[157]....
        /*0728*/ 	.word	0x00019b90


	//   ....[158]....
        /*072c*/ 	.word	0x00019c00


	//   ....[159]....
        /*0730*/ 	.word	0x00019c90


	//   ....[160]....
        /*0734*/ 	.word	0x00019cf0


	//   ....[161]....
        /*0738*/ 	.word	0x00019d80


	//   ....[162]....
        /*073c*/ 	.word	0x00019eb0


	//----- nvinfo : EIATTR_REG_RECONFIG
	.align		4
.L_205:
        /*0740*/ 	.byte	0x01, 0x54
	.zero		2


	//----- nvinfo : EIATTR_SYSCALL_OFFSETS
	.align		4
        /*0744*/ 	.byte	0x04, 0x46
        /*0746*/ 	.short	(.L_207 - .L_206)


	//   ....[0]....
.L_206:
        /*0748*/ 	.word	0x00001eb0


	//   ....[1]....
        /*074c*/ 	.word	0x000136f0


	//   ....[2]....
        /*0750*/ 	.word	0x00013840


	//   ....[3]....
        /*0754*/ 	.word	0x00013930


	//   ....[4]....
        /*0758*/ 	.word	0x00014130


	//----- nvinfo : EIATTR_MBARRIER_INSTR_OFFSETS
	.align		4
.L_207:
        /*075c*/ 	.byte	0x04, 0x39
        /*075e*/ 	.short	(.L_209 - .L_208)


	//   ....[0]....
.L_208:
        /*0760*/ 	.word	0x00000270
        /*0764*/ 	.word	0x000000ff
        /*0768*/ 	.word	0x00016800
        /*076c*/ 	.short	0x0100
        /*076e*/ 	.byte	0x08
	.zero		1


	//   ....[1]....
        /*0770*/ 	.word	0x00000280
        /*0774*/ 	.word	0x000000ff
        /*0778*/ 	.word	0x00016820
        /*077c*/ 	.short	0x0100
        /*077e*/ 	.byte	0x08
	.zero		1


	//   ....[2]....
        /*0780*/ 	.word	0x00000370
        /*0784*/ 	.word	0x000000ff
        /*0788*/ 	.word	0x00016830
        /*078c*/ 	.short	0x0100
        /*078e*/ 	.byte	0x08
	.zero		1


	//   ....[3]....
        /*0790*/ 	.word	0x00000380
        /*0794*/ 	.word	0x000000ff
        /*0798*/ 	.word	0x00016840
        /*079c*/ 	.short	0x0100
        /*079e*/ 	.byte	0x08
	.zero		1


	//   ....[4]....
        /*07a0*/ 	.word	0x00000390
        /*07a4*/ 	.word	0x000000ff
        /*07a8*/ 	.word	0x00016838
        /*07ac*/ 	.short	0x0100
        /*07ae*/ 	.byte	0x08
	.zero		1


	//   ....[5]....
        /*07b0*/ 	.word	0x000003a0
        /*07b4*/ 	.word	0x000000ff
        /*07b8*/ 	.word	0x00016848
        /*07bc*/ 	.short	0x0100
        /*07be*/ 	.byte	0x08
	.zero		1


	//   ....[6]....
        /*07c0*/ 	.word	0x000004d0
        /*07c4*/ 	.word	0x000000ff
        /*07c8*/ 	.word	0x00016850
        /*07cc*/ 	.short	0x0100
        /*07ce*/ 	.byte	0x08
	.zero		1


	//   ....[7]....
        /*07d0*/ 	.word	0x000004e0
        /*07d4*/ 	.word	0x000000ff
        /*07d8*/ 	.word	0x00016860
        /*07dc*/ 	.short	0x0100
        /*07de*/ 	.byte	0x08
	.zero		1


	//   ....[8]....
        /*07e0*/ 	.word	0x000004f0
        /*07e4*/ 	.word	0x000000ff
        /*07e8*/ 	.word	0x00016858
        /*07ec*/ 	.short	0x0100
        /*07ee*/ 	.byte	0x08
	.zero		1


	//   ....[9]....
        /*07f0*/ 	.word	0x00000500
        /*07f4*/ 	.word	0x000000ff
        /*07f8*/ 	.word	0x00016868
        /*07fc*/ 	.short	0x0100
        /*07fe*/ 	.byte	0x08
	.zero		1


	//   ....[10]....
        /*0800*/ 	.word	0x000005f0
        /*0804*/ 	.word	0x000000ff
        /*0808*/ 	.word	0x00016870
        /*080c*/ 	.short	0x0100
        /*080e*/ 	.byte	0x06
	.zero		1


	//   ....[11]....
        /*0810*/ 	.word	0x00000600
        /*0814*/ 	.word	0x000000ff
        /*0818*/ 	.word	0x00016880
        /*081c*/ 	.short	0x0100
        /*081e*/ 	.byte	0x06
	.zero		1


	//   ....[12]....
        /*0820*/ 	.word	0x00000610
        /*0824*/ 	.word	0x000000ff
        /*0828*/ 	.word	0x00016878
        /*082c*/ 	.short	0x0100
        /*082e*/ 	.byte	0x06
	.zero		1


	//   ....[13]....
        /*0830*/ 	.word	0x00000620
        /*0834*/ 	.word	0x000000ff
        /*0838*/ 	.word	0x00016888
        /*083c*/ 	.short	0x0100
        /*083e*/ 	.byte	0x06
	.zero		1


	//   ....[14]....
        /*0840*/ 	.word	0x00000750
        /*0844*/ 	.word	0x000000ff
        /*0848*/ 	.word	0x00016890
        /*084c*/ 	.short	0x0100
        /*084e*/ 	.byte	0x08
	.zero		1


	//   ....[15]....
        /*0850*/ 	.word	0x00000760
        /*0854*/ 	.word	0x000000ff
        /*0858*/ 	.word	0x000168a0
        /*085c*/ 	.short	0x0100
        /*085e*/ 	.byte	0x08
	.zero		1


	//   ....[16]....
        /*0860*/ 	.word	0x00000770
        /*0864*/ 	.word	0x000000ff
        /*0868*/ 	.word	0x00016898
        /*086c*/ 	.short	0x0100
        /*086e*/ 	.byte	0x08
	.zero		1


	//   ....[17]....
        /*0870*/ 	.word	0x00000780
        /*0874*/ 	.word	0x000000ff
        /*0878*/ 	.word	0x000168a8
        /*087c*/ 	.short	0x0100
        /*087e*/ 	.byte	0x08
	.zero		1


	//   ....[18]....
        /*0880*/ 	.word	0x000008b0
        /*0884*/ 	.word	0x000000ff
        /*0888*/ 	.word	0x000168b0
        /*088c*/ 	.short	0x0100
        /*088e*/ 	.byte	0x08
	.zero		1


	//   ....[19]....
        /*0890*/ 	.word	0x000008c0
        /*0894*/ 	.word	0x000000ff
        /*0898*/ 	.word	0x000168c0
        /*089c*/ 	.short	0x0100
        /*089e*/ 	.byte	0x08
	.zero		1


	//   ....[20]....
        /*08a0*/ 	.word	0x000008d0
        /*08a4*/ 	.word	0x000000ff
        /*08a8*/ 	.word	0x000168b8
        /*08ac*/ 	.short	0x0100
        /*08ae*/ 	.byte	0x08
	.zero		1


	//   ....[21]....
        /*08b0*/ 	.word	0x000008e0
        /*08b4*/ 	.word	0x000000ff
        /*08b8*/ 	.word	0x000168c8
        /*08bc*/ 	.short	0x0100
        /*08be*/ 	.byte	0x08
	.zero		1


	//   ....[22]....
        /*08c0*/ 	.word	0x00001f30
        /*08c4*/ 	.word	0x000000ff
        /*08c8*/ 	.word	0x00016800
        /*08cc*/ 	.short	0x010a
        /*08ce*/ 	.byte	0x2d
	.zero		1


	//   ....[23]....
        /*08d0*/ 	.word	0x00001fb0
        /*08d4*/ 	.word	0x0000005a
        /*08d8*/ 	.word	0x00016830
        /*08dc*/ 	.short	0x010a
        /*08de*/ 	.byte	0x3f
	.zero		1


	//   ....[24]....
        /*08e0*/ 	.word	0x00002010
        /*08e4*/ 	.word	0x0000005a
        /*08e8*/ 	.word	0x00016830
        /*08ec*/ 	.short	0x010a
        /*08ee*/ 	.byte	0x3f
	.zero		1


	//   ....[25]....
        /*08f0*/ 	.word	0x00002790
        /*08f4*/ 	.word	0x0000005a
        /*08f8*/ 	.word	0x00000000
        /*08fc*/ 	.short	0x0101
        /*08fe*/ 	.byte	0x3f
	.zero		1


	//   ....[26]....
        /*0900*/ 	.word	0x000059d0
        /*0904*/ 	.word	0x000000ff
        /*0908*/ 	.word	0x00016830
        /*090c*/ 	.short	0x010a
        /*090e*/ 	.byte	0x06
	.zero		1


	//   ....[27]....
        /*0910*/ 	.word	0x00005a10
        /*0914*/ 	.word	0x000000ff
        /*0918*/ 	.word	0x00016830
        /*091c*/ 	.short	0x010a
        /*091e*/ 	.byte	0x06
	.zero		1


	//   ....[28]....
        /*0920*/ 	.word	0x00005c10
        /*0924*/ 	.word	0x000000ff
        /*0928*/ 	.word	0x00016850
        /*092c*/ 	.short	0x010a
        /*092e*/ 	.byte	0x06
	.zero		1


	//   ....[29]....
        /*0930*/ 	.word	0x00005c50
        /*0934*/ 	.word	0x000000ff
        /*0938*/ 	.word	0x00016850
        /*093c*/ 	.short	0x010a
        /*093e*/ 	.byte	0x06
	.zero		1


	//   ....[30]....
        /*0940*/ 	.word	0x00006880
        /*0944*/ 	.word	0x00000021
        /*0948*/ 	.word	0x00000000
        /*094c*/ 	.short	0x0101
        /*094e*/ 	.byte	0x3f
	.zero		1


	//   ....[31]....
        /*0950*/ 	.word	0x00008440
        /*0954*/ 	.word	0x00000003
        /*0958*/ 	.word	0x00000000
        /*095c*/ 	.short	0x0101
        /*095e*/ 	.byte	0x3f
	.zero		1


	//   ....[32]....
        /*0960*/ 	.word	0x00009240
        /*0964*/ 	.word	0x000000ff
        /*0968*/ 	.word	0x00016830
        /*096c*/ 	.short	0x010a
        /*096e*/ 	.byte	0x06
	.zero		1


	//   ....[33]....
        /*0970*/ 	.word	0x00009280
        /*0974*/ 	.word	0x000000ff
        /*0978*/ 	.word	0x00016830
        /*097c*/ 	.short	0x010a
        /*097e*/ 	.byte	0x06
	.zero		1


	//   ....[34]....
        /*0980*/ 	.word	0x00009480
        /*0984*/ 	.word	0x000000ff
        /*0988*/ 	.word	0x00016850
        /*098c*/ 	.short	0x010a
        /*098e*/ 	.byte	0x06
	.zero		1


	//   ....[35]....
        /*0990*/ 	.word	0x000094c0
        /*0994*/ 	.word	0x000000ff
        /*0998*/ 	.word	0x00016850
        /*099c*/ 	.short	0x010a
        /*099e*/ 	.byte	0x06
	.zero		1


	//   ....[36]....
        /*09a0*/ 	.word	0x0000ab60
        /*09a4*/ 	.word	0x00000015
        /*09a8*/ 	.word	0x00000000
        /*09ac*/ 	.short	0x0101
        /*09ae*/ 	.byte	0x3f
	.zero		1


	//   ....[37]....
        /*09b0*/ 	.word	0x0000ad10
        /*09b4*/ 	.word	0x0000001f
        /*09b8*/ 	.word	0x00000000
        /*09bc*/ 	.short	0x0101
        /*09be*/ 	.byte	0x3f
	.zero		1


	//   ....[38]....
        /*09c0*/ 	.word	0x0000b770
        /*09c4*/ 	.word	0x000000ff
        /*09c8*/ 	.word	0x00016830
        /*09cc*/ 	.short	0x010a
        /*09ce*/ 	.byte	0x06
	.zero		1


	//   ....[39]....
        /*09d0*/ 	.word	0x0000b7b0
        /*09d4*/ 	.word	0x000000ff
        /*09d8*/ 	.word	0x00016830
        /*09dc*/ 	.short	0x010a
        /*09de*/ 	.byte	0x06
	.zero		1


	//   ....[40]....
        /*09e0*/ 	.word	0x0000b9b0
        /*09e4*/ 	.word	0x000000ff
        /*09e8*/ 	.word	0x00016850
        /*09ec*/ 	.short	0x010a
        /*09ee*/ 	.byte	0x06
	.zero		1


	//   ....[41]....
        /*09f0*/ 	.word	0x0000b9f0
        /*09f4*/ 	.word	0x000000ff
        /*09f8*/ 	.word	0x00016850
        /*09fc*/ 	.short	0x010a
        /*09fe*/ 	.byte	0x06
	.zero		1


	//   ....[42]....
        /*0a00*/ 	.word	0x0000c640
        /*0a04*/ 	.word	0x0000004b
        /*0a08*/ 	.word	0x00000000
        /*0a0c*/ 	.short	0x0101
        /*0a0e*/ 	.byte	0x3f
	.zero		1


	//   ....[43]....
        /*0a10*/ 	.word	0x0000e210
        /*0a14*/ 	.word	0x00000003
        /*0a18*/ 	.word	0x00000000
        /*0a1c*/ 	.short	0x0101
        /*0a1e*/ 	.byte	0x3f
	.zero		1


	//   ....[44]....
        /*0a20*/ 	.word	0x0000ec30
        /*0a24*/ 	.word	0x000000ff
        /*0a28*/ 	.word	0x00016850
        /*0a2c*/ 	.short	0x010a
        /*0a2e*/ 	.byte	0x05
	.zero		1


	//   ....[45]....
        /*0a30*/ 	.word	0x0000ec70
        /*0a34*/ 	.word	0x000000ff
        /*0a38*/ 	.word	0x00016850
        /*0a3c*/ 	.short	0x010a
        /*0a3e*/ 	.byte	0x05
	.zero		1


	//   ....[46]....
        /*0a40*/ 	.word	0x0000f1a0
        /*0a44*/ 	.word	0x00000006
        /*0a48*/ 	.word	0x00000000
        /*0a4c*/ 	.short	0x0101
        /*0a4e*/ 	.byte	0x3f
	.zero		1


	//   ....[47]....
        /*0a50*/ 	.word	0x00010170
        /*0a54*/ 	.word	0x00000000
        /*0a58*/ 	.word	0x00000000
        /*0a5c*/ 	.short	0x0101
        /*0a5e*/ 	.byte	0x3f
	.zero		1


	//   ....[48]....
        /*0a60*/ 	.word	0x00010800
        /*0a64*/ 	.word	0x00000006
        /*0a68*/ 	.word	0x00000000
        /*0a6c*/ 	.short	0x0101
        /*0a6e*/ 	.byte	0x3f
	.zero		1


	//   ....[49]....
        /*0a70*/ 	.word	0x00013ca0
        /*0a74*/ 	.word	0x00000000
        /*0a78*/ 	.word	0x00016840
        /*0a7c*/ 	.short	0x010a
        /*0a7e*/ 	.byte	0x3f
	.zero		1


	//   ....[50]....
        /*0a80*/ 	.word	0x00014c90
        /*0a84*/ 	.word	0x00000011
        /*0a88*/ 	.word	0x00016800
        /*0a8c*/ 	.short	0x0107
        /*0a8e*/ 	.byte	0x3f
	.zero		1


	//   ....[51]....
        /*0a90*/ 	.word	0x00014d80
        /*0a94*/ 	.word	0x00000011
        /*0a98*/ 	.word	0x00016800
        /*0a9c*/ 	.short	0x0101
        /*0a9e*/ 	.byte	0x3f
	.zero		1


	//   ....[52]....
        /*0aa0*/ 	.word	0x00014da0
        /*0aa4*/ 	.word	0x00000011
        /*0aa8*/ 	.word	0x00016820
        /*0aac*/ 	.short	0x010a
        /*0aae*/ 	.byte	0x3f
	.zero		1


	//   ....[53]....
        /*0ab0*/ 	.word	0x00015180
        /*0ab4*/ 	.word	0x00000002
        /*0ab8*/ 	.word	0x00016840
        /*0abc*/ 	.short	0x010a
        /*0abe*/ 	.byte	0x3f
	.zero		1


	//   ....[54]....
        /*0ac0*/ 	.word	0x00015400
        /*0ac4*/ 	.word	0x00000003
        /*0ac8*/ 	.word	0x00000060
        /*0acc*/ 	.short	0x010a
        /*0ace*/ 	.byte	0x3f
	.zero		1


	//   ....[55]....
        /*0ad0*/ 	.word	0x00015940
        /*0ad4*/ 	.word	0x00000002
        /*0ad8*/ 	.word	0x00016840
        /*0adc*/ 	.short	0x010a
        /*0ade*/ 	.byte	0x3f
	.zero		1


	//   ....[56]....
        /*0ae0*/ 	.word	0x00015bc0
        /*0ae4*/ 	.word	0x0000000a
        /*0ae8*/ 	.word	0x00000060
        /*0aec*/ 	.short	0x010a
        /*0aee*/ 	.byte	0x3f
	.zero		1


	//   ....[57]....
        /*0af0*/ 	.word	0x00016050
        /*0af4*/ 	.word	0x00000002
        /*0af8*/ 	.word	0x00016840
        /*0afc*/ 	.short	0x010a
        /*0afe*/ 	.byte	0x3f
	.zero		1


	//   ....[58]....
        /*0b00*/ 	.word	0x000162e0
        /*0b04*/ 	.word	0x00000007
        /*0b08*/ 	.word	0x00000060
        /*0b0c*/ 	.short	0x010a
        /*0b0e*/ 	.byte	0x3f
	.zero		1


	//   ....[59]....
        /*0b10*/ 	.word	0x00016720
        /*0b14*/ 	.word	0x00000003
        /*0b18*/ 	.word	0x00016860
        /*0b1c*/ 	.short	0x010a
        /*0b1e*/ 	.byte	0x3f
	.zero		1


	//   ....[60]....
        /*0b20*/ 	.word	0x00017a90
        /*0b24*/ 	.word	0x00000009
        /*0b28*/ 	.word	0x00016820
        /*0b2c*/ 	.short	0x010a
        /*0b2e*/ 	.byte	0x3f
	.zero		1


	//   ....[61]....
        /*0b30*/ 	.word	0x00017c30
        /*0b34*/ 	.word	0x00000007
        /*0b38*/ 	.word	0x00000000
        /*0b3c*/ 	.short	0x010a
        /*0b3e*/ 	.byte	0x3f
	.zero		1


	//   ....[62]....
        /*0b40*/ 	.word	0x00017ca0
        /*0b44*/ 	.word	0x00000003
        /*0b48*/ 	.word	0x00000000
        /*0b4c*/ 	.short	0x010a
        /*0b4e*/ 	.byte	0x3f
	.zero		1


	//   ....[63]....
        /*0b50*/ 	.word	0x00017d00
        /*0b54*/ 	.word	0x00000005
        /*0b58*/ 	.word	0x00000000
        /*0b5c*/ 	.short	0x010a
        /*0b5e*/ 	.byte	0x3f
	.zero		1


	//   ....[64]....
        /*0b60*/ 	.word	0x00017d30
        /*0b64*/ 	.word	0x00000003
        /*0b68*/ 	.word	0x00000000
        /*0b6c*/ 	.short	0x010a
        /*0b6e*/ 	.byte	0x3f
	.zero		1


	//   ....[65]....
        /*0b70*/ 	.word	0x00017da0
        /*0b74*/ 	.word	0x00000003
        /*0b78*/ 	.word	0x00016800
        /*0b7c*/ 	.short	0x010a
        /*0b7e*/ 	.byte	0x3f
	.zero		1


	//   ....[66]....
        /*0b80*/ 	.word	0x00017df0
        /*0b84*/ 	.word	0x0000005a
        /*0b88*/ 	.word	0x00016830
        /*0b8c*/ 	.short	0x010a
        /*0b8e*/ 	.byte	0x3f
	.zero		1


	//   ....[67]....
        /*0b90*/ 	.word	0x00017e50
        /*0b94*/ 	.word	0x00000006
        /*0b98*/ 	.word	0x00016830
        /*0b9c*/ 	.short	0x010a
        /*0b9e*/ 	.byte	0x3f
	.zero		1


	//   ....[68]....
        /*0ba0*/ 	.word	0x00017eb0
        /*0ba4*/ 	.word	0x00000006
        /*0ba8*/ 	.word	0x00016850
        /*0bac*/ 	.short	0x010a
        /*0bae*/ 	.byte	0x3f
	.zero		1


	//   ....[69]....
        /*0bb0*/ 	.word	0x00017f10
        /*0bb4*/ 	.word	0x00000007
        /*0bb8*/ 	.word	0x00016830
        /*0bbc*/ 	.short	0x010a
        /*0bbe*/ 	.byte	0x3f
	.zero		1


	//   ....[70]....
        /*0bc0*/ 	.word	0x00017f70
        /*0bc4*/ 	.word	0x00000007
        /*0bc8*/ 	.word	0x00016850
        /*0bcc*/ 	.short	0x010a
        /*0bce*/ 	.byte	0x3f
	.zero		1


	//   ....[71]....
        /*0bd0*/ 	.word	0x00017fd0
        /*0bd4*/ 	.word	0x00000007
        /*0bd8*/ 	.word	0x00016830
        /*0bdc*/ 	.short	0x010a
        /*0bde*/ 	.byte	0x3f
	.zero		1


	//   ....[72]....
        /*0be0*/ 	.word	0x00018030
        /*0be4*/ 	.word	0x00000007
        /*0be8*/ 	.word	0x00016850
        /*0bec*/ 	.short	0x010a
        /*0bee*/ 	.byte	0x3f
	.zero		1


	//   ....[73]....
        /*0bf0*/ 	.word	0x00018090
        /*0bf4*/ 	.word	0x00000005
        /*0bf8*/ 	.word	0x00016850
        /*0bfc*/ 	.short	0x010a
        /*0bfe*/ 	.byte	0x3f
	.zero		1


	//   ....[74]....
        /*0c00*/ 	.word	0x00018230
        /*0c04*/ 	.word	0x00000000
        /*0c08*/ 	.word	0x00016840
        /*0c0c*/ 	.short	0x010a
        /*0c0e*/ 	.byte	0x3f
	.zero		1


	//   ....[75]....
        /*0c10*/ 	.word	0x00019180
        /*0c14*/ 	.word	0x00000011
        /*0c18*/ 	.word	0x00016820
        /*0c1c*/ 	.short	0x010a
        /*0c1e*/ 	.byte	0x3f
	.zero		1


	//   ....[76]....
        /*0c20*/ 	.word	0x000191d0
        /*0c24*/ 	.word	0x00000002
        /*0c28*/ 	.word	0x00016840
        /*0c2c*/ 	.short	0x010a
        /*0c2e*/ 	.byte	0x3f
	.zero		1


	//   ....[77]....
        /*0c30*/ 	.word	0x00019220
        /*0c34*/ 	.word	0x00000003
        /*0c38*/ 	.word	0x00000060
        /*0c3c*/ 	.short	0x010a
        /*0c3e*/ 	.byte	0x3f
	.zero		1


	//   ....[78]....
        /*0c40*/ 	.word	0x00019270
        /*0c44*/ 	.word	0x00000002
        /*0c48*/ 	.word	0x00016840
        /*0c4c*/ 	.short	0x010a
        /*0c4e*/ 	.byte	0x3f
	.zero		1


	//   ....[79]....
        /*0c50*/ 	.word	0x000192c0
        /*0c54*/ 	.word	0x0000000a
        /*0c58*/ 	.word	0x00000060
        /*0c5c*/ 	.short	0x010a
        /*0c5e*/ 	.byte	0x3f
	.zero		1


	//   ....[80]....
        /*0c60*/ 	.word	0x00019310
        /*0c64*/ 	.word	0x00000002
        /*0c68*/ 	.word	0x00016840
        /*0c6c*/ 	.short	0x010a
        /*0c6e*/ 	.byte	0x3f
	.zero		1


	//   ....[81]....
        /*0c70*/ 	.word	0x00019360
        /*0c74*/ 	.word	0x00000007
        /*0c78*/ 	.word	0x00000060
        /*0c7c*/ 	.short	0x010a
        /*0c7e*/ 	.byte	0x3f
	.zero		1


	//   ....[82]....
        /*0c80*/ 	.word	0x000193b0
        /*0c84*/ 	.word	0x00000003
        /*0c88*/ 	.word	0x00016860
        /*0c8c*/ 	.short	0x010a
        /*0c8e*/ 	.byte	0x3f
	.zero		1


	//   ....[83]....
        /*0c90*/ 	.word	0x00019dd0
        /*0c94*/ 	.word	0x00000009
        /*0c98*/ 	.word	0x00016820
        /*0c9c*/ 	.short	0x010a
        /*0c9e*/ 	.byte	0x3f
	.zero		1


	//   ....[84]....
        /*0ca0*/ 	.word	0x00019f70
        /*0ca4*/ 	.word	0x00000007
        /*0ca8*/ 	.word	0x00000000
        /*0cac*/ 	.short	0x010a
        /*0cae*/ 	.byte	0x3f
	.zero		1


	//   ....[85]....
        /*0cb0*/ 	.word	0x00019fc0
        /*0cb4*/ 	.word	0x00000003
        /*0cb8*/ 	.word	0x00000000
        /*0cbc*/ 	.short	0x010a
        /*0cbe*/ 	.byte	0x3f
	.zero		1


	//   ....[86]....
        /*0cc0*/ 	.word	0x0001a010
        /*0cc4*/ 	.word	0x00000005
        /*0cc8*/ 	.word	0x00000000
        /*0ccc*/ 	.short	0x010a
        /*0cce*/ 	.byte	0x3f
	.zero		1


	//----- nvinfo : EIATTR_NUM_MBARRIERS
	.align		4
.L_209:
        /*0cd0*/ 	.byte	0x03, 0x38
        /*0cd2*/ 	.short	0x0016


	//----- nvinfo : EIATTR_EXIT_INSTR_OFFSETS
	.align		4
        /*0cd4*/ 	.byte	0x04, 0x1c
        /*0cd6*/ 	.short	(.L_211 - .L_210)


	//   ....[0]....
.L_210:
        /*0cd8*/ 	.word	0x00000a80


	//   ....[1]....
        /*0cdc*/ 	.word	0x000117a0


	//   ....[2]....
        /*0ce0*/ 	.word	0x00017d80


	//----- nvinfo : EIATTR_MAX_THREADS
	.align		4
.L_211:
        /*0ce4*/ 	.byte	0x04, 0x05
        /*0ce6*/ 	.short	(.L_213 - .L_212)
.L_212:
        /*0ce8*/ 	.word	0x00000200
        /*0cec*/ 	.word	0x00000001
        /*0cf0*/ 	.word	0x00000001


	//----- nvinfo : EIATTR_CRS_STACK_SIZE
	.align		4
.L_213:
        /*0cf4*/ 	.byte	0x04, 0x1e
        /*0cf6*/ 	.short	(.L_215 - .L_214)
.L_214:
        /*0cf8*/ 	.word	0x00000000


	//----- nvinfo : EIATTR_CBANK_PARAM_SIZE
	.align		4
.L_215:
        /*0cfc*/ 	.byte	0x03, 0x19
        /*0cfe*/ 	.short	0x0af0


	//----- nvinfo : EIATTR_PARAM_CBANK
	.align		4
        /*0d00*/ 	.byte	0x04, 0x0a
        /*0d02*/ 	.short	(.L_217 - .L_216)
	.align		4
.L_216:
        /*0d04*/ 	.word	index@(.nv.constant0._ZN7cutlass13device_kernelIN5flash11enable_sm90INS1_16FlashAttnFwdSm90INS1_25CollectiveMainloopFwdSm90ILi2EN4cute5tupleIJNS5_1CILi1EEES8_S8_EEENS6_IJNS7_ILi192EEENS7_ILi128EEENS7_ILi64EEEEEELi64ENS_6half_tEfNS_4arch4Sm90ELb0ELb1ELb1ELb1ELb0ELb0ELb0ELb1ELb1ELb1ELb1ELb0EEENS1_21CollectiveEpilogueFwdINS6_IJSA_SC_SB_EEES9_SE_SG_Li384ELb1ELb1ELb1ELb0EEENS1_36VarlenDynamicPersistentTileSchedulerILi192ELi128ELi384ELi128ELb1ELb1ELb1ELb1ELb0ELb1EEEEEEEEEvNT_6ParamsE)
        /*0d08*/ 	.short	0x0210
        /*0d0a*/ 	.short	0x0af0


	//----- nvinfo : EIATTR_SW_WAR
	.align		4
.L_217:
        /*0d0c*/ 	.byte	0x04, 0x36
        /*0d0e*/ 	.short	(.L_219 - .L_218)
.L_218:
        /*0d10*/ 	.word	0x00000008
.L_219:


//--------------------- .nv.info._ZN7cutlass13device_kernelIN5flash11enable_sm90INS1_16FlashAttnFwdSm90INS1_25CollectiveMainloopFwdSm90ILi2EN4cute5tupleIJNS5_1CILi1EEES8_S8_EEENS6_IJNS7_ILi192EEENS7_ILi128EEENS7_ILi64EEEEEELi64ENS_6half_tEfNS_4arch4Sm90ELb0ELb1ELb1ELb1ELb0ELb1ELb0ELb1ELb1ELb1ELb1ELb0EEENS1_21CollectiveEpilogueFwdINS6_IJSA_SC_SB_EEES9_SE_SG_Li384ELb1ELb1ELb1ELb0EEENS1_36VarlenDynamicPersistentTileSchedulerILi192ELi128ELi384ELi128ELb1ELb1ELb1ELb1ELb0ELb1EEEEEEEEEvNT_6ParamsE --------------------------
	.section	.nv.info._ZN7cutlass13device_kernelIN5flash11enable_sm90INS1_16FlashAttnFwdSm90INS1_25CollectiveMainloopFwdSm90ILi2EN4cute5tupleIJNS5_1CILi1EEES8_S8_EEENS6_IJNS7_ILi192EEENS7_ILi128EEENS7_ILi64EEEEEELi64ENS_6half_tEfNS_4arch4Sm90ELb0ELb1ELb1ELb1ELb0ELb1ELb0ELb1ELb1ELb1ELb1ELb0EEENS1_21CollectiveEpilogueFwdINS6_IJSA_SC_SB_EEES9_SE_SG_Li384ELb1ELb1ELb1ELb0EEENS1_36VarlenDynamicPersistentTileSchedulerILi192ELi128ELi384ELi128ELb1ELb1ELb1ELb1ELb0ELb1EEEEEEEEEvNT_6ParamsE,"",@"SHT_CUDA_INFO"
	.sectionflags	@""
	.align	4


	//----- nvinfo : EIATTR_CUDA_API_VERSION
	.align		4
        /*0000*/ 	.byte	0x04, 0x37
        /*0002*/ 	.short	(.L_221 - .L_220)
.L_220:
        /*0004*/ 	.word	0x00000082


	//----- nvinfo : EIATTR_KPARAM_INFO
	.align		4
.L_221:
        /*0008*/ 	.byte	0x04, 0x17
        /*000a*/ 	.short	(.L_223 - .L_222)
.L_222:
        /*000c*/ 	.word	0x00000000
        /*0010*/ 	.short	0x0000
        /*0012*/ 	.short	0x0070
        /*0014*/ 	.byte	0x00, 0xf0, 0x01, 0x2a


	//----- nvinfo : EIATTR_SPARSE_MMA_MASK
	.align		4
.L_223:
        /*0018*/ 	.byte	0x03, 0x50
        /*001a*/ 	.short	0x0000


	//----- nvinfo : EIATTR_MAXREG_COUNT
	.align		4
        /*001c*/ 	.byte	0x03, 0x1b
        /*001e*/ 	.short	0x0080


	//----- nvinfo : EIATTR_NUM_BARRIERS
	.align		4
        /*0020*/ 	.byte	0x02, 0x4c
        /*0022*/ 	.byte	0x10
	.zero		1


	//----- nvinfo : EIATTR_EXTERNS
	.align		4
        /*0024*/ 	.byte	0x04, 0x0f
        /*0026*/ 	.short	(.L_225 - .L_224)


	//   ....[0]....
	.align		4
.L_224:
        /*0028*/ 	.word	index@(__assertfail)


	//----- nvinfo : EIATTR_ANNOTATIONS
	.align		4
.L_225:
        /*002c*/ 	.byte	0x04, 0x55
        /*002e*/ 	.short	(.L_227 - .L_226)


	//   ....[0]....
.L_226:
        /* <DEDUP_REMOVED lines=84> */


	//----- nvinfo : EIATTR_MERCURY_ISA_VERSION
	.align		4
.L_227:
        /*0558*/ 	.byte	0x03, 0x5f
        /*055a*/ 	.short	0x0101


	//----- nvinfo : EIATTR_UNUSED_LOAD_BYTE_OFFSET
	.align		4
        /*055c*/ 	.byte	0x04, 0x44
        /*055e*/ 	.short	(.L_229 - .L_228)


	//   ....[0]....
.L_228:
        /*0560*/ 	.word	0x00000ae0
        /*0564*/ 	.word	0x0000fff0


	//   ....[1]....
        /*0568*/ 	.word	0x00017420
        /*056c*/ 	.word	0x0000fff0


	//----- nvinfo : EIATTR_INT_WARP_WIDE_INSTR_OFFSETS
	.align		4
.L_229:
        /*0570*/ 	.byte	0x04, 0x31
        /*0572*/ 	.short	(.L_231 - .L_230)


	//   ....[0]....
.L_230:
        /*0574*/ 	.word	0x00000180


	//   ....[1]....
        /*0578*/ 	.word	0x00000220


	//   ....[2]....
        /*057c*/ 	.word	0x00000290


	//   ....[3]....
        /*0580*/ 	.word	0x0001ca50


	//   ....[4]....
        /*0584*/ 	.word	0x0001cae0


	//   ....[5]....
        /*0588*/ 	.word	0x0001fb40


	//   ....[6]....
        /*058c*/ 	.word	0x0001fbd0


	//----- nvinfo : EIATTR_COOP_GROUP_MASK_REGIDS
	.align		4
.L_231:
        /*0590*/ 	.byte	0x04, 0x29
        /*0592*/ 	.short	(.L_233 - .L_232)


	//   ....[0]....
.L_232:
        /*0594*/ 	.word	0xffffffff


	//   ....[1]....
        /*0598*/ 	.word	0xffffffff


	//   ....[2]....
        /*059c*/ 	.word	0xffffffff


	//   ....[3]....
        /*05a0*/ 	.word	0xffffffff


	//   ....[4]....
        /*05a4*/ 	.word	0xffffffff


	//   ....[5]....
        /*05a8*/ 	.word	0xffffffff


	//   ....[6]....
        /*05ac*/ 	.word	0xffffffff


	//   ....[7]....
        /*05b0*/ 	.word	0xffffffff


	//   ....[8]....
        /*05b4*/ 	.word	0xffffffff


	//   ....[9]....
        /*05b8*/ 	.word	0xffffffff


	//   ....[10]....
        /*05bc*/ 	.word	0xffffffff


	//   ....[11]....
        /*05c0*/ 	.word	0xffffffff


	//   ....[12]....
        /*05c4*/ 	.word	0xffffffff


	//   ....[13]....
        /*05c8*/ 	.word	0xffffffff


	//   ....[14]....
        /*05cc*/ 	.word	0xffffffff


	//   ....[15]....
        /*05d0*/ 	.word	0xffffffff


	//   ....[16]....
        /*05d4*/ 	.word	0xffffffff


	//   ....[17]....
        /*05d8*/ 	.word	0xffffffff


	//   ....[18]....
        /*05dc*/ 	.word	0xffffffff


	//   ....[19]....
        /*05e0*/ 	.word	0xffffffff


	//   ....[20]....
        /*05e4*/ 	.word	0xffffffff


	//   ....[21]....
        /*05e8*/ 	.word	0xffffffff


	//   ....[22]....
        /*05ec*/ 	.word	0xffffffff


	//   ....[23]....
        /*05f0*/ 	.word	0xffffffff


	//   ....[24]....
        /*05f4*/ 	.word	0xffffffff


	//   ....[25]....
        /*05f8*/ 	.word	0xffffffff


	//   ....[26]....
        /*05fc*/ 	.word	0xffffffff


	//   ....[27]....
        /*0600*/ 	.word	0xffffffff


	//   ....[28]....
        /*0604*/ 	.word	0xffffffff


	//   ....[29]....
        /*0608*/ 	.word	0xffffffff


	//   ....[30]....
        /*060c*/ 	.word	0xffffffff


	//   ....[31]....
        /*0610*/ 	.word	0xffffffff


	//   ....[32]....
        /*0614*/ 	.word	0xffffffff


	//   ....[33]....
        /*0618*/ 	.word	0xffffffff


	//   ....[34]....
        /*061c*/ 	.word	0xffffffff


	//   ....[35]....
        /*0620*/ 	.word	0xffffffff


	//   ....[36]....
        /*0624*/ 	.word	0xffffffff


	//   ....[37]....
        /*0628*/ 	.word	0xffffffff


	//   ....[38]....
        /*062c*/ 	.word	0xffffffff


	//   ....[39]....
        /*0630*/ 	.word	0xffffffff


	//   ....[40]....
        /*0634*/ 	.word	0xffffffff


	//   ....[41]....
        /*0638*/ 	.word	0xffffffff


	//   ....[42]....
        /*063c*/ 	.word	0xffffffff


	//   ....[43]....
        /*0640*/ 	.word	0xffffffff


	//   ....[44]....
        /*0644*/ 	.word	0xffffffff


	//   ....[45]....
        /*0648*/ 	.word	0xffffffff


	//   ....[46]....
        /*064c*/ 	.word	0xffffffff


	//   ....[47]....
        /*0650*/ 	.word	0xffffffff


	//   ....[48]....
        /*0654*/ 	.word	0xffffffff


	//   ....[49]....
        /*0658*/ 	.word	0xffffffff


	//   ....[50]....
        /*065c*/ 	.word	0xffffffff


	//   ....[51]....
        /*0660*/ 	.word	0xffffffff


	//   ....[52]....
        /*0664*/ 	.word	0xffffffff


	//   ....[53]....
        /*0668*/ 	.word	0xffffffff


	//   ....[54]....
        /*066c*/ 	.word	0xffffffff


	//   ....[55]....
        /*0670*/ 	.word	0xffffffff


	//   ....[56]....
        /*0674*/ 	.word	0xffffffff


	//   ....[57]....
        /*0678*/ 	.word	0xffffffff


	//   ....[58]....
        /*067c*/ 	.word	0xffffffff


	//   ....[59]....
        /*0680*/ 	.word	0xffffffff


	//   ....[60]....
        /*0684*/ 	.word	0xffffffff


	//   ....[61]....
        /*0688*/ 	.word	0xffffffff


	//   ....[62]....
        /*068c*/ 	.word	0xffffffff


	//   ....[63]....
        /*0690*/ 	.word	0xffffffff


	//   ....[64]....
        /*0694*/ 	.word	0xffffffff


	//   ....[65]....
        /*0698*/ 	.word	0xffffffff


	//   ....[66]....
        /*069c*/ 	.word	0xffffffff


	//   ....[67]....
        /*06a0*/ 	.word	0xffffffff


	//   ....[68]....
        /*06a4*/ 	.word	0xffffffff


	//   ....[69]....
        /*06a8*/ 	.word	0xffffffff


	//   ....[70]....
        /*06ac*/ 	.word	0xffffffff


	//   ....[71]....
        /*06b0*/ 	.word	0xffffffff


	//   ....[72]....
        /*06b4*/ 	.word	0xffffffff


	//   ....[73]....
        /*06b8*/ 	.word	0xffffffff


	//   ....[74]....
        /*06bc*/ 	.word	0xffffffff


	//   ....[75]....
        /*06c0*/ 	.word	0xffffffff


	//   ....[76]....
        /*06c4*/ 	.word	0xffffffff


	//   ....[77]....
        /*06c8*/ 	.word	0xffffffff


	//   ....[78]....
        /*06cc*/ 	.word	0xffffffff


	//   ....[79]....
        /*06d0*/ 	.word	0xffffffff


	//   ....[80]....
        /*06d4*/ 	.word	0xffffffff


	//   ....[81]....
        /*06d8*/ 	.word	0xffffffff


	//   ....[82]....
        /*06dc*/ 	.word	0xffffffff


	//   ....[83]....
        /*06e0*/ 	.word	0xffffffff


	//   ....[84]....
        /*06e4*/ 	.word	0xffffffff


	//   ....[85]....
        /*06e8*/ 	.word	0xffffffff


	//   ....[86]....
        /*06ec*/ 	.word	0xffffffff


	//   ....[87]....
        /*06f0*/ 	.word	0xffffffff


	//   ....[88]....
        /*06f4*/ 	.word	0xffffffff


	//   ....[89]....
        /*06f8*/ 	.word	0xffffffff


	//   ....[90]....
        /*06fc*/ 	.word	0xffffffff


	//   ....[91]....
        /*0700*/ 	.word	0xffffffff


	//   ....[92]....
        /*0704*/ 	.word	0xffffffff


	//   ....[93]....
        /*0708*/ 	.word	0xffffffff


	//   ....[94]....
        /*070c*/ 	.word	0xffffffff


	//   ....[95]....
        /*0710*/ 	.word	0xffffffff


	//   ....[96]....
        /*0714*/ 	.word	0xffffffff


	//   ....[97]....
        /*0718*/ 	.word	0xffffffff


	//   ....[98]....
        /*071c*/ 	.word	0xffffffff


	//   ....[99]....
        /*0720*/ 	.word	0xffffffff


	//   ....[100]....
        /*0724*/ 	.word	0xffffffff


	//   ....[101]....
        /*0728*/ 	.word	0xffffffff


	//   ....[102]....
        /*072c*/ 	.word	0xffffffff


	//   ....[103]....
        /*0730*/ 	.word	0xffffffff


	//   ....[104]....
        /*0734*/ 	.word	0xffffffff


	//   ....[105]....
        /*0738*/ 	.word	0xffffffff


	//   ....[106]....
        /*073c*/ 	.word	0xffffffff


	//   ....[107]....
        /*0740*/ 	.word	0xffffffff


	//   ....[108]....
        /*0744*/ 	.word	0xffffffff


	//   ....[109]....
        /*0748*/ 	.word	0xffffffff


	//   ....[110]....
        /*074c*/ 	.word	0xffffffff


	//   ....[111]....
        /*0750*/ 	.word	0xffffffff


	//   ....[112]....
        /*0754*/ 	.word	0xffffffff


	//   ....[113]....
        /*0758*/ 	.word	0xffffffff


	//   ....[114]....
        /*075c*/ 	.word	0xffffffff


	//   ....[115]....
        /*0760*/ 	.word	0xffffffff


	//   ....[116]....
        /*0764*/ 	.word	0xffffffff


	//   ....[117]....
        /*0768*/ 	.word	0xffffffff


	//   ....[118]....
        /*076c*/ 	.word	0xffffffff


	//   ....[119]....
        /*0770*/ 	.word	0xffffffff


	//   ....[120]....
        /*0774*/ 	.word	0xffffffff


	//   ....[121]....
        /*0778*/ 	.word	0xffffffff


	//   ....[122]....
        /*077c*/ 	.word	0xffffffff


	//   ....[123]....
        /*0780*/ 	.word	0xffffffff


	//   ....[124]....
        /*0784*/ 	.word	0xffffffff


	//   ....[125]....
        /*0788*/ 	.word	0xffffffff


	//   ....[126]....
        /*078c*/ 	.word	0xffffffff


	//   ....[127]....
        /*0790*/ 	.word	0xffffffff


	//   ....[128]....
        /*0794*/ 	.word	0xffffffff


	//   ....[129]....
        /*0798*/ 	.word	0xffffffff


	//   ....[130]....
        /*079c*/ 	.word	0xffffffff


	//   ....[131]....
        /*07a0*/ 	.word	0xffffffff


	//   ....[132]....
        /*07a4*/ 	.word	0xffffffff


	//   ....[133]....
        /*07a8*/ 	.word	0xffffffff


	//   ....[134]....
        /*07ac*/ 	.word	0xffffffff


	//   ....[135]....
        /*07b0*/ 	.word	0xffffffff


	//   ....[136]....
        /*07b4*/ 	.word	0x0500000f


	//   ....[137]....
        /*07b8*/ 	.word	0x0500000f


	//   ....[138]....
        /*07bc*/ 	.word	0x0500000f


	//   ....[139]....
        /*07c0*/ 	.word	0x0500000f


	//   ....[140]....
        /*07c4*/ 	.word	0x0500000f


	//   ....[141]....
        /*07c8*/ 	.word	0x0500000f


	//   ....[142]....
        /*07cc*/ 	.word	0x0500000f


	//   ....[143]....
        /*07d0*/ 	.word	0x0500000f


	//   ....[144]....
        /*07d4*/ 	.word	0x0500000f


	//   ....[145]....
        /*07d8*/ 	.word	0x0500000f


	//   ....[146]....
        /*07dc*/ 	.word	0x0500000f


	//   ....[147]....
        /*07e0*/ 	.word	0x0500000f


	//   ....[148]....
        /*07e4*/ 	.word	0x0500000f


	//   ....[149]....
        /*07e8*/ 	.word	0x0500000f


	//   ....[150]....
        /*07ec*/ 	.word	0x0500000f


	//   ....[151]....
        /*07f0*/ 	.word	0x0500000f


	//   ....[152]....
        /*07f4*/ 	.word	0x0500000f


	//   ....[153]....
        /*07f8*/ 	.word	0x0500000f


	//   ....[154]....
        /*07fc*/ 	.word	0x0500000f


	//   ....[155]....
        /*0800*/ 	.word	0x0500000f


	//   ....[156]....
        /*0804*/ 	.word	0x0500000f


	//   ....[157]....
        /*0808*/ 	.word	0x0500000f


	//   ....[158]....
        /*080c*/ 	.word	0x0500000f


	//   ....[159]....
        /*0810*/ 	.word	0x0500000f


	//   ....[160]....
        /*0814*/ 	.word	0x0500000f


	//   ....[161]....
        /*0818*/ 	.word	0x0500000f


	//   ....[162]....
        /*081c*/ 	.word	0x0500000f


	//   ....[163]....
        /*0820*/ 	.word	0x0500000f


	//   ....[164]....
        /*0824*/ 	.word	0x0500000f


	//   ....[165]....
        /*0828*/ 	.word	0x0500000f


	//   ....[166]....
        /*082c*/ 	.word	0x0500000f


	//   ....[167]....
        /*0830*/ 	.word	0x0500000f


	//   ....[168]....
        /*0834*/ 	.word	0x0500000f


	//   ....[169]....
        /*0838*/ 	.word	0x0500000f


	//   ....[170]....
        /*083c*/ 	.word	0x0500000f


	//   ....[171]....
        /*0840*/ 	.word	0x0500000f


	//   ....[172]....
        /*0844*/ 	.word	0x0500000f


	//   ....[173]....
        /*0848*/ 	.word	0x0500000f


	//   ....[174]....
        /*084c*/ 	.word	0x0500000f


	//   ....[175]....
        /*0850*/ 	.word	0x0500000f


	//   ....[176]....
        /*0854*/ 	.word	0x0500000f


	//   ....[177]....
        /*0858*/ 	.word	0x0500000f


	//   ....[178]....
        /*085c*/ 	.word	0x0500000f


	//   ....[179]....
        /*0860*/ 	.word	0x0500000f


	//   ....[180]....
        /*0864*/ 	.word	0x0500000f


	//   ....[181]....
        /*0868*/ 	.word	0x0500000f


	//   ....[182]....
        /*086c*/ 	.word	0x0500000f


	//   ....[183]....
        /*0870*/ 	.word	0x0500000f


	//   ....[184]....
        /*0874*/ 	.word	0x0500000f


	//   ....[185]....
        /*0878*/ 	.word	0x0500000f


	//   ....[186]....
        /*087c*/ 	.word	0x0500000f


	//   ....[187]....
        /*0880*/ 	.word	0x0500000f


	//   ....[188]....
        /*0884*/ 	.word	0x0500000f


	//   ....[189]....
        /*0888*/ 	.word	0x0500000f


	//   ....[190]....
        /*088c*/ 	.word	0x0500000f


	//   ....[191]....
        /*0890*/ 	.word	0x0500000f


	//   ....[192]....
        /*0894*/ 	.word	0x0500000f


	//   ....[193]....
        /*0898*/ 	.word	0x0500000f


	//   ....[194]....
        /*089c*/ 	.word	0x0500000f


	//   ....[195]....
        /*08a0*/ 	.word	0x0500000f


	//   ....[196]....
        /*08a4*/ 	.word	0x0500000f


	//   ....[197]....
        /*08a8*/ 	.word	0x0500000f


	//   ....[198]....
        /*08ac*/ 	.word	0x0500000f


	//   ....[199]....
        /*08b0*/ 	.word	0x0500000f


	//   ....[200]....
        /*08b4*/ 	.word	0x0500000f


	//   ....[201]....
        /*08b8*/ 	.word	0x0500000f


	//   ....[202]....
        /*08bc*/ 	.word	0x0500000f


	//   ....[203]....
        /*08c0*/ 	.word	0x0500000f


	//   ....[204]....
        /*08c4*/ 	.word	0x0500000f


	//   ....[205]....
        /*08c8*/ 	.word	0x0500000f


	//   ....[206]....
        /*08cc*/ 	.word	0x0500000f


	//   ....[207]....
        /*08d0*/ 	.word	0x0500000f


	//   ....[208]....
        /*08d4*/ 	.word	0x0500000f


	//   ....[209]....
        /*08d8*/ 	.word	0x0500000f


	//   ....[210]....
        /*08dc*/ 	.word	0x0500000f


	//   ....[211]....
        /*08e0*/ 	.word	0x0500000f


	//   ....[212]....
        /*08e4*/ 	.word	0x0500000f


	//   ....[213]....
        /*08e8*/ 	.word	0x0500000f


	//   ....[214]....
        /*08ec*/ 	.word	0x0500000f


	//   ....[215]....
        /*08f0*/ 	.word	0x0500000f


	//   ....[216]....
        /*08f4*/ 	.word	0x0500000f


	//   ....[217]....
        /*08f8*/ 	.word	0x0500000f


	//----- nvinfo : EIATTR_COOP_GROUP_INSTR_OFFSETS
	.align		4
.L_233:
        /*08fc*/ 	.byte	0x04, 0x28
        /*08fe*/ 	.short	(.L_235 - .L_234)


	//   ....[0]....
.L_234:
        /*0900*/ 	.word	0x00000060


	//   ....[1]....
        /*0904*/ 	.word	0x00000190


	//   ....[2]....
        /*0908*/ 	.word	0x00000240


	//   ....[3]....
        /*090c*/ 	.word	0x00000400


	//   ....[4]....
        /*0910*/ 	.word	0x00000560


	//   ....[5]....
        /*0914*/ 	.word	0x00000680


	//   ....[6]....
        /*0918*/ 	.word	0x000007e0


	//   ....[7]....
        /*091c*/ 	.word	0x00006420


	//   ....[8]....
        /*0920*/ 	.word	0x00006bf0


	//   ....[9]....
        /*0924*/ 	.word	0x00006c00


	//   ....[10]....
        /*0928*/ 	.word	0x00006c10


	//   ....[11]....
        /*092c*/ 	.word	0x00006c20


	//   ....[12]....
        /*0930*/ 	.word	0x00006f60


	//   ....[13]....
        /*0934*/ 	.word	0x00006f70


	//   ....[14]....
        /*0938*/ 	.word	0x00006f80


	//   ....[15]....
        /*093c*/ 	.word	0x00006f90


	//   ....[16]....
        /*0940*/ 	.word	0x00008290


	//   ....[17]....
        /*0944*/ 	.word	0x000082a0


	//   ....[18]....
        /*0948*/ 	.word	0x000082b0


	//   ....[19]....
        /*094c*/ 	.word	0x000082c0


	//   ....[20]....
        /*0950*/ 	.word	0x000083c0


	//   ....[21]....
        /*0954*/ 	.word	0x000083e0


	//   ....[22]....
        /*0958*/ 	.word	0x00008470


	//   ....[23]....
        /*095c*/ 	.word	0x000084a0


	//   ....[24]....
        /*0960*/ 	.word	0x00009d10


	//   ....[25]....
        /*0964*/ 	.word	0x0000a510


	//   ....[26]....
        /*0968*/ 	.word	0x0000b750


	//   ....[27]....
        /*096c*/ 	.word	0x0000b800


	//   ....[28]....
        /*0970*/ 	.word	0x0000c160


	//   ....[29]....
        /*0974*/ 	.word	0x0000c1e0


	//   ....[30]....
        /*0978*/ 	.word	0x0000e1c0


	//   ....[31]....
        /*097c*/ 	.word	0x0000e410


	//   ....[32]....
        /*0980*/ 	.word	0x0000ee10


	//   ....[33]....
        /*0984*/ 	.word	0x0000ee30


	//   ....[34]....
        /*0988*/ 	.word	0x0000fd80


	//   ....[35]....
        /*098c*/ 	.word	0x0000fda0


	//   ....[36]....
        /*0990*/ 	.word	0x00011bd0


	//   ....[37]....
        /*0994*/ 	.word	0x00011c30


	//   ....[38]....
        /*0998*/ 	.word	0x000122a0


	//   ....[39]....
        /*099c*/ 	.word	0x00012300


	//   ....[40]....
        /*09a0*/ 	.word	0x000144c0


	//   ....[41]....
        /*09a4*/ 	.word	0x000146d0


	//   ....[42]....
        /*09a8*/ 	.word	0x000153e0


	//   ....[43]....
        /*09ac*/ 	.word	0x00015580


	//   ....[44]....
        /*09b0*/ 	.word	0x00015960


	//   ....[45]....
        /*09b4*/ 	.word	0x00015b00


	//   ....[46]....
        /*09b8*/ 	.word	0x00016c10


	//   ....[47]....
        /*09bc*/ 	.word	0x00016f40


	//   ....[48]....
        /*09c0*/ 	.word	0x00016f70


	//   ....[49]....
        /*09c4*/ 	.word	0x00017040


	//   ....[50]....
        /*09c8*/ 	.word	0x00017d30


	//   ....[51]....
        /*09cc*/ 	.word	0x00017d50


	//   ....[52]....
        /*09d0*/ 	.word	0x00017d60


	//   ....[53]....
        /*09d4*/ 	.word	0x00017d70


	//   ....[54]....
        /*09d8*/ 	.word	0x00018290


	//   ....[55]....
        /*09dc*/ 	.word	0x000182d0


	//   ....[56]....
        /*09e0*/ 	.word	0x00018300


	//   ....[57]....
        /*09e4*/ 	.word	0x00018330


	//   ....[58]....
        /*09e8*/ 	.word	0x00018350


	//   ....[59]....
        /*09ec*/ 	.word	0x00018360


	//   ....[60]....
        /*09f0*/ 	.word	0x000183a0


	//   ....[61]....
        /*09f4*/ 	.word	0x000183d0


	//   ....[62]....
        /*09f8*/ 	.word	0x00018880


	//   ....[63]....
        /*09fc*/ 	.word	0x00018890


	//   ....[64]....
        /*0a00*/ 	.word	0x00018b10


	//   ....[65]....
        /*0a04*/ 	.word	0x00018b20


	//   ....[66]....
        /*0a08*/ 	.word	0x000195d0


	//   ....[67]....
        /*0a0c*/ 	.word	0x00019600


	//   ....[68]....
        /*0a10*/ 	.word	0x00019620


	//   ....[69]....
        /*0a14*/ 	.word	0x00019650


	//   ....[70]....
        /*0a18*/ 	.word	0x00019680


	//   ....[71]....
        /*0a1c*/ 	.word	0x00019690


	//   ....[72]....
        /*0a20*/ 	.word	0x000196c0


	//   ....[73]....
        /*0a24*/ 	.word	0x00019730


	//   ....[74]....
        /*0a28*/ 	.word	0x00019860


	//   ....[75]....
        /*0a2c*/ 	.word	0x00019a60


	//   ....[76]....
        /*0a30*/ 	.word	0x00019a90


	//   ....[77]....
        /*0a34*/ 	.word	0x00019ac0


	//   ....[78]....
        /*0a38*/ 	.word	0x00019af0


	//   ....[79]....
        /*0a3c*/ 	.word	0x00019b20


	//   ....[80]....
        /*0a40*/ 	.word	0x00019b50


	//   ....[81]....
        /*0a44*/ 	.word	0x00019ce0


	//   ....[82]....
        /*0a48*/ 	.word	0x00019d10


	//   ....[83]....
        /*0a4c*/ 	.word	0x00019d40


	//   ....[84]....
        /*0a50*/ 	.word	0x00019d70


	//   ....[85]....
        /*0a54*/ 	.word	0x00019da0


	//   ....[86]....
        /*0a58*/ 	.word	0x00019dd0


	//   ....[87]....
        /*0a5c*/ 	.word	0x00019e60


	//   ....[88]....
        /*0a60*/ 	.word	0x00019e90


	//   ....[89]....
        /*0a64*/ 	.word	0x00019ea0


	//   ....[90]....
        /*0a68*/ 	.word	0x00019ee0


	//   ....[91]....
        /*0a6c*/ 	.word	0x0001b670


	//   ....[92]....
        /*0a70*/ 	.word	0x0001cfe0


	//   ....[93]....
        /*0a74*/ 	.word	0x0001db50


	//   ....[94]....
        /*0a78*/ 	.word	0x0001db70


	//   ....[95]....
        /*0a7c*/ 	.word	0x0001db90


	//   ....[96]....
        /*0a80*/ 	.word	0x0001dc20


	//   ....[97]....
        /*0a84*/ 	.word	0x0001dc30


	//   ....[98]....
        /*0a88*/ 	.word	0x0001dca0


	//   ....[99]....
        /*0a8c*/ 	.word	0x0001dcb0


	//   ....[100]....
        /*0a90*/ 	.word	0x0001dd20


	//   ....[101]....
        /*0a94*/ 	.word	0x0001dd30


	//   ....[102]....
        /*0a98*/ 	.word	0x0001dda0


	//   ....[103]....
        /*0a9c*/ 	.word	0x0001ddb0


	//   ....[104]....
        /*0aa0*/ 	.word	0x0001de20


	//   ....[105]....
        /*0aa4*/ 	.word	0x0001de30


	//   ....[106]....
        /*0aa8*/ 	.word	0x0001dea0


	//   ....[107]....
        /*0aac*/ 	.word	0x0001deb0


	//   ....[108]....
        /*0ab0*/ 	.word	0x0001dec0


	//   ....[109]....
        /*0ab4*/ 	.word	0x0001df00


	//   ....[110]....
        /*0ab8*/ 	.word	0x0001df60


	//   ....[111]....
        /*0abc*/ 	.word	0x0001e030


	//   ....[112]....
        /*0ac0*/ 	.word	0x0001e040


	//   ....[113]....
        /*0ac4*/ 	.word	0x0001e0b0


	//   ....[114]....
        /*0ac8*/ 	.word	0x0001e0c0


	//   ....[115]....
        /*0acc*/ 	.word	0x0001e100


	//   ....[116]....
        /*0ad0*/ 	.word	0x0001e120


	//   ....[117]....
        /*0ad4*/ 	.word	0x000200c0


	//   ....[118]....
        /*0ad8*/ 	.word	0x000200f0


	//   ....[119]....
        /*0adc*/ 	.word	0x00020150


	//   ....[120]....
        /*0ae0*/ 	.word	0x00020180


	//   ....[121]....
        /*0ae4*/ 	.word	0x000201b0


	//   ....[122]....
        /*0ae8*/ 	.word	0x000201e0


	//   ....[123]....
        /*0aec*/ 	.word	0x00020210


	//   ....[124]....
        /*0af0*/ 	.word	0x00020240


	//   ....[125]....
        /*0af4*/ 	.word	0x000203e0


	//   ....[126]....
        /*0af8*/ 	.word	0x00020410


	//   ....[127]....
        /*0afc*/ 	.word	0x00020440


	//   ....[128]....
        /*0b00*/ 	.word	0x00020470


	//   ....[129]....
        /*0b04*/ 	.word	0x000204a0


	//   ....[130]....
        /*0b08*/ 	.word	0x000204d0


	//   ....[131]....
        /*0b0c*/ 	.word	0x00020590


	//   ....[132]....
        /*0b10*/ 	.word	0x000205b0


	//   ....[133]....
        /*0b14*/ 	.word	0x000205d0


	//   ....[134]....
        /*0b18*/ 	.word	0x00020630


	//   ....[135]....
        /*0b1c*/ 	.word	0x00021050


	//   ....[136]....
        /*0b20*/ 	.word	0x000214b0


	//   ....[137]....
        /*0b24*/ 	.word	0x00021560


	//   ....[138]....
        /*0b28*/ 	.word	0x000215f0


	//   ....[139]....
        /*0b2c*/ 	.word	0x00021640


	//   ....[140]....
        /*0b30*/ 	.word	0x00021690


	//   ....[141]....
        /*0b34*/ 	.word	0x00021720


	//   ....[142]....
        /*0b38*/ 	.word	0x000217b0


	//   ....[143]....
        /*0b3c*/ 	.word	0x00021800


	//   ....[144]....
        /*0b40*/ 	.word	0x00021850


	//   ....[145]....
        /*0b44*/ 	.word	0x00021940


	//   ....[146]....
        /*0b48*/ 	.word	0x000219f0


	//   ....[147]....
        /*0b4c*/ 	.word	0x00021a40


	//   ....[148]....
        /*0b50*/ 	.word	0x00021a90


	//   ....[149]....
        /*0b54*/ 	.word	0x00021c20


	//   ....[150]....
        /*0b58*/ 	.word	0x00021d70


	//   ....[151]....
        /*0b5c*/ 	.word	0x00021e00


	//   ....[152]....
        /*0b60*/ 	.word	0x00021e50


	//   ....[153]....
        /*0b64*/ 	.word	0x000221b0


	//   ....[154]....
        /*0b68*/ 	.word	0x00022210


	//   ....[155]....
        /*0b6c*/ 	.word	0x000222d0


	//   ....[156]....
        /*0b70*/ 	.word	0x00022340


	//   ....[157]....
        /*0b74*/ 	.word	0x000223a0


	//   ....[158]....
        /*0b78*/ 	.word	0x00022450


	//   ....[159]....
        /*0b7c*/ 	.word	0x000224b0


	//   ....[160]....
        /*0b80*/ 	.word	0x00022540


	//   ....[161]....
        /*0b84*/ 	.word	0x000225c0


	//   ....[162]....
        /*0b88*/ 	.word	0x00022610


	//   ....[163]....
        /*0b8c*/ 	.word	0x000226a0


	//   ....[164]....
        /*0b90*/ 	.word	0x00022730


	//   ....[165]....
        /*0b94*/ 	.word	0x000227d0


	//   ....[166]....
        /*0b98*/ 	.word	0x00022870


	//   ....[167]....
        /*0b9c*/ 	.word	0x000228d0


	//   ....[168]....
        /*0ba0*/ 	.word	0x00022940


	//   ....[169]....
        /*0ba4*/ 	.word	0x000229a0


	//   ....[170]....
        /*0ba8*/ 	.word	0x00022a10


	//   ....[171]....
        /*0bac*/ 	.word	0x00022ad0


	//   ....[172]....
        /*0bb0*/ 	.word	0x00022b30


	//   ....[173]....
        /*0bb4*/ 	.word	0x00022bf0


	//   ....[174]....
        /*0bb8*/ 	.word	0x00022ed0


	//   ....[175]....
        /*0bbc*/ 	.word	0x000230b0


	//   ....[176]....
        /*0bc0*/ 	.word	0x00023100


	//   ....[177]....
        /*0bc4*/ 	.word	0x00023160


	//   ....[178]....
        /*0bc8*/ 	.word	0x00023240


	//   ....[179]....
        /*0bcc*/ 	.word	0x000232a0


	//   ....[180]....
        /*0bd0*/ 	.word	0x00023380


	//   ....[181]....
        /*0bd4*/ 	.word	0x000233e0


	//   ....[182]....
        /*0bd8*/ 	.word	0x000234c0


	//   ....[183]....
        /*0bdc*/ 	.word	0x00023520


	//   ....[184]....
        /*0be0*/ 	.word	0x00023600


	//   ....[185]....
        /*0be4*/ 	.word	0x00023660


	//   ....[186]....
        /*0be8*/ 	.word	0x00023740


	//   ....[187]....
        /*0bec*/ 	.word	0x000237a0


	//   ....[188]....
        /*0bf0*/ 	.word	0x00023880


	//   ....[189]....
        /*0bf4*/ 	.word	0x000238e0


	//   ....[190]....
        /*0bf8*/ 	.word	0x000239d0


	//   ....[191]....
        /*0bfc*/ 	.word	0x00023a40


	//   ....[192]....
        /*0c00*/ 	.word	0x00023b20


	//   ....[193]....
        /*0c04*/ 	.word	0x00023b80


	//   ....[194]....
        /*0c08*/ 	.word	0x00023c70


	//   ....[195]....
        /*0c0c*/ 	.word	0x00023cd0


	//   ....[196]....
        /*0c10*/ 	.word	0x00023da0


	//   ....[197]....
        /*0c14*/ 	.word	0x00023e00


	//   ....[198]....
        /*0c18*/ 	.word	0x00023ec0


	//   ....[199]....
        /*0c1c*/ 	.word	0x000241e0


	//   ....[200]....
        /*0c20*/ 	.word	0x00024280


	//   ....[201]....
        /*0c24*/ 	.word	0x000243f0


	//   ....[202]....
        /*0c28*/ 	.word	0x00024460


	//   ....[203]....
        /*0c2c*/ 	.word	0x000244d0


	//   ....[204]....
        /*0c30*/ 	.word	0x00024540


	//   ....[205]....
        /*0c34*/ 	.word	0x000245b0


	//   ....[206]....
        /*0c38*/ 	.word	0x00024630


	//   ....[207]....
        /*0c3c*/ 	.word	0x000246b0


	//   ....[208]....
        /*0c40*/ 	.word	0x00024740


	//   ....[209]....
        /*0c44*/ 	.word	0x000247b0


	//   ....[210]....
        /*0c48*/ 	.word	0x00024820


	//   ....[211]....
        /*0c4c*/ 	.word	0x00024890


	//   ....[212]....
        /*0c50*/ 	.word	0x00024910


	//   ....[213]....
        /*0c54*/ 	.word	0x00024980


	//   ....[214]....
        /*0c58*/ 	.word	0x00024a30


	//   ....[215]....
        /*0c5c*/ 	.word	0x00024a80


	//   ....[216]....
        /*0c60*/ 	.word	0x00024b10


	//   ....[217]....
        /*0c64*/ 	.word	0x00024c40


	//----- nvinfo : EIATTR_REG_RECONFIG
	.align		4
.L_235:
        /*0c68*/ 	.byte	0x01, 0x54
	.zero		2


	//----- nvinfo : EIATTR_SYSCALL_OFFSETS
	.align		4
        /*0c6c*/ 	.byte	0x04, 0x46
        /*0c6e*/ 	.short	(.L_237 - .L_236)


	//   ....[0]....
.L_236:
        /*0c70*/ 	.word	0x00001eb0


	//   ....[1]....
        /*0c74*/ 	.word	0x00002000


	//   ....[2]....
        /*0c78*/ 	.word	0x000065f0


	//   ....[3]....
        /*0c7c*/ 	.word	0x00006910


	//   ....[4]....
        /*0c80*/ 	.word	0x0001cc40


	//   ....[5]....
        /*0c84*/ 	.word	0x0001cd90


	//   ....[6]....
        /*0c88*/ 	.word	0x0001ce80


	//   ....[7]....
        /*0c8c*/ 	.word	0x0001d660


	//----- nvinfo : EIATTR_MBARRIER_INSTR_OFFSETS
	.align		4
.L_237:
        /*0c90*/ 	.byte	0x04, 0x39
        /*0c92*/ 	.short	(.L_239 - .L_238)


	//   ....[0]....
.L_238:
        /*0c94*/ 	.word	0x000002b0
        /*0c98*/ 	.word	0x000000ff
        /*0c9c*/ 	.word	0x00016800
        /*0ca0*/ 	.short	0x0100
        /*0ca2*/ 	.byte	0x08
	.zero		1


	//   ....[1]....
        /*0ca4*/ 	.word	0x000002c0
        /*0ca8*/ 	.word	0x000000ff
        /*0cac*/ 	.word	0x00016820
        /*0cb0*/ 	.short	0x0100
        /*0cb2*/ 	.byte	0x08
	.zero		1


	//   ....[2]....
        /*0cb4*/ 	.word	0x000003b0
        /*0cb8*/ 	.word	0x000000ff
        /*0cbc*/ 	.word	0x00016830
        /*0cc0*/ 	.short	0x0100
        /*0cc2*/ 	.byte	0x08
	.zero		1


	//   ....[3]....
        /*0cc4*/ 	.word	0x000003c0
        /*0cc8*/ 	.word	0x000000ff
        /*0ccc*/ 	.word	0x00016840
        /*0cd0*/ 	.short	0x0100
        /*0cd2*/ 	.byte	0x08
	.zero		1


	//   ....[4]....
        /*0cd4*/ 	.word	0x000003d0
        /*0cd8*/ 	.word	0x000000ff
        /*0cdc*/ 	.word	0x00016838
        /*0ce0*/ 	.short	0x0100
        /*0ce2*/ 	.byte	0x08
	.zero		1


	//   ....[5]....
        /*0ce4*/ 	.word	0x000003e0
        /*0ce8*/ 	.word	0x000000ff
        /*0cec*/ 	.word	0x00016848
        /*0cf0*/ 	.short	0x0100
        /*0cf2*/ 	.byte	0x08
	.zero		1


	//   ....[6]....
        /*0cf4*/ 	.word	0x00000510
        /*0cf8*/ 	.word	0x000000ff
        /*0cfc*/ 	.word	0x00016850
        /*0d00*/ 	.short	0x0100
        /*0d02*/ 	.byte	0x08
	.zero		1


	//   ....[7]....
        /*0d04*/ 	.word	0x00000520
        /*0d08*/ 	.word	0x000000ff
        /*0d0c*/ 	.word	0x00016860
        /*0d10*/ 	.short	0x0100
        /*0d12*/ 	.byte	0x08
	.zero		1


	//   ....[8]....
        /*0d14*/ 	.word	0x00000530
        /*0d18*/ 	.word	0x000000ff
        /*0d1c*/ 	.word	0x00016858
        /*0d20*/ 	.short	0x0100
        /*0d22*/ 	.byte	0x08
	.zero		1


	//   ....[9]....
        /*0d24*/ 	.word	0x00000540
        /*0d28*/ 	.word	0x000000ff
        /*0d2c*/ 	.word	0x00016868
        /*0d30*/ 	.short	0x0100
        /*0d32*/ 	.byte	0x08
	.zero		1


	//   ....[10]....
        /*0d34*/ 	.word	0x00000630
        /*0d38*/ 	.word	0x000000ff
        /*0d3c*/ 	.word	0x00016870
        /*0d40*/ 	.short	0x0100
        /*0d42*/ 	.byte	0x06
	.zero		1


	//   ....[11]....
        /*0d44*/ 	.word	0x00000640
        /*0d48*/ 	.word	0x000000ff
        /*0d4c*/ 	.word	0x00016880
        /*0d50*/ 	.short	0x0100
        /*0d52*/ 	.byte	0x06
	.zero		1


	//   ....[12]....
        /*0d54*/ 	.word	0x00000650
        /*0d58*/ 	.word	0x000000ff
        /*0d5c*/ 	.word	0x00016878
        /*0d60*/ 	.short	0x0100
        /*0d62*/ 	.byte	0x06
	.zero		1


	//   ....[13]....
        /*0d64*/ 	.word	0x00000660
        /*0d68*/ 	.word	0x000000ff
        /*0d6c*/ 	.word	0x00016888
        /*0d70*/ 	.short	0x0100
        /*0d72*/ 	.byte	0x06
	.zero		1


	//   ....[14]....
        /*0d74*/ 	.word	0x00000790
        /*0d78*/ 	.word	0x000000ff
        /*0d7c*/ 	.word	0x00016890
        /*0d80*/ 	.short	0x0100
        /*0d82*/ 	.byte	0x08
	.zero		1


	//   ....[15]....
        /*0d84*/ 	.word	0x000007a0
        /*0d88*/ 	.word	0x000000ff
        /*0d8c*/ 	.word	0x000168a0
        /*0d90*/ 	.short	0x0100
        /*0d92*/ 	.byte	0x08
	.zero		1


	//   ....[16]....
        /*0d94*/ 	.word	0x000007b0
        /*0d98*/ 	.word	0x000000ff
        /*0d9c*/ 	.word	0x00016898
        /*0da0*/ 	.short	0x0100
        /*0da2*/ 	.byte	0x08
	.zero		1


	//   ....[17]....
        /*0da4*/ 	.word	0x000007c0
        /*0da8*/ 	.word	0x000000ff
        /*0dac*/ 	.word	0x000168a8
        /*0db0*/ 	.short	0x0100
        /*0db2*/ 	.byte	0x08
	.zero		1


	//   ....[18]....
        /*0db4*/ 	.word	0x000008f0
        /*0db8*/ 	.word	0x000000ff
        /*0dbc*/ 	.word	0x000168b0
        /*0dc0*/ 	.short	0x0100
        /*0dc2*/ 	.byte	0x08
	.zero		1


	//   ....[19]....
        /*0dc4*/ 	.word	0x00000900
        /*0dc8*/ 	.word	0x000000ff
        /*0dcc*/ 	.word	0x000168c0
        /*0dd0*/ 	.short	0x0100
        /*0dd2*/ 	.byte	0x08
	.zero		1


	//   ....[20]....
        /*0dd4*/ 	.word	0x00000910
        /*0dd8*/ 	.word	0x000000ff
        /*0ddc*/ 	.word	0x000168b8
        /*0de0*/ 	.short	0x0100
        /*0de2*/ 	.byte	0x08
	.zero		1


	//   ....[21]....
        /*0de4*/ 	.word	0x00000920
        /*0de8*/ 	.word	0x000000ff
        /*0dec*/ 	.word	0x000168c8
        /*0df0*/ 	.short	0x0100
        /*0df2*/ 	.byte	0x08
	.zero		1


	//   ....[22]....
        /*0df4*/ 	.word	0x00003170
        /*0df8*/ 	.word	0x0000004e
        /*0dfc*/ 	.word	0x00016890
        /*0e00*/ 	.short	0x010a
        /*0e02*/ 	.byte	0x3f
	.zero		1


	//   ....[23]....
        /*0e04*/ 	.word	0x000043c0
        /*0e08*/ 	.word	0x0000004e
        /*0e0c*/ 	.word	0x00016890
        /*0e10*/ 	.short	0x010a
        /*0e12*/ 	.byte	0x3f
	.zero		1


	//   ....[24]....
        /*0e14*/ 	.word	0x000054b0
        /*0e18*/ 	.word	0x0000004e
        /*0e1c*/ 	.word	0x00016890
        /*0e20*/ 	.short	0x010a
        /*0e22*/ 	.byte	0x3f
	.zero		1


	//   ....[25]....
        /*0e24*/ 	.word	0x000056c0
        /*0e28*/ 	.word	0x0000000c
        /*0e2c*/ 	.word	0x00000000
        /*0e30*/ 	.short	0x0101
        /*0e32*/ 	.byte	0x3f
	.zero		1


	//   ....[26]....
        /*0e34*/ 	.word	0x00005700
        /*0e38*/ 	.word	0x0000004e
        /*0e3c*/ 	.word	0x000168b0
        /*0e40*/ 	.short	0x010a
        /*0e42*/ 	.byte	0x3f
	.zero		1


	//   ....[27]....
        /*0e44*/ 	.word	0x00005ae0
        /*0e48*/ 	.word	0x0000004e
        /*0e4c*/ 	.word	0x00000000
        /*0e50*/ 	.short	0x0101
        /*0e52*/ 	.byte	0x3f
	.zero		1


	//   ....[28]....
        /*0e54*/ 	.word	0x00006690
        /*0e58*/ 	.word	0x00000002
        /*0e5c*/ 	.word	0x00016800
        /*0e60*/ 	.short	0x010a
        /*0e62*/ 	.byte	0x3f
	.zero		1


	//   ....[29]....
        /*0e64*/ 	.word	0x000066e0
        /*0e68*/ 	.word	0x00000002
        /*0e6c*/ 	.word	0x00016800
        /*0e70*/ 	.short	0x010a
        /*0e72*/ 	.byte	0x3f
	.zero		1


	//   ....[30]....
        /*0e74*/ 	.word	0x00007200
        /*0e78*/ 	.word	0x00000002
        /*0e7c*/ 	.word	0x00016800
        /*0e80*/ 	.short	0x010a
        /*0e82*/ 	.byte	0x3f
	.zero		1


	//   ....[31]....
        /*0e84*/ 	.word	0x00008710
        /*0e88*/ 	.word	0x00000002
        /*0e8c*/ 	.word	0x00016800
        /*0e90*/ 	.short	0x010a
        /*0e92*/ 	.byte	0x3f
	.zero		1


	//   ....[32]....
        /*0e94*/ 	.word	0x00009610
        /*0e98*/ 	.word	0x00000000
        /*0e9c*/ 	.word	0x00016830
        /*0ea0*/ 	.short	0x010a
        /*0ea2*/ 	.byte	0x3f
	.zero		1


	//   ....[33]....
        /*0ea4*/ 	.word	0x00009680
        /*0ea8*/ 	.word	0x00000000
        /*0eac*/ 	.word	0x00016830
        /*0eb0*/ 	.short	0x010a
        /*0eb2*/ 	.byte	0x3f
	.zero		1


	//   ....[34]....
        /*0eb4*/ 	.word	0x00009f10
        /*0eb8*/ 	.word	0x00000004
        /*0ebc*/ 	.word	0x00000000
        /*0ec0*/ 	.short	0x0101
        /*0ec2*/ 	.byte	0x3f
	.zero		1


	//   ....[35]....
        /*0ec4*/ 	.word	0x0000d150
        /*0ec8*/ 	.word	0x00000009
        /*0ecc*/ 	.word	0x00016830
        /*0ed0*/ 	.short	0x010a
        /*0ed2*/ 	.byte	0x3f
	.zero		1


	//   ....[36]....
        /*0ed4*/ 	.word	0x0000d1a0
        /*0ed8*/ 	.word	0x00000009
        /*0edc*/ 	.word	0x00016830
        /*0ee0*/ 	.short	0x010a
        /*0ee2*/ 	.byte	0x3f
	.zero		1


	//   ....[37]....
        /*0ee4*/ 	.word	0x0000d4c0
        /*0ee8*/ 	.word	0x00000009
        /*0eec*/ 	.word	0x00016850
        /*0ef0*/ 	.short	0x010a
        /*0ef2*/ 	.byte	0x3f
	.zero		1


	//   ....[38]....
        /*0ef4*/ 	.word	0x0000d500
        /*0ef8*/ 	.word	0x00000009
        /*0efc*/ 	.word	0x00016850
        /*0f00*/ 	.short	0x010a
        /*0f02*/ 	.byte	0x3f
	.zero		1


	//   ....[39]....
        /*0f04*/ 	.word	0x0000e280
        /*0f08*/ 	.word	0x0000000d
        /*0f0c*/ 	.word	0x00000000
        /*0f10*/ 	.short	0x0101
        /*0f12*/ 	.byte	0x3f
	.zero		1


	//   ....[40]....
        /*0f14*/ 	.word	0x0000ec00
        /*0f18*/ 	.word	0x0000000c
        /*0f1c*/ 	.word	0x00000000
        /*0f20*/ 	.short	0x0101
        /*0f22*/ 	.byte	0x3f
	.zero		1


	//   ....[41]....
        /*0f24*/ 	.word	0x00010be0
        /*0f28*/ 	.word	0x00000005
        /*0f2c*/ 	.word	0x00016830
        /*0f30*/ 	.short	0x010a
        /*0f32*/ 	.byte	0x3f
	.zero		1


	//   ....[42]....
        /*0f34*/ 	.word	0x00010c30
        /*0f38*/ 	.word	0x00000005
        /*0f3c*/ 	.word	0x00016830
        /*0f40*/ 	.short	0x010a
        /*0f42*/ 	.byte	0x3f
	.zero		1


	//   ....[43]....
        /*0f44*/ 	.word	0x00010f50
        /*0f48*/ 	.word	0x00000008
        /*0f4c*/ 	.word	0x00016850
        /*0f50*/ 	.short	0x010a
        /*0f52*/ 	.byte	0x3f
	.zero		1


	//   ....[44]....
        /*0f54*/ 	.word	0x00010f90
        /*0f58*/ 	.word	0x00000008
        /*0f5c*/ 	.word	0x00016850
        /*0f60*/ 	.short	0x010a
        /*0f62*/ 	.byte	0x3f
	.zero		1


	//   ....[45]....
        /*0f64*/ 	.word	0x00012830
        /*0f68*/ 	.word	0x00000019
        /*0f6c*/ 	.word	0x00000000
        /*0f70*/ 	.short	0x0101
        /*0f72*/ 	.byte	0x3f
	.zero		1


	//   ....[46]....
        /*0f74*/ 	.word	0x00012860
        /*0f78*/ 	.word	0x00000014
        /*0f7c*/ 	.word	0x00000000
        /*0f80*/ 	.short	0x0101
        /*0f82*/ 	.byte	0x3f
	.zero		1


	//   ....[47]....
        /*0f84*/ 	.word	0x00013410
        /*0f88*/ 	.word	0x00000005
        /*0f8c*/ 	.word	0x00016830
        /*0f90*/ 	.short	0x010a
        /*0f92*/ 	.byte	0x3f
	.zero		1


	//   ....[48]....
        /*0f94*/ 	.word	0x00013460
        /*0f98*/ 	.word	0x00000005
        /*0f9c*/ 	.word	0x00016830
        /*0fa0*/ 	.short	0x010a
        /*0fa2*/ 	.byte	0x3f
	.zero		1


	//   ....[49]....
        /*0fa4*/ 	.word	0x00013780
        /*0fa8*/ 	.word	0x00000008
        /*0fac*/ 	.word	0x00016850
        /*0fb0*/ 	.short	0x010a
        /*0fb2*/ 	.byte	0x3f
	.zero		1


	//   ....[50]....
        /*0fb4*/ 	.word	0x000137c0
        /*0fb8*/ 	.word	0x00000008
        /*0fbc*/ 	.word	0x00016850
        /*0fc0*/ 	.short	0x010a
        /*0fc2*/ 	.byte	0x3f
	.zero		1


	//   ....[51]....
        /*0fc4*/ 	.word	0x00014500
        /*0fc8*/ 	.word	0x00000050
        /*0fcc*/ 	.word	0x00000000
        /*0fd0*/ 	.short	0x0101
        /*0fd2*/ 	.byte	0x3f
	.zero		1


	//   ....[52]....
        /*0fd4*/ 	.word	0x00014f20
        /*0fd8*/ 	.word	0x0000000c
        /*0fdc*/ 	.word	0x00000000
        /*0fe0*/ 	.short	0x0101
        /*0fe2*/ 	.byte	0x3f
	.zero		1


	//   ....[53]....
        /*0fe4*/ 	.word	0x00016b00
        /*0fe8*/ 	.word	0x0000000b
        /*0fec*/ 	.word	0x00016850
        /*0ff0*/ 	.short	0x010a
        /*0ff2*/ 	.byte	0x3f
	.zero		1


	//   ....[54]....
        /*0ff4*/ 	.word	0x00016b70
        /*0ff8*/ 	.word	0x0000000b
        /*0ffc*/ 	.word	0x00016850
        /*1000*/ 	.short	0x010a
        /*1002*/ 	.byte	0x3f
	.zero		1


	//   ....[55]....
        /*1004*/ 	.word	0x00017150
        /*1008*/ 	.word	0x00000009
        /*100c*/ 	.word	0x00000000
        /*1010*/ 	.short	0x0101
        /*1012*/ 	.byte	0x3f
	.zero		1


	//   ....[56]....
        /*1014*/ 	.word	0x000181a0
        /*1018*/ 	.word	0x00000000
        /*101c*/ 	.word	0x00000000
        /*1020*/ 	.short	0x0101
        /*1022*/ 	.byte	0x3f
	.zero		1


	//   ....[57]....
        /*1024*/ 	.word	0x000187e0
        /*1028*/ 	.word	0x00000008
        /*102c*/ 	.word	0x00000000
        /*1030*/ 	.short	0x0101
        /*1032*/ 	.byte	0x3f
	.zero		1


	//   ....[58]....
        /*1034*/ 	.word	0x0001b750
        /*1038*/ 	.word	0x00000011
        /*103c*/ 	.word	0x00016820
        /*1040*/ 	.short	0x010a
        /*1042*/ 	.byte	0x3f
	.zero		1


	//   ....[59]....
        /*1044*/ 	.word	0x0001b810
        /*1048*/ 	.word	0x00000005
        /*104c*/ 	.word	0x000168a0
        /*1050*/ 	.short	0x010a
        /*1052*/ 	.byte	0x3f
	.zero		1


	//   ....[60]....
        /*1054*/ 	.word	0x0001ba50
        /*1058*/ 	.word	0x00000005
        /*105c*/ 	.word	0x000168c0
        /*1060*/ 	.short	0x010a
        /*1062*/ 	.byte	0x3f
	.zero		1


	//   ....[61]....
        /*1064*/ 	.word	0x0001bde0
        /*1068*/ 	.word	0x00000005
        /*106c*/ 	.word	0x000168a0
        /*1070*/ 	.short	0x010a
        /*1072*/ 	.byte	0x3f
	.zero		1


	//   ....[62]....
        /*1074*/ 	.word	0x0001c000
        /*1078*/ 	.word	0x00000005
        /*107c*/ 	.word	0x000168c0
        /*1080*/ 	.short	0x010a
        /*1082*/ 	.byte	0x3f
	.zero		1


	//   ....[63]....
        /*1084*/ 	.word	0x0001d1f0
        /*1088*/ 	.word	0x00000000
        /*108c*/ 	.word	0x00016840
        /*1090*/ 	.short	0x010a
        /*1092*/ 	.byte	0x3f
	.zero		1


	//   ....[64]....
        /*1094*/ 	.word	0x0001e1d0
        /*1098*/ 	.word	0x00000011
        /*109c*/ 	.word	0x00016800
        /*10a0*/ 	.short	0x0107
        /*10a2*/ 	.byte	0x3f
	.zero		1


	//   ....[65]....
        /*10a4*/ 	.word	0x0001e2c0
        /*10a8*/ 	.word	0x00000011
        /*10ac*/ 	.word	0x00016800
        /*10b0*/ 	.short	0x0101
        /*10b2*/ 	.byte	0x3f
	.zero		1


	//   ....[66]....
        /*10b4*/ 	.word	0x0001e2e0
        /*10b8*/ 	.word	0x00000011
        /*10bc*/ 	.word	0x00016820
        /*10c0*/ 	.short	0x010a
        /*10c2*/ 	.byte	0x3f
	.zero		1


	//   ....[67]....
        /*10c4*/ 	.word	0x0001e6d0
        /*10c8*/ 	.word	0x00000002
        /*10cc*/ 	.word	0x00016840
        /*10d0*/ 	.short	0x010a
        /*10d2*/ 	.byte	0x3f
	.zero		1


	//   ....[68]....
        /*10d4*/ 	.word	0x0001e950
        /*10d8*/ 	.word	0x00000003
        /*10dc*/ 	.word	0x00000060
        /*10e0*/ 	.short	0x010a
        /*10e2*/ 	.byte	0x3f
	.zero		1


	//   ....[69]....
        /*10e4*/ 	.word	0x0001ee90
        /*10e8*/ 	.word	0x00000002
        /*10ec*/ 	.word	0x00016840
        /*10f0*/ 	.short	0x010a
        /*10f2*/ 	.byte	0x3f
	.zero		1


	//   ....[70]....
        /*10f4*/ 	.word	0x0001f110
        /*10f8*/ 	.word	0x0000000a
        /*10fc*/ 	.word	0x00000060
        /*1100*/ 	.short	0x010a
        /*1102*/ 	.byte	0x3f
	.zero		1


	//   ....[71]....
        /*1104*/ 	.word	0x0001f5a0
        /*1108*/ 	.word	0x00000002
        /*110c*/ 	.word	0x00016840
        /*1110*/ 	.short	0x010a
        /*1112*/ 	.byte	0x3f
	.zero		1


	//   ....[72]....
        /*1114*/ 	.word	0x0001f830
        /*1118*/ 	.word	0x00000003
        /*111c*/ 	.word	0x00000060
        /*1120*/ 	.short	0x010a
        /*1122*/ 	.byte	0x3f
	.zero		1


	//   ....[73]....
        /*1124*/ 	.word	0x0001fc70
        /*1128*/ 	.word	0x00000003
        /*112c*/ 	.word	0x00016860
        /*1130*/ 	.short	0x010a
        /*1132*/ 	.byte	0x3f
	.zero		1


	//   ....[74]....
        /*1134*/ 	.word	0x00020fd0
        /*1138*/ 	.word	0x00000009
        /*113c*/ 	.word	0x00016820
        /*1140*/ 	.short	0x010a
        /*1142*/ 	.byte	0x3f
	.zero		1


	//   ....[75]....
        /*1144*/ 	.word	0x00021160
        /*1148*/ 	.word	0x00000007
        /*114c*/ 	.word	0x00000000
        /*1150*/ 	.short	0x010a
        /*1152*/ 	.byte	0x3f
	.zero		1


	//   ....[76]....
        /*1154*/ 	.word	0x000211d0
        /*1158*/ 	.word	0x00000003
        /*115c*/ 	.word	0x00000000
        /*1160*/ 	.short	0x010a
        /*1162*/ 	.byte	0x3f
	.zero		1


	//   ....[77]....
        /*1164*/ 	.word	0x00021230
        /*1168*/ 	.word	0x00000005
        /*116c*/ 	.word	0x00000000
        /*1170*/ 	.short	0x010a
        /*1172*/ 	.byte	0x3f
	.zero		1


	//   ....[78]....
        /*1174*/ 	.word	0x00021260
        /*1178*/ 	.word	0x00000003
        /*117c*/ 	.word	0x00000000
        /*1180*/ 	.short	0x010a
        /*1182*/ 	.byte	0x3f
	.zero		1


	//   ....[79]....
        /*1184*/ 	.word	0x000212c0
        /*1188*/ 	.word	0x0000004e
        /*118c*/ 	.word	0x00016890
        /*1190*/ 	.short	0x010a
        /*1192*/ 	.byte	0x3f
	.zero		1


	//   ....[80]....
        /*1194*/ 	.word	0x00021310
        /*1198*/ 	.word	0x0000004e
        /*119c*/ 	.word	0x00016890
        /*11a0*/ 	.short	0x010a
        /*11a2*/ 	.byte	0x3f
	.zero		1


	//   ....[81]....
        /*11a4*/ 	.word	0x00021360
        /*11a8*/ 	.word	0x0000004e
        /*11ac*/ 	.word	0x00016890
        /*11b0*/ 	.short	0x010a
        /*11b2*/ 	.byte	0x3f
	.zero		1


	//   ....[82]....
        /*11b4*/ 	.word	0x000213b0
        /*11b8*/ 	.word	0x0000004e
        /*11bc*/ 	.word	0x000168b0
        /*11c0*/ 	.short	0x010a
        /*11c2*/ 	.byte	0x3f
	.zero		1


	//   ....[83]....
        /*11c4*/ 	.word	0x00021880
        /*11c8*/ 	.word	0x00000002
        /*11cc*/ 	.word	0x00016800
        /*11d0*/ 	.short	0x010a
        /*11d2*/ 	.byte	0x3f
	.zero		1


	//   ....[84]....
        /*11d4*/ 	.word	0x00021e80
        /*11d8*/ 	.word	0x00000002
        /*11dc*/ 	.word	0x00016800
        /*11e0*/ 	.short	0x010a
        /*11e2*/ 	.byte	0x3f
	.zero		1


	//   ....[85]....
        /*11e4*/ 	.word	0x00021ed0
        /*11e8*/ 	.word	0x00000000
        /*11ec*/ 	.word	0x00016830
        /*11f0*/ 	.short	0x010a
        /*11f2*/ 	.byte	0x3f
	.zero		1


	//   ....[86]....
        /*11f4*/ 	.word	0x00021f20
        /*11f8*/ 	.word	0x00000009
        /*11fc*/ 	.word	0x00016830
        /*1200*/ 	.short	0x010a
        /*1202*/ 	.byte	0x3f
	.zero		1


	//   ....[87]....
        /*1204*/ 	.word	0x00021f70
        /*1208*/ 	.word	0x00000009
        /*120c*/ 	.word	0x00016850
        /*1210*/ 	.short	0x010a
        /*1212*/ 	.byte	0x3f
	.zero		1


	//   ....[88]....
        /*1214*/ 	.word	0x00021fc0
        /*1218*/ 	.word	0x00000005
        /*121c*/ 	.word	0x00016830
        /*1220*/ 	.short	0x010a
        /*1222*/ 	.byte	0x3f
	.zero		1


	//   ....[89]....
        /*1224*/ 	.word	0x00022010
        /*1228*/ 	.word	0x00000008
        /*122c*/ 	.word	0x00016850
        /*1230*/ 	.short	0x010a
        /*1232*/ 	.byte	0x3f
	.zero		1


	//   ....[90]....
        /*1234*/ 	.word	0x00022060
        /*1238*/ 	.word	0x00000005
        /*123c*/ 	.word	0x00016830
        /*1240*/ 	.short	0x010a
        /*1242*/ 	.byte	0x3f
	.zero		1


	//   ....[91]....
        /*1244*/ 	.word	0x000220b0
        /*1248*/ 	.word	0x00000008
        /*124c*/ 	.word	0x00016850
        /*1250*/ 	.short	0x010a
        /*1252*/ 	.byte	0x3f
	.zero		1


	//   ....[92]....
        /*1254*/ 	.word	0x00022100
        /*1258*/ 	.word	0x0000000b
        /*125c*/ 	.word	0x00016850
        /*1260*/ 	.short	0x010a
        /*1262*/ 	.byte	0x3f
	.zero		1


	//   ....[93]....
        /*1264*/ 	.word	0x00022cb0
        /*1268*/ 	.word	0x00000011
        /*126c*/ 	.word	0x00016820
        /*1270*/ 	.short	0x010a
        /*1272*/ 	.byte	0x3f
	.zero		1


	//   ....[94]....
        /*1274*/ 	.word	0x00022d00
        /*1278*/ 	.word	0x00000005
        /*127c*/ 	.word	0x000168a0
        /*1280*/ 	.short	0x010a
        /*1282*/ 	.byte	0x3f
	.zero		1


	//   ....[95]....
        /*1284*/ 	.word	0x00022d50
        /*1288*/ 	.word	0x00000005
        /*128c*/ 	.word	0x000168c0
        /*1290*/ 	.short	0x010a
        /*1292*/ 	.byte	0x3f
	.zero		1


	//   ....[96]....
        /*1294*/ 	.word	0x00022da0
        /*1298*/ 	.word	0x00000005
        /*129c*/ 	.word	0x000168a0
        /*12a0*/ 	.short	0x010a
        /*12a2*/ 	.byte	0x3f
	.zero		1


	//   ....[97]....
        /*12a4*/ 	.word	0x00022df0
        /*12a8*/ 	.word	0x00000005
        /*12ac*/ 	.word	0x000168c0
        /*12b0*/ 	.short	0x010a
        /*12b2*/ 	.byte	0x3f
	.zero		1


	//   ....[98]....
        /*12b4*/ 	.word	0x00022f90
        /*12b8*/ 	.word	0x00000000
        /*12bc*/ 	.word	0x00016840
        /*12c0*/ 	.short	0x010a
        /*12c2*/ 	.byte	0x3f
	.zero		1


	//   ....[99]....
        /*12c4*/ 	.word	0x00023f00
        /*12c8*/ 	.word	0x00000011
        /*12cc*/ 	.word	0x00016820
        /*12d0*/ 	.short	0x010a
        /*12d2*/ 	.byte	0x3f
	.zero		1


	//   ....[100]....
        /*12d4*/ 	.word	0x00023f50
        /*12d8*/ 	.word	0x00000002
        /*12dc*/ 	.word	0x00016840
        /*12e0*/ 	.short	0x010a
        /*12e2*/ 	.byte	0x3f
	.zero		1


	//   ....[101]....
        /*12e4*/ 	.word	0x00023fa0
        /*12e8*/ 	.word	0x00000003
        /*12ec*/ 	.word	0x00000060
        /*12f0*/ 	.short	0x010a
        /*12f2*/ 	.byte	0x3f
	.zero		1


	//   ....[102]....
        /*12f4*/ 	.word	0x00023ff0
        /*12f8*/ 	.word	0x00000002
        /*12fc*/ 	.word	0x00016840
        /*1300*/ 	.short	0x010a
        /*1302*/ 	.byte	0x3f
	.zero		1


	//   ....[103]....
        /*1304*/ 	.word	0x00024040
        /*1308*/ 	.word	0x0000000a
        /*130c*/ 	.word	0x00000060
        /*1310*/ 	.short	0x010a
        /*1312*/ 	.byte	0x3f
	.zero		1


	//   ....[104]....
        /*1314*/ 	.word	0x00024090
        /*1318*/ 	.word	0x00000002
        /*131c*/ 	.word	0x00016840
        /*1320*/ 	.short	0x010a
        /*1322*/ 	.byte	0x3f
	.zero		1


	//   ....[105]....
        /*1324*/ 	.word	0x000240e0
        /*1328*/ 	.word	0x00000003
        /*132c*/ 	.word	0x00000060
        /*1330*/ 	.short	0x010a
        /*1332*/ 	.byte	0x3f
	.zero		1


	//   ....[106]....
        /*1334*/ 	.word	0x00024130
        /*1338*/ 	.word	0x00000003
        /*133c*/ 	.word	0x00016860
        /*1340*/ 	.short	0x010a
        /*1342*/ 	.byte	0x3f
	.zero		1


	//   ....[107]....
        /*1344*/ 	.word	0x00024b60
        /*1348*/ 	.word	0x00000009
        /*134c*/ 	.word	0x00016820
        /*1350*/ 	.short	0x010a
        /*1352*/ 	.byte	0x3f
	.zero		1


	//   ....[108]....
        /*1354*/ 	.word	0x00024d00
        /*1358*/ 	.word	0x00000007
        /*135c*/ 	.word	0x00000000
        /*1360*/ 	.short	0x010a
        /*1362*/ 	.byte	0x3f
	.zero		1


	//   ....[109]....
        /*1364*/ 	.word	0x00024d50
        /*1368*/ 	.word	0x00000003
        /*136c*/ 	.word	0x00000000
        /*1370*/ 	.short	0x010a
        /*1372*/ 	.byte	0x3f
	.zero		1


	//   ....[110]....
        /*1374*/ 	.word	0x00024da0
        /*1378*/ 	.word	0x00000005
        /*137c*/ 	.word	0x00000000
        /*1380*/ 	.short	0x010a
        /*1382*/ 	.byte	0x3f
	.zero		1


	//----- nvinfo : EIATTR_NUM_MBARRIERS
	.align		4
.L_239:
        /*1384*/ 	.byte	0x03, 0x38
        /*1386*/ 	.short	0x0016


	//----- nvinfo : EIATTR_EXIT_INSTR_OFFSETS
	.align		4
        /*1388*/ 	.byte	0x04, 0x1c
        /*138a*/ 	.short	(.L_241 - .L_240)


	//   ....[0]....
.L_240:
        /*138c*/ 	.word	0x000212b0


	//----- nvinfo : EIATTR_MAX_THREADS
	.align		4
.L_241:
        /*1390*/ 	.byte	0x04, 0x05
        /*1392*/ 	.short	(.L_243 - .L_242)
.L_242:
        /*1394*/ 	.word	0x00000200
        /*1398*/ 	.word	0x00000001
        /*139c*/ 	.word	0x00000001


	//----- nvinfo : EIATTR_CRS_STACK_SIZE
	.align		4
.L_243:
        /*13a0*/ 	.byte	0x04, 0x1e
        /*13a2*/ 	.short	(.L_245 - .L_244)
.L_244:
        /*13a4*/ 	.word	0x00000000


	//----- nvinfo : EIATTR_CBANK_PARAM_SIZE
	.align		4
.L_245:
        /*13a8*/ 	.byte	0x03, 0x19
        /*13aa*/ 	.short	0x0af0


	//----- nvinfo : EIATTR_PARAM_CBANK
	.align		4
        /*13ac*/ 	.byte	0x04, 0x0a
        /*13ae*/ 	.short	(.L_247 - .L_246)
	.align		4
.L_246:
        /*13b0*/ 	.word	index@(.nv.constant0._ZN7cutlass13device_kernelIN5flash11enable_sm90INS1_16FlashAttnFwdSm90INS1_25CollectiveMainloopFwdSm90ILi2EN4cute5tupleIJNS5_1CILi1EEES8_S8_EEENS6_IJNS7_ILi192EEENS7_ILi128EEENS7_ILi64EEEEEELi64ENS_6half_tEfNS_4arch4Sm90ELb0ELb1ELb1ELb1ELb0ELb1ELb0ELb1ELb1ELb1ELb1ELb0EEENS1_21CollectiveEpilogueFwdINS6_IJSA_SC_SB_EEES9_SE_SG_Li384ELb1ELb1ELb1ELb0EEENS1_36VarlenDynamicPersistentTileSchedulerILi192ELi128ELi384ELi128ELb1ELb1ELb1ELb1ELb0ELb1EEEEEEEEEvNT_6ParamsE)
        /*13b4*/ 	.short	0x0210
        /*13b6*/ 	.short	0x0af0


	//----- nvinfo : EIATTR_SW_WAR
	.align		4
.L_247:
        /*13b8*/ 	.byte	0x04, 0x36
        /*13ba*/ 	.short	(.L_249 - .L_248)
.L_248:
        /*13bc*/ 	.word	0x00000008
.L_249:


//--------------------- .nv.info._ZN7cutlass13device_kernelIN5flash11enable_sm90INS1_16FlashAttnFwdSm90INS1_25CollectiveMainloopFwdSm90ILi2EN4cute5tupleIJNS5_1CILi1EEES8_S8_EEENS6_IJNS7_ILi192EEENS7_ILi128EEENS7_ILi64EEEEEELi64ENS_6half_tEfNS_4arch4Sm90ELb1ELb0ELb1ELb0ELb0ELb0ELb0ELb1ELb1ELb1ELb1ELb0EEENS1_21CollectiveEpilogueFwdINS6_IJSA_SC_SB_EEES9_SE_SG_Li384ELb0ELb1ELb1ELb0EEENS1_19SingleTileSchedulerILb0ELb1ELb1ELi192EEEEEEEEEvNT_6ParamsE --------------------------
	.section	.nv.info._ZN7cutlass13device_kernelIN5flash11enable_sm90INS1_16FlashAttnFwdSm90INS1_25CollectiveMainloopFwdSm90ILi2EN4cute5tupleIJNS5_1CILi1EEES8_S8_EEENS6_IJNS7_ILi192EEENS7_ILi128EEENS7_ILi64EEEEEELi64ENS_6half_tEfNS_4arch4Sm90ELb1ELb0ELb1ELb0ELb0ELb0ELb0ELb1ELb1ELb1ELb1ELb0EEENS1_21CollectiveEpilogueFwdINS6_IJSA_SC_SB_EEES9_SE_SG_Li384ELb0ELb1ELb1ELb0EEENS1_19SingleTileSchedulerILb0ELb1ELb1ELi192EEEEEEEEEvNT_6ParamsE,"",@"SHT_CUDA_INFO"
	.sectionflags	@""
	.align	4


	//----- nvinfo : EIATTR_CUDA_API_VERSION
	.align		4
        /*0000*/ 	.byte	0x04, 0x37
        /*0002*/ 	.short	(.L_251 - .L_250)
.L_250:
        /*0004*/ 	.word	0x00000082


	//----- nvinfo : EIATTR_KPARAM_INFO
	.align		4
.L_251:
        /*0008*/ 	.byte	0x04, 0x17
        /*000a*/ 	.short	(.L_253 - .L_252)
.L_252:
        /*000c*/ 	.word	0x00000000
        /*0010*/ 	.short	0x0000
        /*0012*/ 	.short	0x0070
        /*0014*/ 	.byte	0x00, 0xf0, 0x01, 0x28


	//----- nvinfo : EIATTR_SPARSE_MMA_MASK
	.align		4
.L_253:
        /*0018*/ 	.byte	0x03, 0x50
        /*001a*/ 	.short	0x0000


	//----- nvinfo : EIATTR_MAXREG_COUNT
	.align		4
        /*001c*/ 	.byte	0x03, 0x1b
        /*001e*/ 	.short	0x0080


	//----- nvinfo : EIATTR_NUM_BARRIERS
	.align		4
        /*0020*/ 	.byte	0x02, 0x4c
        /*0022*/ 	.byte	0x10
	.zero		1


	//----- nvinfo : EIATTR_EXTERNS
	.align		4
        /*0024*/ 	.byte	0x04, 0x0f
        /*0026*/ 	.short	(.L_255 - .L_254)


	//   ....[0]....
	.align		4
.L_254:
        /*0028*/ 	.word	index@(__assertfail)


	//----- nvinfo : EIATTR_MERCURY_ISA_VERSION
	.align		4
.L_255:
        /*002c*/ 	.byte	0x03, 0x5f
        /*002e*/ 	.short	0x0101


	//----- nvinfo : EIATTR_INT_WARP_WIDE_INSTR_OFFSETS
	.align		4
        /*0030*/ 	.byte	0x04, 0x31
        /*0032*/ 	.short	(.L_257 - .L_256)


	//   ....[0]....
.L_256:
        /*0034*/ 	.word	0x00000120


	//   ....[1]....
        /*0038*/ 	.word	0x00000160


	//   ....[2]....
        /*003c*/ 	.word	0x000001d0


	//----- nvinfo : EIATTR_COOP_GROUP_MASK_REGIDS
	.align		4
.L_257:
        /*0040*/ 	.byte	0x04, 0x29
        /*0042*/ 	.short	(.L_259 - .L_258)


	//   ....[0]....
.L_258:
        /*0044*/ 	.word	0xffffffff


	//   ....[1]....
        /*0048*/ 	.word	0xffffffff


	//   ....[2]....
        /*004c*/ 	.word	0xffffffff


	//   ....[3]....
        /*0050*/ 	.word	0xffffffff


	//   ....[4]....
        /*0054*/ 	.word	0xffffffff


	//   ....[5]....
        /*0058*/ 	.word	0xffffffff


	//   ....[6]....
        /*005c*/ 	.word	0xffffffff


	//   ....[7]....
        /*0060*/ 	.word	0xffffffff


	//   ....[8]....
        /*0064*/ 	.word	0xffffffff


	//   ....[9]....
        /*0068*/ 	.word	0xffffffff


	//   ....[10]....
        /*006c*/ 	.word	0xffffffff


	//   ....[11]....
        /*0070*/ 	.word	0xffffffff


	//   ....[12]....
        /*0074*/ 	.word	0xffffffff


	//   ....[13]....
        /*0078*/ 	.word	0xffffffff


	//   ....[14]....
        /*007c*/ 	.word	0xffffffff


	//   ....[15]....
        /*0080*/ 	.word	0xffffffff


	//   ....[16]....
        /*0084*/ 	.word	0xffffffff


	//   ....[17]....
        /*0088*/ 	.word	0xffffffff


	//   ....[18]....
        /*008c*/ 	.word	0xffffffff


	//   ....[19]....
        /*0090*/ 	.word	0xffffffff


	//   ....[20]....
        /*0094*/ 	.word	0xffffffff


	//   ....[21]....
        /*0098*/ 	.word	0xffffffff


	//   ....[22]....
        /*009c*/ 	.word	0xffffffff


	//   ....[23]....
        /*00a0*/ 	.word	0xffffffff


	//   ....[24]....
        /*00a4*/ 	.word	0xffffffff


	//   ....[25]....
        /*00a8*/ 	.word	0xffffffff


	//   ....[26]....
        /*00ac*/ 	.word	0xffffffff


	//   ....[27]....
        /*00b0*/ 	.word	0xffffffff


	//   ....[28]....
        /*00b4*/ 	.word	0xffffffff


	//   ....[29]....
        /*00b8*/ 	.word	0xffffffff


	//   ....[30]....
        /*00bc*/ 	.word	0xffffffff


	//   ....[31]....
        /*00c0*/ 	.word	0xffffffff


	//   ....[32]....
        /*00c4*/ 	.word	0xffffffff


	//   ....[33]....
        /*00c8*/ 	.word	0xffffffff


	//   ....[34]....
        /*00cc*/ 	.word	0xffffffff


	//   ....[35]....
        /*00d0*/ 	.word	0xffffffff


	//   ....[36]....
        /*00d4*/ 	.word	0xffffffff


	//   ....[37]....
        /*00d8*/ 	.word	0xffffffff


	//   ....[38]....
        /*00dc*/ 	.word	0xffffffff


	//   ....[39]....
        /*00e0*/ 	.word	0xffffffff


	//   ....[40]....
        /*00e4*/ 	.word	0xffffffff


	//   ....[41]....
        /*00e8*/ 	.word	0xffffffff


	//   ....[42]....
        /*00ec*/ 	.word	0xffffffff


	//   ....[43]....
        /*00f0*/ 	.word	0xffffffff


	//   ....[44]....
        /*00f4*/ 	.word	0xffffffff


	//   ....[45]....
        /*00f8*/ 	.word	0xffffffff


	//   ....[46]....
        /*00fc*/ 	.word	0xffffffff


	//   ....[47]....
        /*0100*/ 	.word	0xffffffff


	//   ....[48]....
        /*0104*/ 	.word	0xffffffff


	//   ....[49]....
        /*0108*/ 	.word	0xffffffff


	//   ....[50]....
        /*010c*/ 	.word	0xffffffff


	//   ....[51]....
        /*0110*/ 	.word	0xffffffff


	//   ....[52]....
        /*0114*/ 	.word	0xffffffff


	//   ....[53]....
        /*0118*/ 	.word	0xffffffff


	//   ....[54]....
        /*011c*/ 	.word	0xffffffff


	//   ....[55]....
        /*0120*/ 	.word	0xffffffff


	//   ....[56]....
        /*0124*/ 	.word	0xffffffff


	//   ....[57]....
        /*0128*/ 	.word	0xffffffff


	//   ....[58]....
        /*012c*/ 	.word	0xffffffff


	//   ....[59]....
        /*0130*/ 	.word	0xffffffff


	//   ....[60]....
        /*0134*/ 	.word	0xffffffff


	//   ....[61]....
        /*0138*/ 	.word	0xffffffff


	//   ....[62]....
        /*013c*/ 	.word	0xffffffff


	//   ....[63]....
        /*0140*/ 	.word	0x0500000f


	//   ....[64]....
        /*0144*/ 	.word	0x0500000f


	//   ....[65]....
        /*0148*/ 	.word	0x0500000f


	//   ....[66]....
        /*014c*/ 	.word	0x0500000f


	//   ....[67]....
        /*0150*/ 	.word	0x0500000f


	//   ....[68]....
        /*0154*/ 	.word	0x0500000f


	//   ....[69]....
        /*0158*/ 	.word	0x0500000f


	//   ....[70]....
        /*015c*/ 	.word	0x0500000f


	//   ....[71]....
        /*0160*/ 	.word	0x0500000f


	//   ....[72]....
        /*0164*/ 	.word	0x0500000f


	//   ....[73]....
        /*0168*/ 	.word	0x0500000f


	//   ....[74]....
        /*016c*/ 	.word	0x0500000f


	//   ....[75]....
        /*0170*/ 	.word	0x0500000f


	//   ....[76]....
        /*0174*/ 	.word	0x0500000f


	//   ....[77]....
        /*0178*/ 	.word	0x0500000f


	//   ....[78]....
        /*017c*/ 	.word	0x0500000f


	//   ....[79]....
        /*0180*/ 	.word	0x0500000f


	//   ....[80]....
        /*0184*/ 	.word	0x0500000f


	//   ....[81]....
        /*0188*/ 	.word	0x0500000f


	//   ....[82]....
        /*018c*/ 	.word	0x0500000f


	//   ....[83]....
        /*0190*/ 	.word	0x0500000f


	//   ....[84]....
        /*0194*/ 	.word	0x0500000f


	//   ....[85]....
        /*0198*/ 	.word	0x0500000f


	//   ....[86]....
        /*019c*/ 	.word	0x0500000f


	//   ....[87]....
        /*01a0*/ 	.word	0x0500000f


	//   ....[88]....
        /*01a4*/ 	.word	0x0500000f


	//----- nvinfo : EIATTR_COOP_GROUP_INSTR_OFFSETS
	.align		4
.L_259:
        /*01a8*/ 	.byte	0x04, 0x28
        /*01aa*/ 	.short	(.L_261 - .L_260)


	//   ....[0]....
.L_260:
        /*01ac*/ 	.word	0x00000060


	//   ....[1]....
        /*01b0*/ 	.word	0x00000130


	//   ....[2]....
        /*01b4*/ 	.word	0x00000180


	//   ....[3]....
        /*01b8*/ 	.word	0x000003b0


	//   ....[4]....
        /*01bc*/ 	.word	0x00000510


	//   ....[5]....
        /*01c0*/ 	.word	0x00000630


	//   ....[6]....
        /*01c4*/ 	.word	0x00000790


	//   ....[7]....
        /*01c8*/ 	.word	0x00001140


	//   ....[8]....
        /*01cc*/ 	.word	0x00001850


	//   ....[9]....
        /*01d0*/ 	.word	0x00001890


	//   ....[10]....
        /*01d4*/ 	.word	0x00002630


	//   ....[11]....
        /*01d8*/ 	.word	0x000026a0


	//   ....[12]....
        /*01dc*/ 	.word	0x00003130


	//   ....[13]....
        /*01e0*/ 	.word	0x000031d0


	//   ....[14]....
        /*01e4*/ 	.word	0x00004740


	//   ....[15]....
        /*01e8*/ 	.word	0x00004790


	//   ....[16]....
        /*01ec*/ 	.word	0x000052a0


	//   ....[17]....
        /*01f0*/ 	.word	0x00005310


	//   ....[18]....
        /*01f4*/ 	.word	0x00005da0


	//   ....[19]....
        /*01f8*/ 	.word	0x00005e40


	//   ....[20]....
        /*01fc*/ 	.word	0x00007b00


	//   ....[21]....
        /*0200*/ 	.word	0x00007b60


	//   ....[22]....
        /*0204*/ 	.word	0x00008250


	//   ....[23]....
        /*0208*/ 	.word	0x000082f0


	//   ....[24]....
        /*020c*/ 	.word	0x000092f0


	//   ....[25]....
        /*0210*/ 	.word	0x00009320


	//   ....[26]....
        /*0214*/ 	.word	0x00009410


	//   ....[27]....
        /*0218*/ 	.word	0x00009420


	//   ....[28]....
        /*021c*/ 	.word	0x0000a1b0


	//   ....[29]....
        /*0220*/ 	.word	0x0000a1f0


	//   ....[30]....
        /*0224*/ 	.word	0x0000a230


	//   ....[31]....
        /*0228*/ 	.word	0x0000a250


	//   ....[32]....
        /*022c*/ 	.word	0x0000a270


	//   ....[33]....
        /*0230*/ 	.word	0x0000a280


	//   ....[34]....
        /*0234*/ 	.word	0x0000a5c0


	//   ....[35]....
        /*0238*/ 	.word	0x0000a5d0


	//   ....[36]....
        /*023c*/ 	.word	0x0000acf0


	//   ....[37]....
        /*0240*/ 	.word	0x0000b820


	//   ....[38]....
        /*0244*/ 	.word	0x0000c180


	//   ....[39]....
        /*0248*/ 	.word	0x0000c1b0


	//   ....[40]....
        /*024c*/ 	.word	0x0000c1e0


	//   ....[41]....
        /*0250*/ 	.word	0x0000c200


	//   ....[42]....
        /*0254*/ 	.word	0x0000c210


	//   ....[43]....
        /*0258*/ 	.word	0x0000c260


	//   ....[44]....
        /*025c*/ 	.word	0x0000c2e0


	//   ....[45]....
        /*0260*/ 	.word	0x0000c300


	//   ....[46]....
        /*0264*/ 	.word	0x0000c330


	//   ....[47]....
        /*0268*/ 	.word	0x0000c370


	//   ....[48]....
        /*026c*/ 	.word	0x0000c3e0


	//   ....[49]....
        /*0270*/ 	.word	0x0000c400


	//   ....[50]....
        /*0274*/ 	.word	0x0000c430


	//   ....[51]....
        /*0278*/ 	.word	0x0000c4b0


	//   ....[52]....
        /*027c*/ 	.word	0x0000c4d0


	//   ....[53]....
        /*0280*/ 	.word	0x0000c510


	//   ....[54]....
        /*0284*/ 	.word	0x0000c530


	//   ....[55]....
        /*0288*/ 	.word	0x0000c550


	//   ....[56]....
        /*028c*/ 	.word	0x0000c580


	//   ....[57]....
        /*0290*/ 	.word	0x0000c5f0


	//   ....[58]....
        /*0294*/ 	.word	0x0000c670


	//   ....[59]....
        /*0298*/ 	.word	0x0000c680


	//   ....[60]....
        /*029c*/ 	.word	0x0000c6b0


	//   ....[61]....
        /*02a0*/ 	.word	0x0000c6e0


	//   ....[62]....
        /*02a4*/ 	.word	0x0000dfa0


	//   ....[63]....
        /*02a8*/ 	.word	0x0000e500


	//   ....[64]....
        /*02ac*/ 	.word	0x0000e680


	//   ....[65]....
        /*02b0*/ 	.word	0x0000e6d0


	//   ....[66]....
        /*02b4*/ 	.word	0x0000e790


	//   ....[67]....
        /*02b8*/ 	.word	0x0000e860


	//   ....[68]....
        /*02bc*/ 	.word	0x0000e8c0


	//   ....[69]....
        /*02c0*/ 	.word	0x0000e960


	//   ....[70]....
        /*02c4*/ 	.word	0x0000e9c0


	//   ....[71]....
        /*02c8*/ 	.word	0x0000eac0


	//   ....[72]....
        /*02cc*/ 	.word	0x0000eb30


	//   ....[73]....
        /*02d0*/ 	.word	0x0000ebd0


	//   ....[74]....
        /*02d4*/ 	.word	0x0000ec30


	//   ....[75]....
        /*02d8*/ 	.word	0x0000ed10


	//   ....[76]....
        /*02dc*/ 	.word	0x0000eda0


	//   ....[77]....
        /*02e0*/ 	.word	0x0000ee50


	//   ....[78]....
        /*02e4*/ 	.word	0x0000eeb0


	//   ....[79]....
        /*02e8*/ 	.word	0x0000ef60


	//   ....[80]....
        /*02ec*/ 	.word	0x0000eff0


	//   ....[81]....
        /*02f0*/ 	.word	0x0000f0c0


	//   ....[82]....
        /*02f4*/ 	.word	0x0000f120


	//   ....[83]....
        /*02f8*/ 	.word	0x0000f200


	//   ....[84]....
        /*02fc*/ 	.word	0x0000f260


	//   ....[85]....
        /*0300*/ 	.word	0x0000f320


	//   ....[86]....
        /*0304*/ 	.word	0x0000f380


	//   ....[87]....
        /*0308*/ 	.word	0x0000f440


	//   ....[88]....
        /*030c*/ 	.word	0x0000f810


	//----- nvinfo : EIATTR_REG_RECONFIG
	.align		4
.L_261:
        /*0310*/ 	.byte	0x01, 0x54
	.zero		2


	//----- nvinfo : EIATTR_SYSCALL_OFFSETS
	.align		4
        /*0314*/ 	.byte	0x04, 0x46
        /*0316*/ 	.short	(.L_263 - .L_262)


	//   ....[0]....
.L_262:
        /*0318*/ 	.word	0x00001300


	//   ....[1]....
        /*031c*/ 	.word	0x0000b4e0


	//   ....[2]....
        /*0320*/ 	.word	0x0000b620


	//   ....[3]....
        /*0324*/ 	.word	0x0000b710


	//   ....[4]....
        /*0328*/ 	.word	0x0000bd60


	//----- nvinfo : EIATTR_MBARRIER_INSTR_OFFSETS
	.align		4
.L_263:
        /*032c*/ 	.byte	0x04, 0x39
        /*032e*/ 	.short	(.L_265 - .L_264)


	//   ....[0]....
.L_264:
        /*0330*/ 	.word	0x00000260
        /*0334*/ 	.word	0x000000ff
        /*0338*/ 	.word	0x00016800
        /*033c*/ 	.short	0x0100
        /*033e*/ 	.byte	0x08
	.zero		1


	//   ....[1]....
        /*0340*/ 	.word	0x00000270
        /*0344*/ 	.word	0x000000ff
        /*0348*/ 	.word	0x00016820
        /*034c*/ 	.short	0x0100
        /*034e*/ 	.byte	0x08
	.zero		1


	//   ....[2]....
        /*0350*/ 	.word	0x00000360
        /*0354*/ 	.word	0x000000ff
        /*0358*/ 	.word	0x00016830
        /*035c*/ 	.short	0x0100
        /*035e*/ 	.byte	0x08
	.zero		1


	//   ....[3]....
        /*0360*/ 	.word	0x00000370
        /*0364*/ 	.word	0x000000ff
        /*0368*/ 	.word	0x00016840
        /*036c*/ 	.short	0x0100
        /*036e*/ 	.byte	0x08
	.zero		1


	//   ....[4]....
        /*0370*/ 	.word	0x00000380
        /*0374*/ 	.word	0x000000ff
        /*0378*/ 	.word	0x00016838
        /*037c*/ 	.short	0x0100
        /*037e*/ 	.byte	0x08
	.zero		1


	//   ....[5]....
        /*0380*/ 	.word	0x00000390
        /*0384*/ 	.word	0x000000ff
        /*0388*/ 	.word	0x00016848
        /*038c*/ 	.short	0x0100
        /*038e*/ 	.byte	0x08
	.zero		1


	//   ....[6]....
        /*0390*/ 	.word	0x000004c0
        /*0394*/ 	.word	0x000000ff
        /*0398*/ 	.word	0x00016850
        /*039c*/ 	.short	0x0100
        /*039e*/ 	.byte	0x08
	.zero		1


	//   ....[7]....
        /*03a0*/ 	.word	0x000004d0
        /*03a4*/ 	.word	0x000000ff
        /*03a8*/ 	.word	0x00016860
        /*03ac*/ 	.short	0x0100
        /*03ae*/ 	.byte	0x08
	.zero		1


	//   ....[8]....
        /*03b0*/ 	.word	0x000004e0
        /*03b4*/ 	.word	0x000000ff
        /*03b8*/ 	.word	0x00016858
        /*03bc*/ 	.short	0x0100
        /*03be*/ 	.byte	0x08
	.zero		1


	//   ....[9]....
        /*03c0*/ 	.word	0x000004f0
        /*03c4*/ 	.word	0x000000ff
        /*03c8*/ 	.word	0x00016868
        /*03cc*/ 	.short	0x0100
        /*03ce*/ 	.byte	0x08
	.zero		1


	//   ....[10]....
        /*03d0*/ 	.word	0x000005e0
        /*03d4*/ 	.word	0x000000ff
        /*03d8*/ 	.word	0x00016870
        /*03dc*/ 	.short	0x0100
        /*03de*/ 	.byte	0x06
	.zero		1


	//   ....[11]....
        /*03e0*/ 	.word	0x000005f0
        /*03e4*/ 	.word	0x000000ff
        /*03e8*/ 	.word	0x00016880
        /*03ec*/ 	.short	0x0100
        /*03ee*/ 	.byte	0x06
	.zero		1


	//   ....[12]....
        /*03f0*/ 	.word	0x00000600
        /*03f4*/ 	.word	0x000000ff
        /*03f8*/ 	.word	0x00016878
        /*03fc*/ 	.short	0x0100
        /*03fe*/ 	.byte	0x06
	.zero		1


	//   ....[13]....
        /*0400*/ 	.word	0x00000610
        /*0404*/ 	.word	0x000000ff
        /*0408*/ 	.word	0x00016888
        /*040c*/ 	.short	0x0100
        /*040e*/ 	.byte	0x06
	.zero		1


	//   ....[14]....
        /*0410*/ 	.word	0x00000740
        /*0414*/ 	.word	0x000000ff
        /*0418*/ 	.word	0x00016890
        /*041c*/ 	.short	0x0100
        /*041e*/ 	.byte	0x08
	.zero		1


	//   ....[15]....
        /*0420*/ 	.word	0x00000750
        /*0424*/ 	.word	0x000000ff
        /*0428*/ 	.word	0x000168a0
        /*042c*/ 	.short	0x0100
        /*042e*/ 	.byte	0x08
	.zero		1


	//   ....[16]....
        /*0430*/ 	.word	0x00000760
        /*0434*/ 	.word	0x000000ff
        /*0438*/ 	.word	0x00016898
        /*043c*/ 	.short	0x0100
        /*043e*/ 	.byte	0x08
	.zero		1


	//   ....[17]....
        /*0440*/ 	.word	0x00000770
        /*0444*/ 	.word	0x000000ff
        /*0448*/ 	.word	0x000168a8
        /*044c*/ 	.short	0x0100
        /*044e*/ 	.byte	0x08
	.zero		1


	//   ....[18]....
        /*0450*/ 	.word	0x000008a0
        /*0454*/ 	.word	0x000000ff
        /*0458*/ 	.word	0x000168b0
        /*045c*/ 	.short	0x0100
        /*045e*/ 	.byte	0x08
	.zero		1


	//   ....[19]....
        /*0460*/ 	.word	0x000008b0
        /*0464*/ 	.word	0x000000ff
        /*0468*/ 	.word	0x000168c0
        /*046c*/ 	.short	0x0100
        /*046e*/ 	.byte	0x08
	.zero		1


	//   ....[20]....
        /*0470*/ 	.word	0x000008c0
        /*0474*/ 	.word	0x000000ff
        /*0478*/ 	.word	0x000168b8
        /*047c*/ 	.short	0x0100
        /*047e*/ 	.byte	0x08
	.zero		1


	//   ....[21]....
        /*0480*/ 	.word	0x000008d0
        /*0484*/ 	.word	0x000000ff
        /*0488*/ 	.word	0x000168c8
        /*048c*/ 	.short	0x0100
        /*048e*/ 	.byte	0x08
	.zero		1


	//   ....[22]....
        /*0490*/ 	.word	0x00001320
        /*0494*/ 	.word	0x000000ff
        /*0498*/ 	.word	0x00016800
        /*049c*/ 	.short	0x010a
        /*049e*/ 	.byte	0x27
	.zero		1


	//   ....[23]....
        /*04a0*/ 	.word	0x00001390
        /*04a4*/ 	.word	0x000000ff
        /*04a8*/ 	.word	0x00016830
        /*04ac*/ 	.short	0x010a
        /*04ae*/ 	.byte	0x27
	.zero		1


	//   ....[24]....
        /*04b0*/ 	.word	0x00001400
        /*04b4*/ 	.word	0x000000ff
        /*04b8*/ 	.word	0x00016830
        /*04bc*/ 	.short	0x010a
        /*04be*/ 	.byte	0x27
	.zero		1


	//   ....[25]....
        /*04c0*/ 	.word	0x000036b0
        /*04c4*/ 	.word	0x0000001d
        /*04c8*/ 	.word	0x00000000
        /*04cc*/ 	.short	0x0101
        /*04ce*/ 	.byte	0x3f
	.zero		1


	//   ....[26]....
        /*04d0*/ 	.word	0x00003fe0
        /*04d4*/ 	.word	0x000000ff
        /*04d8*/ 	.word	0x00016830
        /*04dc*/ 	.short	0x010a
        /*04de*/ 	.byte	0x0a
	.zero		1


	//   ....[27]....
        /*04e0*/ 	.word	0x00004020
        /*04e4*/ 	.word	0x000000ff
        /*04e8*/ 	.word	0x00016830
        /*04ec*/ 	.short	0x010a
        /*04ee*/ 	.byte	0x0a
	.zero		1


	//   ....[28]....
        /*04f0*/ 	.word	0x00004220
        /*04f4*/ 	.word	0x000000ff
        /*04f8*/ 	.word	0x00016850
        /*04fc*/ 	.short	0x010a
        /*04fe*/ 	.byte	0x0a
	.zero		1


	//   ....[29]....
        /*0500*/ 	.word	0x00004260
        /*0504*/ 	.word	0x000000ff
        /*0508*/ 	.word	0x00016850
        /*050c*/ 	.short	0x010a
        /*050e*/ 	.byte	0x0a
	.zero		1


	//   ....[30]....
        /*0510*/ 	.word	0x00006100
        /*0514*/ 	.word	0x0000002b
        /*0518*/ 	.word	0x00000000
        /*051c*/ 	.short	0x0101
        /*051e*/ 	.byte	0x3f
	.zero		1


	//   ....[31]....
        /*0520*/ 	.word	0x00006230
        /*0524*/ 	.word	0x0000002d
        /*0528*/ 	.word	0x00000000
        /*052c*/ 	.short	0x0101
        /*052e*/ 	.byte	0x3f
	.zero		1


	//   ....[32]....
        /*0530*/ 	.word	0x00006e80
        /*0534*/ 	.word	0x000000ff
        /*0538*/ 	.word	0x00016830
        /*053c*/ 	.short	0x010a
        /*053e*/ 	.byte	0x0a
	.zero		1


	//   ....[33]....
        /*0540*/ 	.word	0x00006ec0
        /*0544*/ 	.word	0x000000ff
        /*0548*/ 	.word	0x00016830
        /*054c*/ 	.short	0x010a
        /*054e*/ 	.byte	0x0a
	.zero		1


	//   ....[34]....
        /*0550*/ 	.word	0x000070b0
        /*0554*/ 	.word	0x000000ff
        /*0558*/ 	.word	0x00016850
        /*055c*/ 	.short	0x010a
        /*055e*/ 	.byte	0x0a
	.zero		1


	//   ....[35]....
        /*0560*/ 	.word	0x000070f0
        /*0564*/ 	.word	0x000000ff
        /*0568*/ 	.word	0x00016850
        /*056c*/ 	.short	0x010a
        /*056e*/ 	.byte	0x0a
	.zero		1


	//   ....[36]....
        /*0570*/ 	.word	0x00008710
        /*0574*/ 	.word	0x00000019
        /*0578*/ 	.word	0x00000000
        /*057c*/ 	.short	0x0101
        /*057e*/ 	.byte	0x3f
	.zero		1


	//   ....[37]....
        /*0580*/ 	.word	0x000088e0
        /*0584*/ 	.word	0x0000001d
        /*0588*/ 	.word	0x00000000
        /*058c*/ 	.short	0x0101
        /*058e*/ 	.byte	0x3f
	.zero		1


	//   ....[38]....
        /*0590*/ 	.word	0x00009260
        /*0594*/ 	.word	0x000000ff
        /*0598*/ 	.word	0x00016850
        /*059c*/ 	.short	0x010a
        /*059e*/ 	.byte	0x07
	.zero		1


	//   ....[39]....
        /*05a0*/ 	.word	0x000092a0
        /*05a4*/ 	.word	0x000000ff
        /*05a8*/ 	.word	0x00016850
        /*05ac*/ 	.short	0x010a
        /*05ae*/ 	.byte	0x07
	.zero		1


	//   ....[40]....
        /*05b0*/ 	.word	0x000097b0
        /*05b4*/ 	.word	0x00000009
        /*05b8*/ 	.word	0x00000000
        /*05bc*/ 	.short	0x0101
        /*05be*/ 	.byte	0x3f
	.zero		1


	//   ....[41]....
        /*05c0*/ 	.word	0x0000a260
        /*05c4*/ 	.word	0x000000ff
        /*05c8*/ 	.word	0x00000000
        /*05cc*/ 	.short	0x0101
        /*05ce*/ 	.byte	0x04
	.zero		1


	//   ....[42]....
        /*05d0*/ 	.word	0x0000ba10
        /*05d4*/ 	.word	0x000000ff
        /*05d8*/ 	.word	0x00016840
        /*05dc*/ 	.short	0x010a
        /*05de*/ 	.byte	0x26
	.zero		1


	//   ....[43]....
        /*05e0*/ 	.word	0x0000c800
        /*05e4*/ 	.word	0x000000ff
        /*05e8*/ 	.word	0x00016800
        /*05ec*/ 	.short	0x0107
        /*05ee*/ 	.byte	0x26
	.zero		1


	//   ....[44]....
        /*05f0*/ 	.word	0x0000c840
        /*05f4*/ 	.word	0x000000ff
        /*05f8*/ 	.word	0x00016800
        /*05fc*/ 	.short	0x0101
        /*05fe*/ 	.byte	0x26
	.zero		1


	//   ....[45]....
        /*0600*/ 	.word	0x0000c870
        /*0604*/ 	.word	0x000000ff
        /*0608*/ 	.word	0x00016820
        /*060c*/ 	.short	0x010a
        /*060e*/ 	.byte	0x26
	.zero		1


	//   ....[46]....
        /*0610*/ 	.word	0x0000cc00
        /*0614*/ 	.word	0x000000ff
        /*0618*/ 	.word	0x00016848
        /*061c*/ 	.short	0x010a
        /*061e*/ 	.byte	0x26
	.zero		1


	//   ....[47]....
        /*0620*/ 	.word	0x0000cdf0
        /*0624*/ 	.word	0x000000ff
        /*0628*/ 	.word	0x00016860
        /*062c*/ 	.short	0x010a
        /*062e*/ 	.byte	0x26
	.zero		1


	//   ....[48]....
        /*0630*/ 	.word	0x0000d1d0
        /*0634*/ 	.word	0x000000ff
        /*0638*/ 	.word	0x00016840
        /*063c*/ 	.short	0x010a
        /*063e*/ 	.byte	0x26
	.zero		1


	//   ....[49]....
        /*0640*/ 	.word	0x0000d3f0
        /*0644*/ 	.word	0x000000ff
        /*0648*/ 	.word	0x00016868
        /*064c*/ 	.short	0x010a
        /*064e*/ 	.byte	0x26
	.zero		1


	//   ....[50]....
        /*0650*/ 	.word	0x0000d810
        /*0654*/ 	.word	0x000000ff
        /*0658*/ 	.word	0x00016848
        /*065c*/ 	.short	0x010a
        /*065e*/ 	.byte	0x26
	.zero		1


	//   ....[51]....
        /*0660*/ 	.word	0x0000da10
        /*0664*/ 	.word	0x000000ff
        /*0668*/ 	.word	0x00016860
        /*066c*/ 	.short	0x010a
        /*066e*/ 	.byte	0x26
	.zero		1


	//   ....[52]....
        /*0670*/ 	.word	0x0000dcb0
        /*0674*/ 	.word	0x00000004
        /*0678*/ 	.word	0x00016860
        /*067c*/ 	.short	0x010a
        /*067e*/ 	.byte	0x3f
	.zero		1


	//   ....[53]....
        /*0680*/ 	.word	0x0000df60
        /*0684*/ 	.word	0x00000007
        /*0688*/ 	.word	0x00016820
        /*068c*/ 	.short	0x010a
        /*068e*/ 	.byte	0x3f
	.zero		1


	//   ....[54]....
        /*0690*/ 	.word	0x0000e0b0
        /*0694*/ 	.word	0x00000006
        /*0698*/ 	.word	0x00000000
        /*069c*/ 	.short	0x010a
        /*069e*/ 	.byte	0x3f
	.zero		1


	//   ....[55]....
        /*06a0*/ 	.word	0x0000e120
        /*06a4*/ 	.word	0x00000003
        /*06a8*/ 	.word	0x00000000
        /*06ac*/ 	.short	0x010a
        /*06ae*/ 	.byte	0x3f
	.zero		1


	//   ....[56]....
        /*06b0*/ 	.word	0x0000e180
        /*06b4*/ 	.word	0x00000000
        /*06b8*/ 	.word	0x00000000
        /*06bc*/ 	.short	0x010a
        /*06be*/ 	.byte	0x3f
	.zero		1


	//   ....[57]....
        /*06c0*/ 	.word	0x0000e1b0
        /*06c4*/ 	.word	0x00000003
        /*06c8*/ 	.word	0x00000000
        /*06cc*/ 	.short	0x010a
        /*06ce*/ 	.byte	0x3f
	.zero		1


	//   ....[58]....
        /*06d0*/ 	.word	0x0000e220
        /*06d4*/ 	.word	0x00000003
        /*06d8*/ 	.word	0x00016800
        /*06dc*/ 	.short	0x010a
        /*06de*/ 	.byte	0x3f
	.zero		1


	//   ....[59]....
        /*06e0*/ 	.word	0x0000e280
        /*06e4*/ 	.word	0x00000003
        /*06e8*/ 	.word	0x00016830
        /*06ec*/ 	.short	0x010a
        /*06ee*/ 	.byte	0x3f
	.zero		1


	//   ....[60]....
        /*06f0*/ 	.word	0x0000e2e0
        /*06f4*/ 	.word	0x0000000b
        /*06f8*/ 	.word	0x00016830
        /*06fc*/ 	.short	0x010a
        /*06fe*/ 	.byte	0x3f
	.zero		1


	//   ....[61]....
        /*0700*/ 	.word	0x0000e340
        /*0704*/ 	.word	0x0000000b
        /*0708*/ 	.word	0x00016850
        /*070c*/ 	.short	0x010a
        /*070e*/ 	.byte	0x3f
	.zero		1


	//   ....[62]....
        /*0710*/ 	.word	0x0000e3a0
        /*0714*/ 	.word	0x0000000a
        /*0718*/ 	.word	0x00016830
        /*071c*/ 	.short	0x010a
        /*071e*/ 	.byte	0x3f
	.zero		1


	//   ....[63]....
        /*0720*/ 	.word	0x0000e400
        /*0724*/ 	.word	0x0000000a
        /*0728*/ 	.word	0x00016850
        /*072c*/ 	.short	0x010a
        /*072e*/ 	.byte	0x3f
	.zero		1


	//   ....[64]....
        /*0730*/ 	.word	0x0000e460
        /*0734*/ 	.word	0x00000005
        /*0738*/ 	.word	0x00016850
        /*073c*/ 	.short	0x010a
        /*073e*/ 	.byte	0x3f
	.zero		1


	//   ....[65]....
        /*0740*/ 	.word	0x0000e5c0
        /*0744*/ 	.word	0x00000003
        /*0748*/ 	.word	0x00016840
        /*074c*/ 	.short	0x010a
        /*074e*/ 	.byte	0x3f
	.zero		1


	//   ....[66]....
        /*0750*/ 	.word	0x0000f480
        /*0754*/ 	.word	0x00000005
        /*0758*/ 	.word	0x00016820
        /*075c*/ 	.short	0x010a
        /*075e*/ 	.byte	0x3f
	.zero		1


	//   ....[67]....
        /*0760*/ 	.word	0x0000f4e0
        /*0764*/ 	.word	0x00000005
        /*0768*/ 	.word	0x00016848
        /*076c*/ 	.short	0x010a
        /*076e*/ 	.byte	0x3f
	.zero		1


	//   ....[68]....
        /*0770*/ 	.word	0x0000f540
        /*0774*/ 	.word	0x00000005
        /*0778*/ 	.word	0x00016860
        /*077c*/ 	.short	0x010a
        /*077e*/ 	.byte	0x3f
	.zero		1


	//   ....[69]....
        /*0780*/ 	.word	0x0000f5a0
        /*0784*/ 	.word	0x00000005
        /*0788*/ 	.word	0x00016840
        /*078c*/ 	.short	0x010a
        /*078e*/ 	.byte	0x3f
	.zero		1


	//   ....[70]....
        /*0790*/ 	.word	0x0000f600
        /*0794*/ 	.word	0x00000005
        /*0798*/ 	.word	0x00016868
        /*079c*/ 	.short	0x010a
        /*079e*/ 	.byte	0x3f
	.zero		1


	//   ....[71]....
        /*07a0*/ 	.word	0x0000f660
        /*07a4*/ 	.word	0x00000004
        /*07a8*/ 	.word	0x00016848
        /*07ac*/ 	.short	0x010a
        /*07ae*/ 	.byte	0x3f
	.zero		1


	//   ....[72]....
        /*07b0*/ 	.word	0x0000f6c0
        /*07b4*/ 	.word	0x00000004
        /*07b8*/ 	.word	0x00016860
        /*07bc*/ 	.short	0x010a
        /*07be*/ 	.byte	0x3f
	.zero		1


	//   ....[73]....
        /*07c0*/ 	.word	0x0000f710
        /*07c4*/ 	.word	0x00000004
        /*07c8*/ 	.word	0x00016860
        /*07cc*/ 	.short	0x010a
        /*07ce*/ 	.byte	0x3f
	.zero		1


	//   ....[74]....
        /*07d0*/ 	.word	0x0000f760
        /*07d4*/ 	.word	0x00000007
        /*07d8*/ 	.word	0x00016820
        /*07dc*/ 	.short	0x010a
        /*07de*/ 	.byte	0x3f
	.zero		1


	//   ....[75]....
        /*07e0*/ 	.word	0x0000f8d0
        /*07e4*/ 	.word	0x00000006
        /*07e8*/ 	.word	0x00000000
        /*07ec*/ 	.short	0x010a
        /*07ee*/ 	.byte	0x3f
	.zero		1


	//   ....[76]....
        /*07f0*/ 	.word	0x0000f920
        /*07f4*/ 	.word	0x00000003
        /*07f8*/ 	.word	0x00000000
        /*07fc*/ 	.short	0x010a
        /*07fe*/ 	.byte	0x3f
	.zero		1


	//   ....[77]....
        /*0800*/ 	.word	0x0000f970
        /*0804*/ 	.word	0x00000000
        /*0808*/ 	.word	0x00000000
        /*080c*/ 	.short	0x010a
        /*080e*/ 	.byte	0x3f
	.zero		1


	//----- nvinfo : EIATTR_NUM_MBARRIERS
	.align		4
.L_265:
        /*0810*/ 	.byte	0x03, 0x38
        /*0812*/ 	.short	0x0016


	//----- nvinfo : EIATTR_EXIT_INSTR_OFFSETS
	.align		4
        /*0814*/ 	.byte	0x04, 0x1c
        /*0816*/ 	.short	(.L_267 - .L_266)


	//   ....[0]....
.L_266:
        /*0818*/ 	.word	0x0000e200


	//----- nvinfo : EIATTR_MAX_THREADS
	.align		4
.L_267:
        /*081c*/ 	.byte	0x04, 0x05
        /*081e*/ 	.short	(.L_269 - .L_268)
.L_268:
        /*0820*/ 	.word	0x00000200
        /*0824*/ 	.word	0x00000001
        /*0828*/ 	.word	0x00000001


	//----- nvinfo : EIATTR_CRS_STACK_SIZE
	.align		4
.L_269:
        /*082c*/ 	.byte	0x04, 0x1e
        /*082e*/ 	.short	(.L_271 - .L_270)
.L_270:
        /*0830*/ 	.word	0x00000000


	//----- nvinfo : EIATTR_CBANK_PARAM_SIZE
	.align		4
.L_271:
        /*0834*/ 	.byte	0x03, 0x19
        /*0836*/ 	.short	0x0a70


	//----- nvinfo : EIATTR_PARAM_CBANK
	.align		4
        /*0838*/ 	.byte	0x04, 0x0a
        /*083a*/ 	.short	(.L_273 - .L_272)
	.align		4
.L_272:
        /*083c*/ 	.word	index@(.nv.constant0._ZN7cutlass13device_kernelIN5flash11enable_sm90INS1_16FlashAttnFwdSm90INS1_25CollectiveMainloopFwdSm90ILi2EN4cute5tupleIJNS5_1CILi1EEES8_S8_EEENS6_IJNS7_ILi192EEENS7_ILi128EEENS7_ILi64EEEEEELi64ENS_6half_tEfNS_4arch4Sm90ELb1ELb0ELb1ELb0ELb0ELb0ELb0ELb1ELb1ELb1ELb1ELb0EEENS1_21CollectiveEpilogueFwdINS6_IJSA_SC_SB_EEES9_SE_SG_Li384ELb0ELb1ELb1ELb0EEENS1_19SingleTileSchedulerILb0ELb1ELb1ELi192EEEEEEEEEvNT_6ParamsE)
        /*0840*/ 	.short	0x0210
        /*0842*/ 	.short	0x0a70


	//----- nvinfo : EIATTR_SW_WAR
	.align		4
.L_273:
        /*0844*/ 	.byte	0x04, 0x36
        /*0846*/ 	.short	(.L_275 - .L_274)
.L_274:
        /*0848*/ 	.word	0x00000008
.L_275:


//--------------------- .nv.info._ZN7cutlass13device_kernelIN5flash11enable_sm90INS1_16FlashAttnFwdSm90INS1_25CollectiveMainloopFwdSm90ILi2EN4cute5tupleIJNS5_1CILi1EEES8_S8_EEENS6_IJNS7_ILi192EEENS7_ILi128EEENS7_ILi64EEEEEELi64ENS_6half_tEfNS_4arch4Sm90ELb1ELb0ELb1ELb1ELb0ELb0ELb0ELb1ELb1ELb1ELb1ELb0EEENS1_21CollectiveEpilogueFwdINS6_IJSA_SC_SB_EEES9_SE_SG_Li384ELb1ELb1ELb1ELb0EEENS1_36VarlenDynamicPersistentTileSchedulerILi192ELi128ELi384ELi128ELb1ELb1ELb1ELb1ELb1ELb1EEEEEEEEEvNT_6ParamsE --------------------------
	.section	.nv.info._ZN7cutlass13device_kernelIN5flash11enable_sm90INS1_16FlashAttnFwdSm90INS1_25CollectiveMainloopFwdSm90ILi2EN4cute5tupleIJNS5_1CILi1EEES8_S8_EEENS6_IJNS7_ILi192EEENS7_ILi128EEENS7_ILi64EEEEEELi64ENS_6half_tEfNS_4arch4Sm90ELb1ELb0ELb1ELb1ELb0ELb0ELb0ELb1ELb1ELb1ELb1ELb0EEENS1_21CollectiveEpilogueFwdINS6_IJSA_SC_SB_EEES9_SE_SG_Li384ELb1ELb1ELb1ELb0EEENS1_36VarlenDynamicPersistentTileSchedulerILi192ELi128ELi384ELi128ELb1ELb1ELb1ELb1ELb1ELb1EEEEEEEEEvNT_6ParamsE,"",@"SHT_CUDA_INFO"
	.sectionflags	@""
	.align	4


	//----- nvinfo : EIATTR_CUDA_API_VERSION
	.align		4
        /*0000*/ 	.byte	0x04, 0x37
        /*0002*/ 	.short	(.L_277 - .L_276)
.L_276:
        /*0004*/ 	.word	0x00000082


	//----- nvinfo : EIATTR_KPARAM_INFO
	.align		4
.L_277:
        /*0008*/ 	.byte	0x04, 0x17
        /*000a*/ 	.short	(.L_279 - .L_278)
.L_278:
        /*000c*/ 	.word	0x00000000
        /*0010*/ 	.short	0x0000
        /*0012*/ 	.short	0x0070
        /*0014*/ 	.byte	0x00, 0xf0, 0x01, 0x2a


	//----- nvinfo : EIATTR_SPARSE_MMA_MASK
	.align		4
.L_279:
        /*0018*/ 	.byte	0x03, 0x50
        /*001a*/ 	.short	0x0000


	//----- nvinfo : EIATTR_MAXREG_COUNT
	.align		4
        /*001c*/ 	.byte	0x03, 0x1b
        /*001e*/ 	.short	0x0080


	//----- nvinfo : EIATTR_NUM_BARRIERS
	.align		4
        /*0020*/ 	.byte	0x02, 0x4c
        /*0022*/ 	.byte	0x10
	.zero		1


	//----- nvinfo : EIATTR_EXTERNS
	.align		4
        /*0024*/ 	.byte	0x04, 0x0f
        /*0026*/ 	.short	(.L_281 - .L_280)


	//   ....[0]....
	.align		4
.L_280:
        /*0028*/ 	.word	index@(__assertfail)


	//----- nvinfo : EIATTR_ANNOTATIONS
	.align		4
.L_281:
        /*002c*/ 	.byte	0x04, 0x55
        /*002e*/ 	.short	(.L_283 - .L_282)


	//   ....[0]....
.L_282:
        /* <DEDUP_REMOVED lines=33> */


	//----- nvinfo : EIATTR_MERCURY_ISA_VERSION
	.align		4
.L_283:
        /*0230*/ 	.byte	0x03, 0x5f
        /*0232*/ 	.short	0x0101


	//----- nvinfo : EIATTR_UNUSED_LOAD_BYTE_OFFSET
	.align		4
        /*0234*/ 	.byte	0x04, 0x44
        /*0236*/ 	.short	(.L_285 - .L_284)


	//   ....[0]....
.L_284:
        /*0238*/ 	.word	0x00000a30
        /*023c*/ 	.word	0x0000fff0


	//   ....[1]....
        /*0240*/ 	.word	0x00009e90
        /*0244*/ 	.word	0x0000fff0


	//----- nvinfo : EIATTR_INT_WARP_WIDE_INSTR_OFFSETS
	.align		4
.L_285:
        /*0248*/ 	.byte	0x04, 0x31
        /*024a*/ 	.short	(.L_287 - .L_286)


	//   ....[0]....
.L_286:
        /*024c*/ 	.word	0x00000120


	//   ....[1]....
        /*0250*/ 	.word	0x000001c0


	//   ....[2]....
        /*0254*/ 	.word	0x00000230


	//   ....[3]....
        /*0258*/ 	.word	0x0000db80


	//   ....[4]....
        /*025c*/ 	.word	0x0000dc10


	//   ....[5]....
        /*0260*/ 	.word	0x00010c90


	//   ....[6]....
        /*0264*/ 	.word	0x00010d20


	//----- nvinfo : EIATTR_COOP_GROUP_MASK_REGIDS
	.align		4
.L_287:
        /*0268*/ 	.byte	0x04, 0x29
        /*026a*/ 	.short	(.L_289 - .L_288)


	//   ....[0]....
.L_288:
        /*026c*/ 	.word	0xffffffff


	//   ....[1]....
        /*0270*/ 	.word	0xffffffff


	//   ....[2]....
        /*0274*/ 	.word	0xffffffff


	//   ....[3]....
        /*0278*/ 	.word	0xffffffff


	//   ....[4]....
        /*027c*/ 	.word	0xffffffff


	//   ....[5]....
        /*0280*/ 	.word	0xffffffff


	//   ....[6]....
        /*0284*/ 	.word	0xffffffff


	//   ....[7]....
        /*0288*/ 	.word	0xffffffff


	//   ....[8]....
        /*028c*/ 	.word	0xffffffff


	//   ....[9]....
        /*0290*/ 	.word	0xffffffff


	//   ....[10]....
        /*0294*/ 	.word	0xffffffff


	//   ....[11]....
        /*0298*/ 	.word	0xffffffff


	//   ....[12]....
        /*029c*/ 	.word	0xffffffff


	//   ....[13]....
        /*02a0*/ 	.word	0xffffffff


	//   ....[14]....
        /*02a4*/ 	.word	0xffffffff


	//   ....[15]....
        /*02a8*/ 	.word	0xffffffff


	//   ....[16]....
        /*02ac*/ 	.word	0xffffffff


	//   ....[17]....
        /*02b0*/ 	.word	0xffffffff


	//   ....[18]....
        /*02b4*/ 	.word	0xffffffff


	//   ....[19]....
        /*02b8*/ 	.word	0xffffffff


	//   ....[20]....
        /*02bc*/ 	.word	0xffffffff


	//   ....[21]....
        /*02c0*/ 	.word	0xffffffff


	//   ....[22]....
        /*02c4*/ 	.word	0xffffffff


	//   ....[23]....
        /*02c8*/ 	.word	0xffffffff


	//   ....[24]....
        /*02cc*/ 	.word	0xffffffff


	//   ....[25]....
        /*02d0*/ 	.word	0xffffffff


	//   ....[26]....
        /*02d4*/ 	.word	0xffffffff


	//   ....[27]....
        /*02d8*/ 	.word	0xffffffff


	//   ....[28]....
        /*02dc*/ 	.word	0xffffffff


	//   ....[29]....
        /*02e0*/ 	.word	0xffffffff


	//   ....[30]....
        /*02e4*/ 	.word	0xffffffff


	//   ....[31]....
        /*02e8*/ 	.word	0xffffffff


	//   ....[32]....
        /*02ec*/ 	.word	0xffffffff


	//   ....[33]....
        /*02f0*/ 	.word	0xffffffff


	//   ....[34]....
        /*02f4*/ 	.word	0xffffffff


	//   ....[35]....
        /*02f8*/ 	.word	0xffffffff


	//   ....[36]....
        /*02fc*/ 	.word	0xffffffff


	//   ....[37]....
        /*0300*/ 	.word	0xffffffff


	//   ....[38]....
        /*0304*/ 	.word	0xffffffff


	//   ....[39]....
        /*0308*/ 	.word	0xffffffff


	//   ....[40]....
        /*030c*/ 	.word	0xffffffff


	//   ....[41]....
        /*0310*/ 	.word	0xffffffff


	//   ....[42]....
        /*0314*/ 	.word	0xffffffff


	//   ....[43]....
        /*0318*/ 	.word	0xffffffff


	//   ....[44]....
        /*031c*/ 	.word	0xffffffff


	//   ....[45]....
        /*0320*/ 	.word	0xffffffff


	//   ....[46]....
        /*0324*/ 	.word	0xffffffff


	//   ....[47]....
        /*0328*/ 	.word	0xffffffff


	//   ....[48]....
        /*032c*/ 	.word	0xffffffff


	//   ....[49]....
        /*0330*/ 	.word	0xffffffff


	//   ....[50]....
        /*0334*/ 	.word	0xffffffff


	//   ....[51]....
        /*0338*/ 	.word	0xffffffff


	//   ....[52]....
        /*033c*/ 	.word	0xffffffff


	//   ....[53]....
        /*0340*/ 	.word	0xffffffff


	//   ....[54]....
        /*0344*/ 	.word	0xffffffff


	//   ....[55]....
        /*0348*/ 	.word	0xffffffff


	//   ....[56]....
        /*034c*/ 	.word	0xffffffff


	//   ....[57]....
        /*0350*/ 	.word	0xffffffff


	//   ....[58]....
        /*0354*/ 	.word	0xffffffff


	//   ....[59]....
        /*0358*/ 	.word	0xffffffff


	//   ....[60]....
        /*035c*/ 	.word	0xffffffff


	//   ....[61]....
        /*0360*/ 	.word	0xffffffff


	//   ....[62]....
        /*0364*/ 	.word	0xffffffff


	//   ....[63]....
        /*0368*/ 	.word	0xffffffff


	//   ....[64]....
        /*036c*/ 	.word	0xffffffff


	//   ....[65]....
        /*0370*/ 	.word	0xffffffff


	//   ....[66]....
        /*0374*/ 	.word	0xffffffff


	//   ....[67]....
        /*0378*/ 	.word	0xffffffff


	//   ....[68]....
        /*037c*/ 	.word	0xffffffff


	//   ....[69]....
        /*0380*/ 	.word	0xffffffff


	//   ....[70]....
        /*0384*/ 	.word	0xffffffff


	//   ....[71]....
        /*0388*/ 	.word	0xffffffff


	//   ....[72]....
        /*038c*/ 	.word	0xffffffff


	//   ....[73]....
        /*0390*/ 	.word	0xffffffff


	//   ....[74]....
        /*0394*/ 	.word	0xffffffff


	//   ....[75]....
        /*0398*/ 	.word	0xffffffff


	//   ....[76]....
        /*039c*/ 	.word	0xffffffff


	//   ....[77]....
        /*03a0*/ 	.word	0xffffffff


	//   ....[78]....
        /*03a4*/ 	.word	0xffffffff


	//   ....[79]....
        /*03a8*/ 	.word	0xffffffff


	//   ....[80]....
        /*03ac*/ 	.word	0xffffffff


	//   ....[81]....
        /*03b0*/ 	.word	0xffffffff


	//   ....[82]....
        /*03b4*/ 	.word	0xffffffff


	//   ....[83]....
        /*03b8*/ 	.word	0xffffffff


	//   ....[84]....
        /*03bc*/ 	.word	0xffffffff


	//   ....[85]....
        /*03c0*/ 	.word	0xffffffff


	//   ....[86]....
        /*03c4*/ 	.word	0xffffffff


	//   ....[87]....
        /*03c8*/ 	.word	0xffffffff


	//   ....[88]....
        /*03cc*/ 	.word	0xffffffff


	//   ....[89]....
        /*03d0*/ 	.word	0xffffffff


	//   ....[90]....
        /*03d4*/ 	.word	0xffffffff


	//   ....[91]....
        /*03d8*/ 	.word	0xffffffff


	//   ....[92]....
        /*03dc*/ 	.word	0xffffffff


	//   ....[93]....
        /*03e0*/ 	.word	0xffffffff


	//   ....[94]....
        /*03e4*/ 	.word	0xffffffff


	//   ....[95]....
        /*03e8*/ 	.word	0xffffffff


	//   ....[96]....
        /*03ec*/ 	.word	0xffffffff


	//   ....[97]....
        /*03f0*/ 	.word	0xffffffff


	//   ....[98]....
        /*03f4*/ 	.word	0xffffffff


	//   ....[99]....
        /*03f8*/ 	.word	0xffffffff


	//   ....[100]....
        /*03fc*/ 	.word	0xffffffff


	//   ....[101]....
        /*0400*/ 	.word	0xffffffff


	//   ....[102]....
        /*0404*/ 	.word	0xffffffff


	//   ....[103]....
        /*0408*/ 	.word	0xffffffff


	//   ....[104]....
        /*040c*/ 	.word	0xffffffff


	//   ....[105]....
        /*0410*/ 	.word	0xffffffff


	//   ....[106]....
        /*0414*/ 	.word	0xffffffff


	//   ....[107]....
        /*0418*/ 	.word	0xffffffff


	//   ....[108]....
        /*041c*/ 	.word	0xffffffff


	//   ....[109]....
        /*0420*/ 	.word	0xffffffff


	//   ....[110]....
        /*0424*/ 	.word	0xffffffff


	//   ....[111]....
        /*0428*/ 	.word	0xffffffff


	//   ....[112]....
        /*042c*/ 	.word	0xffffffff


	//   ....[113]....
        /*0430*/ 	.word	0x0500000f


	//   ....[114]....
        /*0434*/ 	.word	0x0500000f


	//   ....[115]....
        /*0438*/ 	.word	0x0500000f


	//   ....[116]....
        /*043c*/ 	.word	0x0500000f


	//   ....[117]....
        /*0440*/ 	.word	0x0500000f


	//   ....[118]....
        /*0444*/ 	.word	0x0500000f


	//   ....[119]....
        /*0448*/ 	.word	0x0500000f


	//   ....[120]....
        /*044c*/ 	.word	0x0500000f


	//   ....[121]....
        /*0450*/ 	.word	0x0500000f


	//   ....[122]....
        /*0454*/ 	.word	0x0500000f


	//   ....[123]....
        /*0458*/ 	.word	0x0500000f


	//   ....[124]....
        /*045c*/ 	.word	0x0500000f


	//   ....[125]....
        /*0460*/ 	.word	0x0500000f


	//   ....[126]....
        /*0464*/ 	.word	0x0500000f


	//   ....[127]....
        /*0468*/ 	.word	0x0500000f


	//   ....[128]....
        /*046c*/ 	.word	0x0500000f


	//   ....[129]....
        /*0470*/ 	.word	0x0500000f


	//   ....[130]....
        /*0474*/ 	.word	0x0500000f


	//   ....[131]....
        /*0478*/ 	.word	0x0500000f


	//   ....[132]....
        /*047c*/ 	.word	0x0500000f


	//   ....[133]....
        /*0480*/ 	.word	0x0500000f


	//   ....[134]....
        /*0484*/ 	.word	0x0500000f


	//   ....[135]....
        /*0488*/ 	.word	0x0500000f


	//   ....[136]....
        /*048c*/ 	.word	0x0500000f


	//   ....[137]....
        /*0490*/ 	.word	0x0500000f


	//   ....[138]....
        /*0494*/ 	.word	0x0500000f


	//   ....[139]....
        /*0498*/ 	.word	0x0500000f


	//   ....[140]....
        /*049c*/ 	.word	0x0500000f


	//   ....[141]....
        /*04a0*/ 	.word	0x0500000f


	//   ....[142]....
        /*04a4*/ 	.word	0x0500000f


	//   ....[143]....
        /*04a8*/ 	.word	0x0500000f


	//   ....[144]....
        /*04ac*/ 	.word	0x0500000f


	//   ....[145]....
        /*04b0*/ 	.word	0x0500000f


	//   ....[146]....
        /*04b4*/ 	.word	0x0500000f


	//   ....[147]....
        /*04b8*/ 	.word	0x0500000f


	//   ....[148]....
        /*04bc*/ 	.word	0x0500000f


	//   ....[149]....
        /*04c0*/ 	.word	0x0500000f


	//   ....[150]....
        /*04c4*/ 	.word	0x0500000f


	//   ....[151]....
        /*04c8*/ 	.word	0x0500000f


	//   ....[152]....
        /*04cc*/ 	.word	0x0500000f


	//   ....[153]....
        /*04d0*/ 	.word	0x0500000f


	//   ....[154]....
        /*04d4*/ 	.word	0x0500000f


	//   ....[155]....
        /*04d8*/ 	.word	0x0500000f


	//   ....[156]....
        /*04dc*/ 	.word	0x0500000f


	//----- nvinfo : EIATTR_COOP_GROUP_INSTR_OFFSETS
	.align		4
.L_289:
        /*04e0*/ 	.byte	0x04, 0x28
        /*04e2*/ 	.short	(.L_291 - .L_290)


	//   ....[0]....
.L_290:
        /*04e4*/ 	.word	0x00000060


	//   ....[1]....
        /*04e8*/ 	.word	0x00000130


	//   ....[2]....
        /*04ec*/ 	.word	0x000001e0


	//   ....[3]....
        /*04f0*/ 	.word	0x000003a0


	//   ....[4]....
        /*04f4*/ 	.word	0x00000500


	//   ....[5]....
        /*04f8*/ 	.word	0x00000620


	//   ....[6]....
        /*04fc*/ 	.word	0x00000780


	//   ....[7]....
        /*0500*/ 	.word	0x00001800


	//   ....[8]....
        /*0504*/ 	.word	0x00002040


	//   ....[9]....
        /*0508*/ 	.word	0x00002170


	//   ....[10]....
        /*050c*/ 	.word	0x00002ac0


	//   ....[11]....
        /*0510*/ 	.word	0x00002b50


	//   ....[12]....
        /*0514*/ 	.word	0x00003520


	//   ....[13]....
        /*0518*/ 	.word	0x00003580


	//   ....[14]....
        /*051c*/ 	.word	0x000049a0


	//   ....[15]....
        /*0520*/ 	.word	0x00005470


	//   ....[16]....
        /*0524*/ 	.word	0x00005610


	//   ....[17]....
        /*0528*/ 	.word	0x000056e0


	//   ....[18]....
        /*052c*/ 	.word	0x00006120


	//   ....[19]....
        /*0530*/ 	.word	0x000061b0


	//   ....[20]....
        /*0534*/ 	.word	0x00007f20


	//   ....[21]....
        /*0538*/ 	.word	0x00007f80


	//   ....[22]....
        /*053c*/ 	.word	0x00008680


	//   ....[23]....
        /*0540*/ 	.word	0x000086f0


	//   ....[24]....
        /*0544*/ 	.word	0x00009780


	//   ....[25]....
        /*0548*/ 	.word	0x000097b0


	//   ....[26]....
        /*054c*/ 	.word	0x00009890


	//   ....[27]....
        /*0550*/ 	.word	0x000098b0


	//   ....[28]....
        /*0554*/ 	.word	0x0000a6a0


	//   ....[29]....
        /*0558*/ 	.word	0x0000a6b0


	//   ....[30]....
        /*055c*/ 	.word	0x0000a6c0


	//   ....[31]....
        /*0560*/ 	.word	0x0000a700


	//   ....[32]....
        /*0564*/ 	.word	0x0000ac90


	//   ....[33]....
        /*0568*/ 	.word	0x0000acd0


	//   ....[34]....
        /*056c*/ 	.word	0x0000ad00


	//   ....[35]....
        /*0570*/ 	.word	0x0000ad30


	//   ....[36]....
        /*0574*/ 	.word	0x0000ad60


	//   ....[37]....
        /*0578*/ 	.word	0x0000ad90


	//   ....[38]....
        /*057c*/ 	.word	0x0000adb0


	//   ....[39]....
        /*0580*/ 	.word	0x0000add0


	//   ....[40]....
        /*0584*/ 	.word	0x0000b1c0


	//   ....[41]....
        /*0588*/ 	.word	0x0000b200


	//   ....[42]....
        /*058c*/ 	.word	0x0000b500


	//   ....[43]....
        /*0590*/ 	.word	0x0000b510


	//   ....[44]....
        /*0594*/ 	.word	0x0000bf60


	//   ....[45]....
        /*0598*/ 	.word	0x0000bfa0


	//   ....[46]....
        /*059c*/ 	.word	0x0000bfd0


	//   ....[47]....
        /*05a0*/ 	.word	0x0000c000


	//   ....[48]....
        /*05a4*/ 	.word	0x0000c020


	//   ....[49]....
        /*05a8*/ 	.word	0x0000c030


	//   ....[50]....
        /*05ac*/ 	.word	0x0000c040


	//   ....[51]....
        /*05b0*/ 	.word	0x0000c060


	//   ....[52]....
        /*05b4*/ 	.word	0x0000c1b0


	//   ....[53]....
        /*05b8*/ 	.word	0x0000c3c0


	//   ....[54]....
        /*05bc*/ 	.word	0x0000c3f0


	//   ....[55]....
        /*05c0*/ 	.word	0x0000c420


	//   ....[56]....
        /*05c4*/ 	.word	0x0000c450


	//   ....[57]....
        /*05c8*/ 	.word	0x0000c480


	//   ....[58]....
        /*05cc*/ 	.word	0x0000c4b0


	//   ....[59]....
        /*05d0*/ 	.word	0x0000c640


	//   ....[60]....
        /*05d4*/ 	.word	0x0000c670


	//   ....[61]....
        /*05d8*/ 	.word	0x0000c6a0


	//   ....[62]....
        /*05dc*/ 	.word	0x0000c6d0


	//   ....[63]....
        /*05e0*/ 	.word	0x0000c700


	//   ....[64]....
        /*05e4*/ 	.word	0x0000c730


	//   ....[65]....
        /*05e8*/ 	.word	0x0000c7c0


	//   ....[66]....
        /*05ec*/ 	.word	0x0000c7f0


	//   ....[67]....
        /*05f0*/ 	.word	0x0000c800


	//   ....[68]....
        /*05f4*/ 	.word	0x0000c840


	//   ....[69]....
        /*05f8*/ 	.word	0x0000e100


	//   ....[70]....
        /*05fc*/ 	.word	0x0000ec50


	//   ....[71]....
        /*0600*/ 	.word	0x0000ec60


	//   ....[72]....
        /*0604*/ 	.word	0x0000ec80


	//   ....[73]....
        /*0608*/ 	.word	0x0000ed10


	//   ....[74]....
        /*060c*/ 	.word	0x0000ed30


	//   ....[75]....
        /*0610*/ 	.word	0x0000edb0


	//   ....[76]....
        /*0614*/ 	.word	0x0000edd0


	//   ....[77]....
        /*0618*/ 	.word	0x0000ee50


	//   ....[78]....
        /*061c*/ 	.word	0x0000ee70


	//   ....[79]....
        /*0620*/ 	.word	0x0000eef0


	//   ....[80]....
        /*0624*/ 	.word	0x0000ef10


	//   ....[81]....
        /*0628*/ 	.word	0x0000ef90


	//   ....[82]....
        /*062c*/ 	.word	0x0000efb0


	//   ....[83]....
        /*0630*/ 	.word	0x0000f030


	//   ....[84]....
        /*0634*/ 	.word	0x0000f050


	//   ....[85]....
        /*0638*/ 	.word	0x0000f060


	//   ....[86]....
        /*063c*/ 	.word	0x0000f0d0


	//   ....[87]....
        /*0640*/ 	.word	0x0000f120


	//   ....[88]....
        /*0644*/ 	.word	0x0000f1d0


	//   ....[89]....
        /*0648*/ 	.word	0x0000f1e0


	//   ....[90]....
        /*064c*/ 	.word	0x0000f250


	//   ....[91]....
        /*0650*/ 	.word	0x0000f260


	//   ....[92]....
        /*0654*/ 	.word	0x0000f2a0


	//   ....[93]....
        /*0658*/ 	.word	0x0000f2c0


	//   ....[94]....
        /*065c*/ 	.word	0x00011230


	//   ....[95]....
        /*0660*/ 	.word	0x00011260


	//   ....[96]....
        /*0664*/ 	.word	0x000112c0


	//   ....[97]....
        /*0668*/ 	.word	0x000112f0


	//   ....[98]....
        /*066c*/ 	.word	0x00011320


	//   ....[99]....
        /*0670*/ 	.word	0x00011350


	//   ....[100]....
        /*0674*/ 	.word	0x00011380


	//   ....[101]....
        /*0678*/ 	.word	0x000113b0


	//   ....[102]....
        /*067c*/ 	.word	0x00011550


	//   ....[103]....
        /*0680*/ 	.word	0x00011580


	//   ....[104]....
        /*0684*/ 	.word	0x000115b0


	//   ....[105]....
        /*0688*/ 	.word	0x000115e0


	//   ....[106]....
        /*068c*/ 	.word	0x00011610


	//   ....[107]....
        /*0690*/ 	.word	0x00011640


	//   ....[108]....
        /*0694*/ 	.word	0x00011700


	//   ....[109]....
        /*0698*/ 	.word	0x00011720


	//   ....[110]....
        /*069c*/ 	.word	0x00011740


	//   ....[111]....
        /*06a0*/ 	.word	0x000117a0


	//   ....[112]....
        /*06a4*/ 	.word	0x000121c0


	//   ....[113]....
        /*06a8*/ 	.word	0x00012760


	//   ....[114]....
        /*06ac*/ 	.word	0x00012910


	//   ....[115]....
        /*06b0*/ 	.word	0x00012960


	//   ....[116]....
        /*06b4*/ 	.word	0x000129c0


	//   ....[117]....
        /*06b8*/ 	.word	0x00012ab0


	//   ....[118]....
        /*06bc*/ 	.word	0x00012b10


	//   ....[119]....
        /*06c0*/ 	.word	0x00012c10


	//   ....[120]....
        /*06c4*/ 	.word	0x00012c70


	//   ....[121]....
        /*06c8*/ 	.word	0x00012d70


	//   ....[122]....
        /*06cc*/ 	.word	0x00012dd0


	//   ....[123]....
        /*06d0*/ 	.word	0x00012ed0


	//   ....[124]....
        /*06d4*/ 	.word	0x00012f30


	//   ....[125]....
        /*06d8*/ 	.word	0x00013030


	//   ....[126]....
        /*06dc*/ 	.word	0x00013090


	//   ....[127]....
        /*06e0*/ 	.word	0x00013190


	//   ....[128]....
        /*06e4*/ 	.word	0x000131f0


	//   ....[129]....
        /*06e8*/ 	.word	0x000132a0


	//   ....[130]....
        /*06ec*/ 	.word	0x00013370


	//   ....[131]....
        /*06f0*/ 	.word	0x00013440


	//   ....[132]....
        /*06f4*/ 	.word	0x000134a0


	//   ....[133]....
        /*06f8*/ 	.word	0x00013580


	//   ....[134]....
        /*06fc*/ 	.word	0x000135e0


	//   ....[135]....
        /*0700*/ 	.word	0x000136b0


	//   ....[136]....
        /*0704*/ 	.word	0x00013710


	//   ....[137]....
        /*0708*/ 	.word	0x000137d0


	//   ....[138]....
        /*070c*/ 	.word	0x00013af0


	//   ....[139]....
        /*0710*/ 	.word	0x00013b90


	//   ....[140]....
        /*0714*/ 	.word	0x00013d00


	//   ....[141]....
        /*0718*/ 	.word	0x00013d70


	//   ....[142]....
        /*071c*/ 	.word	0x00013de0


	//   ....[143]....
        /*0720*/ 	.word	0x00013e50


	//   ....[144]....
        /*0724*/ 	.word	0x00013ec0


	//   ....[145]....
        /*0728*/ 	.word	0x00013f40


	//   ....[146]....
        /*072c*/ 	.word	0x00013fc0


	//   ....[147]....
        /*0730*/ 	.word	0x00014050


	//   ....[148]....
        /*0734*/ 	.word	0x000140c0


	//   ....[149]....
        /*0738*/ 	.word	0x00014130


	//   ....[150]....
        /*073c*/ 	.word	0x000141a0


	//   ....[151]....
        /*0740*/ 	.word	0x00014220


	//   ....[152]....
        /*0744*/ 	.word	0x00014290


	//   ....[153]....
        /*0748*/ 	.word	0x00014320


	//   ....[154]....
        /*074c*/ 	.word	0x00014380


	//   ....[155]....
        /*0750*/ 	.word	0x00014410


	//   ....[156]....
        /*0754*/ 	.word	0x00014540


	//----- nvinfo : EIATTR_REG_RECONFIG
	.align		4
.L_291:
        /*0758*/ 	.byte	0x01, 0x54
	.zero		2


	//----- nvinfo : EIATTR_SYSCALL_OFFSETS
	.align		4
        /*075c*/ 	.byte	0x04, 0x46
        /*075e*/ 	.short	(.L_293 - .L_292)


	//   ....[0]....
.L_292:
        /*0760*/ 	.word	0x000019b0


	//   ....[1]....
        /*0764*/ 	.word	0x0000dd70


	//   ....[2]....
        /*0768*/ 	.word	0x0000dec0


	//   ....[3]....
        /*076c*/ 	.word	0x0000dfb0


	//   ....[4]....
        /*0770*/ 	.word	0x0000e780


	//----- nvinfo : EIATTR_MBARRIER_INSTR_OFFSETS
	.align		4
.L_293:
        /*0774*/ 	.byte	0x04, 0x39
        /*0776*/ 	.short	(.L_295 - .L_294)


	//   ....[0]....
.L_294:
        /*0778*/ 	.word	0x00000250
        /*077c*/ 	.word	0x000000ff
        /*0780*/ 	.word	0x00016800
        /*0784*/ 	.short	0x0100
        /*0786*/ 	.byte	0x08
	.zero		1


	//   ....[1]....
        /*0788*/ 	.word	0x00000260
        /*078c*/ 	.word	0x000000ff
        /*0790*/ 	.word	0x00016820
        /*0794*/ 	.short	0x0100
        /*0796*/ 	.byte	0x08
	.zero		1


	//   ....[2]....
        /*0798*/ 	.word	0x00000350
        /*079c*/ 	.word	0x000000ff
        /*07a0*/ 	.word	0x00016830
        /*07a4*/ 	.short	0x0100
        /*07a6*/ 	.byte	0x08
	.zero		1


	//   ....[3]....
        /*07a8*/ 	.word	0x00000360
        /*07ac*/ 	.word	0x000000ff
        /*07b0*/ 	.word	0x00016840
        /*07b4*/ 	.short	0x0100
        /*07b6*/ 	.byte	0x08
	.zero		1


	//   ....[4]....
        /*07b8*/ 	.word	0x00000370
        /*07bc*/ 	.word	0x000000ff
        /*07c0*/ 	.word	0x00016838
        /*07c4*/ 	.short	0x0100
        /*07c6*/ 	.byte	0x08
	.zero		1


	//   ....[5]....
        /*07c8*/ 	.word	0x00000380
        /*07cc*/ 	.word	0x000000ff
        /*07d0*/ 	.word	0x00016848
        /*07d4*/ 	.short	0x0100
        /*07d6*/ 	.byte	0x08
	.zero		1


	//   ....[6]....
        /*07d8*/ 	.word	0x000004b0
        /*07dc*/ 	.word	0x000000ff
        /*07e0*/ 	.word	0x00016850
        /*07e4*/ 	.short	0x0100
        /*07e6*/ 	.byte	0x08
	.zero		1


	//   ....[7]....
        /*07e8*/ 	.word	0x000004c0
        /*07ec*/ 	.word	0x000000ff
        /*07f0*/ 	.word	0x00016860
        /*07f4*/ 	.short	0x0100
        /*07f6*/ 	.byte	0x08
	.zero		1


	//   ....[8]....
        /*07f8*/ 	.word	0x000004d0
        /*07fc*/ 	.word	0x000000ff
        /*0800*/ 	.word	0x00016858
        /*0804*/ 	.short	0x0100
        /*0806*/ 	.byte	0x08
	.zero		1


	//   ....[9]....
        /*0808*/ 	.word	0x000004e0
        /*080c*/ 	.word	0x000000ff
        /*0810*/ 	.word	0x00016868
        /*0814*/ 	.short	0x0100
        /*0816*/ 	.byte	0x08
	.zero		1


	//   ....[10]....
        /*0818*/ 	.word	0x000005d0
        /*081c*/ 	.word	0x000000ff
        /*0820*/ 	.word	0x00016870
        /*0824*/ 	.short	0x0100
        /*0826*/ 	.byte	0x06
	.zero		1


	//   ....[11]....
        /*0828*/ 	.word	0x000005e0
        /*082c*/ 	.word	0x000000ff
        /*0830*/ 	.word	0x00016880
        /*0834*/ 	.short	0x0100
        /*0836*/ 	.byte	0x06
	.zero		1


	//   ....[12]....
        /*0838*/ 	.word	0x000005f0
        /*083c*/ 	.word	0x000000ff
        /*0840*/ 	.word	0x00016878
        /*0844*/ 	.short	0x0100
        /*0846*/ 	.byte	0x06
	.zero		1


	//   ....[13]....
        /*0848*/ 	.word	0x00000600
        /*084c*/ 	.word	0x000000ff
        /*0850*/ 	.word	0x00016888
        /*0854*/ 	.short	0x0100
        /*0856*/ 	.byte	0x06
	.zero		1


	//   ....[14]....
        /*0858*/ 	.word	0x00000730
        /*085c*/ 	.word	0x000000ff
        /*0860*/ 	.word	0x00016890
        /*0864*/ 	.short	0x0100
        /*0866*/ 	.byte	0x08
	.zero		1


	//   ....[15]....
        /*0868*/ 	.word	0x00000740
        /*086c*/ 	.word	0x000000ff
        /*0870*/ 	.word	0x000168a0
        /*0874*/ 	.short	0x0100
        /*0876*/ 	.byte	0x08
	.zero		1


	//   ....[16]....
        /*0878*/ 	.word	0x00000750
        /*087c*/ 	.word	0x000000ff
        /*0880*/ 	.word	0x00016898
        /*0884*/ 	.short	0x0100
        /*0886*/ 	.byte	0x08
	.zero		1


	//   ....[17]....
        /*0888*/ 	.word	0x00000760
        /*088c*/ 	.word	0x000000ff
        /*0890*/ 	.word	0x000168a8
        /*0894*/ 	.short	0x0100
        /*0896*/ 	.byte	0x08
	.zero		1


	//   ....[18]....
        /*0898*/ 	.word	0x00000890
        /*089c*/ 	.word	0x000000ff
        /*08a0*/ 	.word	0x000168b0
        /*08a4*/ 	.short	0x0100
        /*08a6*/ 	.byte	0x08
	.zero		1


	//   ....[19]....
        /*08a8*/ 	.word	0x000008a0
        /*08ac*/ 	.word	0x000000ff
        /*08b0*/ 	.word	0x000168c0
        /*08b4*/ 	.short	0x0100
        /*08b6*/ 	.byte	0x08
	.zero		1


	//   ....[20]....
        /*08b8*/ 	.word	0x000008b0
        /*08bc*/ 	.word	0x000000ff
        /*08c0*/ 	.word	0x000168b8
        /*08c4*/ 	.short	0x0100
        /*08c6*/ 	.byte	0x08
	.zero		1


	//   ....[21]....
        /*08c8*/ 	.word	0x000008c0
        /*08cc*/ 	.word	0x000000ff
        /*08d0*/ 	.word	0x000168c8
        /*08d4*/ 	.short	0x0100
        /*08d6*/ 	.byte	0x08
	.zero		1


	//   ....[22]....
        /*08d8*/ 	.word	0x00001a20
        /*08dc*/ 	.word	0x000000ff
        /*08e0*/ 	.word	0x00016800
        /*08e4*/ 	.short	0x010a
        /*08e6*/ 	.byte	0x26
	.zero		1


	//   ....[23]....
        /*08e8*/ 	.word	0x00001aa0
        /*08ec*/ 	.word	0x00000000
        /*08f0*/ 	.word	0x00016830
        /*08f4*/ 	.short	0x010a
        /*08f6*/ 	.byte	0x3f
	.zero		1


	//   ....[24]....
        /*08f8*/ 	.word	0x00001b00
        /*08fc*/ 	.word	0x00000000
        /*0900*/ 	.word	0x00016830
        /*0904*/ 	.short	0x010a
        /*0906*/ 	.byte	0x3f
	.zero		1


	//   ....[25]....
        /*0908*/ 	.word	0x00002490
        /*090c*/ 	.word	0x00000000
        /*0910*/ 	.word	0x00000000
        /*0914*/ 	.short	0x0101
        /*0916*/ 	.byte	0x3f
	.zero		1


	//   ....[26]....
        /*0918*/ 	.word	0x00004420
        /*091c*/ 	.word	0x000000ff
        /*0920*/ 	.word	0x00016830
        /*0924*/ 	.short	0x010a
        /*0926*/ 	.byte	0x0a
	.zero		1


	//   ....[27]....
        /*0928*/ 	.word	0x00004460
        /*092c*/ 	.word	0x000000ff
        /*0930*/ 	.word	0x00016830
        /*0934*/ 	.short	0x010a
        /*0936*/ 	.byte	0x0a
	.zero		1


	//   ....[28]....
        /*0938*/ 	.word	0x00004680
        /*093c*/ 	.word	0x000000ff
        /*0940*/ 	.word	0x00016850
        /*0944*/ 	.short	0x010a
        /*0946*/ 	.byte	0x0a
	.zero		1


	//   ....[29]....
        /*0948*/ 	.word	0x000046c0
        /*094c*/ 	.word	0x000000ff
        /*0950*/ 	.word	0x00016850
        /*0954*/ 	.short	0x010a
        /*0956*/ 	.byte	0x0a
	.zero		1


	//   ....[30]....
        /*0958*/ 	.word	0x000065e0
        /*095c*/ 	.word	0x0000002f
        /*0960*/ 	.word	0x00000000
        /*0964*/ 	.short	0x0101
        /*0966*/ 	.byte	0x3f
	.zero		1


	//   ....[31]....
        /*0968*/ 	.word	0x00006780
        /*096c*/ 	.word	0x00000002
        /*0970*/ 	.word	0x00000000
        /*0974*/ 	.short	0x0101
        /*0976*/ 	.byte	0x3f
	.zero		1


	//   ....[32]....
        /*0978*/ 	.word	0x00007280
        /*097c*/ 	.word	0x000000ff
        /*0980*/ 	.word	0x00016830
        /*0984*/ 	.short	0x010a
        /*0986*/ 	.byte	0x0a
	.zero		1


	//   ....[33]....
        /*0988*/ 	.word	0x000072c0
        /*098c*/ 	.word	0x000000ff
        /*0990*/ 	.word	0x00016830
        /*0994*/ 	.short	0x010a
        /*0996*/ 	.byte	0x0a
	.zero		1


	//   ....[34]....
        /*0998*/ 	.word	0x000074e0
        /*099c*/ 	.word	0x000000ff
        /*09a0*/ 	.word	0x00016850
        /*09a4*/ 	.short	0x010a
        /*09a6*/ 	.byte	0x0a
	.zero		1


	//   ....[35]....
        /*09a8*/ 	.word	0x00007520
        /*09ac*/ 	.word	0x000000ff
        /*09b0*/ 	.word	0x00016850
        /*09b4*/ 	.short	0x010a
        /*09b6*/ 	.byte	0x0a
	.zero		1


	//   ....[36]....
        /*09b8*/ 	.word	0x00008b00
        /*09bc*/ 	.word	0x0000001d
        /*09c0*/ 	.word	0x00000000
        /*09c4*/ 	.short	0x0101
        /*09c6*/ 	.byte	0x3f
	.zero		1


	//   ....[37]....
        /*09c8*/ 	.word	0x00008c60
        /*09cc*/ 	.word	0x00000021
        /*09d0*/ 	.word	0x00000000
        /*09d4*/ 	.short	0x0101
        /*09d6*/ 	.byte	0x3f
	.zero		1


	//   ....[38]....
        /*09d8*/ 	.word	0x000096d0
        /*09dc*/ 	.word	0x000000ff
        /*09e0*/ 	.word	0x00016850
        /*09e4*/ 	.short	0x010a
        /*09e6*/ 	.byte	0x05
	.zero		1


	//   ....[39]....
        /*09e8*/ 	.word	0x00009710
        /*09ec*/ 	.word	0x000000ff
        /*09f0*/ 	.word	0x00016850
        /*09f4*/ 	.short	0x010a
        /*09f6*/ 	.byte	0x05
	.zero		1


	//   ....[40]....
        /*09f8*/ 	.word	0x00009c30
        /*09fc*/ 	.word	0x00000008
        /*0a00*/ 	.word	0x00000000
        /*0a04*/ 	.short	0x0101
        /*0a06*/ 	.byte	0x3f
	.zero		1


	//   ....[41]....
        /*0a08*/ 	.word	0x0000ad70
        /*0a0c*/ 	.word	0x00000011
        /*0a10*/ 	.word	0x00000000
        /*0a14*/ 	.short	0x0101
        /*0a16*/ 	.byte	0x3f
	.zero		1


	//   ....[42]....
        /*0a18*/ 	.word	0x0000afe0
        /*0a1c*/ 	.word	0x00000011
        /*0a20*/ 	.word	0x00000000
        /*0a24*/ 	.short	0x0101
        /*0a26*/ 	.byte	0x3f
	.zero		1


	//   ....[43]....
        /*0a28*/ 	.word	0x0000e300
        /*0a2c*/ 	.word	0x00000000
        /*0a30*/ 	.word	0x00016840
        /*0a34*/ 	.short	0x010a
        /*0a36*/ 	.byte	0x3f
	.zero		1


	//   ....[44]....
        /*0a38*/ 	.word	0x0000f370
        /*0a3c*/ 	.word	0x00000011
        /*0a40*/ 	.word	0x00016800
        /*0a44*/ 	.short	0x0107
        /*0a46*/ 	.byte	0x3f
	.zero		1


	//   ....[45]....
        /*0a48*/ 	.word	0x0000f460
        /*0a4c*/ 	.word	0x00000011
        /*0a50*/ 	.word	0x00016800
        /*0a54*/ 	.short	0x0101
        /*0a56*/ 	.byte	0x3f
	.zero		1


	//   ....[46]....
        /*0a58*/ 	.word	0x0000f480
        /*0a5c*/ 	.word	0x00000011
        /*0a60*/ 	.word	0x00016820
        /*0a64*/ 	.short	0x010a
        /*0a66*/ 	.byte	0x3f
	.zero		1


	//   ....[47]....
        /*0a68*/ 	.word	0x0000f810
        /*0a6c*/ 	.word	0x00000004
        /*0a70*/ 	.word	0x00016840
        /*0a74*/ 	.short	0x010a
        /*0a76*/ 	.byte	0x3f
	.zero		1


	//   ....[48]....
        /*0a78*/ 	.word	0x0000fa90
        /*0a7c*/ 	.word	0x00000003
        /*0a80*/ 	.word	0x00000060
        /*0a84*/ 	.short	0x010a
        /*0a86*/ 	.byte	0x3f
	.zero		1


	//   ....[49]....
        /*0a88*/ 	.word	0x0000ffe0
        /*0a8c*/ 	.word	0x00000002
        /*0a90*/ 	.word	0x00016840
        /*0a94*/ 	.short	0x010a
        /*0a96*/ 	.byte	0x3f
	.zero		1


	//   ....[50]....
        /*0a98*/ 	.word	0x00010260
        /*0a9c*/ 	.word	0x0000000a
        /*0aa0*/ 	.word	0x00000060
        /*0aa4*/ 	.short	0x010a
        /*0aa6*/ 	.byte	0x3f
	.zero		1


	//   ....[51]....
        /*0aa8*/ 	.word	0x000106f0
        /*0aac*/ 	.word	0x00000002
        /*0ab0*/ 	.word	0x00016840
        /*0ab4*/ 	.short	0x010a
        /*0ab6*/ 	.byte	0x3f
	.zero		1


	//   ....[52]....
        /*0ab8*/ 	.word	0x00010980
        /*0abc*/ 	.word	0x00000007
        /*0ac0*/ 	.word	0x00000060
        /*0ac4*/ 	.short	0x010a
        /*0ac6*/ 	.byte	0x3f
	.zero		1


	//   ....[53]....
        /*0ac8*/ 	.word	0x00010dd0
        /*0acc*/ 	.word	0x00000003
        /*0ad0*/ 	.word	0x00016860
        /*0ad4*/ 	.short	0x010a
        /*0ad6*/ 	.byte	0x3f
	.zero		1


	//   ....[54]....
        /*0ad8*/ 	.word	0x00012140
        /*0adc*/ 	.word	0x00000009
        /*0ae0*/ 	.word	0x00016820
        /*0ae4*/ 	.short	0x010a
        /*0ae6*/ 	.byte	0x3f
	.zero		1


	//   ....[55]....
        /*0ae8*/ 	.word	0x000122e0
        /*0aec*/ 	.word	0x00000007
        /*0af0*/ 	.word	0x00000000
        /*0af4*/ 	.short	0x010a
        /*0af6*/ 	.byte	0x3f
	.zero		1


	//   ....[56]....
        /*0af8*/ 	.word	0x00012350
        /*0afc*/ 	.word	0x00000003
        /*0b00*/ 	.word	0x00000000
        /*0b04*/ 	.short	0x010a
        /*0b06*/ 	.byte	0x3f
	.zero		1


	//   ....[57]....
        /*0b08*/ 	.word	0x000123b0
        /*0b0c*/ 	.word	0x00000005
        /*0b10*/ 	.word	0x00000000
        /*0b14*/ 	.short	0x010a
        /*0b16*/ 	.byte	0x3f
	.zero		1


	//   ....[58]....
        /*0b18*/ 	.word	0x000123e0
        /*0b1c*/ 	.word	0x00000003
        /*0b20*/ 	.word	0x00000000
        /*0b24*/ 	.short	0x010a
        /*0b26*/ 	.byte	0x3f
	.zero		1


	//   ....[59]....
        /*0b28*/ 	.word	0x00012450
        /*0b2c*/ 	.word	0x00000003
        /*0b30*/ 	.word	0x00016800
        /*0b34*/ 	.short	0x010a
        /*0b36*/ 	.byte	0x3f
	.zero		1


	//   ....[60]....
        /*0b38*/ 	.word	0x000124a0
        /*0b3c*/ 	.word	0x00000000
        /*0b40*/ 	.word	0x00016830
        /*0b44*/ 	.short	0x010a
        /*0b46*/ 	.byte	0x3f
	.zero		1


	//   ....[61]....
        /*0b48*/ 	.word	0x00012500
        /*0b4c*/ 	.word	0x00000008
        /*0b50*/ 	.word	0x00016830
        /*0b54*/ 	.short	0x010a
        /*0b56*/ 	.byte	0x3f
	.zero		1


	//   ....[62]....
        /*0b58*/ 	.word	0x00012560
        /*0b5c*/ 	.word	0x00000008
        /*0b60*/ 	.word	0x00016850
        /*0b64*/ 	.short	0x010a
        /*0b66*/ 	.byte	0x3f
	.zero		1


	//   ....[63]....
        /*0b68*/ 	.word	0x000125c0
        /*0b6c*/ 	.word	0x00000007
        /*0b70*/ 	.word	0x00016830
        /*0b74*/ 	.short	0x010a
        /*0b76*/ 	.byte	0x3f
	.zero		1


	//   ....[64]....
        /*0b78*/ 	.word	0x00012620
        /*0b7c*/ 	.word	0x00000007
        /*0b80*/ 	.word	0x00016850
        /*0b84*/ 	.short	0x010a
        /*0b86*/ 	.byte	0x3f
	.zero		1


	//   ....[65]....
        /*0b88*/ 	.word	0x00012680
        /*0b8c*/ 	.word	0x00000004
        /*0b90*/ 	.word	0x00016850
        /*0b94*/ 	.short	0x010a
        /*0b96*/ 	.byte	0x3f
	.zero		1


	//   ....[66]....
        /*0b98*/ 	.word	0x00012820
        /*0b9c*/ 	.word	0x00000000
        /*0ba0*/ 	.word	0x00016840
        /*0ba4*/ 	.short	0x010a
        /*0ba6*/ 	.byte	0x3f
	.zero		1


	//   ....[67]....
        /*0ba8*/ 	.word	0x00013810
        /*0bac*/ 	.word	0x00000011
        /*0bb0*/ 	.word	0x00016820
        /*0bb4*/ 	.short	0x010a
        /*0bb6*/ 	.byte	0x3f
	.zero		1


	//   ....[68]....
        /*0bb8*/ 	.word	0x00013860
        /*0bbc*/ 	.word	0x00000004
        /*0bc0*/ 	.word	0x00016840
        /*0bc4*/ 	.short	0x010a
        /*0bc6*/ 	.byte	0x3f
	.zero		1


	//   ....[69]....
        /*0bc8*/ 	.word	0x000138b0
        /*0bcc*/ 	.word	0x00000003
        /*0bd0*/ 	.word	0x00000060
        /*0bd4*/ 	.short	0x010a
        /*0bd6*/ 	.byte	0x3f
	.zero		1


	//   ....[70]....
        /*0bd8*/ 	.word	0x00013900
        /*0bdc*/ 	.word	0x00000002
        /*0be0*/ 	.word	0x00016840
        /*0be4*/ 	.short	0x010a
        /*0be6*/ 	.byte	0x3f
	.zero		1


	//   ....[71]....
        /*0be8*/ 	.word	0x00013950
        /*0bec*/ 	.word	0x0000000a
        /*0bf0*/ 	.word	0x00000060
        /*0bf4*/ 	.short	0x010a
        /*0bf6*/ 	.byte	0x3f
	.zero		1


	//   ....[72]....
        /*0bf8*/ 	.word	0x000139a0
        /*0bfc*/ 	.word	0x00000002
        /*0c00*/ 	.word	0x00016840
        /*0c04*/ 	.short	0x010a
        /*0c06*/ 	.byte	0x3f
	.zero		1


	//   ....[73]....
        /*0c08*/ 	.word	0x000139f0
        /*0c0c*/ 	.word	0x00000007
        /*0c10*/ 	.word	0x00000060
        /*0c14*/ 	.short	0x010a
        /*0c16*/ 	.byte	0x3f
	.zero		1


	//   ....[74]....
        /*0c18*/ 	.word	0x00013a40
        /*0c1c*/ 	.word	0x00000003
        /*0c20*/ 	.word	0x00016860
        /*0c24*/ 	.short	0x010a
        /*0c26*/ 	.byte	0x3f
	.zero		1


	//   ....[75]....
        /*0c28*/ 	.word	0x00014460
        /*0c2c*/ 	.word	0x00000009
        /*0c30*/ 	.word	0x00016820
        /*0c34*/ 	.short	0x010a
        /*0c36*/ 	.byte	0x3f
	.zero		1


	//   ....[76]....
        /*0c38*/ 	.word	0x00014600
        /*0c3c*/ 	.word	0x00000007
        /*0c40*/ 	.word	0x00000000
        /*0c44*/ 	.short	0x010a
        /*0c46*/ 	.byte	0x3f
	.zero		1


	//   ....[77]....
        /*0c48*/ 	.word	0x00014650
        /*0c4c*/ 	.word	0x00000003
        /*0c50*/ 	.word	0x00000000
        /*0c54*/ 	.short	0x010a
        /*0c56*/ 	.byte	0x3f
	.zero		1


	//   ....[78]....
        /*0c58*/ 	.word	0x000146a0
        /*0c5c*/ 	.word	0x00000005
        /*0c60*/ 	.word	0x00000000
        /*0c64*/ 	.short	0x010a
        /*0c66*/ 	.byte	0x3f
	.zero		1


	//----- nvinfo : EIATTR_NUM_MBARRIERS
	.align		4
.L_295:
        /*0c68*/ 	.byte	0x03, 0x38
        /*0c6a*/ 	.short	0x0016


	//----- nvinfo : EIATTR_EXIT_INSTR_OFFSETS
	.align		4
        /*0c6c*/ 	.byte	0x04, 0x1c
        /*0c6e*/ 	.short	(.L_297 - .L_296)


	//   ....[0]....
.L_296:
        /*0c70*/ 	.word	0x00000a70


	//   ....[1]....
        /*0c74*/ 	.word	0x0000c160


	//   ....[2]....
        /*0c78*/ 	.word	0x00012430


	//----- nvinfo : EIATTR_MAX_THREADS
	.align		4
.L_297:
        /*0c7c*/ 	.byte	0x04, 0x05
        /*0c7e*/ 	.short	(.L_299 - .L_298)
.L_298:
        /*0c80*/ 	.word	0x00000200
        /*0c84*/ 	.word	0x00000001
        /*0c88*/ 	.word	0x00000001


	//----- nvinfo : EIATTR_CRS_STACK_SIZE
	.align		4
.L_299:
        /*0c8c*/ 	.byte	0x04, 0x1e
        /*0c8e*/ 	.short	(.L_301 - .L_300)
.L_300:
        /*0c90*/ 	.word	0x00000000


	//----- nvinfo : EIATTR_CBANK_PARAM_SIZE
	.align		4
.L_301:
        /*0c94*/ 	.byte	0x03, 0x19
        /*0c96*/ 	.short	0x0af0


	//----- nvinfo : EIATTR_PARAM_CBANK
	.align		4
        /*0c98*/ 	.byte	0x04, 0x0a
        /*0c9a*/ 	.short	(.L_303 - .L_302)
	.align		4
.L_302:
        /*0c9c*/ 	.word	index@(.nv.constant0._ZN7cutlass13device_kernelIN5flash11enable_sm90INS1_16FlashAttnFwdSm90INS1_25CollectiveMainloopFwdSm90ILi2EN4cute5tupleIJNS5_1CILi1EEES8_S8_EEENS6_IJNS7_ILi192EEENS7_ILi128EEENS7_ILi64EEEEEELi64ENS_6half_tEfNS_4arch4Sm90ELb1ELb0ELb1ELb1ELb0ELb0ELb0ELb1ELb1ELb1ELb1ELb0EEENS1_21CollectiveEpilogueFwdINS6_IJSA_SC_SB_EEES9_SE_SG_Li384ELb1ELb1ELb1ELb0EEENS1_36VarlenDynamicPersistentTileSchedulerILi192ELi128ELi384ELi128ELb1ELb1ELb1ELb1ELb1ELb1EEEEEEEEEvNT_6ParamsE)
        /*0ca0*/ 	.short	0x0210
        /*0ca2*/ 	.short	0x0af0


	//----- nvinfo : EIATTR_SW_WAR
	.align		4
.L_303:
        /*0ca4*/ 	.byte	0x04, 0x36
        /*0ca6*/ 	.short	(.L_305 - .L_304)
.L_304:
        /*0ca8*/ 	.word	0x00000008
.L_305:


//--------------------- .nv.info._ZN7cutlass13device_kernelIN5flash11enable_sm90INS1_16FlashAttnFwdSm90INS1_25CollectiveMainloopFwdSm90ILi2EN4cute5tupleIJNS5_1CILi1EEES8_S8_EEENS6_IJNS7_ILi192EEENS7_ILi128EEENS7_ILi64EEEEEELi64ENS_6half_tEfNS_4arch4Sm90ELb1ELb0ELb1ELb1ELb0ELb1ELb0ELb1ELb1ELb1ELb1ELb0EEENS1_21CollectiveEpilogueFwdINS6_IJSA_SC_SB_EEES9_SE_SG_Li384ELb1ELb1ELb1ELb0EEENS1_36VarlenDynamicPersistentTileSchedulerILi192ELi128ELi384ELi128ELb1ELb1ELb1ELb1ELb1ELb1EEEEEEEEEvNT_6ParamsE --------------------------
	.section	.nv.info._ZN7cutlass13device_kernelIN5flash11enable_sm90INS1_16FlashAttnFwdSm90INS1_25CollectiveMainloopFwdSm90ILi2EN4cute5tupleIJNS5_1CILi1EEES8_S8_EEENS6_IJNS7_ILi192EEENS7_ILi128EEENS7_ILi64EEEEEELi64ENS_6half_tEfNS_4arch4Sm90ELb1ELb0ELb1ELb1ELb0ELb1ELb0ELb1ELb1ELb1ELb1ELb0EEENS1_21CollectiveEpilogueFwdINS6_IJSA_SC_SB_EEES9_SE_SG_Li384ELb1ELb1ELb1ELb0EEENS1_36VarlenDynamicPersistentTileSchedulerILi192ELi128ELi384ELi128ELb1ELb1ELb1ELb1ELb1ELb1EEEEEEEEEvNT_6ParamsE,"",@"SHT_CUDA_INFO"
	.sectionflags	@""
	.align	4


	//----- nvinfo : EIATTR_CUDA_API_VERSION
	.align		4
        /*0000*/ 	.byte	0x04, 0x37
        /*0002*/ 	.short	(.L_307 - .L_306)
.L_306:
        /*0004*/ 	.word	0x00000082


	//----- nvinfo : EIATTR_KPARAM_INFO
	.align		4
.L_307:
        /*0008*/ 	.byte	0x04, 0x17
        /*000a*/ 	.short	(.L_309 - .L_308)
.L_308:
        /*000c*/ 	.word	0x00000000
        /*0010*/ 	.short	0x0000
        /*0012*/ 	.short	0x0070
        /*0014*/ 	.byte	0x00, 0xf0, 0x01, 0x2a


	//----- nvinfo : EIATTR_SPARSE_MMA_MASK
	.align		4
.L_309:
        /*0018*/ 	.byte	0x03, 0x50
        /*001a*/ 	.short	0x0000


	//----- nvinfo : EIATTR_MAXREG_COUNT
	.align		4
        /*001c*/ 	.byte	0x03, 0x1b
        /*001e*/ 	.short	0x0080


	//----- nvinfo : EIATTR_NUM_BARRIERS
	.align		4
        /*0020*/ 	.byte	0x02, 0x4c
        /*0022*/ 	.byte	0x10
	.zero		1


	//----- nvinfo : EIATTR_EXTERNS
	.align		4
        /*0024*/ 	.byte	0x04, 0x0f
        /*0026*/ 	.short	(.L_311 - .L_310)


	//   ....[0]....
	.align		4
.L_310:
        /*0028*/ 	.word	index@(__assertfail)


	//----- nvinfo : EIATTR_ANNOTATIONS
	.align		4
.L_311:
        /*002c*/ 	.byte	0x04, 0x55
        /*002e*/ 	.short	(.L_313 - .L_312)


	//   ....[0]....
.L_312:
        /* <DEDUP_REMOVED lines=79> */


	//----- nvinfo : EIATTR_MERCURY_ISA_VERSION
	.align		4
.L_313:
        /*0508*/ 	.byte	0x03, 0x5f
        /*050a*/ 	.short	0x0101


	//----- nvinfo : EIATTR_UNUSED_LOAD_BYTE_OFFSET
	.align		4
        /*050c*/ 	.byte	0x04, 0x44
        /*050e*/ 	.short	(.L_315 - .L_314)


	//   ....[0]....
.L_314:
        /*0510*/ 	.word	0x00000ad0
        /*0514*/ 	.word	0x0000fff0


	//   ....[1]....
        /*0518*/ 	.word	0x00011c90
        /*051c*/ 	.word	0x0000fff0


	//----- nvinfo : EIATTR_INT_WARP_WIDE_INSTR_OFFSETS
	.align		4
.L_315:
        /*0520*/ 	.byte	0x04, 0x31
        /*0522*/ 	.short	(.L_317 - .L_316)


	//   ....[0]....
.L_316:
        /*0524*/ 	.word	0x00000180


	//   ....[1]....
        /*0528*/ 	.word	0x00000220


	//   ....[2]....
        /*052c*/ 	.word	0x00000290


	//   ....[3]....
        /*0530*/ 	.word	0x00016c10


	//   ....[4]....
        /*0534*/ 	.word	0x00016ca0


	//   ....[5]....
        /*0538*/ 	.word	0x00019da0


	//   ....[6]....
        /*053c*/ 	.word	0x00019e30


	//----- nvinfo : EIATTR_COOP_GROUP_MASK_REGIDS
	.align		4
.L_317:
        /*0540*/ 	.byte	0x04, 0x29
        /*0542*/ 	.short	(.L_319 - .L_318)


	//   ....[0]....
.L_318:
        /*0544*/ 	.word	0xffffffff


	//   ....[1]....
        /*0548*/ 	.word	0xffffffff


	//   ....[2]....
        /*054c*/ 	.word	0xffffffff


	//   ....[3]....
        /*0550*/ 	.word	0xffffffff


	//   ....[4]....
        /*0554*/ 	.word	0xffffffff


	//   ....[5]....
        /*0558*/ 	.word	0xffffffff


	//   ....[6]....
        /*055c*/ 	.word	0xffffffff


	//   ....[7]....
        /*0560*/ 	.word	0xffffffff


	//   ....[8]....
        /*0564*/ 	.word	0xffffffff


	//   ....[9]....
        /*0568*/ 	.word	0xffffffff


	//   ....[10]....
        /*056c*/ 	.word	0xffffffff


	//   ....[11]....
        /*0570*/ 	.word	0xffffffff


	//   ....[12]....
        /*0574*/ 	.word	0xffffffff


	//   ....[13]....
        /*0578*/ 	.word	0xffffffff


	//   ....[14]....
        /*057c*/ 	.word	0xffffffff


	//   ....[15]....
        /*0580*/ 	.word	0xffffffff


	//   ....[16]....
        /*0584*/ 	.word	0xffffffff


	//   ....[17]....
        /*0588*/ 	.word	0xffffffff


	//   ....[18]....
        /*058c*/ 	.word	0xffffffff


	//   ....[19]....
        /*0590*/ 	.word	0xffffffff


	//   ....[20]....
        /*0594*/ 	.word	0xffffffff


	//   ....[21]....
        /*0598*/ 	.word	0xffffffff


	//   ....[22]....
        /*059c*/ 	.word	0xffffffff


	//   ....[23]....
        /*05a0*/ 	.word	0xffffffff


	//   ....[24]....
        /*05a4*/ 	.word	0xffffffff


	//   ....[25]....
        /*05a8*/ 	.word	0xffffffff


	//   ....[26]....
        /*05ac*/ 	.word	0xffffffff


	//   ....[27]....
        /*05b0*/ 	.word	0xffffffff


	//   ....[28]....
        /*05b4*/ 	.word	0xffffffff


	//   ....[29]....
        /*05b8*/ 	.word	0xffffffff


	//   ....[30]....
        /*05bc*/ 	.word	0xffffffff


	//   ....[31]....
        /*05c0*/ 	.word	0xffffffff


	//   ....[32]....
        /*05c4*/ 	.word	0xffffffff


	//   ....[33]....
        /*05c8*/ 	.word	0xffffffff


	//   ....[34]....
        /*05cc*/ 	.word	0xffffffff


	//   ....[35]....
        /*05d0*/ 	.word	0xffffffff


	//   ....[36]....
        /*05d4*/ 	.word	0xffffffff


	//   ....[37]....
        /*05d8*/ 	.word	0xffffffff


	//   ....[38]....
        /*05dc*/ 	.word	0xffffffff


	//   ....[39]....
        /*05e0*/ 	.word	0xffffffff


	//   ....[40]....
        /*05e4*/ 	.word	0xffffffff


	//   ....[41]....
        /*05e8*/ 	.word	0xffffffff


	//   ....[42]....
        /*05ec*/ 	.word	0xffffffff


	//   ....[43]....
        /*05f0*/ 	.word	0xffffffff


	//   ....[44]....
        /*05f4*/ 	.word	0xffffffff


	//   ....[45]....
        /*05f8*/ 	.word	0xffffffff


	//   ....[46]....
        /*05fc*/ 	.word	0xffffffff


	//   ....[47]....
        /*0600*/ 	.word	0xffffffff


	//   ....[48]....
        /*0604*/ 	.word	0xffffffff


	//   ....[49]....
        /*0608*/ 	.word	0xffffffff


	//   ....[50]....
        /*060c*/ 	.word	0xffffffff


	//   ....[51]....
        /*0610*/ 	.word	0xffffffff


	//   ....[52]....
        /*0614*/ 	.word	0xffffffff


	//   ....[53]....
        /*0618*/ 	.word	0xffffffff


	//   ....[54]....
        /*061c*/ 	.word	0xffffffff


	//   ....[55]....
        /*0620*/ 	.word	0xffffffff


	//   ....[56]....
        /*0624*/ 	.word	0xffffffff


	//   ....[57]....
        /*0628*/ 	.word	0xffffffff


	//   ....[58]....
        /*062c*/ 	.word	0xffffffff


	//   ....[59]....
        /*0630*/ 	.word	0xffffffff


	//   ....[60]....
        /*0634*/ 	.word	0xffffffff


	//   ....[61]....
        /*0638*/ 	.word	0xffffffff


	//   ....[62]....
        /*063c*/ 	.word	0xffffffff


	//   ....[63]....
        /*0640*/ 	.word	0xffffffff


	//   ....[64]....
        /*0644*/ 	.word	0xffffffff


	//   ....[65]....
        /*0648*/ 	.word	0xffffffff


	//   ....[66]....
        /*064c*/ 	.word	0xffffffff


	//   ....[67]....
        /*0650*/ 	.word	0xffffffff


	//   ....[68]....
        /*0654*/ 	.word	0xffffffff


	//   ....[69]....
        /*0658*/ 	.word	0xffffffff


	//   ....[70]....
        /*065c*/ 	.word	0xffffffff


	//   ....[71]....
        /*0660*/ 	.word	0xffffffff


	//   ....[72]....
        /*0664*/ 	.word	0xffffffff


	//   ....[73]....
        /*0668*/ 	.word	0xffffffff


	//   ....[74]....
        /*066c*/ 	.word	0xffffffff


	//   ....[75]....
        /*0670*/ 	.word	0xffffffff


	//   ....[76]....
        /*0674*/ 	.word	0xffffffff


	//   ....[77]....
        /*0678*/ 	.word	0xffffffff


	//   ....[78]....
        /*067c*/ 	.word	0xffffffff


	//   ....[79]....
        /*0680*/ 	.word	0xffffffff


	//   ....[80]....
        /*0684*/ 	.word	0xffffffff


	//   ....[81]....
        /*0688*/ 	.word	0xffffffff


	//   ....[82]....
        /*068c*/ 	.word	0xffffffff


	//   ....[83]....
        /*0690*/ 	.word	0xffffffff


	//   ....[84]....
        /*0694*/ 	.word	0xffffffff


	//   ....[85]....
        /*0698*/ 	.word	0xffffffff


	//   ....[86]....
        /*069c*/ 	.word	0xffffffff


	//   ....[87]....
        /*06a0*/ 	.word	0xffffffff


	//   ....[88]....
        /*06a4*/ 	.word	0xffffffff


	//   ....[89]....
        /*06a8*/ 	.word	0xffffffff


	//   ....[90]....
        /*06ac*/ 	.word	0xffffffff


	//   ....[91]....
        /*06b0*/ 	.word	0xffffffff


	//   ....[92]....
        /*06b4*/ 	.word	0xffffffff


	//   ....[93]....
        /*06b8*/ 	.word	0xffffffff


	//   ....[94]....
        /*06bc*/ 	.word	0xffffffff


	//   ....[95]....
        /*06c0*/ 	.word	0xffffffff


	//   ....[96]....
        /*06c4*/ 	.word	0xffffffff


	//   ....[97]....
        /*06c8*/ 	.word	0xffffffff


	//   ....[98]....
        /*06cc*/ 	.word	0xffffffff


	//   ....[99]....
        /*06d0*/ 	.word	0xffffffff


	//   ....[100]....
        /*06d4*/ 	.word	0xffffffff


	//   ....[101]....
        /*06d8*/ 	.word	0xffffffff


	//   ....[102]....
        /*06dc*/ 	.word	0xffffffff


	//   ....[103]....
        /*06e0*/ 	.word	0xffffffff


	//   ....[104]....
        /*06e4*/ 	.word	0xffffffff


	//   ....[105]....
        /*06e8*/ 	.word	0xffffffff


	//   ....[106]....
        /*06ec*/ 	.word	0xffffffff


	//   ....[107]....
        /*06f0*/ 	.word	0xffffffff


	//   ....[108]....
        /*06f4*/ 	.word	0xffffffff


	//   ....[109]....
        /*06f8*/ 	.word	0xffffffff


	//   ....[110]....
        /*06fc*/ 	.word	0xffffffff


	//   ....[111]....
        /*0700*/ 	.word	0xffffffff


	//   ....[112]....
        /*0704*/ 	.word	0xffffffff


	//   ....[113]....
        /*0708*/ 	.word	0xffffffff


	//   ....[114]....
        /*070c*/ 	.word	0xffffffff


	//   ....[115]....
        /*0710*/ 	.word	0xffffffff


	//   ....[116]....
        /*0714*/ 	.word	0xffffffff


	//   ....[117]....
        /*0718*/ 	.word	0xffffffff


	//   ....[118]....
        /*071c*/ 	.word	0xffffffff


	//   ....[119]....
        /*0720*/ 	.word	0xffffffff


	//   ....[120]....
        /*0724*/ 	.word	0xffffffff


	//   ....[121]....
        /*0728*/ 	.word	0xffffffff


	//   ....[122]....
        /*072c*/ 	.word	0xffffffff


	//   ....[123]....
        /*0730*/ 	.word	0xffffffff


	//   ....[124]....
        /*0734*/ 	.word	0xffffffff


	//   ....[125]....
        /*0738*/ 	.word	0xffffffff


	//   ....[126]....
        /*073c*/ 	.word	0xffffffff


	//   ....[127]....
        /*0740*/ 	.word	0xffffffff


	//   ....[128]....
        /*0744*/ 	.word	0xffffffff


	//   ....[129]....
        /*0748*/ 	.word	0xffffffff


	//   ....[130]....
        /*074c*/ 	.word	0x0500000f


	//   ....[131]....
        /*0750*/ 	.word	0x0500000f


	//   ....[132]....
        /*0754*/ 	.word	0x0500000f


	//   ....[133]....
        /*0758*/ 	.word	0x0500000f


	//   ....[134]....
        /*075c*/ 	.word	0x0500000f


	//   ....[135]....
        /*0760*/ 	.word	0x0500000f


	//   ....[136]....
        /*0764*/ 	.word	0x0500000f


	//   ....[137]....
        /*0768*/ 	.word	0x0500000f


	//   ....[138]....
        /*076c*/ 	.word	0x0500000f


	//   ....[139]....
        /*0770*/ 	.word	0x0500000f


	//   ....[140]....
        /*0774*/ 	.word	0x0500000f


	//   ....[141]....
        /*0778*/ 	.word	0x0500000f


	//   ....[142]....
        /*077c*/ 	.word	0x0500000f


	//   ....[143]....
        /*0780*/ 	.word	0x0500000f


	//   ....[144]....
        /*0784*/ 	.word	0x0500000f


	//   ....[145]....
        /*0788*/ 	.word	0x0500000f


	//   ....[146]....
        /*078c*/ 	.word	0x0500000f


	//   ....[147]....
        /*0790*/ 	.word	0x0500000f


	//   ....[148]....
        /*0794*/ 	.word	0x0500000f


	//   ....[149]....
        /*0798*/ 	.word	0x0500000f


	//   ....[150]....
        /*079c*/ 	.word	0x0500000f


	//   ....[151]....
        /*07a0*/ 	.word	0x0500000f


	//   ....[152]....
        /*07a4*/ 	.word	0x0500000f


	//   ....[153]....
        /*07a8*/ 	.word	0x0500000f


	//   ....[154]....
        /*07ac*/ 	.word	0x0500000f


	//   ....[155]....
        /*07b0*/ 	.word	0x0500000f


	//   ....[156]....
        /*07b4*/ 	.word	0x0500000f


	//   ....[157]....
        /*07b8*/ 	.word	0x0500000f


	//   ....[158]....
        /*07bc*/ 	.word	0x0500000f


	//   ....[159]....
        /*07c0*/ 	.word	0x0500000f


	//   ....[160]....
        /*07c4*/ 	.word	0x0500000f


	//   ....[161]....
        /*07c8*/ 	.word	0x0500000f


	//   ....[162]....
        /*07cc*/ 	.word	0x0500000f


	//   ....[163]....
        /*07d0*/ 	.word	0x0500000f


	//   ....[164]....
        /*07d4*/ 	.word	0x0500000f


	//   ....[165]....
        /*07d8*/ 	.word	0x0500000f


	//   ....[166]....
        /*07dc*/ 	.word	0x0500000f


	//   ....[167]....
        /*07e0*/ 	.word	0x0500000f


	//   ....[168]....
        /*07e4*/ 	.word	0x0500000f


	//   ....[169]....
        /*07e8*/ 	.word	0x0500000f


	//   ....[170]....
        /*07ec*/ 	.word	0x0500000f


	//   ....[171]....
        /*07f0*/ 	.word	0x0500000f


	//   ....[172]....
        /*07f4*/ 	.word	0x0500000f


	//   ....[173]....
        /*07f8*/ 	.word	0x0500000f


	//   ....[174]....
        /*07fc*/ 	.word	0x0500000f


	//   ....[175]....
        /*0800*/ 	.word	0x0500000f


	//   ....[176]....
        /*0804*/ 	.word	0x0500000f


	//   ....[177]....
        /*0808*/ 	.word	0x0500000f


	//   ....[178]....
        /*080c*/ 	.word	0x0500000f


	//   ....[179]....
        /*0810*/ 	.word	0x0500000f


	//   ....[180]....
        /*0814*/ 	.word	0x0500000f


	//   ....[181]....
        /*0818*/ 	.word	0x0500000f


	//   ....[182]....
        /*081c*/ 	.word	0x0500000f


	//   ....[183]....
        /*0820*/ 	.word	0x0500000f


	//   ....[184]....
        /*0824*/ 	.word	0x0500000f


	//   ....[185]....
        /*0828*/ 	.word	0x0500000f


	//   ....[186]....
        /*082c*/ 	.word	0x0500000f


	//   ....[187]....
        /*0830*/ 	.word	0x0500000f


	//   ....[188]....
        /*0834*/ 	.word	0x0500000f


	//   ....[189]....
        /*0838*/ 	.word	0x0500000f


	//   ....[190]....
        /*083c*/ 	.word	0x0500000f


	//   ....[191]....
        /*0840*/ 	.word	0x0500000f


	//   ....[192]....
        /*0844*/ 	.word	0x0500000f


	//   ....[193]....
        /*0848*/ 	.word	0x0500000f


	//   ....[194]....
        /*084c*/ 	.word	0x0500000f


	//   ....[195]....
        /*0850*/ 	.word	0x0500000f


	//   ....[196]....
        /*0854*/ 	.word	0x0500000f


	//   ....[197]....
        /*0858*/ 	.word	0x0500000f


	//   ....[198]....
        /*085c*/ 	.word	0x0500000f


	//   ....[199]....
        /*0860*/ 	.word	0x0500000f


	//   ....[200]....
        /*0864*/ 	.word	0x0500000f


	//   ....[201]....
        /*0868*/ 	.word	0x0500000f


	//   ....[202]....
        /*086c*/ 	.word	0x0500000f


	//   ....[203]....
        /*0870*/ 	.word	0x0500000f


	//   ....[204]....
        /*0874*/ 	.word	0x0500000f


	//   ....[205]....
        /*0878*/ 	.word	0x0500000f


	//   ....[206]....
        /*087c*/ 	.word	0x0500000f


	//   ....[207]....
        /*0880*/ 	.word	0x0500000f


	//   ....[208]....
        /*0884*/ 	.word	0x0500000f


	//   ....[209]....
        /*0888*/ 	.word	0x0500000f


	//   ....[210]....
        /*088c*/ 	.word	0x0500000f


	//   ....[211]....
        /*0890*/ 	.word	0x0500000f


	//----- nvinfo : EIATTR_COOP_GROUP_INSTR_OFFSETS
	.align		4
.L_319:
        /*0894*/ 	.byte	0x04, 0x28
        /*0896*/ 	.short	(.L_321 - .L_320)


	//   ....[0]....
.L_320:
        /*0898*/ 	.word	0x00000060


	//   ....[1]....
        /*089c*/ 	.word	0x00000190


	//   ....[2]....
        /*08a0*/ 	.word	0x00000240


	//   ....[3]....
        /*08a4*/ 	.word	0x00000400


	//   ....[4]....
        /*08a8*/ 	.word	0x00000560


	//   ....[5]....
        /*08ac*/ 	.word	0x00000680


	//   ....[6]....
        /*08b0*/ 	.word	0x000007e0


	//   ....[7]....
        /*08b4*/ 	.word	0x00005da0


	//   ....[8]....
        /*08b8*/ 	.word	0x00006560


	//   ....[9]....
        /*08bc*/ 	.word	0x00006570


	//   ....[10]....
        /*08c0*/ 	.word	0x00006580


	//   ....[11]....
        /*08c4*/ 	.word	0x00006590


	//   ....[12]....
        /*08c8*/ 	.word	0x000068d0


	//   ....[13]....
        /*08cc*/ 	.word	0x000068e0


	//   ....[14]....
        /*08d0*/ 	.word	0x000068f0


	//   ....[15]....
        /*08d4*/ 	.word	0x00006900


	//   ....[16]....
        /*08d8*/ 	.word	0x00007be0


	//   ....[17]....
        /*08dc*/ 	.word	0x00007bf0


	//   ....[18]....
        /*08e0*/ 	.word	0x00007c00


	//   ....[19]....
        /*08e4*/ 	.word	0x00007c10


	//   ....[20]....
        /*08e8*/ 	.word	0x00007d10


	//   ....[21]....
        /*08ec*/ 	.word	0x00007d30


	//   ....[22]....
        /*08f0*/ 	.word	0x00007dd0


	//   ....[23]....
        /*08f4*/ 	.word	0x00007e00


	//   ....[24]....
        /*08f8*/ 	.word	0x000094c0


	//   ....[25]....
        /*08fc*/ 	.word	0x00009f40


	//   ....[26]....
        /*0900*/ 	.word	0x00009f60


	//   ....[27]....
        /*0904*/ 	.word	0x00009f90


	//   ....[28]....
        /*0908*/ 	.word	0x0000ab60


	//   ....[29]....
        /*090c*/ 	.word	0x0000ab80


	//   ....[30]....
        /*0910*/ 	.word	0x0000c5a0


	//   ....[31]....
        /*0914*/ 	.word	0x0000ce30


	//   ....[32]....
        /*0918*/ 	.word	0x0000ce50


	//   ....[33]....
        /*091c*/ 	.word	0x0000ce70


	//   ....[34]....
        /*0920*/ 	.word	0x0000d840


	//   ....[35]....
        /*0924*/ 	.word	0x0000d880


	//   ....[36]....
        /*0928*/ 	.word	0x0000fb70


	//   ....[37]....
        /*092c*/ 	.word	0x0000fbd0


	//   ....[38]....
        /*0930*/ 	.word	0x00010240


	//   ....[39]....
        /*0934*/ 	.word	0x000102b0


	//   ....[40]....
        /*0938*/ 	.word	0x00011440


	//   ....[41]....
        /*093c*/ 	.word	0x00011740


	//   ....[42]....
        /*0940*/ 	.word	0x000117e0


	//   ....[43]....
        /*0944*/ 	.word	0x000117f0


	//   ....[44]....
        /*0948*/ 	.word	0x00012560


	//   ....[45]....
        /*094c*/ 	.word	0x00012580


	//   ....[46]....
        /*0950*/ 	.word	0x00012590


	//   ....[47]....
        /*0954*/ 	.word	0x000125a0


	//   ....[48]....
        /*0958*/ 	.word	0x00012ac0


	//   ....[49]....
        /*095c*/ 	.word	0x00012b00


	//   ....[50]....
        /*0960*/ 	.word	0x00012b30


	//   ....[51]....
        /*0964*/ 	.word	0x00012b60


	//   ....[52]....
        /*0968*/ 	.word	0x00012b80


	//   ....[53]....
        /*096c*/ 	.word	0x00012b90


	//   ....[54]....
        /*0970*/ 	.word	0x00012bd0


	//   ....[55]....
        /*0974*/ 	.word	0x00012c00


	//   ....[56]....
        /*0978*/ 	.word	0x000130b0


	//   ....[57]....
        /*097c*/ 	.word	0x000130c0


	//   ....[58]....
        /*0980*/ 	.word	0x00013340


	//   ....[59]....
        /*0984*/ 	.word	0x00013350


	//   ....[60]....
        /*0988*/ 	.word	0x00013de0


	//   ....[61]....
        /*098c*/ 	.word	0x00013e10


	//   ....[62]....
        /*0990*/ 	.word	0x00013e30


	//   ....[63]....
        /*0994*/ 	.word	0x00013e60


	//   ....[64]....
        /*0998*/ 	.word	0x00013e90


	//   ....[65]....
        /*099c*/ 	.word	0x00013ea0


	//   ....[66]....
        /*09a0*/ 	.word	0x00013ed0


	//   ....[67]....
        /*09a4*/ 	.word	0x00013f40


	//   ....[68]....
        /*09a8*/ 	.word	0x00014070


	//   ....[69]....
        /*09ac*/ 	.word	0x00014290


	//   ....[70]....
        /*09b0*/ 	.word	0x000142c0


	//   ....[71]....
        /*09b4*/ 	.word	0x000142f0


	//   ....[72]....
        /*09b8*/ 	.word	0x00014320


	//   ....[73]....
        /*09bc*/ 	.word	0x00014350


	//   ....[74]....
        /*09c0*/ 	.word	0x00014380


	//   ....[75]....
        /*09c4*/ 	.word	0x00014510


	//   ....[76]....
        /*09c8*/ 	.word	0x00014540


	//   ....[77]....
        /*09cc*/ 	.word	0x00014570


	//   ....[78]....
        /*09d0*/ 	.word	0x000145a0


	//   ....[79]....
        /*09d4*/ 	.word	0x000145d0


	//   ....[80]....
        /*09d8*/ 	.word	0x00014600


	//   ....[81]....
        /*09dc*/ 	.word	0x00014690


	//   ....[82]....
        /*09e0*/ 	.word	0x000146c0


	//   ....[83]....
        /*09e4*/ 	.word	0x000146d0


	//   ....[84]....
        /*09e8*/ 	.word	0x00014710


	//   ....[85]....
        /*09ec*/ 	.word	0x00015bb0


	//   ....[86]....
        /*09f0*/ 	.word	0x000171b0


	//   ....[87]....
        /*09f4*/ 	.word	0x00017d50


	//   ....[88]....
        /*09f8*/ 	.word	0x00017d60


	//   ....[89]....
        /*09fc*/ 	.word	0x00017d80


	//   ....[90]....
        /*0a00*/ 	.word	0x00017de0


	//   ....[91]....
        /*0a04*/ 	.word	0x00017e00


	//   ....[92]....
        /*0a08*/ 	.word	0x00017e80


	//   ....[93]....
        /*0a0c*/ 	.word	0x00017ea0


	//   ....[94]....
        /*0a10*/ 	.word	0x00017f20


	//   ....[95]....
        /*0a14*/ 	.word	0x00017f40


	//   ....[96]....
        /*0a18*/ 	.word	0x00017fc0


	//   ....[97]....
        /*0a1c*/ 	.word	0x00017fe0


	//   ....[98]....
        /*0a20*/ 	.word	0x00018060


	//   ....[99]....
        /*0a24*/ 	.word	0x00018080


	//   ....[100]....
        /*0a28*/ 	.word	0x00018100


	//   ....[101]....
        /*0a2c*/ 	.word	0x00018120


	//   ....[102]....
        /*0a30*/ 	.word	0x00018130


	//   ....[103]....
        /*0a34*/ 	.word	0x000181a0


	//   ....[104]....
        /*0a38*/ 	.word	0x000181f0


	//   ....[105]....
        /*0a3c*/ 	.word	0x000182b0


	//   ....[106]....
        /*0a40*/ 	.word	0x000182c0


	//   ....[107]....
        /*0a44*/ 	.word	0x00018330


	//   ....[108]....
        /*0a48*/ 	.word	0x00018340


	//   ....[109]....
        /*0a4c*/ 	.word	0x00018380


	//   ....[110]....
        /*0a50*/ 	.word	0x000183a0


	//   ....[111]....
        /*0a54*/ 	.word	0x0001a340


	//   ....[112]....
        /*0a58*/ 	.word	0x0001a370


	//   ....[113]....
        /*0a5c*/ 	.word	0x0001a3d0


	//   ....[114]....
        /*0a60*/ 	.word	0x0001a400


	//   ....[115]....
        /*0a64*/ 	.word	0x0001a430


	//   ....[116]....
        /*0a68*/ 	.word	0x0001a460


	//   ....[117]....
        /*0a6c*/ 	.word	0x0001a490


	//   ....[118]....
        /*0a70*/ 	.word	0x0001a4c0


	//   ....[119]....
        /*0a74*/ 	.word	0x0001a660


	//   ....[120]....
        /*0a78*/ 	.word	0x0001a690


	//   ....[121]....
        /*0a7c*/ 	.word	0x0001a6c0


	//   ....[122]....
        /*0a80*/ 	.word	0x0001a6f0


	//   ....[123]....
        /*0a84*/ 	.word	0x0001a720


	//   ....[124]....
        /*0a88*/ 	.word	0x0001a750


	//   ....[125]....
        /*0a8c*/ 	.word	0x0001a810


	//   ....[126]....
        /*0a90*/ 	.word	0x0001a830


	//   ....[127]....
        /*0a94*/ 	.word	0x0001a850


	//   ....[128]....
        /*0a98*/ 	.word	0x0001a8b0


	//   ....[129]....
        /*0a9c*/ 	.word	0x0001b2d0


	//   ....[130]....
        /*0aa0*/ 	.word	0x0001b730


	//   ....[131]....
        /*0aa4*/ 	.word	0x0001b7e0


	//   ....[132]....
        /*0aa8*/ 	.word	0x0001b870


	//   ....[133]....
        /*0aac*/ 	.word	0x0001b8c0


	//   ....[134]....
        /*0ab0*/ 	.word	0x0001b910


	//   ....[135]....
        /*0ab4*/ 	.word	0x0001b9a0


	//   ....[136]....
        /*0ab8*/ 	.word	0x0001ba30


	//   ....[137]....
        /*0abc*/ 	.word	0x0001ba80


	//   ....[138]....
        /*0ac0*/ 	.word	0x0001bad0


	//   ....[139]....
        /*0ac4*/ 	.word	0x0001bbc0


	//   ....[140]....
        /*0ac8*/ 	.word	0x0001bc70


	//   ....[141]....
        /*0acc*/ 	.word	0x0001bcc0


	//   ....[142]....
        /*0ad0*/ 	.word	0x0001bd10


	//   ....[143]....
        /*0ad4*/ 	.word	0x0001bea0


	//   ....[144]....
        /*0ad8*/ 	.word	0x0001c010


	//   ....[145]....
        /*0adc*/ 	.word	0x0001c080


	//   ....[146]....
        /*0ae0*/ 	.word	0x0001c0d0


	//   ....[147]....
        /*0ae4*/ 	.word	0x0001c3a0


	//   ....[148]....
        /*0ae8*/ 	.word	0x0001c3f0


	//   ....[149]....
        /*0aec*/ 	.word	0x0001c4b0


	//   ....[150]....
        /*0af0*/ 	.word	0x0001c520


	//   ....[151]....
        /*0af4*/ 	.word	0x0001c580


	//   ....[152]....
        /*0af8*/ 	.word	0x0001c630


	//   ....[153]....
        /*0afc*/ 	.word	0x0001c690


	//   ....[154]....
        /*0b00*/ 	.word	0x0001c720


	//   ....[155]....
        /*0b04*/ 	.word	0x0001c7a0


	//   ....[156]....
        /*0b08*/ 	.word	0x0001c7f0


	//   ....[157]....
        /*0b0c*/ 	.word	0x0001c880


	//   ....[158]....
        /*0b10*/ 	.word	0x0001c910


	//   ....[159]....
        /*0b14*/ 	.word	0x0001c9b0


	//   ....[160]....
        /*0b18*/ 	.word	0x0001ca50


	//   ....[161]....
        /*0b1c*/ 	.word	0x0001cab0


	//   ....[162]....
        /*0b20*/ 	.word	0x0001cb20


	//   ....[163]....
        /*0b24*/ 	.word	0x0001cb80


	//   ....[164]....
        /*0b28*/ 	.word	0x0001cbf0


	//   ....[165]....
        /*0b2c*/ 	.word	0x0001ccb0


	//   ....[166]....
        /*0b30*/ 	.word	0x0001cd10


	//   ....[167]....
        /*0b34*/ 	.word	0x0001cdd0


	//   ....[168]....
        /*0b38*/ 	.word	0x0001d0b0


	//   ....[169]....
        /*0b3c*/ 	.word	0x0001d260


	//   ....[170]....
        /*0b40*/ 	.word	0x0001d2b0


	//   ....[171]....
        /*0b44*/ 	.word	0x0001d310


	//   ....[172]....
        /*0b48*/ 	.word	0x0001d3d0


	//   ....[173]....
        /*0b4c*/ 	.word	0x0001d430


	//   ....[174]....
        /*0b50*/ 	.word	0x0001d530


	//   ....[175]....
        /*0b54*/ 	.word	0x0001d590


	//   ....[176]....
        /*0b58*/ 	.word	0x0001d690


	//   ....[177]....
        /*0b5c*/ 	.word	0x0001d6f0


	//   ....[178]....
        /*0b60*/ 	.word	0x0001d7f0


	//   ....[179]....
        /*0b64*/ 	.word	0x0001d850


	//   ....[180]....
        /*0b68*/ 	.word	0x0001d950


	//   ....[181]....
        /*0b6c*/ 	.word	0x0001d9b0


	//   ....[182]....
        /*0b70*/ 	.word	0x0001dab0


	//   ....[183]....
        /*0b74*/ 	.word	0x0001db10


	//   ....[184]....
        /*0b78*/ 	.word	0x0001dc20


	//   ....[185]....
        /*0b7c*/ 	.word	0x0001dc90


	//   ....[186]....
        /*0b80*/ 	.word	0x0001dd60


	//   ....[187]....
        /*0b84*/ 	.word	0x0001ddc0


	//   ....[188]....
        /*0b88*/ 	.word	0x0001deb0


	//   ....[189]....
        /*0b8c*/ 	.word	0x0001df10


	//   ....[190]....
        /*0b90*/ 	.word	0x0001dfe0


	//   ....[191]....
        /*0b94*/ 	.word	0x0001e040


	//   ....[192]....
        /*0b98*/ 	.word	0x0001e100


	//   ....[193]....
        /*0b9c*/ 	.word	0x0001e420


	//   ....[194]....
        /*0ba0*/ 	.word	0x0001e4c0


	//   ....[195]....
        /*0ba4*/ 	.word	0x0001e630


	//   ....[196]....
        /*0ba8*/ 	.word	0x0001e6a0


	//   ....[197]....
        /*0bac*/ 	.word	0x0001e710


	//   ....[198]....
        /*0bb0*/ 	.word	0x0001e780


	//   ....[199]....
        /*0bb4*/ 	.word	0x0001e7f0


	//   ....[200]....
        /*0bb8*/ 	.word	0x0001e870


	//   ....[201]....
        /*0bbc*/ 	.word	0x0001e8f0


	//   ....[202]....
        /*0bc0*/ 	.word	0x0001e980


	//   ....[203]....
        /*0bc4*/ 	.word	0x0001e9f0


	//   ....[204]....
        /*0bc8*/ 	.word	0x0001ea60


	//   ....[205]....
        /*0bcc*/ 	.word	0x0001ead0


	//   ....[206]....
        /*0bd0*/ 	.word	0x0001eb50


	//   ....[207]....
        /*0bd4*/ 	.word	0x0001ebc0


	//   ....[208]....
        /*0bd8*/ 	.word	0x0001ec70


	//   ....[209]....
        /*0bdc*/ 	.word	0x0001ecc0


	//   ....[210]....
        /*0be0*/ 	.word	0x0001ed50


	//   ....[211]....
        /*0be4*/ 	.word	0x0001ee80


	//----- nvinfo : EIATTR_REG_RECONFIG
	.align		4
.L_321:
        /*0be8*/ 	.byte	0x01, 0x54
	.zero		2


	//----- nvinfo : EIATTR_SYSCALL_OFFSETS
	.align		4
        /*0bec*/ 	.byte	0x04, 0x46
        /*0bee*/ 	.short	(.L_323 - .L_322)


	//   ....[0]....
.L_322:
        /*0bf0*/ 	.word	0x00001b90


	//   ....[1]....
        /*0bf4*/ 	.word	0x00001ce0


	//   ....[2]....
        /*0bf8*/ 	.word	0x00005f70


	//   ....[3]....
        /*0bfc*/ 	.word	0x00006290


	//   ....[4]....
        /*0c00*/ 	.word	0x00016e00


	//   ....[5]....
        /*0c04*/ 	.word	0x00016f50


	//   ....[6]....
        /*0c08*/ 	.word	0x00017050


	//   ....[7]....
        /*0c0c*/ 	.word	0x00017880


	//----- nvinfo : EIATTR_MBARRIER_INSTR_OFFSETS
	.align		4
.L_323:
        /*0c10*/ 	.byte	0x04, 0x39
        /*0c12*/ 	.short	(.L_325 - .L_324)


	//   ....[0]....
.L_324:
        /*0c14*/ 	.word	0x000002b0
        /*0c18*/ 	.word	0x000000ff
        /*0c1c*/ 	.word	0x00016800
        /*0c20*/ 	.short	0x0100
        /*0c22*/ 	.byte	0x08
	.zero		1


	//   ....[1]....
        /*0c24*/ 	.word	0x000002c0
        /*0c28*/ 	.word	0x000000ff
        /*0c2c*/ 	.word	0x00016820
        /*0c30*/ 	.short	0x0100
        /*0c32*/ 	.byte	0x08
	.zero		1


	//   ....[2]....
        /*0c34*/ 	.word	0x000003b0
        /*0c38*/ 	.word	0x000000ff
        /*0c3c*/ 	.word	0x00016830
        /*0c40*/ 	.short	0x0100
        /*0c42*/ 	.byte	0x08
	.zero		1


	//   ....[3]....
        /*0c44*/ 	.word	0x000003c0
        /*0c48*/ 	.word	0x000000ff
        /*0c4c*/ 	.word	0x00016840
        /*0c50*/ 	.short	0x0100
        /*0c52*/ 	.byte	0x08
	.zero		1


	//   ....[4]....
        /*0c54*/ 	.word	0x000003d0
        /*0c58*/ 	.word	0x000000ff
        /*0c5c*/ 	.word	0x00016838
        /*0c60*/ 	.short	0x0100
        /*0c62*/ 	.byte	0x08
	.zero		1


	//   ....[5]....
        /*0c64*/ 	.word	0x000003e0
        /*0c68*/ 	.word	0x000000ff
        /*0c6c*/ 	.word	0x00016848
        /*0c70*/ 	.short	0x0100
        /*0c72*/ 	.byte	0x08
	.zero		1


	//   ....[6]....
        /*0c74*/ 	.word	0x00000510
        /*0c78*/ 	.word	0x000000ff
        /*0c7c*/ 	.word	0x00016850
        /*0c80*/ 	.short	0x0100
        /*0c82*/ 	.byte	0x08
	.zero		1


	//   ....[7]....
        /*0c84*/ 	.word	0x00000520
        /*0c88*/ 	.word	0x000000ff
        /*0c8c*/ 	.word	0x00016860
        /*0c90*/ 	.short	0x0100
        /*0c92*/ 	.byte	0x08
	.zero		1


	//   ....[8]....
        /*0c94*/ 	.word	0x00000530
        /*0c98*/ 	.word	0x000000ff
        /*0c9c*/ 	.word	0x00016858
        /*0ca0*/ 	.short	0x0100
        /*0ca2*/ 	.byte	0x08
	.zero		1


	//   ....[9]....
        /*0ca4*/ 	.word	0x00000540
        /*0ca8*/ 	.word	0x000000ff
        /*0cac*/ 	.word	0x00016868
        /*0cb0*/ 	.short	0x0100
        /*0cb2*/ 	.byte	0x08
	.zero		1


	//   ....[10]....
        /*0cb4*/ 	.word	0x00000630
        /*0cb8*/ 	.word	0x000000ff
        /*0cbc*/ 	.word	0x00016870
        /*0cc0*/ 	.short	0x0100
        /*0cc2*/ 	.byte	0x06
	.zero		1


	//   ....[11]....
        /*0cc4*/ 	.word	0x00000640
        /*0cc8*/ 	.word	0x000000ff
        /*0ccc*/ 	.word	0x00016880
        /*0cd0*/ 	.short	0x0100
        /*0cd2*/ 	.byte	0x06
	.zero		1


	//   ....[12]....
        /*0cd4*/ 	.word	0x00000650
        /*0cd8*/ 	.word	0x000000ff
        /*0cdc*/ 	.word	0x00016878
        /*0ce0*/ 	.short	0x0100
        /*0ce2*/ 	.byte	0x06
	.zero		1


	//   ....[13]....
        /*0ce4*/ 	.word	0x00000660
        /*0ce8*/ 	.word	0x000000ff
        /*0cec*/ 	.word	0x00016888
        /*0cf0*/ 	.short	0x0100
        /*0cf2*/ 	.byte	0x06
	.zero		1


	//   ....[14]....
        /*0cf4*/ 	.word	0x00000790
        /*0cf8*/ 	.word	0x000000ff
        /*0cfc*/ 	.word	0x00016890
        /*0d00*/ 	.short	0x0100
        /*0d02*/ 	.byte	0x08
	.zero		1


	//   ....[15]....
        /*0d04*/ 	.word	0x000007a0
        /*0d08*/ 	.word	0x000000ff
        /*0d0c*/ 	.word	0x000168a0
        /*0d10*/ 	.short	0x0100
        /*0d12*/ 	.byte	0x08
	.zero		1


	//   ....[16]....
        /*0d14*/ 	.word	0x000007b0
        /*0d18*/ 	.word	0x000000ff
        /*0d1c*/ 	.word	0x00016898
        /*0d20*/ 	.short	0x0100
        /*0d22*/ 	.byte	0x08
	.zero		1


	//   ....[17]....
        /*0d24*/ 	.word	0x000007c0
        /*0d28*/ 	.word	0x000000ff
        /*0d2c*/ 	.word	0x000168a8
        /*0d30*/ 	.short	0x0100
        /*0d32*/ 	.byte	0x08
	.zero		1


	//   ....[18]....
        /*0d34*/ 	.word	0x000008f0
        /*0d38*/ 	.word	0x000000ff
        /*0d3c*/ 	.word	0x000168b0
        /*0d40*/ 	.short	0x0100
        /*0d42*/ 	.byte	0x08
	.zero		1


	//   ....[19]....
        /*0d44*/ 	.word	0x00000900
        /*0d48*/ 	.word	0x000000ff
        /*0d4c*/ 	.word	0x000168c0
        /*0d50*/ 	.short	0x0100
        /*0d52*/ 	.byte	0x08
	.zero		1


	//   ....[20]....
        /*0d54*/ 	.word	0x00000910
        /*0d58*/ 	.word	0x000000ff
        /*0d5c*/ 	.word	0x000168b8
        /*0d60*/ 	.short	0x0100
        /*0d62*/ 	.byte	0x08
	.zero		1


	//   ....[21]....
        /*0d64*/ 	.word	0x00000920
        /*0d68*/ 	.word	0x000000ff
        /*0d6c*/ 	.word	0x000168c8
        /*0d70*/ 	.short	0x0100
        /*0d72*/ 	.byte	0x08
	.zero		1


	//   ....[22]....
        /*0d74*/ 	.word	0x00002e90
        /*0d78*/ 	.word	0x0000004e
        /*0d7c*/ 	.word	0x00016890
        /*0d80*/ 	.short	0x010a
        /*0d82*/ 	.byte	0x3f
	.zero		1


	//   ....[23]....
        /*0d84*/ 	.word	0x000040a0
        /*0d88*/ 	.word	0x0000004e
        /*0d8c*/ 	.word	0x00016890
        /*0d90*/ 	.short	0x010a
        /*0d92*/ 	.byte	0x3f
	.zero		1


	//   ....[24]....
        /*0d94*/ 	.word	0x000051a0
        /*0d98*/ 	.word	0x0000004e
        /*0d9c*/ 	.word	0x00016890
        /*0da0*/ 	.short	0x010a
        /*0da2*/ 	.byte	0x3f
	.zero		1


	//   ....[25]....
        /*0da4*/ 	.word	0x000053c0
        /*0da8*/ 	.word	0x0000000c
        /*0dac*/ 	.word	0x00000000
        /*0db0*/ 	.short	0x0101
        /*0db2*/ 	.byte	0x3f
	.zero		1


	//   ....[26]....
        /*0db4*/ 	.word	0x00005400
        /*0db8*/ 	.word	0x0000004e
        /*0dbc*/ 	.word	0x000168b0
        /*0dc0*/ 	.short	0x010a
        /*0dc2*/ 	.byte	0x3f
	.zero		1


	//   ....[27]....
        /*0dc4*/ 	.word	0x000057e0
        /*0dc8*/ 	.word	0x0000004e
        /*0dcc*/ 	.word	0x00000000
        /*0dd0*/ 	.short	0x0101
        /*0dd2*/ 	.byte	0x3f
	.zero		1


	//   ....[28]....
        /*0dd4*/ 	.word	0x00006010
        /*0dd8*/ 	.word	0x00000002
        /*0ddc*/ 	.word	0x00016800
        /*0de0*/ 	.short	0x010a
        /*0de2*/ 	.byte	0x3f
	.zero		1


	//   ....[29]....
        /*0de4*/ 	.word	0x00006060
        /*0de8*/ 	.word	0x00000002
        /*0dec*/ 	.word	0x00016800
        /*0df0*/ 	.short	0x010a
        /*0df2*/ 	.byte	0x3f
	.zero		1


	//   ....[30]....
        /*0df4*/ 	.word	0x00006b70
        /*0df8*/ 	.word	0x00000002
        /*0dfc*/ 	.word	0x00016800
        /*0e00*/ 	.short	0x010a
        /*0e02*/ 	.byte	0x3f
	.zero		1


	//   ....[31]....
        /*0e04*/ 	.word	0x00008060
        /*0e08*/ 	.word	0x00000002
        /*0e0c*/ 	.word	0x00016800
        /*0e10*/ 	.short	0x010a
        /*0e12*/ 	.byte	0x3f
	.zero		1


	//   ....[32]....
        /*0e14*/ 	.word	0x00008f60
        /*0e18*/ 	.word	0x00000000
        /*0e1c*/ 	.word	0x00016830
        /*0e20*/ 	.short	0x010a
        /*0e22*/ 	.byte	0x3f
	.zero		1


	//   ....[33]....
        /*0e24*/ 	.word	0x00008fd0
        /*0e28*/ 	.word	0x00000000
        /*0e2c*/ 	.word	0x00016830
        /*0e30*/ 	.short	0x010a
        /*0e32*/ 	.byte	0x3f
	.zero		1


	//   ....[34]....
        /*0e34*/ 	.word	0x0000a540
        /*0e38*/ 	.word	0x00000000
        /*0e3c*/ 	.word	0x00000000
        /*0e40*/ 	.short	0x0101
        /*0e42*/ 	.byte	0x3f
	.zero		1


	//   ....[35]....
        /*0e44*/ 	.word	0x0000bab0
        /*0e48*/ 	.word	0x00000009
        /*0e4c*/ 	.word	0x00016830
        /*0e50*/ 	.short	0x010a
        /*0e52*/ 	.byte	0x3f
	.zero		1


	//   ....[36]....
        /*0e54*/ 	.word	0x0000bb00
        /*0e58*/ 	.word	0x00000009
        /*0e5c*/ 	.word	0x00016830
        /*0e60*/ 	.short	0x010a
        /*0e62*/ 	.byte	0x3f
	.zero		1


	//   ....[37]....
        /*0e64*/ 	.word	0x0000be10
        /*0e68*/ 	.word	0x00000009
        /*0e6c*/ 	.word	0x00016850
        /*0e70*/ 	.short	0x010a
        /*0e72*/ 	.byte	0x3f
	.zero		1


	//   ....[38]....
        /*0e74*/ 	.word	0x0000be50
        /*0e78*/ 	.word	0x00000009
        /*0e7c*/ 	.word	0x00016850
        /*0e80*/ 	.short	0x010a
        /*0e82*/ 	.byte	0x3f
	.zero		1


	//   ....[39]....
        /*0e84*/ 	.word	0x0000de50
        /*0e88*/ 	.word	0x0000002e
        /*0e8c*/ 	.word	0x00000000
        /*0e90*/ 	.short	0x0101
        /*0e92*/ 	.byte	0x3f
	.zero		1


	//   ....[40]....
        /*0e94*/ 	.word	0x0000dee0
        /*0e98*/ 	.word	0x0000000e
        /*0e9c*/ 	.word	0x00000000
        /*0ea0*/ 	.short	0x0101
        /*0ea2*/ 	.byte	0x3f
	.zero		1


	//   ....[41]....
        /*0ea4*/ 	.word	0x0000ec80
        /*0ea8*/ 	.word	0x00000009
        /*0eac*/ 	.word	0x00016830
        /*0eb0*/ 	.short	0x010a
        /*0eb2*/ 	.byte	0x3f
	.zero		1


	//   ....[42]....
        /*0eb4*/ 	.word	0x0000ecd0
        /*0eb8*/ 	.word	0x00000009
        /*0ebc*/ 	.word	0x00016830
        /*0ec0*/ 	.short	0x010a
        /*0ec2*/ 	.byte	0x3f
	.zero		1


	//   ....[43]....
        /*0ec4*/ 	.word	0x0000efe0
        /*0ec8*/ 	.word	0x00000009
        /*0ecc*/ 	.word	0x00016850
        /*0ed0*/ 	.short	0x010a
        /*0ed2*/ 	.byte	0x3f
	.zero		1


	//   ....[44]....
        /*0ed4*/ 	.word	0x0000f020
        /*0ed8*/ 	.word	0x00000009
        /*0edc*/ 	.word	0x00016850
        /*0ee0*/ 	.short	0x010a
        /*0ee2*/ 	.byte	0x3f
	.zero		1


	//   ....[45]....
        /*0ee4*/ 	.word	0x000107b0
        /*0ee8*/ 	.word	0x00000019
        /*0eec*/ 	.word	0x00000000
        /*0ef0*/ 	.short	0x0101
        /*0ef2*/ 	.byte	0x3f
	.zero		1


	//   ....[46]....
        /*0ef4*/ 	.word	0x000107e0
        /*0ef8*/ 	.word	0x0000000e
        /*0efc*/ 	.word	0x00000000
        /*0f00*/ 	.short	0x0101
        /*0f02*/ 	.byte	0x3f
	.zero		1


	//   ....[47]....
        /*0f04*/ 	.word	0x00011310
        /*0f08*/ 	.word	0x0000000d
        /*0f0c*/ 	.word	0x00016850
        /*0f10*/ 	.short	0x010a
        /*0f12*/ 	.byte	0x3f
	.zero		1


	//   ....[48]....
        /*0f14*/ 	.word	0x00011380
        /*0f18*/ 	.word	0x0000000d
        /*0f1c*/ 	.word	0x00016850
        /*0f20*/ 	.short	0x010a
        /*0f22*/ 	.byte	0x3f
	.zero		1


	//   ....[49]....
        /*0f24*/ 	.word	0x00011960
        /*0f28*/ 	.word	0x00000007
        /*0f2c*/ 	.word	0x00000000
        /*0f30*/ 	.short	0x0101
        /*0f32*/ 	.byte	0x3f
	.zero		1


	//   ....[50]....
        /*0f34*/ 	.word	0x000129d0
        /*0f38*/ 	.word	0x00000000
        /*0f3c*/ 	.word	0x00000000
        /*0f40*/ 	.short	0x0101
        /*0f42*/ 	.byte	0x3f
	.zero		1


	//   ....[51]....
        /*0f44*/ 	.word	0x00012f70
        /*0f48*/ 	.word	0x00000008
        /*0f4c*/ 	.word	0x00000000
        /*0f50*/ 	.short	0x0101
        /*0f52*/ 	.byte	0x3f
	.zero		1


	//   ....[52]....
        /*0f54*/ 	.word	0x00015c90
        /*0f58*/ 	.word	0x00000010
        /*0f5c*/ 	.word	0x00016820
        /*0f60*/ 	.short	0x010a
        /*0f62*/ 	.byte	0x3f
	.zero		1


	//   ....[53]....
        /*0f64*/ 	.word	0x00015d50
        /*0f68*/ 	.word	0x00000006
        /*0f6c*/ 	.word	0x000168a0
        /*0f70*/ 	.short	0x010a
        /*0f72*/ 	.byte	0x3f
	.zero		1


	//   ....[54]....
        /*0f74*/ 	.word	0x00015f90
        /*0f78*/ 	.word	0x00000006
        /*0f7c*/ 	.word	0x000168c0
        /*0f80*/ 	.short	0x010a
        /*0f82*/ 	.byte	0x3f
	.zero		1


	//   ....[55]....
        /*0f84*/ 	.word	0x00016320
        /*0f88*/ 	.word	0x00000006
        /*0f8c*/ 	.word	0x000168a0
        /*0f90*/ 	.short	0x010a
        /*0f92*/ 	.byte	0x3f
	.zero		1


	//   ....[56]....
        /*0f94*/ 	.word	0x00016540
        /*0f98*/ 	.word	0x00000006
        /*0f9c*/ 	.word	0x000168c0
        /*0fa0*/ 	.short	0x010a
        /*0fa2*/ 	.byte	0x3f
	.zero		1


	//   ....[57]....
        /*0fa4*/ 	.word	0x000173e0
        /*0fa8*/ 	.word	0x00000000
        /*0fac*/ 	.word	0x00016840
        /*0fb0*/ 	.short	0x010a
        /*0fb2*/ 	.byte	0x3f
	.zero		1


	//   ....[58]....
        /*0fb4*/ 	.word	0x00018450
        /*0fb8*/ 	.word	0x00000010
        /*0fbc*/ 	.word	0x00016800
        /*0fc0*/ 	.short	0x0107
        /*0fc2*/ 	.byte	0x3f
	.zero		1


	//   ....[59]....
        /*0fc4*/ 	.word	0x00018540
        /*0fc8*/ 	.word	0x00000010
        /*0fcc*/ 	.word	0x00016800
        /*0fd0*/ 	.short	0x0101
        /*0fd2*/ 	.byte	0x3f
	.zero		1


	//   ....[60]....
        /*0fd4*/ 	.word	0x00018560
        /*0fd8*/ 	.word	0x00000010
        /*0fdc*/ 	.word	0x00016820
        /*0fe0*/ 	.short	0x010a
        /*0fe2*/ 	.byte	0x3f
	.zero		1


	//   ....[61]....
        /*0fe4*/ 	.word	0x00018900
        /*0fe8*/ 	.word	0x00000002
        /*0fec*/ 	.word	0x00016840
        /*0ff0*/ 	.short	0x010a
        /*0ff2*/ 	.byte	0x3f
	.zero		1


	//   ....[62]....
        /*0ff4*/ 	.word	0x00018b80
        /*0ff8*/ 	.word	0x00000003
        /*0ffc*/ 	.word	0x00000060
        /*1000*/ 	.short	0x010a
        /*1002*/ 	.byte	0x3f
	.zero		1


	//   ....[63]....
        /*1004*/ 	.word	0x000190e0
        /*1008*/ 	.word	0x00000002
        /*100c*/ 	.word	0x00016840
        /*1010*/ 	.short	0x010a
        /*1012*/ 	.byte	0x3f
	.zero		1


	//   ....[64]....
        /*1014*/ 	.word	0x00019360
        /*1018*/ 	.word	0x0000000a
        /*101c*/ 	.word	0x00000060
        /*1020*/ 	.short	0x010a
        /*1022*/ 	.byte	0x3f
	.zero		1


	//   ....[65]....
        /*1024*/ 	.word	0x00019800
        /*1028*/ 	.word	0x00000002
        /*102c*/ 	.word	0x00016840
        /*1030*/ 	.short	0x010a
        /*1032*/ 	.byte	0x3f
	.zero		1


	//   ....[66]....
        /*1034*/ 	.word	0x00019a90
        /*1038*/ 	.word	0x00000003
        /*103c*/ 	.word	0x00000060
        /*1040*/ 	.short	0x010a
        /*1042*/ 	.byte	0x3f
	.zero		1


	//   ....[67]....
        /*1044*/ 	.word	0x00019ee0
        /*1048*/ 	.word	0x00000003
        /*104c*/ 	.word	0x00016860
        /*1050*/ 	.short	0x010a
        /*1052*/ 	.byte	0x3f
	.zero		1


	//   ....[68]....
        /*1054*/ 	.word	0x0001b250
        /*1058*/ 	.word	0x00000009
        /*105c*/ 	.word	0x00016820
        /*1060*/ 	.short	0x010a
        /*1062*/ 	.byte	0x3f
	.zero		1


	//   ....[69]....
        /*1064*/ 	.word	0x0001b3e0
        /*1068*/ 	.word	0x00000007
        /*106c*/ 	.word	0x00000000
        /*1070*/ 	.short	0x010a
        /*1072*/ 	.byte	0x3f
	.zero		1


	//   ....[70]....
        /*1074*/ 	.word	0x0001b450
        /*1078*/ 	.word	0x00000003
        /*107c*/ 	.word	0x00000000
        /*1080*/ 	.short	0x010a
        /*1082*/ 	.byte	0x3f
	.zero		1


	//   ....[71]....
        /*1084*/ 	.word	0x0001b4b0
        /*1088*/ 	.word	0x00000005
        /*108c*/ 	.word	0x00000000
        /*1090*/ 	.short	0x010a
        /*1092*/ 	.byte	0x3f
	.zero		1


	//   ....[72]....
        /*1094*/ 	.word	0x0001b4e0
        /*1098*/ 	.word	0x00000003
        /*109c*/ 	.word	0x00000000
        /*10a0*/ 	.short	0x010a
        /*10a2*/ 	.byte	0x3f
	.zero		1


	//   ....[73]....
        /*10a4*/ 	.word	0x0001b540
        /*10a8*/ 	.word	0x0000004e
        /*10ac*/ 	.word	0x00016890
        /*10b0*/ 	.short	0x010a
        /*10b2*/ 	.byte	0x3f
	.zero		1


	//   ....[74]....
        /*10b4*/ 	.word	0x0001b590
        /*10b8*/ 	.word	0x0000004e
        /*10bc*/ 	.word	0x00016890
        /*10c0*/ 	.short	0x010a
        /*10c2*/ 	.byte	0x3f
	.zero		1


	//   ....[75]....
        /*10c4*/ 	.word	0x0001b5e0
        /*10c8*/ 	.word	0x0000004e
        /*10cc*/ 	.word	0x00016890
        /*10d0*/ 	.short	0x010a
        /*10d2*/ 	.byte	0x3f
	.zero		1


	//   ....[76]....
        /*10d4*/ 	.word	0x0001b630
        /*10d8*/ 	.word	0x0000004e
        /*10dc*/ 	.word	0x000168b0
        /*10e0*/ 	.short	0x010a
        /*10e2*/ 	.byte	0x3f
	.zero		1


	//   ....[77]....
        /*10e4*/ 	.word	0x0001bb00
        /*10e8*/ 	.word	0x00000002
        /*10ec*/ 	.word	0x00016800
        /*10f0*/ 	.short	0x010a
        /*10f2*/ 	.byte	0x3f
	.zero		1


	//   ....[78]....
        /*10f4*/ 	.word	0x0001c100
        /*10f8*/ 	.word	0x00000002
        /*10fc*/ 	.word	0x00016800
        /*1100*/ 	.short	0x010a
        /*1102*/ 	.byte	0x3f
	.zero		1


	//   ....[79]....
        /*1104*/ 	.word	0x0001c150
        /*1108*/ 	.word	0x00000000
        /*110c*/ 	.word	0x00016830
        /*1110*/ 	.short	0x010a
        /*1112*/ 	.byte	0x3f
	.zero		1


	//   ....[80]....
        /*1114*/ 	.word	0x0001c1a0
        /*1118*/ 	.word	0x00000009
        /*111c*/ 	.word	0x00016830
        /*1120*/ 	.short	0x010a
        /*1122*/ 	.byte	0x3f
	.zero		1


	//   ....[81]....
        /*1124*/ 	.word	0x0001c1f0
        /*1128*/ 	.word	0x00000009
        /*112c*/ 	.word	0x00016850
        /*1130*/ 	.short	0x010a
        /*1132*/ 	.byte	0x3f
	.zero		1


	//   ....[82]....
        /*1134*/ 	.word	0x0001c240
        /*1138*/ 	.word	0x00000009
        /*113c*/ 	.word	0x00016830
        /*1140*/ 	.short	0x010a
        /*1142*/ 	.byte	0x3f
	.zero		1


	//   ....[83]....
        /*1144*/ 	.word	0x0001c290
        /*1148*/ 	.word	0x00000009
        /*114c*/ 	.word	0x00016850
        /*1150*/ 	.short	0x010a
        /*1152*/ 	.byte	0x3f
	.zero		1


	//   ....[84]....
        /*1154*/ 	.word	0x0001c2e0
        /*1158*/ 	.word	0x0000000d
        /*115c*/ 	.word	0x00016850
        /*1160*/ 	.short	0x010a
        /*1162*/ 	.byte	0x3f
	.zero		1


	//   ....[85]....
        /*1164*/ 	.word	0x0001ce90
        /*1168*/ 	.word	0x00000010
        /*116c*/ 	.word	0x00016820
        /*1170*/ 	.short	0x010a
        /*1172*/ 	.byte	0x3f
	.zero		1


	//   ....[86]....
        /*1174*/ 	.word	0x0001cee0
        /*1178*/ 	.word	0x00000006
        /*117c*/ 	.word	0x000168a0
        /*1180*/ 	.short	0x010a
        /*1182*/ 	.byte	0x3f
	.zero		1


	//   ....[87]....
        /*1184*/ 	.word	0x0001cf30
        /*1188*/ 	.word	0x00000006
        /*118c*/ 	.word	0x000168c0
        /*1190*/ 	.short	0x010a
        /*1192*/ 	.byte	0x3f
	.zero		1


	//   ....[88]....
        /*1194*/ 	.word	0x0001cf80
        /*1198*/ 	.word	0x00000006
        /*119c*/ 	.word	0x000168a0
        /*11a0*/ 	.short	0x010a
        /*11a2*/ 	.byte	0x3f
	.zero		1


	//   ....[89]....
        /*11a4*/ 	.word	0x0001cfd0
        /*11a8*/ 	.word	0x00000006
        /*11ac*/ 	.word	0x000168c0
        /*11b0*/ 	.short	0x010a
        /*11b2*/ 	.byte	0x3f
	.zero		1


	//   ....[90]....
        /*11b4*/ 	.word	0x0001d170
        /*11b8*/ 	.word	0x00000000
        /*11bc*/ 	.word	0x00016840
        /*11c0*/ 	.short	0x010a
        /*11c2*/ 	.byte	0x3f
	.zero		1


	//   ....[91]....
        /*11c4*/ 	.word	0x0001e140
        /*11c8*/ 	.word	0x00000010
        /*11cc*/ 	.word	0x00016820
        /*11d0*/ 	.short	0x010a
        /*11d2*/ 	.byte	0x3f
	.zero		1


	//   ....[92]....
        /*11d4*/ 	.word	0x0001e190
        /*11d8*/ 	.word	0x00000002
        /*11dc*/ 	.word	0x00016840
        /*11e0*/ 	.short	0x010a
        /*11e2*/ 	.byte	0x3f
	.zero		1


	//   ....[93]....
        /*11e4*/ 	.word	0x0001e1e0
        /*11e8*/ 	.word	0x00000003
        /*11ec*/ 	.word	0x00000060
        /*11f0*/ 	.short	0x010a
        /*11f2*/ 	.byte	0x3f
	.zero		1


	//   ....[94]....
        /*11f4*/ 	.word	0x0001e230
        /*11f8*/ 	.word	0x00000002
        /*11fc*/ 	.word	0x00016840
        /*1200*/ 	.short	0x010a
        /*1202*/ 	.byte	0x3f
	.zero		1


	//   ....[95]....
        /*1204*/ 	.word	0x0001e280
        /*1208*/ 	.word	0x0000000a
        /*120c*/ 	.word	0x00000060
        /*1210*/ 	.short	0x010a
        /*1212*/ 	.byte	0x3f
	.zero		1


	//   ....[96]....
        /*1214*/ 	.word	0x0001e2d0
        /*1218*/ 	.word	0x00000002
        /*121c*/ 	.word	0x00016840
        /*1220*/ 	.short	0x010a
        /*1222*/ 	.byte	0x3f
	.zero		1


	//   ....[97]....
        /*1224*/ 	.word	0x0001e320
        /*1228*/ 	.word	0x00000003
        /*122c*/ 	.word	0x00000060
        /*1230*/ 	.short	0x010a
        /*1232*/ 	.byte	0x3f
	.zero		1


	//   ....[98]....
        /*1234*/ 	.word	0x0001e370
        /*1238*/ 	.word	0x00000003
        /*123c*/ 	.word	0x00016860
        /*1240*/ 	.short	0x010a
        /*1242*/ 	.byte	0x3f
	.zero		1


	//   ....[99]....
        /*1244*/ 	.word	0x0001eda0
        /*1248*/ 	.word	0x00000009
        /*124c*/ 	.word	0x00016820
        /*1250*/ 	.short	0x010a
        /*1252*/ 	.byte	0x3f
	.zero		1


	//   ....[100]....
        /*1254*/ 	.word	0x0001ef40
        /*1258*/ 	.word	0x00000007
        /*125c*/ 	.word	0x00000000
        /*1260*/ 	.short	0x010a
        /*1262*/ 	.byte	0x3f
	.zero		1


	//   ....[101]....
        /*1264*/ 	.word	0x0001ef90
        /*1268*/ 	.word	0x00000003
        /*126c*/ 	.word	0x00000000
        /*1270*/ 	.short	0x010a
        /*1272*/ 	.byte	0x3f
	.zero		1


	//   ....[102]....
        /*1274*/ 	.word	0x0001efe0
        /*1278*/ 	.word	0x00000005
        /*127c*/ 	.word	0x00000000
        /*1280*/ 	.short	0x010a
        /*1282*/ 	.byte	0x3f
	.zero		1


	//----- nvinfo : EIATTR_NUM_MBARRIERS
	.align		4
.L_325:
        /*1284*/ 	.byte	0x03, 0x38
        /*1286*/ 	.short	0x0016


	//----- nvinfo : EIATTR_EXIT_INSTR_OFFSETS
	.align		4
        /*1288*/ 	.byte	0x04, 0x1c
        /*128a*/ 	.short	(.L_327 - .L_326)


	//   ....[0]....
.L_326:
        /*128c*/ 	.word	0x0001b530


	//----- nvinfo : EIATTR_MAX_THREADS
	.align		4
.L_327:
        /*1290*/ 	.byte	0x04, 0x05
        /*1292*/ 	.short	(.L_329 - .L_328)
.L_328:
        /*1294*/ 	.word	0x00000200
        /*1298*/ 	.word	0x00000001
        /*129c*/ 	.word	0x00000001


	//----- nvinfo : EIATTR_CRS_STACK_SIZE
	.align		4
.L_329:
        /*12a0*/ 	.byte	0x04, 0x1e
        /*12a2*/ 	.short	(.L_331 - .L_330)
.L_330:
        /*12a4*/ 	.word	0x00000000


	//----- nvinfo : EIATTR_CBANK_PARAM_SIZE
	.align		4
.L_331:
        /*12a8*/ 	.byte	0x03, 0x19
        /*12aa*/ 	.short	0x0af0


	//----- nvinfo : EIATTR_PARAM_CBANK
	.align		4
        /*12ac*/ 	.byte	0x04, 0x0a
        /*12ae*/ 	.short	(.L_333 - .L_332)
	.align		4
.L_332:
        /*12b0*/ 	.word	index@(.nv.constant0._ZN7cutlass13device_kernelIN5flash11enable_sm90INS1_16FlashAttnFwdSm90INS1_25CollectiveMainloopFwdSm90ILi2EN4cute5tupleIJNS5_1CILi1EEES8_S8_EEENS6_IJNS7_ILi192EEENS7_ILi128EEENS7_ILi64EEEEEELi64ENS_6half_tEfNS_4arch4Sm90ELb1ELb0ELb1ELb1ELb0ELb1ELb0ELb1ELb1ELb1ELb1ELb0EEENS1_21CollectiveEpilogueFwdINS6_IJSA_SC_SB_EEES9_SE_SG_Li384ELb1ELb1ELb1ELb0EEENS1_36VarlenDynamicPersistentTileSchedulerILi192ELi128ELi384ELi128ELb1ELb1ELb1ELb1ELb1ELb1EEEEEEEEEvNT_6ParamsE)
        /*12b4*/ 	.short	0x0210
        /*12b6*/ 	.short	0x0af0


	//----- nvinfo : EIATTR_SW_WAR
	.align		4
.L_333:
        /*12b8*/ 	.byte	0x04, 0x36
        /*12ba*/ 	.short	(.L_335 - .L_334)
.L_334:
        /*12bc*/ 	.word	0x00000008
.L_335:


//--------------------- .nv.callgraph             --------------------------
	.section	.nv.callgraph,"",@"SHT_CUDA_CALLGRAPH"
	.align	4
	.sectionentsize	8
	.align		4
        /*0000*/ 	.word	0x00000000
	.align		4
        /*0004*/ 	.word	0xffffffff
	.align		4
        /*0008*/ 	.word	index@(_ZN7cutlass13device_kernelIN5flash11enable_sm90INS1_16FlashAttnFwdSm90INS1_25CollectiveMainloopFwdSm90ILi2EN4cute5tupleIJNS5_1CILi1EEES8_S8_EEENS6_IJNS7_ILi192EEESA_NS7_ILi64EEEEEELi64ENS_6half_tEfNS_4arch4Sm90ELb0ELb0ELb1ELb0ELb0ELb0ELb0ELb0ELb1ELb1ELb1ELb0EEENS1_21CollectiveEpilogueFwdINS6_IJSA_SB_SA_EEES9_SD_SF_Li384ELb0ELb1ELb1ELb0EEENS1_19SingleTileSchedulerILb0ELb1ELb1ELi192EEEEEEEEEvNT_6ParamsE)
	.align		4
        /*000c*/ 	.word	index@(__assertfail)
	.align		4
        /*0010*/ 	.word	index@(_ZN7cutlass13device_kernelIN5flash11enable_sm90INS1_16FlashAttnFwdSm90INS1_25CollectiveMainloopFwdSm90ILi2EN4cute5tupleIJNS5_1CILi1EEES8_S8_EEENS6_IJNS7_ILi192EEESA_NS7_ILi64EEEEEELi64ENS_6half_tEfNS_4arch4Sm90ELb0ELb0ELb1ELb1ELb0ELb0ELb0ELb0ELb1ELb1ELb1ELb0EEENS1_21CollectiveEpilogueFwdINS6_IJSA_SB_SA_EEES9_SD_SF_Li384ELb1ELb1ELb1ELb0EEENS1_36VarlenDynamicPersistentTileSchedulerILi192ELi192ELi384ELi128ELb1ELb1ELb1ELb0ELb1ELb1EEEEEEEEEvNT_6ParamsE)
	.align		4
        /*0014*/ 	.word	index@(__assertfail)
	.align		4
        /*0018*/ 	.word	index@(_ZN7cutlass13device_kernelIN5flash11enable_sm90INS1_16FlashAttnFwdSm90INS1_25CollectiveMainloopFwdSm90ILi2EN4cute5tupleIJNS5_1CILi1EEES8_S8_EEENS6_IJNS7_ILi192EEESA_NS7_ILi64EEEEEELi64ENS_6half_tEfNS_4arch4Sm90ELb0ELb0ELb1ELb1ELb0ELb1ELb0ELb0ELb1ELb1ELb1ELb0EEENS1_21CollectiveEpilogueFwdINS6_IJSA_SB_SA_EEES9_SD_SF_Li384ELb1ELb1ELb1ELb0EEENS1_36VarlenDynamicPersistentTileSchedulerILi192ELi192ELi384ELi128ELb1ELb1ELb1ELb0ELb1ELb1EEEEEEEEEvNT_6ParamsE)
	.align		4
        /*001c*/ 	.word	index@(__assertfail)
	.align		4
        /*0020*/ 	.word	index@(_ZN7cutlass13device_kernelIN5flash11enable_sm90INS1_16FlashAttnFwdSm90INS1_25CollectiveMainloopFwdSm90ILi2EN4cute5tupleIJNS5_1CILi1EEES8_S8_EEENS6_IJNS7_ILi192EEENS7_ILi128EEENS7_ILi64EEEEEELi64ENS_6half_tEfNS_4arch4Sm90ELb0ELb1ELb1ELb0ELb0ELb0ELb0ELb1ELb1ELb1ELb1ELb0EEENS1_21CollectiveEpilogueFwdINS6_IJSA_SC_SB_EEES9_SE_SG_Li384ELb0ELb1ELb1ELb0EEENS1_19SingleTileSchedulerILb0ELb1ELb1ELi192EEEEEEEEEvNT_6ParamsE)
	.align		4
        /*0024*/ 	.word	index@(__assertfail)
	.align		4
        /*0028*/ 	.word	index@(_ZN7cutlass13device_kernelIN5flash11enable_sm90INS1_16FlashAttnFwdSm90INS1_25CollectiveMainloopFwdSm90ILi2EN4cute5tupleIJNS5_1CILi1EEES8_S8_EEENS6_IJNS7_ILi192EEENS7_ILi128EEENS7_ILi64EEEEEELi64ENS_6half_tEfNS_4arch4Sm90ELb0ELb1ELb1ELb1ELb0ELb0ELb0ELb1ELb1ELb1ELb1ELb0EEENS1_21CollectiveEpilogueFwdINS6_IJSA_SC_SB_EEES9_SE_SG_Li384ELb1ELb1ELb1ELb0EEENS1_36VarlenDynamicPersistentTileSchedulerILi192ELi128ELi384ELi128ELb1ELb1ELb1ELb1ELb0ELb1EEEEEEEEEvNT_6ParamsE)
	.align		4
        /*002c*/ 	.word	index@(__assertfail)
	.align		4
        /*0030*/ 	.word	index@(_ZN7cutlass13device_kernelIN5flash11enable_sm90INS1_16FlashAttnFwdSm90INS1_25CollectiveMainloopFwdSm90ILi2EN4cute5tupleIJNS5_1CILi1EEES8_S8_EEENS6_IJNS7_ILi192EEENS7_ILi128EEENS7_ILi64EEEEEELi64ENS_6half_tEfNS_4arch4Sm90ELb0ELb1ELb1ELb1ELb0ELb1ELb0ELb1ELb1ELb1ELb1ELb0EEENS1_21CollectiveEpilogueFwdINS6_IJSA_SC_SB_EEES9_SE_SG_Li384ELb1ELb1ELb1ELb0EEENS1_36VarlenDynamicPersistentTileSchedulerILi192ELi128ELi384ELi128ELb1ELb1ELb1ELb1ELb0ELb1EEEEEEEEEvNT_6ParamsE)
	.align		4
        /*0034*/ 	.word	index@(__assertfail)
	.align		4
        /*0038*/ 	.word	index@(_ZN7cutlass13device_kernelIN5flash11enable_sm90INS1_16FlashAttnFwdSm90INS1_25CollectiveMainloopFwdSm90ILi2EN4cute5tupleIJNS5_1CILi1EEES8_S8_EEENS6_IJNS7_ILi192EEENS7_ILi128EEENS7_ILi64EEEEEELi64ENS_6half_tEfNS_4arch4Sm90ELb1ELb0ELb1ELb0ELb0ELb0ELb0ELb1ELb1ELb1ELb1ELb0EEENS1_21CollectiveEpilogueFwdINS6_IJSA_SC_SB_EEES9_SE_SG_Li384ELb0ELb1ELb1ELb0EEENS1_19SingleTileSchedulerILb0ELb1ELb1ELi192EEEEEEEEEvNT_6ParamsE)
	.align		4
        /*003c*/ 	.word	index@(__assertfail)
	.align		4
        /*0040*/ 	.word	index@(_ZN7cutlass13device_kernelIN5flash11enable_sm90INS1_16FlashAttnFwdSm90INS1_25CollectiveMainloopFwdSm90ILi2EN4cute5tupleIJNS5_1CILi1EEES8_S8_EEENS6_IJNS7_ILi192EEENS7_ILi128EEENS7_ILi64EEEEEELi64ENS_6half_tEfNS_4arch4Sm90ELb1ELb0ELb1ELb1ELb0ELb0ELb0ELb1ELb1ELb1ELb1ELb0EEENS1_21CollectiveEpilogueFwdINS6_IJSA_SC_SB_EEES9_SE_SG_Li384ELb1ELb1ELb1ELb0EEENS1_36VarlenDynamicPersistentTileSchedulerILi192ELi128ELi384ELi128ELb1ELb1ELb1ELb1ELb1ELb1EEEEEEEEEvNT_6ParamsE)
	.align		4
        /*0044*/ 	.word	index@(__assertfail)
	.align		4
        /*0048*/ 	.word	index@(_ZN7cutlass13device_kernelIN5flash11enable_sm90INS1_16FlashAttnFwdSm90INS1_25CollectiveMainloopFwdSm90ILi2EN4cute5tupleIJNS5_1CILi1EEES8_S8_EEENS6_IJNS7_ILi192EEENS7_ILi128EEENS7_ILi64EEEEEELi64ENS_6half_tEfNS_4arch4Sm90ELb1ELb0ELb1ELb1ELb0ELb1ELb0ELb1ELb1ELb1ELb1ELb0EEENS1_21CollectiveEpilogueFwdINS6_IJSA_SC_SB_EEES9_SE_SG_Li384ELb1ELb1ELb1ELb0EEENS1_36VarlenDynamicPersistentTileSchedulerILi192ELi128ELi384ELi128ELb1ELb1ELb1ELb1ELb1ELb1EEEEEEEEEvNT_6ParamsE)
	.align		4
        /*004c*/ 	.word	index@(__assertfail)
	.align		4
        /*0050*/ 	.word	0x00000000
	.align		4
        /*0054*/ 	.word	0xfffffffe
	.align		4
        /*0058*/ 	.word	0x00000000
	.align		4
        /*005c*/ 	.word	0xfffffffd
	.align		4
        /*0060*/ 	.word	0x00000000
	.align		4
        /*0064*/ 	.word	0xfffffffc


//--------------------- .nv.constant4             --------------------------
	.section	.nv.constant4,"a",@progbits
	.align	8
	.align		8
.nv.constant4:
        /*0000*/ 	.dword	__assertfail
	.align		8
        /*0008*/ 	.dword	__unnamed_1
	.align		8
        /*0010*/ 	.dword	__unnamed_2
	.align		8
        /*0018*/ 	.dword	__unnamed_3
	.align		8
        /*0020*/ 	.dword	__unnamed_4
	.align		8
        /*0028*/ 	.dword	__unnamed_5
	.align		8
        /*0030*/ 	.dword	__unnamed_6
	.align		8
        /*0038*/ 	.dword	__unnamed_7
	.align		8
        /*0040*/ 	.dword	__unnamed_8
	.align		8
        /*0048*/ 	.dword	__unnamed_9
	.align		8
        /*0050*/ 	.dword	_ZN79_INTERNAL_95063700_43_flash_fwd_hdim64_fp16_split_softcap_sm90_cu_59c7631c_35214cuda3std3__45__cpo5beginE
	.align		8
        /*0058*/ 	.dword	_ZN79_INTERNAL_95063700_43_flash_fwd_hdim64_fp16_split_softcap_sm90_cu_59c7631c_35214cuda3std3__45__cpo3endE
	.align		8
        /*0060*/ 	.dword	_ZN79_INTERNAL_95063700_43_flash_fwd_hdim64_fp16_split_softcap_sm90_cu_59c7631c_35214cuda3std3__45__cpo6cbeginE
	.align		8
        /*0068*/ 	.dword	_ZN79_INTERNAL_95063700_43_flash_fwd_hdim64_fp16_split_softcap_sm90_cu_59c7631c_35214cuda3std3__45__cpo4cendE
	.align		8
        /*0070*/ 	.dword	_ZN79_INTERNAL_95063700_43_flash_fwd_hdim64_fp16_split_softcap_sm90_cu_59c7631c_35214cuda3std3__481_GLOBAL__N__95063700_43_flash_fwd_hdim64_fp16_split_softcap_sm90_cu_59c7631c_35216ignoreE
	.align		8
        /*0078*/ 	.dword	_ZN79_INTERNAL_95063700_43_flash_fwd_hdim64_fp16_split_softcap_sm90_cu_59c7631c_35214cuda3std3__419piecewise_constructE
	.align		8
        /*0080*/ 	.dword	_ZN79_INTERNAL_95063700_43_flash_fwd_hdim64_fp16_split_softcap_sm90_cu_59c7631c_35214cuda3std3__48in_placeE
	.align		8
        /*0088*/ 	.dword	_ZN79_INTERNAL_95063700_43_flash_fwd_hdim64_fp16_split_softcap_sm90_cu_59c7631c_35214cuda3std6ranges3__45__cpo4swapE
	.align		8
        /*0090*/ 	.dword	_ZN79_INTERNAL_95063700_43_flash_fwd_hdim64_fp16_split_softcap_sm90_cu_59c7631c_35214cuda3std6ranges3__45__cpo9iter_moveE
	.align		8
        /*0098*/ 	.dword	_ZN79_INTERNAL_95063700_43_flash_fwd_hdim64_fp16_split_softcap_sm90_cu_59c7631c_35214cute7productE
	.align		8
        /*00a0*/ 	.dword	_ZN79_INTERNAL_95063700_43_flash_fwd_hdim64_fp16_split_softcap_sm90_cu_59c7631c_35214cute1_E
	.align		8
        /*00a8*/ 	.dword	$str$20
	.align		8
        /*00b0*/ 	.dword	$str$21


//--------------------- .text._ZN7cutlass13device_kernelIN5flash11enable_sm90INS1_16FlashAttnFwdSm90INS1_25CollectiveMainloopFwdSm90ILi2EN4cute5tupleIJNS5_1CILi1EEES8_S8_EEENS6_IJNS7_ILi192EEESA_NS7_ILi64EEEEEELi64ENS_6half_tEfNS_4arch4Sm90ELb0ELb0ELb1ELb0ELb0ELb0ELb0ELb0ELb1ELb1ELb1ELb0EEENS1_21CollectiveEpilogueFwdINS6_IJSA_SB_SA_EEES9_SD_SF_Li384ELb0ELb1ELb1ELb0EEENS1_19SingleTileSchedulerILb0ELb1ELb1ELi192EEEEEEEEEvNT_6ParamsE --------------------------
	.section	.text._ZN7cutlass13device_kernelIN5flash11enable_sm90INS1_16FlashAttnFwdSm90INS1_25CollectiveMainloopFwdSm90ILi2EN4cute5tupleIJNS5_1CILi1EEES8_S8_EEENS6_IJNS7_ILi192EEESA_NS7_ILi64EEEEEELi64ENS_6half_tEfNS_4arch4Sm90ELb0ELb0ELb1ELb0ELb0ELb0ELb0ELb0ELb1ELb1ELb1ELb0EEENS1_21CollectiveEpilogueFwdINS6_IJSA_SB_SA_EEES9_SD_SF_Li384ELb0ELb1ELb1ELb0EEENS1_19SingleTileSchedulerILb0ELb1ELb1ELi192EEEEEEEEEvNT_6ParamsE,"ax",@progbits
	.align	128
.text._ZN7cutlass13device_kernelIN5flash11enable_sm90INS1_16FlashAttnFwdSm90INS1_25CollectiveMainloopFwdSm90ILi2EN4cute5tupleIJNS5_1CILi1EEES8_S8_EEENS6_IJNS7_ILi192EEESA_NS7_ILi64EEEEEELi64ENS_6half_tEfNS_4arch4Sm90ELb0ELb0ELb1ELb0ELb0ELb0ELb0ELb0ELb1ELb1ELb1ELb0EEENS1_21CollectiveEpilogueFwdINS6_IJSA_SB_SA_EEES9_SD_SF_Li384ELb0ELb1ELb1ELb0EEENS1_19SingleTileSchedulerILb0ELb1ELb1ELi192EEEEEEEEEvNT_6ParamsE:
        .type           _ZN7cutlass13device_kernelIN5flash11enable_sm90INS1_16FlashAttnFwdSm90INS1_25CollectiveMainloopFwdSm90ILi2EN4cute5tupleIJNS5_1CILi1EEES8_S8_EEENS6_IJNS7_ILi192EEESA_NS7_ILi64EEEEEELi64ENS_6half_tEfNS_4arch4Sm90ELb0ELb0ELb1ELb0ELb0ELb0ELb0ELb0ELb1ELb1ELb1ELb0EEENS1_21CollectiveEpilogueFwdINS6_IJSA_SB_SA_EEES9_SD_SF_Li384ELb0ELb1ELb1ELb0EEENS1_19SingleTileSchedulerILb0ELb1ELb1ELi192EEEEEEEEEvNT_6ParamsE,@function
        .size           _ZN7cutlass13device_kernelIN5flash11enable_sm90INS1_16FlashAttnFwdSm90INS1_25CollectiveMainloopFwdSm90ILi2EN4cute5tupleIJNS5_1CILi1EEES8_S8_EEENS6_IJNS7_ILi192EEESA_NS7_ILi64EEEEEELi64ENS_6half_tEfNS_4arch4Sm90ELb0ELb0ELb1ELb0ELb0ELb0ELb0ELb0ELb1ELb1ELb1ELb0EEENS1_21CollectiveEpilogueFwdINS6_IJSA_SB_SA_EEES9_SD_SF_Li384ELb0ELb1ELb1ELb0EEENS1_19SingleTileSchedulerILb0ELb1ELb1ELi192EEEEEEEEEvNT_6ParamsE,(.L_x_2701 - _ZN7cutlass13device_kernelIN5flash11enable_sm90INS1_16FlashAttnFwdSm90INS1_25CollectiveMainloopFwdSm90ILi2EN4cute5tupleIJNS5_1CILi1EEES8_S8_EEENS6_IJNS7_ILi192EEESA_NS7_ILi64EEEEEELi64ENS_6half_tEfNS_4arch4Sm90ELb0ELb0ELb1ELb0ELb0ELb0ELb0ELb0ELb1ELb1ELb1ELb0EEENS1_21CollectiveEpilogueFwdINS6_IJSA_SB_SA_EEES9_SD_SF_Li384ELb0ELb1ELb1ELb0EEENS1_19SingleTileSchedulerILb0ELb1ELb1ELi192EEEEEEEEEvNT_6ParamsE)
        .other          _ZN7cutlass13device_kernelIN5flash11enable_sm90INS1_16FlashAttnFwdSm90INS1_25CollectiveMainloopFwdSm90ILi2EN4cute5tupleIJNS5_1CILi1EEES8_S8_EEENS6_IJNS7_ILi192EEESA_NS7_ILi64EEEEEELi64ENS_6half_tEfNS_4arch4Sm90ELb0ELb0ELb1ELb0ELb0ELb0ELb0ELb0ELb1ELb1ELb1ELb0EEENS1_21CollectiveEpilogueFwdINS6_IJSA_SB_SA_EEES9_SD_SF_Li384ELb0ELb1ELb1ELb0EEENS1_19SingleTileSchedulerILb0ELb1ELb1ELi192EEEEEEEEEvNT_6ParamsE,@"STO_CUDA_ENTRY STV_DEFAULT"
_ZN7cutlass13device_kernelIN5flash11enable_sm90INS1_16FlashAttnFwdSm90INS1_25CollectiveMainloopFwdSm90ILi2EN4cute5tupleIJNS5_1CILi1EEES8_S8_EEENS6_IJNS7_ILi192EEESA_NS7_ILi64EEEEEELi64ENS_6half_tEfNS_4arch4Sm90ELb0ELb0ELb1ELb0ELb0ELb0ELb0ELb0ELb1ELb1ELb1ELb0EEENS1_21CollectiveEpilogueFwdINS6_IJSA_SB_SA_EEES9_SD_SF_Li384ELb0ELb1ELb1ELb0EEENS1_19SingleTileSchedulerILb0ELb1ELb1ELi192EEEEEEEEEvNT_6ParamsE:
[----:B------:R-:W0:Y:S02]  /*0000*/  LDC R1, c[0x0][0x28] ;  /* 0x00000a00ff017b82 */ /* 0x000e240000000800 */
[----:B0-----:R-:W-:Y:S01]  /*0010*/  VIADD R1, R1, 0xffffffe8 ;  /* 0xffffffe801017836 */ /* 0x001fe20000000000 */
[----:B------:R-:W0:Y:S01]  /*0020*/  S2R R4, SR_TID.X ;  /* 0x0000000000047919 */ /* 0x000e220000002100 */
[----:B------:R-:W-:Y:S01]  /*0030*/  ELECT P0, URZ, PT ;  /* 0x00000000003f782f */ /* 0x000fe20003800000 */
[----:B------:R-:W-:Y:S01]  /*0040*/  BSSY B0, `(.L_x_0) ;  /* 0x000000d000007945 */ /* 0x000fe20003800000 */
[----:B0-----:R-:W-:-:S05]  /*0050*/  SHF.R.U32.HI R0, RZ, 0x5, R4 ;  /* 0x00000005ff007819 */ /* 0x001fca0000011604 */
[----:B------:R-:W0:Y:S02]  /*0060*/  SHFL.IDX PT, R2, R0, RZ, 0x1f ;  /* 0x00001fff00027589 */ /* 0x000e2400000e0000 */
[----:B0-----:R-:W-:-:S13]  /*0070*/  ISETP.EQ.AND P0, PT, R2, RZ, P0 ;  /* 0x000000ff0200720c */ /* 0x001fda0000702270 */
[----:B------:R-:W-:Y:S05]  /*0080*/  @!P0 BRA `(.L_x_1) ;  /* 0x0000000000208947 */ /* 0x000fea0003800000 */
[----:B------:R-:W-:Y:S02]  /*0090*/  ULDC.64 UR4, c[0x0][0x198] ;  /* 0x0000660000047ab9 */ /* 0x000fe40000000a00 */
[----:B------:R-:W-:Y:S02]  /*00a0*/  UIADD3 UR6, UP0, UR4, 0x370, URZ ;  /* 0x0000037004067890 */ /* 0x000fe4000ff1e03f */
[----:B------:R-:W-:Y:S02]  /*00b0*/  UIADD3 UR4, UP1, UR4, 0x470, URZ ;  /* 0x0000047004047890 */ /* 0x000fe4000ff3e03f */
[----:B------:R-:W-:Y:S02]  /*00c0*/  UIADD3.X UR7, URZ, UR5, URZ, UP0, !UPT ;  /* 0x000000053f077290 */ /* 0x000fe400087fe43f */
[----:B------:R-:W-:-:S07]  /*00d0*/  UIADD3.X UR5, URZ, UR5, URZ, UP1, !UPT ;  /* 0x000000053f057290 */ /* 0x000fce0008ffe43f */
[----:B------:R0:W-:Y:S02]  /*00e0*/  UTMACCTL.PF [UR6] ;  /* 0x00000000060079b9 */ /* 0x0001e40008040000 */
[----:B------:R0:W-:Y:S02]  /*00f0*/  UTMACCTL.PF [UR4] ;  /* 0x00000000040079b9 */ /* 0x0001e40008040000 */
[----:B0-----:R-:W-:Y:S01]  /*0100*/  NOP ;  /* 0x0000000000007918 */ /* 0x001fe20000000000 */
.L_x_1:
[----:B------:R-:W-:Y:S05]  /*0110*/  BSYNC B0 ;  /* 0x0000000000007941 */ /* 0x000fea0003800000 */
.L_x_0:
[----:B------:R-:W-:Y:S01]  /*0120*/  VOTEU.ANY UP0, P0 ;  /* 0x00000000003f7886 */ /* 0x000fe20000000100 */
[----:B------:R-:W0:Y:S01]  /*0130*/  SHFL.IDX PT, R2, R0, RZ, 0x1f ;  /* 0x00001fff00027589 */ /* 0x000e2200000e0000 */
[----:B------:R-:W-:Y:S01]  /*0140*/  UMOV UR4, 0x80 ;  /* 0x0000008000047882 */ /* 0x000fe20000000000 */
[----:B------:R-:W-:Y:S01]  /*0150*/  UMOV UR7, 0x180 ;  /* 0x0000018000077882 */ /* 0x000fe20000000000 */
[----:B------:R-:W-:Y:S01]  /*0160*/  SHF.R.U32.HI R3, RZ, 0x7, R4 ;  /* 0x00000007ff037819 */ /* 0x000fe20000011604 */
[----:B------:R-:W1:Y:S01]  /*0170*/  @UP0 S2UR UR8, SR_CgaCtaId ;  /* 0x00000000000809c3 */ /* 0x000e620000008800 */
[----:B------:R-:W-:Y:S01]  /*0180*/  @UP0 UMOV UR6, 0x400 ;  /* 0x0000040000060882 */ /* 0x000fe20000000000 */
[----:B------:R-:W-:-:S04]  /*0190*/  @UP0 UIADD3 UR4, -UR4, 0x100000, URZ ;  /* 0x0010000004040890 */ /* 0x000fc8000fffe13f */
[----:B------:R-:W-:Y:S02]  /*01a0*/  @UP0 USHF.L.U32 UR5, UR4, 0xb, URZ ;  /* 0x0000000b04050899 */ /* 0x000fe4000800063f */
[----:B------:R-:W-:Y:S01]  /*01b0*/  @UP0 USHF.L.U32 UR4, UR4, 0x1, URZ ;  /* 0x0000000104040899 */ /* 0x000fe2000800063f */
[----:B------:R-:W-:Y:S01]  /*01c0*/  VOTEU.ANY UP1, P0 ;  /* 0x00000000003f7886 */ /* 0x000fe20000020100 */
[----:B0-----:R-:W-:Y:S02]  /*01d0*/  ISETP.NE.AND P1, PT, R2, RZ, PT ;  /* 0x000000ff0200720c */ /* 0x001fe40003f25270 */
[----:B------:R0:W2:Y:S01]  /*01e0*/  SHFL.IDX PT, R2, R3, RZ, 0x1f ;  /* 0x00001fff03027589 */ /* 0x0000a200000e0000 */
[----:B-1----:R-:W-:Y:S02]  /*01f0*/  @UP0 ULEA UR8, UR8, UR6, 0x18 ;  /* 0x0000000608080291 */ /* 0x002fe4000f8ec03f */
[----:B------:R-:W-:-:S04]  /*0200*/  @UP0 UIADD3 UR6, -UR7, 0x100000, URZ ;  /* 0x0010000007060890 */ /* 0x000fc8000fffe13f */
[----:B------:R-:W-:Y:S02]  /*0210*/  @UP0 USHF.L.U32 UR7, UR6, 0xb, URZ ;  /* 0x0000000b06070899 */ /* 0x000fe4000800063f */
[----:B------:R-:W-:Y:S01]  /*0220*/  @UP0 USHF.L.U32 UR6, UR6, 0x1, URZ ;  /* 0x0000000106060899 */ /* 0x000fe2000800063f */
[----:B------:R-:W-:Y:S01]  /*0230*/  VOTEU.ANY UP0, P0 ;  /* 0x00000000003f7886 */ /* 0x000fe20000000100 */
[----:B------:R-:W1:Y:S04]  /*0240*/  FENCE.VIEW.ASYNC.S ;  /* 0x00000000000073c6 */ /* 0x000e680000000000 */
[----:B-1----:R0:W1:Y:S06]  /*0250*/  @UP0 SYNCS.EXCH.64 URZ, [UR8+0x30800], UR4 ;  /* 0x03080004083f05b2 */ /* 0x00206c0008000100 */
[----:B------:R0:W3:Y:S02]  /*0260*/  @UP1 SYNCS.EXCH.64 URZ, [UR8+0x30820], UR6 ;  /* 0x03082006083f15b2 */ /* 0x0000e40008000100 */
[----:B0-----:R-:W-:Y:S05]  /*0270*/  @P1 BRA `(.L_x_2) ;  /* 0x0000000000481947 */ /* 0x001fea0003800000 */
[----:B------:R-:W0:Y:S01]  /*0280*/  S2UR UR5, SR_CgaCtaId ;  /* 0x00000000000579c3 */ /* 0x000e220000008800 */
[----:B------:R-:W-:Y:S01]  /*0290*/  UMOV UR4, 0x400 ;  /* 0x0000040000047882 */ /* 0x000fe20000000000 */
[----:B------:R-:W-:Y:S01]  /*02a0*/  UMOV UR6, 0x1 ;  /* 0x0000000100067882 */ /* 0x000fe20000000000 */
[----:B------:R-:W-:Y:S01]  /*02b0*/  UMOV UR7, 0x3 ;  /* 0x0000000300077882 */ /* 0x000fe20000000000 */
[----:B------:R-:W-:Y:S01]  /*02c0*/  ELECT P0, URZ, PT ;  /* 0x00000000003f782f */ /* 0x000fe20003800000 */
[----:B0-----:R-:W-:Y:S02]  /*02d0*/  ULEA UR8, UR5, UR4, 0x18 ;  /* 0x0000000405087291 */ /* 0x001fe4000f8ec03f */
[----:B------:R-:W-:-:S04]  /*02e0*/  UIADD3 UR4, -UR6, 0x100000, URZ ;  /* 0x0010000006047890 */ /* 0x000fc8000fffe13f */
[----:B------:R-:W-:Y:S02]  /*02f0*/  USHF.L.U32 UR5, UR4, 0xb, URZ ;  /* 0x0000000b04057899 */ /* 0x000fe4000800063f */
[----:B------:R-:W-:Y:S02]  /*0300*/  USHF.L.U32 UR4, UR4, 0x1, URZ ;  /* 0x0000000104047899 */ /* 0x000fe4000800063f */
[----:B------:R-:W-:-:S04]  /*0310*/  UIADD3 UR6, -UR7, 0x100000, URZ ;  /* 0x0010000007067890 */ /* 0x000fc8000fffe13f */
[----:B------:R-:W-:Y:S02]  /*0320*/  USHF.L.U32 UR7, UR6, 0xb, URZ ;  /* 0x0000000b06077899 */ /* 0x000fe4000800063f */
[----:B------:R-:W-:Y:S01]  /*0330*/  USHF.L.U32 UR6, UR6, 0x1, URZ ;  /* 0x0000000106067899 */ /* 0x000fe2000800063f */
[----:B------:R-:W0:Y:S03]  /*0340*/  FENCE.VIEW.ASYNC.S ;  /* 0x00000000000073c6 */ /* 0x000e260000000000 */
[----:B0-----:R0:W4:Y:S08]  /*0350*/  SYNCS.EXCH.64 URZ, [UR8+0x30830], UR4 ;  /* 0x03083004083f75b2 */ /* 0x0011300008000100 */
[----:B------:R0:W0:Y:S01]  /*0360*/  SYNCS.EXCH.64 URZ, [UR8+0x30840], UR6 ;  /* 0x03084006083f75b2 */ /* 0x0000220008000100 */
[----:B------:R0:W0:Y:S01]  /*0370*/  SYNCS.EXCH.64 URZ, [UR8+0x30838], UR4 ;  /* 0x03083804083f75b2 */ /* 0x0000220008000100 */
[----:B------:R0:W0:Y:S01]  /*0380*/  SYNCS.EXCH.64 URZ, [UR8+0x30848], UR6 ;  /* 0x03084806083f75b2 */ /* 0x0000220008000100 */
[----:B------:R-:W-:Y:S01]  /*0390*/  NOP ;  /* 0x0000000000007918 */ /* 0x000fe20000000000 */
.L_x_2:
[----:B------:R-:W5:Y:S01]  /*03a0*/  SHFL.IDX PT, R3, R0, RZ, 0x1f ;  /* 0x00001fff00037589 */ /* 0x000f6200000e0000 */
[----:B------:R-:W-:Y:S01]  /*03b0*/  NOP ;  /* 0x0000000000007918 */ /* 0x000fe20000000000 */
[----:B-----5:R-:W-:-:S13]  /*03c0*/  ISETP.NE.AND P0, PT, R3, RZ, PT ;  /* 0x000000ff0300720c */ /* 0x020fda0003f05270 */
[----:B------:R-:W-:Y:S05]  /*03d0*/  @P0 BRA `(.L_x_3) ;  /* 0x0000000000480947 */ /* 0x000fea0003800000 */
[----:B0-----:R-:W0:Y:S01]  /*03e0*/  S2UR UR5, SR_CgaCtaId ;  /* 0x00000000000579c3 */ /* 0x001e220000008800 */
        /* <DEDUP_REMOVED lines=12> */
[----:B0-----:R0:W0:Y:S08]  /*04b0*/  SYNCS.EXCH.64 URZ, [UR8+0x30850], UR4 ;  /* 0x03085004083f75b2 */ /* 0x0010300008000100 */
[----:B------:R0:W0:Y:S01]  /*04c0*/  SYNCS.EXCH.64 URZ, [UR8+0x30860], UR6 ;  /* 0x03086006083f75b2 */ /* 0x0000220008000100 */
[----:B------:R0:W0:Y:S01]  /*04d0*/  SYNCS.EXCH.64 URZ, [UR8+0x30858], UR4 ;  /* 0x03085804083f75b2 */ /* 0x0000220008000100 */
[----:B------:R0:W0:Y:S01]  /*04e0*/  SYNCS.EXCH.64 URZ, [UR8+0x30868], UR6 ;  /* 0x03086806083f75b2 */ /* 0x0000220008000100 */
[----:B------:R-:W-:Y:S01]  /*04f0*/  NOP ;  /* 0x0000000000007918 */ /* 0x000fe20000000000 */
.L_x_3:
[----:B------:R-:W5:Y:S01]  /*0500*/  SHFL.IDX PT, R3, R0, RZ, 0x1f ;  /* 0x00001fff00037589 */ /* 0x000f6200000e0000 */
[----:B------:R-:W-:Y:S01]  /*0510*/  NOP ;  /* 0x0000000000007918 */ /* 0x000fe20000000000 */
[----:B-----5:R-:W-:-:S13]  /*0520*/  ISETP.NE.AND P0, PT, R3, RZ, PT ;  /* 0x000000ff0300720c */ /* 0x020fda0003f05270 */
[----:B------:R-:W-:Y:S05]  /*0530*/  @P0 BRA `(.L_x_4) ;  /* 0x0000000000380947 */ /* 0x000fea0003800000 */
[----:B0-----:R-:W0:Y:S01]  /*0540*/  S2UR UR5, SR_CgaCtaId ;  /* 0x00000000000579c3 */ /* 0x001e220000008800 */
[----:B------:R-:W-:Y:S01]  /*0550*/  UMOV UR4, 0x400 ;  /* 0x0000040000047882 */ /* 0x000fe20000000000 */
[----:B------:R-:W-:Y:S01]  /*0560*/  UMOV UR7, 0x1 ;  /* 0x0000000100077882 */ /* 0x000fe20000000000 */
[----:B------:R-:W-:Y:S01]  /*0570*/  ELECT P0, URZ, PT ;  /* 0x00000000003f782f */ /* 0x000fe20003800000 */
[----:B0-----:R-:W-:Y:S02]  /*0580*/  ULEA UR6, UR5, UR4, 0x18 ;  /* 0x0000000405067291 */ /* 0x001fe4000f8ec03f */
[----:B------:R-:W-:-:S04]  /*0590*/  UIADD3 UR4, -UR7, 0x100000, URZ ;  /* 0x0010000007047890 */ /* 0x000fc8000fffe13f */
[----:B------:R-:W-:Y:S02]  /*05a0*/  USHF.L.U32 UR5, UR4, 0xb, URZ ;  /* 0x0000000b04057899 */ /* 0x000fe4000800063f */
[----:B------:R-:W-:Y:S01]  /*05b0*/  USHF.L.U32 UR4, UR4, 0x1, URZ ;  /* 0x0000000104047899 */ /* 0x000fe2000800063f */
[----:B------:R-:W0:Y:S11]  /*05c0*/  FENCE.VIEW.ASYNC.S ;  /* 0x00000000000073c6 */ /* 0x000e360000000000 */
[----:B0-----:R0:W0:Y:S01]  /*05d0*/  SYNCS.EXCH.64 URZ, [UR6+0x30870], UR4 ;  /* 0x03087004063f75b2 */ /* 0x0010220008000100 */
[----:B------:R0:W0:Y:S01]  /*05e0*/  SYNCS.EXCH.64 URZ, [UR6+0x30880], UR4 ;  /* 0x03088004063f75b2 */ /* 0x0000220008000100 */
[----:B------:R0:W0:Y:S01]  /*05f0*/  SYNCS.EXCH.64 URZ, [UR6+0x30878], UR4 ;  /* 0x03087804063f75b2 */ /* 0x0000220008000100 */
[----:B------:R0:W0:Y:S01]  /*0600*/  SYNCS.EXCH.64 URZ, [UR6+0x30888], UR4 ;  /* 0x03088804063f75b2 */ /* 0x0000220008000100 */
[----:B------:R-:W-:Y:S01]  /*0610*/  NOP ;  /* 0x0000000000007918 */ /* 0x000fe20000000000 */
.L_x_4:
        /* <DEDUP_REMOVED lines=22> */
.L_x_5:
        /* <DEDUP_REMOVED lines=22> */
.L_x_6:
[----:B--2---:R-:W-:Y:S01]  /*08e0*/  ISETP.NE.AND P0, PT, R2, RZ, PT ;  /* 0x000000ff0200720c */ /* 0x004fe20003f05270 */
[----:B------:R-:W-:Y:S01]  /*08f0*/  IMAD.MOV.U32 R27, RZ, RZ, 0x1 ;  /* 0x00000001ff1b7424 */ /* 0x000fe200078e00ff */
[----:B------:R-:W-:Y:S01]  /*0900*/  NOP ;  /* 0x0000000000007918 */ /* 0x000fe20000000000 */
[----:B------:R-:W-:Y:S01]  /*0910*/  ULDC.64 UR42, c[0x0][0x208] ;  /* 0x00008200002a7ab9 */ /* 0x000fe20000000a00 */
[----:B------:R-:W-:Y:S01]  /*0920*/  BSSY B6, `(.L_x_7) ;  /* 0x0000cd2000067945 */ /* 0x000fe20003800000 */
[----:B------:R-:W-:Y:S02]  /*0930*/  LOP3.LUT R28, R4, 0x7f, RZ, 0xc0, !PT ;  /* 0x0000007f041c7812 */ /* 0x000fe400078ec0ff */
[----:B------:R-:W-:Y:S01]  /*0940*/  SEL R27, R27, 0x2, !P0 ;  /* 0x000000021b1b7807 */ /* 0x000fe20004000000 */
[----:B01-34-:R-:W-:Y:S06]  /*0950*/  BAR.SYNC.DEFER_BLOCKING 0x0 ;  /* 0x0000000000007b1d */ /* 0x01bfec0000010000 */
[----:B------:R-:W-:Y:S05]  /*0960*/  @!P0 BRA `(.L_x_8) ;  /* 0x00000098002c8947 */ /* 0x000fea0003800000 */
.L_x_9:
[----:B------:R-:W-:-:S08]  /*0970*/  NOP ;  /* 0x0000000000007918 */ /* 0x000fd00000000000 */
[----:B------:R-:W0:Y:S02]  /*0980*/  USETMAXREG.TRY_ALLOC.CTAPOOL UP0, 0xa0 ;  /* 0x000000a0000079c8 */ /* 0x000e240008000600 */
[----:B0-----:R-:W-:-:S13]  /*0990*/  PLOP3.LUT P0, PT, PT, PT, UP0, 0x80, 0x0 ;  /* 0x000000000000781c */ /* 0x001fda0003f0f008 */
[----:B------:R-:W-:Y:S05]  /*09a0*/  @!P0 BRA `(.L_x_9) ;  /* 0xfffffffc00f08947 */ /* 0x000fea000383ffff */
[----:B------:R-:W0:Y:S01]  /*09b0*/  LDC R2, c[0x0][0xc50] ;  /* 0x00031400ff027b82 */ /* 0x000e220000000800 */
[----:B------:R-:W1:Y:S07]  /*09c0*/  S2R R12, SR_TID.X ;  /* 0x00000000000c7919 */ /* 0x000e6e0000002100 */
[----:B------:R-:W2:Y:S08]  /*09d0*/  S2UR UR4, SR_CTAID.Y ;  /* 0x00000000000479c3 */ /* 0x000eb00000002600 */
[----:B------:R-:W3:Y:S08]  /*09e0*/  S2UR UR5, SR_CTAID.Z ;  /* 0x00000000000579c3 */ /* 0x000ef00000002700 */
[----:B------:R-:W-:Y:S06]  /*09f0*/  BAR.ARV 0x8, 0x200 ;  /* 0x0208000000007b1d */ /* 0x000fec0000002000 */
[----:B0-----:R-:W-:Y:S01]  /*0a00*/  ISETP.NE.AND P1, PT, R2, 0x1, PT ;  /* 0x000000010200780c */ /* 0x001fe20003f25270 */
[----:B--2---:R-:W-:Y:S01]  /*0a10*/  IMAD.U32 R5, RZ, RZ, UR4 ;  /* 0x00000004ff057e24 */ /* 0x004fe2000f8e00ff */
[----:B-1----:R-:W-:-:S11]  /*0a20*/  LOP3.LUT R4, R12, 0xffffff80, RZ, 0xc0, !PT ;  /* 0xffffff800c047812 */ /* 0x002fd600078ec0ff */
[----:B------:R-:W0:Y:S01]  /*0a30*/  @P1 LDC R0, c[0x0][0xc54] ;  /* 0x00031500ff001b82 */ /* 0x000e220000000800 */
[----:B------:R-:W-:-:S07]  /*0a40*/  ISETP.NE.AND P0, PT, R4, 0x80, PT ;  /* 0x000000800400780c */ /* 0x000fce0003f05270 */
[----:B------:R-:W1:Y:S08]  /*0a50*/  @P1 LDC R3, c[0x0][0xc58] ;  /* 0x00031600ff031b82 */ /* 0x000e700000000800 */
[----:B------:R-:W-:Y:S06]  /*0a60*/  @!P0 BAR.ARV 0x9, 0x100 ;  /* 0x0244000000008b1d */ /* 0x000fec0000002000 */
[----:B---3--:R-:W-:Y:S01]  /*0a70*/  ISETP.LE.AND P0, PT, RZ, UR5, PT ;  /* 0x00000005ff007c0c */ /* 0x008fe2000bf03270 */
[----:B0-----:R-:W-:-:S05]  /*0a80*/  @P1 IMAD.HI.U32 R0, R0, UR4, RZ ;  /* 0x0000000400001c27 */ /* 0x001fca000f8e00ff */
[----:B-1----:R-:W-:-:S04]  /*0a90*/  @P1 SHF.R.U32.HI R5, RZ, R3, R0 ;  /* 0x00000003ff051219 */ /* 0x002fc80000011600 */
[----:B------:R-:W-:Y:S01]  /*0aa0*/  IADD3 R3, -R5, RZ, RZ ;  /* 0x000000ff05037210 */ /* 0x000fe20007ffe1ff */
[----:B------:R2:W-:Y:S04]  /*0ab0*/  STL [R1+0x14], R5 ;  /* 0x0000140501007387 */ /* 0x0005e80000100800 */
[----:B------:R-:W-:Y:S01]  /*0ac0*/  IMAD R2, R2, R3, UR4 ;  /* 0x0000000402027e24 */ /* 0x000fe2000f8e0203 */
[----:B------:R-:W-:Y:S06]  /*0ad0*/  @!P0 BRA `(.L_x_10) ;  /* 0x000000c800d88947 */ /* 0x000fec0003800000 */
[----:B--2---:R-:W0:Y:S01]  /*0ae0*/  LDC.64 R4, c[0x0][0x418] ;  /* 0x00010600ff047b82 */ /* 0x004e220000000a00 */
[----:B------:R-:W-:-:S07]  /*0af0*/  LOP3.LUT R8, R2, 0xffff, RZ, 0xc0, !PT ;  /* 0x0000ffff02087812 */ /* 0x000fce00078ec0ff */
[----:B------:R-:W1:Y:S08]  /*0b00*/  LDC R22, c[0x0][0x424] ;  /* 0x00010900ff167b82 */ /* 0x000e700000000800 */
[----:B------:R-:W2:Y:S01]  /*0b10*/  LDC R3, c[0x0][0x2f0] ;  /* 0x0000bc00ff037b82 */ /* 0x000ea20000000800 */
[----:B0-----:R-:W-:-:S04]  /*0b20*/  ISETP.NE.U32.AND P0, PT, R4, RZ, PT ;  /* 0x000000ff0400720c */ /* 0x001fc80003f05070 */
[----:B------:R-:W-:-:S04]  /*0b30*/  ISETP.NE.AND.EX P0, PT, R5, RZ, PT, P0 ;  /* 0x000000ff0500720c */ /* 0x000fc80003f05300 */
[----:B-1----:R-:W-:-:S05]  /*0b40*/  SEL R22, R22, 0x1, P0 ;  /* 0x0000000116167807 */ /* 0x002fca0000000000 */
[----:B--2---:R-:W-:-:S04]  /*0b50*/  IMAD R22, R22, R3, RZ ;  /* 0x0000000316167224 */ /* 0x004fc800078e02ff */
[C---:B------:R-:W-:Y:S01]  /*0b60*/  VIADD R0, R22.reuse, 0xbf ;  /* 0x000000bf16007836 */ /* 0x040fe20000000000 */
[----:B------:R-:W-:-:S03]  /*0b70*/  ISETP.GE.AND P0, PT, R22, 0x1, PT ;  /* 0x000000011600780c */ /* 0x000fc60003f06270 */
[----:B------:R-:W-:-:S05]  /*0b80*/  IMAD.HI R0, R0, 0x2aaaaaab, RZ ;  /* 0x2aaaaaab00007827 */ /* 0x000fca00078e02ff */
[----:B------:R-:W-:-:S04]  /*0b90*/  SHF.R.U32.HI R3, RZ, 0x1f, R0 ;  /* 0x0000001fff037819 */ /* 0x000fc80000011600 */
[----:B------:R-:W-:Y:S01]  /*0ba0*/  LEA.HI.SX32 R0, R0, R3, 0x1b ;  /* 0x0000000300007211 */ /* 0x000fe200078fdaff */
[----:B------:R-:W-:Y:S01]  /*0bb0*/  IMAD.MOV.U32 R3, RZ, RZ, RZ ;  /* 0x000000ffff037224 */ /* 0x000fe200078e00ff */
[----:B------:R-:W-:Y:S06]  /*0bc0*/  @!P0 BRA `(.L_x_11) ;  /* 0x0000000000748947 */ /* 0x000fec0003800000 */
[----:B------:R-:W-:-:S04]  /*0bd0*/  SHF.R.U32.HI R5, RZ, 0x10, R2 ;  /* 0x00000010ff057819 */ /* 0x000fc80000011602 */
[----:B------:R-:W-:-:S13]  /*0be0*/  ISETP.NE.AND P0, PT, R5, RZ, PT ;  /* 0x000000ff0500720c */ /* 0x000fda0003f05270 */
[----:B------:R-:W0:Y:S02]  /*0bf0*/  @!P0 LDC R5, c[0x0][0x9f0] ;  /* 0x00027c00ff058b82 */ /* 0x000e240000000800 */
[-C--:B0-----:R-:W-:Y:S02]  /*0c00*/  IABS R7, R5.reuse ;  /* 0x0000000500077213 */ /* 0x081fe40000000000 */
[----:B------:R-:W-:Y:S02]  /*0c10*/  IADD3 R4, R0, -0x1, R5 ;  /* 0xffffffff00047810 */ /* 0x000fe40007ffe005 */
[----:B------:R-:W0:Y:S01]  /*0c20*/  I2F.RP R6, R7 ;  /* 0x0000000700067306 */ /* 0x000e220000209400 */
[----:B------:R-:W-:-:S05]  /*0c30*/  IABS R11, R5 ;  /* 0x00000005000b7213 */ /* 0x000fca0000000000 */
[----:B------:R-:W-:Y:S02]  /*0c40*/  IMAD.MOV R11, RZ, RZ, -R11 ;  /* 0x000000ffff0b7224 */ /* 0x000fe400078e0a0b */
[----:B0-----:R-:W0:Y:S02]  /*0c50*/  MUFU.RCP R6, R6 ;  /* 0x0000000600067308 */ /* 0x001e240000001000 */
[----:B0-----:R-:W-:Y:S01]  /*0c60*/  VIADD R2, R6, 0xffffffe ;  /* 0x0ffffffe06027836 */ /* 0x001fe20000000000 */
[----:B------:R-:W-:Y:S02]  /*0c70*/  IABS R6, R4 ;  /* 0x0000000400067213 */ /* 0x000fe40000000000 */
[----:B------:R-:W-:-:S03]  /*0c80*/  LOP3.LUT R4, R4, R5, RZ, 0x3c, !PT ;  /* 0x0000000504047212 */ /* 0x000fc600078e3cff */
[----:B------:R0:W1:Y:S01]  /*0c90*/  F2I.FTZ.U32.TRUNC.NTZ R3, R2 ;  /* 0x0000000200037305 */ /* 0x000062000021f000 */
[----:B------:R-:W-:Y:S01]  /*0ca0*/  ISETP.GE.AND P2, PT, R4, RZ, PT ;  /* 0x000000ff0400720c */ /* 0x000fe20003f46270 */
[----:B0-----:R-:W-:Y:S01]  /*0cb0*/  IMAD.MOV.U32 R2, RZ, RZ, RZ ;  /* 0x000000ffff027224 */ /* 0x001fe200078e00ff */
[----:B-1----:R-:W-:-:S05]  /*0cc0*/  IADD3 R10, RZ, -R3, RZ ;  /* 0x80000003ff0a7210 */ /* 0x002fca0007ffe0ff */
[----:B------:R-:W-:-:S04]  /*0cd0*/  IMAD R9, R10, R7, RZ ;  /* 0x000000070a097224 */ /* 0x000fc800078e02ff */
[----:B------:R-:W-:-:S04]  /*0ce0*/  IMAD.HI.U32 R3, R3, R9, R2 ;  /* 0x0000000903037227 */ /* 0x000fc800078e0002 */
[----:B------:R-:W-:Y:S02]  /*0cf0*/  IMAD.MOV.U32 R2, RZ, RZ, R11 ;  /* 0x000000ffff027224 */ /* 0x000fe400078e000b */
[----:B------:R-:W-:-:S04]  /*0d00*/  IMAD.HI.U32 R3, R3, R6, RZ ;  /* 0x0000000603037227 */ /* 0x000fc800078e00ff */
[----:B------:R-:W-:-:S05]  /*0d10*/  IMAD R2, R3, R2, R6 ;  /* 0x0000000203027224 */ /* 0x000fca00078e0206 */
[----:B------:R-:W-:-:S13]  /*0d20*/  ISETP.GT.U32.AND P1, PT, R7, R2, PT ;  /* 0x000000020700720c */ /* 0x000fda0003f24070 */
[-C--:B------:R-:W-:Y:S01]  /*0d30*/  @!P1 IADD3 R2, R2, -R7.reuse, RZ ;  /* 0x8000000702029210 */ /* 0x080fe20007ffe0ff */
[----:B------:R-:W-:Y:S01]  /*0d40*/  @!P1 VIADD R3, R3, 0x1 ;  /* 0x0000000103039836 */ /* 0x000fe20000000000 */
[----:B------:R-:W-:Y:S02]  /*0d50*/  ISETP.NE.AND P1, PT, R5, RZ, PT ;  /* 0x000000ff0500720c */ /* 0x000fe40003f25270 */
[----:B------:R-:W-:-:S13]  /*0d60*/  ISETP.GE.U32.AND P0, PT, R2, R7, PT ;  /* 0x000000070200720c */ /* 0x000fda0003f06070 */
[----:B------:R-:W-:-:S04]  /*0d70*/  @P0 VIADD R3, R3, 0x1 ;  /* 0x0000000103030836 */ /* 0x000fc80000000000 */
[----:B------:R-:W-:Y:S01]  /*0d80*/  @!P2 IMAD.MOV R3, RZ, RZ, -R3 ;  /* 0x000000ffff03a224 */ /* 0x000fe200078e0a03 */
[----:B------:R-:W-:-:S07]  /*0d90*/  @!P1 LOP3.LUT R3, RZ, R5, RZ, 0x33, !PT ;  /* 0x00000005ff039212 */ /* 0x000fce00078e33ff */
.L_x_11:
[-C--:B------:R-:W-:Y:S01]  /*0da0*/  IMAD R2, R8, R3.reuse, RZ ;  /* 0x0000000308027224 */ /* 0x080fe200078e02ff */
[----:B------:R-:W-:Y:S01]  /*0db0*/  IADD3 R17, R12, -0x80, RZ ;  /* 0xffffff800c117810 */ /* 0x000fe20007ffe0ff */
[----:B------:R-:W-:Y:S01]  /*0dc0*/  IMAD.MOV.U32 R23, RZ, RZ, RZ ;  /* 0x000000ffff177224 */ /* 0x000fe200078e00ff */
[----:B------:R-:W-:Y:S02]  /*0dd0*/  PLOP3.LUT P0, PT, PT, PT, PT, 0x80, 0x0 ;  /* 0x000000000000781c */ /* 0x000fe40003f0f070 */
[----:B------:R-:W-:Y:S02]  /*0de0*/  CS2R R150, SRZ ;  /* 0x0000000000967805 */ /* 0x000fe4000001ff00 */
[----:B------:R-:W-:Y:S01]  /*0df0*/  VIADDMNMX R16, R2, R3, R0, PT ;  /* 0x0000000302107246 */ /* 0x000fe20003800100 */
[----:B------:R0:W-:Y:S01]  /*0e00*/  STL [R1+0x10], R2 ;  /* 0x0000100201007387 */ /* 0x0001e20000100800 */
[----:B------:R-:W-:Y:S01]  /*0e10*/  IMAD.MOV.U32 R0, RZ, RZ, RZ ;  /* 0x000000ffff007224 */ /* 0x000fe200078e00ff */
[----:B------:R-:W-:-:S02]  /*0e20*/  CS2R R32, SRZ ;  /* 0x0000000000207805 */ /* 0x000fc4000001ff00 */
[----:B------:R-:W-:Y:S02]  /*0e30*/  ISETP.GT.AND P1, PT, R16, R2, PT ;  /* 0x000000021000720c */ /* 0x000fe40003f24270 */
[----:B------:R-:W-:Y:S02]  /*0e40*/  CS2R R34, SRZ ;  /* 0x0000000000227805 */ /* 0x000fe4000001ff00 */
[----:B------:R-:W-:Y:S02]  /*0e50*/  CS2R R20, SRZ ;  /* 0x0000000000147805 */ /* 0x000fe4000001ff00 */
[----:B------:R-:W-:Y:S02]  /*0e60*/  CS2R R24, SRZ ;  /* 0x0000000000187805 */ /* 0x000fe4000001ff00 */
[----:B------:R-:W-:Y:S02]  /*0e70*/  CS2R R14, SRZ ;  /* 0x00000000000e7805 */ /* 0x000fe4000001ff00 */
[----:B------:R-:W-:-:S02]  /*0e80*/  CS2R R18, SRZ ;  /* 0x0000000000127805 */ /* 0x000fc4000001ff00 */
[----:B------:R-:W-:Y:S02]  /*0e90*/  CS2R R10, SRZ ;  /* 0x00000000000a7805 */ /* 0x000fe4000001ff00 */
[----:B------:R-:W-:Y:S02]  /*0ea0*/  CS2R R12, SRZ ;  /* 0x00000000000c7805 */ /* 0x000fe4000001ff00 */
[----:B------:R-:W-:Y:S02]  /*0eb0*/  CS2R R6, SRZ ;  /* 0x0000000000067805 */ /* 0x000fe4000001ff00 */
[----:B------:R-:W-:Y:S02]  /*0ec0*/  CS2R R8, SRZ ;  /* 0x0000000000087805 */ /* 0x000fe4000001ff00 */
[----:B------:R-:W-:Y:S02]  /*0ed0*/  CS2R R4, SRZ ;  /* 0x0000000000047805 */ /* 0x000fe4000001ff00 */
[----:B------:R-:W-:-:S02]  /*0ee0*/  CS2R R36, SRZ ;  /* 0x0000000000247805 */ /* 0x000fc4000001ff00 */
[----:B0-----:R-:W-:Y:S02]  /*0ef0*/  CS2R R2, SRZ ;  /* 0x0000000000027805 */ /* 0x001fe4000001ff00 */
[----:B------:R-:W-:Y:S02]  /*0f00*/  CS2R R30, SRZ ;  /* 0x00000000001e7805 */ /* 0x000fe4000001ff00 */
[----:B------:R-:W-:Y:S01]  /*0f10*/  CS2R R38, SRZ ;  /* 0x0000000000267805 */ /* 0x000fe2000001ff00 */
[----:B------:R-:W-:Y:S06]  /*0f20*/  @!P1 BRA `(.L_x_12) ;  /* 0x0000008000189947 */ /* 0x000fec0003800000 */
[----:B------:R-:W-:Y:S01]  /*0f30*/  SHF.R.S32.HI R18, RZ, 0x1f, R17 ;  /* 0x0000001fff127819 */ /* 0x000fe20000011411 */
[----:B------:R-:W0:Y:S01]  /*0f40*/  S2UR UR4, SR_CgaCtaId ;  /* 0x00000000000479c3 */ /* 0x000e220000008800 */
[----:B------:R-:W-:Y:S02]  /*0f50*/  UMOV UR36, 0x400 ;  /* 0x0000040000247882 */ /* 0x000fe40000000000 */
[----:B------:R-:W-:-:S04]  /*0f60*/  LEA.HI R19, R18, R17, RZ, 0x7 ;  /* 0x0000001112137211 */ /* 0x000fc800078f38ff */
[----:B------:R-:W-:-:S06]  /*0f70*/  SHF.R.S32.HI R0, RZ, 0x7, R19 ;  /* 0x00000007ff007819 */ /* 0x000fcc0000011413 */
[----:B------:R-:W1:Y:S01]  /*0f80*/  SHFL.IDX PT, R0, R0, RZ, 0x1f ;  /* 0x00001fff00007589 */ /* 0x000e6200000e0000 */
[----:B0-----:R-:W-:-:S04]  /*0f90*/  ULEA UR36, UR4, UR36, 0x18 ;  /* 0x0000002404247291 */ /* 0x001fc8000f8ec03f */
[----:B------:R-:W-:-:S04]  /*0fa0*/  UIADD3 UR4, UR36, 0x1e800, URZ ;  /* 0x0001e80024047890 */ /* 0x000fc8000fffe03f */
[----:B------:R-:W-:Y:S01]  /*0fb0*/  ULOP3.LUT UP0, URZ, UR4, 0x3ff, URZ, 0xc0, !UPT ;  /* 0x000003ff043f7892 */ /* 0x000fe2000f80c03f */
[----:B-1----:R0:W-:Y:S05]  /*0fc0*/  STL [R1+0xc], R0 ;  /* 0x00000c0001007387 */ /* 0x0021ea0000100800 */
[----:B------:R-:W-:-:S13]  /*0fd0*/  PLOP3.LUT P0, PT, PT, PT, UP0, 0x80, 0x0 ;  /* 0x000000000000781c */ /* 0x000fda0003f0f008 */
[----:B0-----:R-:W-:Y:S05]  /*0fe0*/  @!P0 BRA `(.L_x_13) ;  /* 0x0000000000408947 */ /* 0x001fea0003800000 */
[----:B------:R-:W-:Y:S01]  /*0ff0*/  MOV R0, 0x0 ;  /* 0x0000000000007802 */ /* 0x000fe20000000f00 */
[----:B------:R-:W-:Y:S01]  /*1000*/  ULDC.64 UR4, c[0x4][0xa8] ;  /* 0x01002a0000047ab9 */ /* 0x000fe20000000a00 */
[----:B------:R-:W-:Y:S01]  /*1010*/  ULDC.64 UR6, c[0x4][0x48] ;  /* 0x0100120000067ab9 */ /* 0x000fe20000000a00 */
[----:B------:R-:W-:Y:S01]  /*1020*/  IMAD.U32 R4, RZ, RZ, UR4 ;  /* 0x00000004ff047e24 */ /* 0x000fe2000f8e00ff */
[----:B------:R0:W1:Y:S01]  /*1030*/  LDC.64 R2, c[0x4][R0] ;  /* 0x0100000000027b82 */ /* 0x0000620000000a00 */
[----:B------:R-:W-:Y:S01]  /*1040*/  MOV R5, UR5 ;  /* 0x0000000500057c02 */ /* 0x000fe20008000f00 */
[----:B------:R-:W-:Y:S01]  /*1050*/  ULDC.64 UR4, c[0x4][0xb0] ;  /* 0x01002c0000047ab9 */ /* 0x000fe20000000a00 */
[----:B------:R-:W-:Y:S01]  /*1060*/  IMAD.U32 R10, RZ, RZ, UR6 ;  /* 0x00000006ff0a7e24 */ /* 0x000fe2000f8e00ff */
[----:B------:R-:W-:Y:S01]  /*1070*/  MOV R11, UR7 ;  /* 0x00000007000b7c02 */ /* 0x000fe20008000f00 */
[----:B------:R-:W-:Y:S01]  /*1080*/  IMAD.U32 R6, RZ, RZ, UR4 ;  /* 0x00000004ff067e24 */ /* 0x000fe2000f8e00ff */
[----:B------:R-:W-:Y:S01]  /*1090*/  MOV R13, RZ ;  /* 0x000000ff000d7202 */ /* 0x000fe20000000f00 */
[----:B------:R-:W-:-:S02]  /*10a0*/  IMAD.U32 R7, RZ, RZ, UR5 ;  /* 0x00000005ff077e24 */ /* 0x000fc4000f8e00ff */
[----:B------:R-:W-:Y:S02]  /*10b0*/  IMAD.MOV.U32 R8, RZ, RZ, 0x70 ;  /* 0x00000070ff087424 */ /* 0x000fe400078e00ff */
[----:B0-----:R-:W-:-:S07]  /*10c0*/  IMAD.MOV.U32 R12, RZ, RZ, 0x1 ;  /* 0x00000001ff0c7424 */ /* 0x001fce00078e00ff */
[----:B------:R-:W-:-:S07]  /*10d0*/  LEPC R20, `(.L_x_13) ;  /* 0x000000001014794e */ /* 0x000fce0000000000 */
[----:B-1----:R-:W-:Y:S05]  /*10e0*/  CALL.ABS.NOINC R2 ;  /* 0x0000000002007343 */ /* 0x002fea0003c00000 */
.L_x_13:
[----:B------:R-:W-:Y:S02]  /*10f0*/  SHF.L.U32 R8, RZ, 0x1f, RZ ;  /* 0x0000001fff087819 */ /* 0x000fe400000006ff */
[----:B------:R-:W-:Y:S02]  /*1100*/  LEA.HI R3, R18, R17, RZ, 0x4 ;  /* 0x0000001112037211 */ /* 0x000fe400078f20ff */
[----:B------:R-:W0:Y:S01]  /*1110*/  SYNCS.PHASECHK.TRANS64.TRYWAIT P1, [UR36+0x30800], R8 ;  /* 0x03080008ff0075a7 */ /* 0x000e220008020164 */
[----:B------:R-:W-:Y:S02]  /*1120*/  LOP3.LUT R27, R27, 0x1, RZ, 0xfc, !PT ;  /* 0x000000011b1b7812 */ /* 0x000fe400078efcff */
[----:B------:R-:W-:Y:S02]  /*1130*/  LOP3.LUT R0, R3, 0xfffffff0, RZ, 0xc0, !PT ;  /* 0xfffffff003007812 */ /* 0x000fe400078ec0ff */
[----:B------:R-:W-:Y:S02]  /*1140*/  ISETP.NE.AND P0, PT, R27, 0x3, PT ;  /* 0x000000031b00780c */ /* 0x000fe40003f05270 */
[----:B------:R-:W-:Y:S01]  /*1150*/  MOV R2, 0x20 ;  /* 0x0000002000027802 */ /* 0x000fe20000000f00 */
[----:B------:R-:W-:-:S05]  /*1160*/  IMAD.IADD R0, R17, 0x1, -R0 ;  /* 0x0000000111007824 */ /* 0x000fca00078e0a00 */
[----:B------:R-:W-:-:S04]  /*1170*/  SHF.R.S32.HI R5, RZ, 0x1f, R0 ;  /* 0x0000001fff057819 */ /* 0x000fc80000011400 */
[----:B------:R-:W-:-:S04]  /*1180*/  LEA.HI R4, R5, R0, RZ, 0x3 ;  /* 0x0000000005047211 */ /* 0x000fc800078f18ff */
[----:B------:R-:W-:-:S05]  /*1190*/  LOP3.LUT R5, R4, 0xfffffff8, RZ, 0xc0, !PT ;  /* 0xfffffff804057812 */ /* 0x000fca00078ec0ff */
[----:B------:R-:W-:-:S05]  /*11a0*/  IMAD.IADD R5, R0, 0x1, -R5 ;  /* 0x0000000100057824 */ /* 0x000fca00078e0a05 */
[----:B------:R-:W-:Y:S01]  /*11b0*/  LOP3.LUT P2, RZ, R5, 0x4, RZ, 0xc0, !PT ;  /* 0x0000000405ff7812 */ /* 0x000fe2000784c0ff */
[----:B0-----:R-:W-:-:S12]  /*11c0*/  @!P1 BRA `(.L_x_14) ;  /* 0x000000c400249947 */ /* 0x001fd80003800000 */
.L_x_109:
[----:B------:R-:W-:Y:S01]  /*11d0*/  SEL R6, R2, 0xffffffe0, !P2 ;  /* 0xffffffe002067807 */ /* 0x000fe20005000000 */
[----:B------:R-:W-:Y:S06]  /*11e0*/  @!P0 BRA `(.L_x_15) ;  /* 0x0000000000048947 */ /* 0x000fec0003800000 */
[----:B------:R-:W-:Y:S01]  /*11f0*/  BPT.TRAP 0x1 ;  /* 0x000000040000795c */ /* 0x000fe20000300000 */
.L_x_15:
[----:B------:R1:W2:Y:S01]  /*1200*/  SYNCS.PHASECHK.TRANS64.TRYWAIT P2, [UR36+0x30830], R8 ;  /* 0x03083008ff0075a7 */ /* 0x0002a20008040164 */
[----:B------:R-:W-:Y:S05]  /*1210*/  @!P0 BRA `(.L_x_16) ;  /* 0x0000000000048947 */ /* 0x000fea0003800000 */
[----:B------:R-:W-:Y:S01]  /*1220*/  BPT.TRAP 0x1 ;  /* 0x000000040000795c */ /* 0x000fe20000300000 */
.L_x_16:
[----:B0-----:R-:W3:Y:S01]  /*1230*/  LDL R7, [R1+0xc] ;  /* 0x00000c0001077983 */ /* 0x001ee20000100800 */
[----:B------:R-:W-:Y:S01]  /*1240*/  ISETP.NE.AND P1, PT, R28, RZ, PT ;  /* 0x000000ff1c00720c */ /* 0x000fe20003f25270 */
[----:B---3--:R-:W-:-:S05]  /*1250*/  IMAD.HI R0, R7, 0x55555556, RZ ;  /* 0x5555555607007827 */ /* 0x008fca00078e02ff */
[----:B------:R-:W-:-:S05]  /*1260*/  LEA.HI R0, R0, R0, RZ, 0x1 ;  /* 0x0000000000007211 */ /* 0x000fca00078f08ff */
[----:B------:R-:W-:-:S05]  /*1270*/  IMAD R0, R0, -0x3, R7 ;  /* 0xfffffffd00007824 */ /* 0x000fca00078e0207 */
[----:B------:R-:W-:-:S05]  /*1280*/  LEA R7, R0, UR36, 0xd ;  /* 0x0000002400077c11 */ /* 0x000fca000f8e68ff */
[----:B------:R-:W-:Y:S01]  /*1290*/  VIADD R0, R7, 0xc400 ;  /* 0x0000c40007007836 */ /* 0x000fe20000000000 */
[----:B------:R0:W-:Y:S04]  /*12a0*/  STL [R1+0x8], R7 ;  /* 0x0000080701007387 */ /* 0x0001e80000100800 */
[----:B------:R-:W-:-:S04]  /*12b0*/  SHF.R.U32.HI R0, RZ, 0x4, R0 ;  /* 0x00000004ff007819 */ /* 0x000fc80000011600 */
[----:B0-----:R-:W-:Y:S01]  /*12c0*/  LOP3.LUT R7, R0, 0x3fff, RZ, 0xc0, !PT ;  /* 0x00003fff00077812 */ /* 0x001fe200078ec0ff */
[----:B--2---:R-:W-:Y:S06]  /*12d0*/  @P2 BRA `(.L_x_17) ;  /* 0x0000000000082947 */ /* 0x004fec0003800000 */
[----:B------:R-:W0:Y:S02]  /*12e0*/  SYNCS.PHASECHK.TRANS64.TRYWAIT P2, [UR36+0x30830], R8 ;  /* 0x03083008ff0075a7 */ /* 0x000e240008040164 */
[----:B0-----:R-:W-:Y:S05]  /*12f0*/  @!P2 BRA `(.L_x_18) ;  /* 0x000000c000f0a947 */ /* 0x001fea0003800000 */
.L_x_17:
[----:B01----:R-:W-:Y:S01]  /*1300*/  LOP3.LUT R8, R7, 0x10000, RZ, 0xfc, !PT ;  /* 0x0001000007087812 */ /* 0x003fe200078efcff */
[----:B------:R-:W-:Y:S01]  /*1310*/  IMAD.MOV.U32 R9, RZ, RZ, 0x40000040 ;  /* 0x40000040ff097424 */ /* 0x000fe200078e00ff */
[----:B------:R-:W-:Y:S05]  /*1320*/  WARPSYNC.ALL ;  /* 0x0000000000007948 */ /* 0x000fea0003800000 */
[----:B------:R0:W-:Y:S01]  /*1330*/  STL.64 [R1], R8 ;  /* 0x0000000801007387 */ /* 0x0001e20000100a00 */
[----:B------:R-:W-:Y:S01]  /*1340*/  IMAD.MOV.U32 R0, RZ, RZ, RZ ;  /* 0x000000ffff007224 */ /* 0x000fe200078e00ff */
[----:B------:R-:W-:Y:S01]  /*1350*/  MOV R151, RZ ;  /* 0x000000ff00977202 */ /* 0x000fe20000000f00 */
[----:B------:R-:W-:Y:S01]  /*1360*/  UIADD3 UR4, UR36, 0x12400, URZ ;  /* 0x0001240024047890 */ /* 0x000fe2000fffe03f */
[C---:B------:R-:W-:Y:S01]  /*1370*/  R2UR UR8, R8.reuse ;  /* 0x00000000080872ca */ /* 0x040fe200000e0000 */
[----:B------:R-:W-:Y:S01]  /*1380*/  WARPGROUP.ARRIVE ;  /* 0x00000000000079c5 */ /* 0x000fe20000000000 */
[----:B------:R-:W-:Y:S01]  /*1390*/  R2UR UR9, R9 ;  /* 0x00000000090972ca */ /* 0x000fe200000e0000 */
[----:B------:R-:W-:Y:S01]  /*13a0*/  USHF.R.U32.HI UR4, URZ, 0x4, UR4 ;  /* 0x000000043f047899 */ /* 0x000fe20008011604 */
[----:B------:R-:W-:Y:S01]  /*13b0*/  R2UR UR16, R8 ;  /* 0x00000000081072ca */ /* 0x000fe200000e0000 */
[----:B------:R-:W-:Y:S01]  /*13c0*/  UMOV UR11, 0x40000040 ;  /* 0x40000040000b7882 */ /* 0x000fe20000000000 */
[----:B------:R-:W-:Y:S01]  /*13d0*/  UMOV UR13, 0x40000040 ;  /* 0x40000040000d7882 */ /* 0x000fe20000000000 */
[----:B------:R-:W-:Y:S01]  /*13e0*/  ULOP3.LUT UR4, UR4, 0x3fff, URZ, 0xc0, !UPT ;  /* 0x00003fff04047892 */ /* 0x000fe2000f8ec03f */
[----:B------:R-:W-:Y:S01]  /*13f0*/  P2R R120, PR, RZ, 0x1 ;  /* 0x00000001ff787803 */ /* 0x000fe20000000000 */
[----:B------:R-:W-:Y:S01]  /*1400*/  UMOV UR15, 0x40000040 ;  /* 0x40000040000f7882 */ /* 0x000fe20000000000 */
[----:B------:R-:W-:Y:S01]  /*1410*/  UMOV UR17, 0x40000040 ;  /* 0x4000004000117882 */ /* 0x000fe20000000000 */
[----:B------:R-:W-:Y:S01]  /*1420*/  ULOP3.LUT UR6, UR4, 0x10000, URZ, 0xfc, !UPT ;  /* 0x0001000004067892 */ /* 0x000fe2000f8efc3f */
[----:B------:R-:W2:Y:S01]  /*1430*/  LDL R121, [R1+0x10] ;  /* 0x0000100001797983 */ /* 0x000ea20000100800 */
[----:B------:R-:W-:Y:S01]  /*1440*/  UMOV UR19, 0x40000040 ;  /* 0x4000004000137882 */ /* 0x000fe20000000000 */
[----:B------:R-:W-:Y:S01]  /*1450*/  ULDC UR4, c[0x0][0x9d8] ;  /* 0x0002760000047ab9 */ /* 0x000fe20000000800 */
[----:B------:R-:W-:-:S03]  /*1460*/  ULDC UR5, c[0x0][0x988] ;  /* 0x0002620000057ab9 */ /* 0x000fc60000000800 */
[----:B------:R-:W-:Y:S02]  /*1470*/  UMOV UR10, UR6 ;  /* 0x00000006000a7c82 */ /* 0x000fe40008000000 */
[----:B------:R-:W-:Y:S01]  /*1480*/  HGMMA.64x192x16.F32 R24, gdesc[UR8], RZ, !UPT, gsb0 ;  /* 0x02e00000081879f0 */ /* 0x000fe2000c0008ff */
[----:B------:R-:W-:Y:S02]  /*1490*/  UIADD3 UR8, UR16, 0x2, URZ ;  /* 0x0000000210087890 */ /* 0x000fe4000fffe03f */
[----:B------:R-:W-:Y:S01]  /*14a0*/  UIADD3 UR10, UR6, 0x2, URZ ;  /* 0x00000002060a7890 */ /* 0x000fe2000fffe03f */
[----:B------:R-:W-:Y:S01]  /*14b0*/  UMOV UR9, 0x40000040 ;  /* 0x4000004000097882 */ /* 0x000fe20000000000 */
[----:B------:R-:W-:Y:S01]  /*14c0*/  UMOV UR11, 0x40000040 ;  /* 0x40000040000b7882 */ /* 0x000fe20000000000 */
[----:B------:R-:W-:Y:S02]  /*14d0*/  UIADD3 UR12, UR16, 0x4, URZ ;  /* 0x00000004100c7890 */ /* 0x000fe4000fffe03f */
[----:B------:R-:W-:Y:S01]  /*14e0*/  UIADD3 UR14, UR6, 0x4, URZ ;  /* 0x00000004060e7890 */ /* 0x000fe2000fffe03f */
[----:B------:R-:W-:-:S02]  /*14f0*/  WARPGROUP.DEPBAR.LE gsb0, 0x0 ;  /* 0x00008000000079c5 */ /* 0x000fc40000010000 */
[----:B------:R-:W-:-:S09]  /*1500*/  WARPGROUP.ARRIVE ;  /* 0x00000000000079c5 */ /* 0x000fd20000000000 */
[----:B------:R-:W-:Y:S01]  /*1510*/  HGMMA.64x192x16.F32 R24, gdesc[UR8], R24, gsb0 ;  /* 0x02e00000081879f0 */ /* 0x000fe20008000818 */
[----:B------:R-:W-:Y:S02]  /*1520*/  UIADD3 UR16, UR16, 0x6, URZ ;  /* 0x0000000610107890 */ /* 0x000fe4000fffe03f */
[----:B------:R-:W-:Y:S01]  /*1530*/  UIADD3 UR18, UR6, 0x6, URZ ;  /* 0x0000000606127890 */ /* 0x000fe2000fffe03f */
[----:B------:R-:W-:Y:S02]  /*1540*/  WARPGROUP.DEPBAR.LE gsb0, 0x0 ;  /* 0x00008000000079c5 */ /* 0x000fe40000010000 */
[----:B------:R-:W-:-:S14]  /*1550*/  WARPGROUP.ARRIVE ;  /* 0x00000000000079c5 */ /* 0x000fdc0000000000 */
[----:B------:R-:W-:Y:S03]  /*1560*/  HGMMA.64x192x16.F32 R24, gdesc[UR12], R24, gsb0 ;  /* 0x02e000000c1879f0 */ /* 0x000fe60008000818 */
[----:B------:R-:W-:Y:S02]  /*1570*/  WARPGROUP.DEPBAR.LE gsb0, 0x0 ;  /* 0x00008000000079c5 */ /* 0x000fe40000010000 */
[----:B------:R-:W-:-:S15]  /*1580*/  WARPGROUP.ARRIVE ;  /* 0x00000000000079c5 */ /* 0x000fde0000000000 */
[----:B------:R-:W-:Y:S03]  /*1590*/  HGMMA.64x192x16.F32 R24, gdesc[UR16], R24, gsb0 ;  /* 0x02e00000101879f0 */ /* 0x000fe60008000818 */
[----:B------:R-:W-:Y:S02]  /*15a0*/  WARPGROUP.DEPBAR.LE gsb0, 0x0 ;  /* 0x00008000000079c5 */ /* 0x000fe40000010000 */
[----:B0-----:R-:W-:Y:S01]  /*15b0*/  FMUL.FTZ R8, R26, UR4 ;  /* 0x000000041a087c20 */ /* 0x001fe20008410000 */
[----:B------:R-:W-:Y:S01]  /*15c0*/  FMUL.FTZ R26, R37, UR4 ;  /* 0x00000004251a7c20 */ /* 0x000fe20008410000 */
[----:B------:R-:W-:Y:S01]  /*15d0*/  FMUL.FTZ R37, R50, UR4 ;  /* 0x0000000432257c20 */ /* 0x000fe20008410000 */
[----:B------:R-:W-:Y:S01]  /*15e0*/  FMUL.FTZ R50, R61, UR4 ;  /* 0x000000043d327c20 */ /* 0x000fe20008410000 */
[----:B------:R-:W-:Y:S01]  /*15f0*/  FMUL.FTZ R61, R74, UR4 ;  /* 0x000000044a3d7c20 */ /* 0x000fe20008410000 */
[----:B------:R-:W-:Y:S01]  /*1600*/  FMUL.FTZ R11, R28, UR4 ;  /* 0x000000041c0b7c20 */ /* 0x000fe20008410000 */
[----:B------:R-:W-:Y:S01]  /*1610*/  LOP3.LUT R74, R19, 0xffffff80, RZ, 0xc0, !PT ;  /* 0xffffff80134a7812 */ /* 0x000fe200078ec0ff */
[----:B------:R-:W-:Y:S01]  /*1620*/  FMUL.FTZ R28, R40, UR4 ;  /* 0x00000004281c7c20 */ /* 0x000fe20008410000 */
[----:B------:R-:W-:Y:S01]  /*1630*/  FMUL.FTZ R40, R52, UR4 ;  /* 0x0000000434287c20 */ /* 0x000fe20008410000 */
[----:B------:R-:W-:Y:S01]  /*1640*/  FMUL.FTZ R52, R64, UR4 ;  /* 0x0000000440347c20 */ /* 0x000fe20008410000 */
[----:B------:R-:W-:Y:S01]  /*1650*/  FMUL.FTZ R64, R76, UR4 ;  /* 0x000000044c407c20 */ /* 0x000fe20008410000 */
[----:B------:R-:W-:Y:S01]  /*1660*/  FMUL.FTZ R10, R27, UR4 ;  /* 0x000000041b0a7c20 */ /* 0x000fe20008410000 */
[----:B------:R-:W-:-:S02]  /*1670*/  IMAD.IADD R76, R17, 0x1, -R74 ;  /* 0x00000001114c7824 */ /* 0x000fc400078e0a4a */
[----:B------:R-:W-:Y:S01]  /*1680*/  FMUL.FTZ R27, R39, UR4 ;  /* 0x00000004271b7c20 */ /* 0x000fe20008410000 */
[----:B------:R-:W-:Y:S01]  /*1690*/  FMUL.FTZ R39, R51, UR4 ;  /* 0x0000000433277c20 */ /* 0x000fe20008410000 */
[----:B------:R-:W-:Y:S01]  /*16a0*/  FMUL.FTZ R51, R63, UR4 ;  /* 0x000000043f337c20 */ /* 0x000fe20008410000 */
[----:B------:R-:W-:Y:S01]  /*16b0*/  FMUL.FTZ R13, R29, UR4 ;  /* 0x000000041d0d7c20 */ /* 0x000fe20008410000 */
[----:B------:R-:W-:Y:S01]  /*16c0*/  FMUL.FTZ R63, R75, UR4 ;  /* 0x000000044b3f7c20 */ /* 0x000fe20008410000 */
[----:B------:R-:W-:Y:S01]  /*16d0*/  FMUL.FTZ R29, R42, UR4 ;  /* 0x000000042a1d7c20 */ /* 0x000fe20008410000 */
[----:B------:R-:W-:Y:S01]  /*16e0*/  SHF.R.S32.HI R75, RZ, 0x1f, R76 ;  /* 0x0000001fff4b7819 */ /* 0x000fe2000001144c */
[----:B------:R-:W-:Y:S01]  /*16f0*/  FMUL.FTZ R42, R53, UR4 ;  /* 0x00000004352a7c20 */ /* 0x000fe20008410000 */
[----:B------:R-:W-:Y:S01]  /*1700*/  FMUL.FTZ R53, R66, UR4 ;  /* 0x0000000442357c20 */ /* 0x000fe20008410000 */
[----:B------:R-:W-:Y:S01]  /*1710*/  FMUL.FTZ R66, R77, UR4 ;  /* 0x000000044d427c20 */ /* 0x000fe20008410000 */
[----:B------:R-:W-:Y:S01]  /*1720*/  LEA.HI R77, R75, R76, RZ, 0x2 ;  /* 0x0000004c4b4d7211 */ /* 0x000fe200078f10ff */
[----:B------:R-:W-:Y:S01]  /*1730*/  FMUL.FTZ R12, R30, UR4 ;  /* 0x000000041e0c7c20 */ /* 0x000fe20008410000 */
[----:B------:R-:W-:-:S02]  /*1740*/  FMUL.FTZ R30, R41, UR4 ;  /* 0x00000004291e7c20 */ /* 0x000fc40008410000 */
[----:B------:R-:W-:Y:S01]  /*1750*/  LOP3.LUT R77, R77, 0x7ffffffc, RZ, 0xc0, !PT ;  /* 0x7ffffffc4d4d7812 */ /* 0x000fe200078ec0ff */
[----:B------:R-:W-:Y:S01]  /*1760*/  FMUL.FTZ R41, R54, UR4 ;  /* 0x0000000436297c20 */ /* 0x000fe20008410000 */
[----:B------:R-:W-:Y:S01]  /*1770*/  FMUL.FTZ R7, R24, UR4 ;  /* 0x0000000418077c20 */ /* 0x000fe20008410000 */
[----:B------:R-:W-:Y:S01]  /*1780*/  FMUL.FTZ R9, R25, UR4 ;  /* 0x0000000419097c20 */ /* 0x000fe20008410000 */
[----:B------:R-:W-:Y:S01]  /*1790*/  FMUL.FTZ R54, R65, UR4 ;  /* 0x0000000441367c20 */ /* 0x000fe20008410000 */
[----:B------:R-:W-:Y:S01]  /*17a0*/  FMUL.FTZ R14, R31, UR4 ;  /* 0x000000041f0e7c20 */ /* 0x000fe20008410000 */
[----:B------:R-:W-:Y:S01]  /*17b0*/  FMUL.FTZ R65, R78, UR4 ;  /* 0x000000044e417c20 */ /* 0x000fe20008410000 */
[----:B------:R-:W-:Y:S01]  /*17c0*/  IADD3 R77, R76, -R77, RZ ;  /* 0x8000004d4c4d7210 */ /* 0x000fe20007ffe0ff */
[----:B------:R-:W-:Y:S01]  /*17d0*/  FMUL.FTZ R31, R43, UR4 ;  /* 0x000000042b1f7c20 */ /* 0x000fe20008410000 */
[----:B------:R-:W-:Y:S02]  /*17e0*/  IMAD.MOV.U32 R78, RZ, RZ, -0x2 ;  /* 0xfffffffeff4e7424 */ /* 0x000fe400078e00ff */
[----:B------:R-:W-:Y:S01]  /*17f0*/  FMUL.FTZ R43, R55, UR4 ;  /* 0x00000004372b7c20 */ /* 0x000fe20008410000 */
[----:B------:R-:W-:Y:S01]  /*1800*/  FMUL.FTZ R55, R67, UR4 ;  /* 0x0000000443377c20 */ /* 0x000fe20008410000 */
[----:B------:R-:W-:Y:S01]  /*1810*/  FMUL.FTZ R67, R79, UR4 ;  /* 0x000000044f437c20 */ /* 0x000fe20008410000 */
[----:B------:R-:W0:Y:S01]  /*1820*/  MUFU.TANH R7, R7 ;  /* 0x0000000700077308 */ /* 0x000e220000002400 */
[----:B------:R-:W-:-:S02]  /*1830*/  IMAD R79, R77, R78, 0xc0 ;  /* 0x000000c04d4f7424 */ /* 0x000fc400078e024e */
[----:B------:R-:W-:-:S05]  /*1840*/  FMUL.FTZ R15, R32, UR4 ;  /* 0x00000004200f7c20 */ /* 0x000fca0008410000 */
[----:B------:R-:W1:Y:S01]  /*1850*/  MUFU.TANH R9, R9 ;  /* 0x0000000900097308 */ /* 0x000e620000002400 */
[----:B------:R-:W-:-:S07]  /*1860*/  IMAD.IADD R79, R22, 0x1, R79 ;  /* 0x00000001164f7824 */ /* 0x000fce00078e024f */
[----:B------:R-:W3:Y:S01]  /*1870*/  MUFU.TANH R13, R13 ;  /* 0x0000000d000d7308 */ /* 0x000ee20000002400 */
[----:B------:R-:W-:Y:S02]  /*1880*/  IMAD R22, R16, -0xc0, R79 ;  /* 0xffffff4010167824 */ /* 0x000fe400078e024f */
[----:B------:R-:W-:-:S05]  /*1890*/  FMUL.FTZ R21, R33, UR4 ;  /* 0x0000000421157c20 */ /* 0x000fca0008410000 */
[----:B------:R-:W4:Y:S01]  /*18a0*/  MUFU.TANH R11, R11 ;  /* 0x0000000b000b7308 */ /* 0x000f220000002400 */
[----:B------:R-:W-:Y:S01]  /*18b0*/  FMUL.FTZ R20, R34, UR4 ;  /* 0x0000000422147c20 */ /* 0x000fe20008410000 */
[----:B------:R-:W-:Y:S01]  /*18c0*/  FMUL.FTZ R34, R45, UR4 ;  /* 0x000000042d227c20 */ /* 0x000fe20008410000 */
[----:B------:R-:W-:Y:S01]  /*18d0*/  ISETP.GT.AND P4, PT, R22, RZ, PT ;  /* 0x000000ff1600720c */ /* 0x000fe20003f84270 */
[----:B------:R-:W-:Y:S01]  /*18e0*/  FMUL.FTZ R24, R36, UR4 ;  /* 0x0000000424187c20 */ /* 0x000fe20008410000 */
[----:B------:R-:W-:-:S03]  /*18f0*/  ISETP.GT.AND P3, PT, R22, 0x1, PT ;  /* 0x000000011600780c */ /* 0x000fc60003f64270 */
[----:B------:R-:W5:Y:S01]  /*1900*/  MUFU.TANH R8, R8 ;  /* 0x0000000800087308 */ /* 0x000f620000002400 */
[----:B------:R-:W-:Y:S01]  /*1910*/  FMUL.FTZ R45, R58, UR4 ;  /* 0x000000043a2d7c20 */ /* 0x000fe20008410000 */
[----:B------:R-:W-:Y:S01]  /*1920*/  FMUL.FTZ R58, R69, UR4 ;  /* 0x00000004453a7c20 */ /* 0x000fe20008410000 */
[----:B------:R-:W-:-:S05]  /*1930*/  FMUL.FTZ R69, R82, UR4 ;  /* 0x0000000452457c20 */ /* 0x000fca0008410000 */
[----:B------:R-:W5:Y:S01]  /*1940*/  MUFU.TANH R15, R15 ;  /* 0x0000000f000f7308 */ /* 0x000f620000002400 */
[----:B------:R-:W-:Y:S01]  /*1950*/  ISETP.GT.AND P6, PT, R22, 0x9, PT ;  /* 0x000000091600780c */ /* 0x000fe20003fc4270 */
[----:B------:R-:W-:Y:S01]  /*1960*/  FMUL.FTZ R36, R48, UR4 ;  /* 0x0000000430247c20 */ /* 0x000fe20008410000 */
[----:B------:R-:W-:Y:S01]  /*1970*/  ISETP.GT.AND P2, PT, R22, 0x8, PT ;  /* 0x000000081600780c */ /* 0x000fe20003f44270 */
[----:B------:R-:W-:Y:S01]  /*1980*/  FMUL.FTZ R48, R60, UR4 ;  /* 0x000000043c307c20 */ /* 0x000fe20008410000 */
[----:B0-----:R-:W-:-:S03]  /*1990*/  FSEL R82, R7, -INF , P4 ;  /* 0xff80000007527808 */ /* 0x001fc60002000000 */
[----:B------:R-:W0:Y:S01]  /*19a0*/  MUFU.TANH R10, R10 ;  /* 0x0000000a000a7308 */ /* 0x000e220000002400 */
[----:B-1----:R-:W-:Y:S01]  /*19b0*/  FSEL R9, R9, -INF , P3 ;  /* 0xff80000009097808 */ /* 0x002fe20001800000 */
[----:B------:R-:W-:Y:S01]  /*19c0*/  FMUL.FTZ R60, R72, UR4 ;  /* 0x00000004483c7c20 */ /* 0x000fe20008410000 */
[----:B------:R-:W-:Y:S01]  /*19d0*/  FMUL.FTZ R75, R88, UR4 ;  /* 0x00000004584b7c20 */ /* 0x000fe20008410000 */
[----:B------:R-:W-:-:S04]  /*19e0*/  FMUL.FTZ R72, R84, UR4 ;  /* 0x0000000454487c20 */ /* 0x000fc80008410000 */
[----:B------:R-:W1:Y:S01]  /*19f0*/  MUFU.TANH R21, R21 ;  /* 0x0000001500157308 */ /* 0x000e620000002400 */
[----:B---3--:R-:W-:Y:S01]  /*1a00*/  FSEL R88, R13, -INF , P6 ;  /* 0xff8000000d587808 */ /* 0x008fe20003000000 */
[----:B------:R-:W-:Y:S01]  /*1a10*/  FMUL.FTZ R23, R35, UR4 ;  /* 0x0000000423177c20 */ /* 0x000fe20008410000 */
[----:B----4-:R-:W-:Y:S02]  /*1a20*/  FSEL R84, R11, -INF , P2 ;  /* 0xff8000000b547808 */ /* 0x010fe40001000000 */
[----:B------:R-:W-:-:S03]  /*1a30*/  FMNMX.FTZ R13, R82, R9, !PT ;  /* 0x00000009520d7209 */ /* 0x000fc60007810000 */
[----:B------:R-:W3:Y:S01]  /*1a40*/  MUFU.TANH R12, R12 ;  /* 0x0000000c000c7308 */ /* 0x000ee20000002400 */
[----:B------:R-:W-:Y:S02]  /*1a50*/  ISETP.GT.AND P5, PT, R22, 0x10, PT ;  /* 0x000000101600780c */ /* 0x000fe40003fa4270 */
[----:B------:R-:W-:-:S05]  /*1a60*/  FMNMX.FTZ R13, R84, R13, !PT ;  /* 0x0000000d540d7209 */ /* 0x000fca0007810000 */
[----:B------:R-:W4:Y:S01]  /*1a70*/  MUFU.TANH R24, R24 ;  /* 0x0000001800187308 */ /* 0x000f220000002400 */
[----:B------:R-:W-:Y:S01]  /*1a80*/  FMUL.FTZ R76, R90, UR4 ;  /* 0x000000045a4c7c20 */ /* 0x000fe20008410000 */
[----:B-----5:R-:W-:-:S06]  /*1a90*/  FSEL R8, R8, -INF , P4 ;  /* 0xff80000008087808 */ /* 0x020fcc0002000000 */
[----:B------:R-:W5:Y:S01]  /*1aa0*/  MUFU.TANH R14, R14 ;  /* 0x0000000e000e7308 */ /* 0x000f620000002400 */
[----:B------:R-:W-:Y:S01]  /*1ab0*/  FSEL R90, R15, -INF , P5 ;  /* 0xff8000000f5a7808 */ /* 0x000fe20002800000 */
[----:B------:R-:W-:Y:S01]  /*1ac0*/  FMUL.FTZ R25, R38, UR4 ;  /* 0x0000000426197c20 */ /* 0x000fe20008410000 */
[----:B------:R-:W-:-:S05]  /*1ad0*/  ISETP.GT.AND P4, PT, R22, 0x11, PT ;  /* 0x000000111600780c */ /* 0x000fca0003f84270 */
[----:B------:R-:W5:Y:S01]  /*1ae0*/  MUFU.TANH R26, R26 ;  /* 0x0000001a001a7308 */ /* 0x000f620000002400 */
[----:B------:R-:W-:Y:S01]  /*1af0*/  FMNMX.FTZ R15, R88, R13, !PT ;  /* 0x0000000d580f7209 */ /* 0x000fe20007810000 */
[----:B------:R-:W-:Y:S01]  /*1b00*/  FMUL.FTZ R32, R44, UR4 ;  /* 0x000000042c207c20 */ /* 0x000fe20008410000 */
[----:B------:R-:W-:-:S05]  /*1b10*/  FMUL.FTZ R74, R87, UR4 ;  /* 0x00000004574a7c20 */ /* 0x000fca0008410000 */
[----:B------:R-:W5:Y:S01]  /*1b20*/  MUFU.TANH R20, R20 ;  /* 0x0000001400147308 */ /* 0x000f620000002400 */
[----:B------:R-:W-:Y:S01]  /*1b30*/  FMUL.FTZ R87, R96, UR4 ;  /* 0x0000000460577c20 */ /* 0x000fe20008410000 */
[----:B0-----:R-:W-:-:S06]  /*1b40*/  FSEL R10, R10, -INF , P3 ;  /* 0xff8000000a0a7808 */ /* 0x001fcc0001800000 */
[----:B------:R-:W0:Y:S01]  /*1b50*/  MUFU.TANH R23, R23 ;  /* 0x0000001700177308 */ /* 0x000e220000002400 */
[----:B------:R-:W-:Y:S02]  /*1b60*/  ISETP.GT.AND P3, PT, R22, 0x18, PT ;  /* 0x000000181600780c */ /* 0x000fe40003f64270 */
[----:B-1----:R-:W-:-:S05]  /*1b70*/  FSEL R96, R21, -INF , P4 ;  /* 0xff80000015607808 */ /* 0x002fca0002000000 */
[----:B------:R-:W1:Y:S01]  /*1b80*/  MUFU.TANH R28, R28 ;  /* 0x0000001c001c7308 */ /* 0x000e620000002400 */
[----:B------:R-:W-:Y:S01]  /*1b90*/  FMNMX.FTZ R15, R90, R15, !PT ;  /* 0x0000000f5a0f7209 */ /* 0x000fe20007810000 */
[----:B------:R-:W-:Y:S01]  /*1ba0*/  FMUL.FTZ R38, R49, UR4 ;  /* 0x0000000431267c20 */ /* 0x000fe20008410000 */
[----:B---3--:R-:W-:-:S05]  /*1bb0*/  FSEL R12, R12, -INF , P2 ;  /* 0xff8000000c0c7808 */ /* 0x008fca0001000000 */
[----:B------:R-:W3:Y:S01]  /*1bc0*/  MUFU.TANH R30, R30 ;  /* 0x0000001e001e7308 */ /* 0x000ee20000002400 */
[----:B------:R-:W-:Y:S01]  /*1bd0*/  FMUL.FTZ R49, R62, UR4 ;  /* 0x000000043e317c20 */ /* 0x000fe20008410000 */
[----:B------:R-:W-:Y:S01]  /*1be0*/  ISETP.GT.AND P2, PT, R22, 0x19, PT ;  /* 0x000000191600780c */ /* 0x000fe20003f44270 */
[----:B------:R-:W-:Y:S01]  /*1bf0*/  FMUL.FTZ R62, R73, UR4 ;  /* 0x00000004493e7c20 */ /* 0x000fe20008410000 */
[----:B----4-:R-:W-:Y:S02]  /*1c00*/  FSEL R24, R24, -INF , P3 ;  /* 0xff80000018187808 */ /* 0x010fe40001800000 */
[----:B------:R-:W-:Y:S02]  /*1c10*/  FMNMX.FTZ R21, R96, R15, !PT ;  /* 0x0000000f60157209 */ /* 0x000fe40007810000 */
[----:B------:R-:W4:Y:S01]  /*1c20*/  MUFU.TANH R25, R25 ;  /* 0x0000001900197308 */ /* 0x000f220000002400 */
[----:B------:R-:W-:Y:S01]  /*1c30*/  FMUL.FTZ R73, R86, UR4 ;  /* 0x0000000456497c20 */ /* 0x000fe20008410000 */
[----:B------:R-:W-:Y:S01]  /*1c40*/  FMUL.FTZ R86, R100, UR4 ;  /* 0x0000000464567c20 */ /* 0x000fe20008410000 */
[----:B-----5:R-:W-:-:S05]  /*1c50*/  FSEL R14, R14, -INF , P6 ;  /* 0xff8000000e0e7808 */ /* 0x020fca0003000000 */
[----:B------:R-:W5:Y:S01]  /*1c60*/  MUFU.TANH R32, R32 ;  /* 0x0000002000207308 */ /* 0x000f620000002400 */
[----:B------:R-:W-:Y:S02]  /*1c70*/  ISETP.GT.AND P6, PT, R22, 0x20, PT ;  /* 0x000000201600780c */ /* 0x000fe40003fc4270 */
[----:B------:R-:W-:Y:S02]  /*1c80*/  FSEL R100, R26, -INF , P2 ;  /* 0xff8000001a647808 */ /* 0x000fe40001000000 */
[----:B------:R-:W-:-:S03]  /*1c90*/  FMNMX.FTZ R21, R24, R21, !PT ;  /* 0x0000001518157209 */ /* 0x000fc60007810000 */
[----:B------:R-:W5:Y:S01]  /*1ca0*/  MUFU.TANH R27, R27 ;  /* 0x0000001b001b7308 */ /* 0x000f620000002400 */
[----:B------:R-:W-:Y:S01]  /*1cb0*/  FMUL.FTZ R79, R92, UR4 ;  /* 0x000000045c4f7c20 */ /* 0x000fe20008410000 */
[----:B------:R-:W-:Y:S01]  /*1cc0*/  FSEL R20, R20, -INF , P5 ;  /* 0xff80000014147808 */ /* 0x000fe20002800000 */
[----:B------:R-:W-:Y:S01]  /*1cd0*/  FMUL.FTZ R33, R46, UR4 ;  /* 0x000000042e217c20 */ /* 0x000fe20008410000 */
[----:B0-----:R-:W-:-:S04]  /*1ce0*/  FSEL R92, R23, -INF , P4 ;  /* 0xff800000175c7808 */ /* 0x001fc80002000000 */
[----:B------:R-:W0:Y:S01]  /*1cf0*/  MUFU.TANH R34, R34 ;  /* 0x0000002200227308 */ /* 0x000e220000002400 */
[----:B------:R-:W-:Y:S02]  /*1d00*/  ISETP.GT.AND P5, PT, R22, 0x21, PT ;  /* 0x000000211600780c */ /* 0x000fe40003fa4270 */
[----:B-1----:R-:W-:Y:S02]  /*1d10*/  FSEL R28, R28, -INF , P6 ;  /* 0xff8000001c1c7808 */ /* 0x002fe40003000000 */
[----:B------:R-:W-:-:S03]  /*1d20*/  FMNMX.FTZ R23, R100, R21, !PT ;  /* 0x0000001564177209 */ /* 0x000fc60007810000 */
[----:B------:R-:W1:Y:S01]  /*1d30*/  MUFU.TANH R29, R29 ;  /* 0x0000001d001d7308 */ /* 0x000e620000002400 */
[----:B------:R-:W-:Y:S01]  /*1d40*/  FMUL.FTZ R44, R56, UR4 ;  /* 0x00000004382c7c20 */ /* 0x000fe20008410000 */
[----:B------:R-:W-:Y:S01]  /*1d50*/  FMUL.FTZ R35, R47, UR4 ;  /* 0x000000042f237c20 */ /* 0x000fe20008410000 */
[----:B------:R-:W-:-:S05]  /*1d60*/  FMUL.FTZ R56, R68, UR4 ;  /* 0x0000000444387c20 */ /* 0x000fca0008410000 */
[----:B------:R-:W2:Y:S01]  /*1d70*/  MUFU.TANH R36, R36 ;  /* 0x0000002400247308 */ /* 0x000ea20000002400 */
[----:B------:R-:W-:Y:S01]  /*1d80*/  ISETP.GT.AND P4, PT, R22, 0x28, PT ;  /* 0x000000281600780c */ /* 0x000fe20003f84270 */
[----:B------:R-:W-:Y:S01]  /*1d90*/  FMUL.FTZ R68, R80, UR4 ;  /* 0x0000000450447c20 */ /* 0x000fe20008410000 */
[----:B---3--:R-:W-:Y:S02]  /*1da0*/  FSEL R122, R30, -INF , P5 ;  /* 0xff8000001e7a7808 */ /* 0x008fe40002800000 */
[----:B------:R-:W-:-:S03]  /*1db0*/  FMNMX.FTZ R23, R28, R23, !PT ;  /* 0x000000171c177209 */ /* 0x000fc60007810000 */
[----:B------:R-:W-:Y:S01]  /*1dc0*/  MUFU.TANH R31, R31 ;  /* 0x0000001f001f7308 */ /* 0x000fe20000002400 */
[----:B------:R-:W-:Y:S01]  /*1dd0*/  FMUL.FTZ R80, R94, UR4 ;  /* 0x000000045e507c20 */ /* 0x000fe20008410000 */
[----:B----4-:R-:W-:-:S06]  /*1de0*/  FSEL R94, R25, -INF , P3 ;  /* 0xff800000195e7808 */ /* 0x010fcc0001800000 */
[----:B------:R-:W3:Y:S01]  /*1df0*/  MUFU.TANH R38, R38 ;  /* 0x0000002600267308 */ /* 0x000ee20000002400 */
[----:B------:R-:W-:Y:S01]  /*1e00*/  ISETP.GT.AND P3, PT, R22, 0x29, PT ;  /* 0x000000291600780c */ /* 0x000fe20003f64270 */
[----:B------:R-:W-:Y:S01]  /*1e10*/  FMUL.FTZ R77, R89, UR4 ;  /* 0x00000004594d7c20 */ /* 0x000fe20008410000 */
[----:B-----5:R-:W-:Y:S02]  /*1e20*/  FSEL R32, R32, -INF , P4 ;  /* 0xff80000020207808 */ /* 0x020fe40002000000 */
[----:B------:R-:W-:-:S03]  /*1e30*/  FMNMX.FTZ R23, R122, R23, !PT ;  /* 0x000000177a177209 */ /* 0x000fc60007810000 */
[----:B------:R-:W4:Y:S01]  /*1e40*/  MUFU.TANH R33, R33 ;  /* 0x0000002100217308 */ /* 0x000f220000002400 */
[----:B------:R-:W-:Y:S01]  /*1e50*/  FMUL.FTZ R89, R98, UR4 ;  /* 0x0000000462597c20 */ /* 0x000fe20008410000 */
[----:B------:R-:W-:-:S06]  /*1e60*/  FSEL R98, R27, -INF , P2 ;  /* 0xff8000001b627808 */ /* 0x000fcc0001000000 */
[----:B------:R-:W5:Y:S01]  /*1e70*/  MUFU.TANH R40, R40 ;  /* 0x0000002800287308 */ /* 0x000f620000002400 */
[----:B------:R-:W-:Y:S01]  /*1e80*/  ISETP.GT.AND P2, PT, R22, 0x30, PT ;  /* 0x000000301600780c */ /* 0x000fe20003f44270 */
[----:B------:R-:W-:Y:S01]  /*1e90*/  FMUL.FTZ R46, R57, UR4 ;  /* 0x00000004392e7c20 */ /* 0x000fe20008410000 */
[----:B0-----:R-:W-:Y:S01]  /*1ea0*/  FSEL R126, R34, -INF , P3 ;  /* 0xff800000227e7808 */ /* 0x001fe20001800000 */
[----:B------:R-:W-:Y:S01]  /*1eb0*/  FMUL.FTZ R85, R85, UR4 ;  /* 0x0000000455557c20 */ /* 0x000fe20008410000 */
[----:B------:R-:W-:-:S03]  /*1ec0*/  FMNMX.FTZ R25, R32, R23, !PT ;  /* 0x0000001720197209 */ /* 0x000fc60007810000 */
[----:B------:R-:W0:Y:S01]  /*1ed0*/  MUFU.TANH R35, R35 ;  /* 0x0000002300237308 */ /* 0x000e220000002400 */
[----:B-1----:R-:W-:Y:S02]  /*1ee0*/  FSEL R26, R29, -INF , P6 ;  /* 0xff8000001d1a7808 */ /* 0x002fe40003000000 */
[----:B------:R-:W-:-:S05]  /*1ef0*/  ISETP.GT.AND P6, PT, R22, 0x31, PT ;  /* 0x000000311600780c */ /* 0x000fca0003fc4270 */
[----:B------:R-:W1:Y:S01]  /*1f00*/  MUFU.TANH R42, R42 ;  /* 0x0000002a002a7308 */ /* 0x000e620000002400 */
[----:B--2---:R-:W-:Y:S02]  /*1f10*/  FSEL R128, R36, -INF , P2 ;  /* 0xff80000024807808 */ /* 0x004fe40001000000 */
[----:B------:R-:W-:-:S05]  /*1f20*/  FMNMX.FTZ R25, R126, R25, !PT ;  /* 0x000000197e197209 */ /* 0x000fca0007810000 */
[----:B------:R-:W2:Y:S01]  /*1f30*/  MUFU.TANH R37, R37 ;  /* 0x0000002500257308 */ /* 0x000ea20000002400 */
[----:B---3--:R-:W-:Y:S02]  /*1f40*/  FSEL R130, R38, -INF , P6 ;  /* 0xff80000026827808 */ /* 0x008fe40003000000 */
[----:B------:R-:W-:-:S05]  /*1f50*/  FMNMX.FTZ R25, R128, R25, !PT ;  /* 0x0000001980197209 */ /* 0x000fca0007810000 */
[----:B------:R-:W3:Y:S01]  /*1f60*/  MUFU.TANH R44, R44 ;  /* 0x0000002c002c7308 */ /* 0x000ee20000002400 */
[----:B----4-:R-:W-:-:S07]  /*1f70*/  FSEL R30, R33, -INF , P4 ;  /* 0xff800000211e7808 */ /* 0x010fce0002000000 */
[----:B------:R4:W-:Y:S01]  /*1f80*/  MUFU.TANH R19, R85 ;  /* 0x0000005500137308 */ /* 0x0009e20000002400 */
[----:B------:R-:W-:-:S07]  /*1f90*/  ISETP.GT.AND P4, PT, R22, 0x39, PT ;  /* 0x000000391600780c */ /* 0x000fce0003f84270 */
[----:B------:R-:W3:Y:S01]  /*1fa0*/  MUFU.TANH R39, R39 ;  /* 0x0000002700277308 */ /* 0x000ee20000002400 */
[----:B----4-:R-:W-:Y:S01]  /*1fb0*/  FMUL.FTZ R85, R102, UR4 ;  /* 0x0000000466557c20 */ /* 0x010fe20008410000 */
[----:B------:R-:W-:Y:S02]  /*1fc0*/  FSEL R102, R31, -INF , P5 ;  /* 0xff8000001f667808 */ /* 0x000fe40002800000 */
[----:B------:R-:W-:-:S04]  /*1fd0*/  ISETP.GT.AND P5, PT, R22, 0x38, PT ;  /* 0x000000381600780c */ /* 0x000fc80003fa4270 */
[----:B------:R-:W4:Y:S01]  /*1fe0*/  MUFU.TANH R46, R46 ;  /* 0x0000002e002e7308 */ /* 0x000f220000002400 */
[----:B-----5:R-:W-:Y:S02]  /*1ff0*/  FSEL R132, R40, -INF , P5 ;  /* 0xff80000028847808 */ /* 0x020fe40002800000 */
[----:B------:R-:W-:-:S05]  /*2000*/  FMNMX.FTZ R25, R130, R25, !PT ;  /* 0x0000001982197209 */ /* 0x000fca0007810000 */
[----:B------:R-:W5:Y:S01]  /*2010*/  MUFU.TANH R41, R41 ;  /* 0x0000002900297308 */ /* 0x000f620000002400 */
[----:B0-----:R-:W-:Y:S01]  /*2020*/  FSEL R124, R35, -INF , P3 ;  /* 0xff800000237c7808 */ /* 0x001fe20001800000 */
[----:B------:R-:W-:Y:S01]  /*2030*/  FMUL.FTZ R47, R59, UR4 ;  /* 0x000000043b2f7c20 */ /* 0x000fe20008410000 */
[----:B------:R-:W-:-:S05]  /*2040*/  ISETP.GT.AND P3, PT, R22, 0x40, PT ;  /* 0x000000401600780c */ /* 0x000fca0003f64270 */
[----:B------:R-:W0:Y:S01]  /*2050*/  MUFU.TANH R48, R48 ;  /* 0x0000003000307308 */ /* 0x000e220000002400 */
[----:B-1----:R-:W-:Y:S02]  /*2060*/  FSEL R42, R42, -INF , P4 ;  /* 0xff8000002a2a7808 */ /* 0x002fe40002000000 */
[----:B------:R-:W-:-:S05]  /*2070*/  FMNMX.FTZ R25, R132, R25, !PT ;  /* 0x0000001984197209 */ /* 0x000fca0007810000 */
[----:B------:R-:W1:Y:S01]  /*2080*/  MUFU.TANH R43, R43 ;  /* 0x0000002b002b7308 */ /* 0x000e620000002400 */
[----:B--2---:R-:W-:Y:S02]  /*2090*/  FSEL R34, R37, -INF , P2 ;  /* 0xff80000025227808 */ /* 0x004fe40001000000 */
[----:B------:R-:W-:-:S05]  /*20a0*/  ISETP.GT.AND P2, PT, R22, 0x41, PT ;  /* 0x000000411600780c */ /* 0x000fca0003f44270 */
[----:B------:R-:W2:Y:S01]  /*20b0*/  MUFU.TANH R50, R50 ;  /* 0x0000003200327308 */ /* 0x000ea20000002400 */
[----:B---3--:R-:W-:Y:S02]  /*20c0*/  FSEL R134, R44, -INF , P3 ;  /* 0xff8000002c867808 */ /* 0x008fe40001800000 */
[----:B------:R-:W-:-:S05]  /*20d0*/  FMNMX.FTZ R25, R42, R25, !PT ;  /* 0x000000192a197209 */ /* 0x000fca0007810000 */
[----:B------:R-:W3:Y:S01]  /*20e0*/  MUFU.TANH R45, R45 ;  /* 0x0000002d002d7308 */ /* 0x000ee20000002400 */
[----:B------:R-:W-:Y:S02]  /*20f0*/  FSEL R36, R39, -INF , P6 ;  /* 0xff80000027247808 */ /* 0x000fe40003000000 */
[----:B------:R-:W-:-:S05]  /*2100*/  ISETP.GT.AND P6, PT, R22, 0x48, PT ;  /* 0x000000481600780c */ /* 0x000fca0003fc4270 */
[----:B------:R-:W3:Y:S01]  /*2110*/  MUFU.TANH R52, R52 ;  /* 0x0000003400347308 */ /* 0x000ee20000002400 */
[----:B----4-:R-:W-:Y:S02]  /*2120*/  FSEL R46, R46, -INF , P2 ;  /* 0xff8000002e2e7808 */ /* 0x010fe40001000000 */
[----:B------:R-:W-:-:S05]  /*2130*/  FMNMX.FTZ R25, R134, R25, !PT ;  /* 0x0000001986197209 */ /* 0x000fca0007810000 */
[----:B------:R-:W4:Y:S01]  /*2140*/  MUFU.TANH R47, R47 ;  /* 0x0000002f002f7308 */ /* 0x000f220000002400 */
[----:B-----5:R-:W-:Y:S02]  /*2150*/  FSEL R38, R41, -INF , P5 ;  /* 0xff80000029267808 */ /* 0x020fe40002800000 */
[----:B------:R-:W-:-:S05]  /*2160*/  ISETP.GT.AND P5, PT, R22, 0x49, PT ;  /* 0x000000491600780c */ /* 0x000fca0003fa4270 */
[----:B------:R-:W5:Y:S01]  /*2170*/  MUFU.TANH R54, R54 ;  /* 0x0000003600367308 */ /* 0x000f620000002400 */
[----:B0-----:R-:W-:Y:S02]  /*2180*/  FSEL R138, R48, -INF , P6 ;  /* 0xff800000308a7808 */ /* 0x001fe40003000000 */
[----:B------:R-:W-:-:S05]  /*2190*/  FMNMX.FTZ R25, R46, R25, !PT ;  /* 0x000000192e197209 */ /* 0x000fca0007810000 */
[----:B------:R-:W0:Y:S01]  /*21a0*/  MUFU.TANH R49, R49 ;  /* 0x0000003100317308 */ /* 0x000e220000002400 */
[----:B-1----:R-:W-:Y:S02]  /*21b0*/  FSEL R40, R43, -INF , P4 ;  /* 0xff8000002b287808 */ /* 0x002fe40002000000 */
[----:B------:R-:W-:-:S05]  /*21c0*/  ISETP.GT.AND P4, PT, R22, 0x50, PT ;  /* 0x000000501600780c */ /* 0x000fca0003f84270 */
[----:B------:R-:W1:Y:S01]  /*21d0*/  MUFU.TANH R56, R56 ;  /* 0x0000003800387308 */ /* 0x000e620000002400 */
[----:B--2---:R-:W-:Y:S02]  /*21e0*/  FSEL R50, R50, -INF , P5 ;  /* 0xff80000032327808 */ /* 0x004fe40002800000 */
[----:B------:R-:W-:-:S05]  /*21f0*/  FMNMX.FTZ R25, R138, R25, !PT ;  /* 0x000000198a197209 */ /* 0x000fca0007810000 */
[----:B------:R-:W2:Y:S01]  /*2200*/  MUFU.TANH R51, R51 ;  /* 0x0000003300337308 */ /* 0x000ea20000002400 */
[----:B---3--:R-:W-:Y:S01]  /*2210*/  FSEL R44, R45, -INF , P3 ;  /* 0xff8000002d2c7808 */ /* 0x008fe20001800000 */
[----:B------:R-:W-:Y:S01]  /*2220*/  FMUL.FTZ R57, R70, UR4 ;  /* 0x0000000446397c20 */ /* 0x000fe20008410000 */
[----:B------:R-:W-:-:S05]  /*2230*/  ISETP.GT.AND P3, PT, R22, 0x51, PT ;  /* 0x000000511600780c */ /* 0x000fca0003f64270 */
[----:B------:R-:W3:Y:S01]  /*2240*/  MUFU.TANH R58, R58 ;  /* 0x0000003a003a7308 */ /* 0x000ee20000002400 */
[----:B------:R-:W-:Y:S02]  /*2250*/  FSEL R52, R52, -INF , P4 ;  /* 0xff80000034347808 */ /* 0x000fe40002000000 */
[----:B------:R-:W-:-:S05]  /*2260*/  FMNMX.FTZ R25, R50, R25, !PT ;  /* 0x0000001932197209 */ /* 0x000fca0007810000 */
[----:B------:R-:W3:Y:S01]  /*2270*/  MUFU.TANH R53, R53 ;  /* 0x0000003500357308 */ /* 0x000ee20000002400 */
[----:B----4-:R-:W-:Y:S01]  /*2280*/  FSEL R136, R47, -INF , P2 ;  /* 0xff8000002f887808 */ /* 0x010fe20001000000 */
[----:B------:R-:W-:Y:S01]  /*2290*/  FMUL.FTZ R59, R71, UR4 ;  /* 0x00000004473b7c20 */ /* 0x000fe20008410000 */
[----:B------:R-:W-:-:S05]  /*22a0*/  ISETP.GT.AND P2, PT, R22, 0x58, PT ;  /* 0x000000581600780c */ /* 0x000fca0003f44270 */
[----:B------:R-:W4:Y:S01]  /*22b0*/  MUFU.TANH R60, R60 ;  /* 0x0000003c003c7308 */ /* 0x000f220000002400 */
[----:B-----5:R-:W-:Y:S02]  /*22c0*/  FSEL R54, R54, -INF , P3 ;  /* 0xff80000036367808 */ /* 0x020fe40001800000 */
[----:B------:R-:W-:-:S05]  /*22d0*/  FMNMX.FTZ R25, R52, R25, !PT ;  /* 0x0000001934197209 */ /* 0x000fca0007810000 */
[----:B------:R-:W5:Y:S01]  /*22e0*/  MUFU.TANH R55, R55 ;  /* 0x0000003700377308 */ /* 0x000f620000002400 */
[----:B0-----:R-:W-:Y:S02]  /*22f0*/  FSEL R48, R49, -INF , P6 ;  /* 0xff80000031307808 */ /* 0x001fe40003000000 */
[----:B------:R-:W-:-:S05]  /*2300*/  ISETP.GT.AND P6, PT, R22, 0x59, PT ;  /* 0x000000591600780c */ /* 0x000fca0003fc4270 */
[----:B------:R-:W0:Y:S01]  /*2310*/  MUFU.TANH R62, R62 ;  /* 0x0000003e003e7308 */ /* 0x000e220000002400 */
[----:B-1----:R-:W-:Y:S02]  /*2320*/  FSEL R146, R56, -INF , P2 ;  /* 0xff80000038927808 */ /* 0x002fe40001000000 */
[----:B------:R-:W-:-:S05]  /*2330*/  FMNMX.FTZ R25, R54, R25, !PT ;  /* 0x0000001936197209 */ /* 0x000fca0007810000 */
[----:B------:R-:W1:Y:S01]  /*2340*/  MUFU.TANH R57, R57 ;  /* 0x0000003900397308 */ /* 0x000e620000002400 */
[----:B--2---:R-:W-:Y:S01]  /*2350*/  FSEL R140, R51, -INF , P5 ;  /* 0xff800000338c7808 */ /* 0x004fe20002800000 */
[----:B------:R-:W-:Y:S01]  /*2360*/  FMUL.FTZ R70, R81, UR4 ;  /* 0x0000000451467c20 */ /* 0x000fe20008410000 */
[----:B------:R-:W-:-:S05]  /*2370*/  ISETP.GT.AND P5, PT, R22, 0x60, PT ;  /* 0x000000601600780c */ /* 0x000fca0003fa4270 */
[----:B------:R-:W2:Y:S01]  /*2380*/  MUFU.TANH R64, R64 ;  /* 0x0000004000407308 */ /* 0x000ea20000002400 */
[----:B---3--:R-:W-:Y:S02]  /*2390*/  FSEL R58, R58, -INF , P6 ;  /* 0xff8000003a3a7808 */ /* 0x008fe40003000000 */
[----:B------:R-:W-:-:S05]  /*23a0*/  FMNMX.FTZ R25, R146, R25, !PT ;  /* 0x0000001992197209 */ /* 0x000fca0007810000 */
[----:B------:R-:W-:Y:S01]  /*23b0*/  MUFU.TANH R59, R59 ;  /* 0x0000003b003b7308 */ /* 0x000fe20000002400 */
[----:B------:R-:W-:Y:S02]  /*23c0*/  FSEL R142, R53, -INF , P4 ;  /* 0xff800000358e7808 */ /* 0x000fe40002000000 */
[----:B------:R-:W-:-:S05]  /*23d0*/  ISETP.GT.AND P4, PT, R22, 0x61, PT ;  /* 0x000000611600780c */ /* 0x000fca0003f84270 */
[----:B------:R-:W3:Y:S01]  /*23e0*/  MUFU.TANH R66, R66 ;  /* 0x0000004200427308 */ /* 0x000ee20000002400 */
[----:B----4-:R-:W-:Y:S02]  /*23f0*/  FSEL R60, R60, -INF , P5 ;  /* 0xff8000003c3c7808 */ /* 0x010fe40002800000 */
[----:B------:R-:W-:-:S05]  /*2400*/  FMNMX.FTZ R25, R58, R25, !PT ;  /* 0x000000193a197209 */ /* 0x000fca0007810000 */
[----:B------:R-:W-:Y:S01]  /*2410*/  MUFU.TANH R61, R61 ;  /* 0x0000003d003d7308 */ /* 0x000fe20000002400 */
[----:B-----5:R-:W-:Y:S02]  /*2420*/  FSEL R144, R55, -INF , P3 ;  /* 0xff80000037907808 */ /* 0x020fe40001800000 */
[----:B------:R-:W-:-:S05]  /*2430*/  ISETP.GT.AND P3, PT, R22, 0x68, PT ;  /* 0x000000681600780c */ /* 0x000fca0003f64270 */
[----:B------:R-:W-:Y:S01]  /*2440*/  MUFU.TANH R68, R68 ;  /* 0x0000004400447308 */ /* 0x000fe20000002400 */
[----:B0-----:R-:W-:Y:S02]  /*2450*/  FSEL R150, R62, -INF , P4 ;  /* 0xff8000003e967808 */ /* 0x001fe40002000000 */
[----:B------:R-:W-:Y:S01]  /*2460*/  FMNMX.FTZ R25, R60, R25, !PT ;  /* 0x000000193c197209 */ /* 0x000fe20007810000 */
[----:B------:R-:W-:-:S04]  /*2470*/  FMUL.FTZ R104, R104, UR4 ;  /* 0x0000000468687c20 */ /* 0x000fc80008410000 */
[----:B------:R-:W0:Y:S01]  /*2480*/  MUFU.TANH R63, R63 ;  /* 0x0000003f003f7308 */ /* 0x000e220000002400 */
[----:B-1----:R-:W-:Y:S02]  /*2490*/  FSEL R56, R57, -INF , P2 ;  /* 0xff80000039387808 */ /* 0x002fe40001000000 */
[----:B------:R-:W-:-:S05]  /*24a0*/  ISETP.GT.AND P2, PT, R22, 0x69, PT ;  /* 0x000000691600780c */ /* 0x000fca0003f44270 */
[----:B------:R-:W1:Y:S01]  /*24b0*/  MUFU.TANH R70, R70 ;  /* 0x0000004600467308 */ /* 0x000e620000002400 */
[----:B--2---:R-:W-:Y:S02]  /*24c0*/  FSEL R154, R64, -INF , P3 ;  /* 0xff800000409a7808 */ /* 0x004fe40001800000 */
[----:B------:R-:W-:Y:S01]  /*24d0*/  FMNMX.FTZ R25, R150, R25, !PT ;  /* 0x0000001996197209 */ /* 0x000fe20007810000 */
[----:B------:R-:W-:-:S04]  /*24e0*/  FMUL.FTZ R106, R106, UR4 ;  /* 0x000000046a6a7c20 */ /* 0x000fc80008410000 */
[----:B------:R-:W2:Y:S01]  /*24f0*/  MUFU.TANH R65, R65 ;  /* 0x0000004100417308 */ /* 0x000ea20000002400 */
[----:B------:R-:W-:Y:S01]  /*2500*/  FMUL.FTZ R71, R83, UR4 ;  /* 0x0000000453477c20 */ /* 0x000fe20008410000 */
[----:B---3--:R-:W-:-:S06]  /*2510*/  FSEL R156, R66, -INF , P2 ;  /* 0xff800000429c7808 */ /* 0x008fcc0001000000 */
[----:B------:R-:W3:Y:S01]  /*2520*/  MUFU.TANH R72, R72 ;  /* 0x0000004800487308 */ /* 0x000ee20000002400 */
[----:B------:R-:W-:-:S07]  /*2530*/  FMNMX.FTZ R29, R154, R25, !PT ;  /* 0x000000199a1d7209 */ /* 0x000fce0007810000 */
[----:B------:R-:W4:Y:S01]  /*2540*/  MUFU.TANH R67, R67 ;  /* 0x0000004300437308 */ /* 0x000f220000002400 */
[----:B------:R-:W-:-:S07]  /*2550*/  FMNMX.FTZ R64, R156, R29, !PT ;  /* 0x0000001d9c407209 */ /* 0x000fce0007810000 */
[----:B------:R5:W-:Y:S01]  /*2560*/  MUFU.TANH R31, R104 ;  /* 0x00000068001f7308 */ /* 0x000be20000002400 */
[----:B0-----:R-:W-:Y:S02]  /*2570*/  FSEL R148, R63, -INF , P4 ;  /* 0xff8000003f947808 */ /* 0x001fe40002000000 */
[----:B-----5:R-:W-:Y:S02]  /*2580*/  FSEL R104, R59, -INF , P6 ;  /* 0xff8000003b687808 */ /* 0x020fe40003000000 */
[----:B------:R-:W-:-:S03]  /*2590*/  ISETP.GT.AND P6, PT, R22, 0x70, PT ;  /* 0x000000701600780c */ /* 0x000fc60003fc4270 */
[----:B------:R-:W0:Y:S01]  /*25a0*/  MUFU.TANH R69, R69 ;  /* 0x0000004500457308 */ /* 0x000e220000002400 */
[----:B------:R-:W-:-:S07]  /*25b0*/  FSEL R25, R68, -INF , P6 ;  /* 0xff80000044197808 */ /* 0x000fce0003000000 */
[----:B------:R5:W-:Y:S01]  /*25c0*/  MUFU.TANH R27, R106 ;  /* 0x0000006a001b7308 */ /* 0x000be20000002400 */
[----:B------:R-:W-:Y:S01]  /*25d0*/  ISETP.GT.AND P4, PT, R22, 0x78, PT ;  /* 0x000000781600780c */ /* 0x000fe20003f84270 */
[----:B------:R-:W-:Y:S01]  /*25e0*/  FMUL.FTZ R81, R93, UR4 ;  /* 0x000000045d517c20 */ /* 0x000fe20008410000 */
[----:B------:R-:W-:-:S05]  /*25f0*/  FMNMX.FTZ R29, R25, R64, !PT ;  /* 0x00000040191d7209 */ /* 0x000fca0007810000 */
[----:B------:R-:W0:Y:S01]  /*2600*/  MUFU.TANH R75, R75 ;  /* 0x0000004b004b7308 */ /* 0x000e220000002400 */
[----:B-----5:R-:W-:Y:S02]  /*2610*/  FSEL R106, R61, -INF , P5 ;  /* 0xff8000003d6a7808 */ /* 0x020fe40002800000 */
[----:B------:R-:W-:-:S05]  /*2620*/  ISETP.GT.AND P5, PT, R22, 0x71, PT ;  /* 0x000000711600780c */ /* 0x000fca0003fa4270 */
[----:B------:R-:W5:Y:S01]  /*2630*/  MUFU.TANH R71, R71 ;  /* 0x0000004700477308 */ /* 0x000f620000002400 */
[----:B-1----:R-:W-:Y:S02]  /*2640*/  FSEL R70, R70, -INF , P5 ;  /* 0xff80000046467808 */ /* 0x002fe40002800000 */
[----:B--2---:R-:W-:-:S05]  /*2650*/  FSEL R152, R65, -INF , P3 ;  /* 0xff80000041987808 */ /* 0x004fca0001800000 */
[----:B------:R-:W1:Y:S01]  /*2660*/  MUFU.TANH R77, R77 ;  /* 0x0000004d004d7308 */ /* 0x000e620000002400 */
[----:B------:R-:W-:Y:S02]  /*2670*/  ISETP.GT.AND P3, PT, R22, 0x79, PT ;  /* 0x000000791600780c */ /* 0x000fe40003f64270 */
[----:B---3--:R-:W-:Y:S02]  /*2680*/  FSEL R72, R72, -INF , P4 ;  /* 0xff80000048487808 */ /* 0x008fe40002000000 */
[----:B------:R-:W-:-:S03]  /*2690*/  FMNMX.FTZ R29, R70, R29, !PT ;  /* 0x0000001d461d7209 */ /* 0x000fc60007810000 */
[----:B------:R-:W2:Y:S01]  /*26a0*/  MUFU.TANH R73, R73 ;  /* 0x0000004900497308 */ /* 0x000ea20000002400 */
[----:B----4-:R-:W-:Y:S01]  /*26b0*/  FSEL R66, R67, -INF , P2 ;  /* 0xff80000043427808 */ /* 0x010fe20001000000 */
[----:B------:R-:W-:Y:S01]  /*26c0*/  FMUL.FTZ R78, R91, UR4 ;  /* 0x000000045b4e7c20 */ /* 0x000fe20008410000 */
[----:B------:R-:W-:-:S05]  /*26d0*/  ISETP.GT.AND P2, PT, R22, 0x80, PT ;  /* 0x000000801600780c */ /* 0x000fca0003f44270 */
[----:B------:R-:W3:Y:S01]  /*26e0*/  MUFU.TANH R79, R79 ;  /* 0x0000004f004f7308 */ /* 0x000ee20000002400 */
[----:B------:R-:W-:Y:S01]  /*26f0*/  FSEL R19, R19, -INF , P3 ;  /* 0xff80000013137808 */ /* 0x000fe20001800000 */
[----:B------:R-:W-:Y:S01]  /*2700*/  FMUL.FTZ R97, R97, UR4 ;  /* 0x0000000461617c20 */ /* 0x000fe20008410000 */
[----:B0-----:R-:W-:-:S05]  /*2710*/  FSEL R62, R69, -INF , P6 ;  /* 0xff800000453e7808 */ /* 0x001fca0003000000 */
[----:B------:R-:W0:Y:S01]  /*2720*/  MUFU.TANH R74, R74 ;  /* 0x0000004a004a7308 */ /* 0x000e220000002400 */
[----:B------:R-:W-:Y:S02]  /*2730*/  ISETP.GT.AND P6, PT, R22, 0x81, PT ;  /* 0x000000811600780c */ /* 0x000fe40003fc4270 */
[----:B------:R-:W-:-:S05]  /*2740*/  FSEL R75, R75, -INF , P2 ;  /* 0xff8000004b4b7808 */ /* 0x000fca0001000000 */
[----:B------:R-:W4:Y:S08]  /*2750*/  MUFU.TANH R81, R81 ;  /* 0x0000005100517308 */ /* 0x000f300000002400 */
[----:B------:R1:W-:Y:S01]  /*2760*/  MUFU.TANH R21, R86 ;  /* 0x0000005600157308 */ /* 0x0003e20000002400 */
[----:B-----5:R-:W-:Y:S02]  /*2770*/  FSEL R64, R71, -INF , P5 ;  /* 0xff80000047407808 */ /* 0x020fe40002800000 */
[----:B-1----:R-:W-:-:S05]  /*2780*/  FMNMX.FTZ R86, R72, R29, !PT ;  /* 0x0000001d48567209 */ /* 0x002fca0007810000 */
[----:B------:R-:W1:Y:S01]  /*2790*/  MUFU.TANH R76, R76 ;  /* 0x0000004c004c7308 */ /* 0x000e620000002400 */
[----:B------:R-:W-:-:S07]  /*27a0*/  FMNMX.FTZ R86, R19, R86, !PT ;  /* 0x0000005613567209 */ /* 0x000fce0007810000 */
[----:B------:R-:W5:Y:S01]  /*27b0*/  MUFU.TANH R7, R87 ;  /* 0x0000005700077308 */ /* 0x000f620000002400 */
[----:B------:R-:W-:Y:S01]  /*27c0*/  FMUL.FTZ R83, R95, UR4 ;  /* 0x000000045f537c20 */ /* 0x000fe20008410000 */
[C---:B------:R-:W-:Y:S01]  /*27d0*/  ISETP.GT.AND P5, PT, R22.reuse, 0x88, PT ;  /* 0x000000881600780c */ /* 0x040fe20003fa4270 */
[----:B------:R-:W-:Y:S01]  /*27e0*/  FMUL.FTZ R101, R101, UR4 ;  /* 0x0000000465657c20 */ /* 0x000fe20008410000 */
[----:B------:R-:W-:Y:S02]  /*27f0*/  FSEL R77, R77, -INF , P6 ;  /* 0xff8000004d4d7808 */ /* 0x000fe40003000000 */
[----:B------:R-:W-:Y:S02]  /*2800*/  FMNMX.FTZ R86, R75, R86, !PT ;  /* 0x000000564b567209 */ /* 0x000fe40007810000 */
[----:B------:R-:W5:Y:S01]  /*2810*/  MUFU.TANH R78, R78 ;  /* 0x0000004e004e7308 */ /* 0x000f620000002400 */
[----:B--2---:R-:W-:Y:S02]  /*2820*/  FSEL R68, R73, -INF , P4 ;  /* 0xff80000049447808 */ /* 0x004fe40002000000 */
[----:B------:R-:W-:-:S05]  /*2830*/  ISETP.GT.AND P4, PT, R22, 0x89, PT ;  /* 0x000000891600780c */ /* 0x000fca0003f84270 */
[----:B------:R-:W2:Y:S01]  /*2840*/  MUFU.TANH R13, R97 ;  /* 0x00000061000d7308 */ /* 0x000ea20000002400 */
[----:B---3--:R-:W-:Y:S02]  /*2850*/  FSEL R79, R79, -INF , P5 ;  /* 0xff8000004f4f7808 */ /* 0x008fe40002800000 */
[----:B------:R-:W-:-:S05]  /*2860*/  FMNMX.FTZ R86, R77, R86, !PT ;  /* 0x000000564d567209 */ /* 0x000fca0007810000 */
[----:B------:R-:W3:Y:S01]  /*2870*/  MUFU.TANH R80, R80 ;  /* 0x0000005000507308 */ /* 0x000ee20000002400 */
[----:B0-----:R-:W-:Y:S01]  /*2880*/  FSEL R74, R74, -INF , P3 ;  /* 0xff8000004a4a7808 */ /* 0x001fe20001800000 */
[----:B------:R-:W-:Y:S01]  /*2890*/  FMUL.FTZ R105, R105, UR4 ;  /* 0x0000000469697c20 */ /* 0x000fe20008410000 */
[----:B------:R-:W-:Y:S02]  /*28a0*/  ISETP.GT.AND P3, PT, R22, 0x90, PT ;  /* 0x000000901600780c */ /* 0x000fe40003f64270 */
[----:B----4-:R-:W-:-:S03]  /*28b0*/  FSEL R81, R81, -INF , P4 ;  /* 0xff80000051517808 */ /* 0x010fc60002000000 */
[----:B------:R-:W-:Y:S01]  /*28c0*/  MUFU.TANH R83, R83 ;  /* 0x0000005300537308 */ /* 0x000fe20000002400 */
[----:B------:R-:W-:Y:S01]  /*28d0*/  FMNMX.FTZ R86, R79, R86, !PT ;  /* 0x000000564f567209 */ /* 0x000fe20007810000 */
[----:B------:R-:W-:Y:S01]  /*28e0*/  FMUL.FTZ R99, R99, UR4 ;  /* 0x0000000463637c20 */ /* 0x000fe20008410000 */
[----:B-1----:R-:W-:-:S05]  /*28f0*/  FSEL R76, R76, -INF , P2 ;  /* 0xff8000004c4c7808 */ /* 0x002fca0001000000 */
[----:B------:R-:W0:Y:S01]  /*2900*/  MUFU.TANH R101, R101 ;  /* 0x0000006500657308 */ /* 0x000e220000002400 */
[----:B------:R-:W-:Y:S02]  /*2910*/  ISETP.GT.AND P2, PT, R22, 0x91, PT ;  /* 0x000000911600780c */ /* 0x000fe40003f44270 */
[----:B-----5:R-:W-:Y:S02]  /*2920*/  FSEL R7, R7, -INF , P3 ;  /* 0xff80000007077808 */ /* 0x020fe40001800000 */
[----:B------:R-:W-:-:S03]  /*2930*/  FMNMX.FTZ R86, R81, R86, !PT ;  /* 0x0000005651567209 */ /* 0x000fc60007810000 */
[----:B------:R-:W1:Y:S01]  /*2940*/  MUFU.TANH R11, R89 ;  /* 0x00000059000b7308 */ /* 0x000e620000002400 */
[----:B------:R-:W-:Y:S01]  /*2950*/  FMUL.FTZ R108, R108, UR4 ;  /* 0x000000046c6c7c20 */ /* 0x000fe20008410000 */
[----:B------:R-:W-:Y:S01]  /*2960*/  FSEL R78, R78, -INF , P6 ;  /* 0xff8000004e4e7808 */ /* 0x000fe20003000000 */
[----:B------:R-:W-:Y:S01]  /*2970*/  FMUL.FTZ R103, R103, UR4 ;  /* 0x0000000467677c20 */ /* 0x000fe20008410000 */
[----:B------:R-:W-:Y:S02]  /*2980*/  ISETP.GT.AND P6, PT, R22, 0x98, PT ;  /* 0x000000981600780c */ /* 0x000fe40003fc4270 */
[----:B--2---:R-:W-:Y:S02]  /*2990*/  FSEL R13, R13, -INF , P2 ;  /* 0xff8000000d0d7808 */ /* 0x004fe40001000000 */
[----:B------:R-:W2:Y:S01]  /*29a0*/  MUFU.TANH R15, R99 ;  /* 0x00000063000f7308 */ /* 0x000ea20000002400 */
[----:B------:R-:W-:Y:S01]  /*29b0*/  FMNMX.FTZ R86, R7, R86, !PT ;  /* 0x0000005607567209 */ /* 0x000fe20007810000 */
[----:B------:R-:W-:Y:S01]  /*29c0*/  FMUL.FTZ R109, R109, UR4 ;  /* 0x000000046d6d7c20 */ /* 0x000fe20008410000 */
[----:B---3--:R-:W-:-:S05]  /*29d0*/  FSEL R80, R80, -INF , P5 ;  /* 0xff80000050507808 */ /* 0x008fca0002800000 */
[----:B------:R-:W3:Y:S01]  /*29e0*/  MUFU.TANH R105, R105 ;  /* 0x0000006900697308 */ /* 0x000ee20000002400 */
[----:B------:R-:W-:Y:S02]  /*29f0*/  ISETP.GT.AND P5, PT, R22, 0x99, PT ;  /* 0x000000991600780c */ /* 0x000fe40003fa4270 */
[----:B------:R-:W-:Y:S02]  /*2a00*/  FSEL R29, R21, -INF , P6 ;  /* 0xff800000151d7808 */ /* 0x000fe40003000000 */
[----:B------:R-:W-:-:S03]  /*2a10*/  FMNMX.FTZ R86, R13, R86, !PT ;  /* 0x000000560d567209 */ /* 0x000fc60007810000 */
[----:B------:R-:W4:Y:S01]  /*2a20*/  MUFU.TANH R23, R85 ;  /* 0x0000005500177308 */ /* 0x000f220000002400 */
[----:B------:R-:W-:Y:S01]  /*2a30*/  FMUL.FTZ R110, R110, UR4 ;  /* 0x000000046e6e7c20 */ /* 0x000fe20008410000 */
[----:B------:R-:W-:Y:S01]  /*2a40*/  FMUL.FTZ R112, R112, UR4 ;  /* 0x0000000470707c20 */ /* 0x000fe20008410000 */
[----:B------:R-:W-:-:S05]  /*2a50*/  FMUL.FTZ R107, R107, UR4 ;  /* 0x000000046b6b7c20 */ /* 0x000fca0008410000 */
[----:B------:R5:W4:Y:S01]  /*2a60*/  MUFU.TANH R33, R108 ;  /* 0x0000006c00217308 */ /* 0x000b220000002400 */
[----:B0-----:R-:W-:Y:S01]  /*2a70*/  FSEL R101, R101, -INF , P5 ;  /* 0xff80000065657808 */ /* 0x001fe20002800000 */
[----:B------:R-:W-:Y:S01]  /*2a80*/  FMUL.FTZ R113, R113, UR4 ;  /* 0x0000000471717c20 */ /* 0x000fe20008410000 */
[----:B------:R-:W-:-:S05]  /*2a90*/  FMNMX.FTZ R86, R29, R86, !PT ;  /* 0x000000561d567209 */ /* 0x000fca0007810000 */
[----:B------:R-:W0:Y:S01]  /*2aa0*/  MUFU.TANH R103, R103 ;  /* 0x0000006700677308 */ /* 0x000e220000002400 */
[----:B-----5:R-:W-:Y:S02]  /*2ab0*/  FSEL R108, R83, -INF , P4 ;  /* 0xff800000536c7808 */ /* 0x020fe40002000000 */
[----:B------:R-:W-:-:S05]  /*2ac0*/  ISETP.GT.AND P4, PT, R22, 0xa0, PT ;  /* 0x000000a01600780c */ /* 0x000fca0003f84270 */
[----:B------:R-:W5:Y:S01]  /*2ad0*/  MUFU.TANH R39, R109 ;  /* 0x0000006d00277308 */ /* 0x000f620000002400 */
[----:B------:R-:W-:Y:S01]  /*2ae0*/  FMNMX.FTZ R86, R101, R86, !PT ;  /* 0x0000005665567209 */ /* 0x000fe20007810000 */
[----:B------:R-:W-:-:S06]  /*2af0*/  FMUL.FTZ R116, R116, UR4 ;  /* 0x0000000474747c20 */ /* 0x000fcc0008410000 */
[----:B------:R1:W-:Y:S01]  /*2b00*/  MUFU.TANH R35, R110 ;  /* 0x0000006e00237308 */ /* 0x0003e20000002400 */
[----:B------:R-:W-:-:S07]  /*2b10*/  FMUL.FTZ R117, R117, UR4 ;  /* 0x0000000475757c20 */ /* 0x000fce0008410000 */
[----:B------:R2:W5:Y:S01]  /*2b20*/  MUFU.TANH R37, R112 ;  /* 0x0000007000257308 */ /* 0x0005620000002400 */
[----:B-1----:R-:W-:Y:S02]  /*2b30*/  FSEL R110, R11, -INF , P3 ;  /* 0xff8000000b6e7808 */ /* 0x002fe40001800000 */
[----:B------:R-:W-:Y:S02]  /*2b40*/  ISETP.GT.AND P3, PT, R22, 0xa1, PT ;  /* 0x000000a11600780c */ /* 0x000fe40003f64270 */
[----:B------:R-:W-:-:S03]  /*2b50*/  FSEL R11, R31, -INF , P4 ;  /* 0xff8000001f0b7808 */ /* 0x000fc60002000000 */
[----:B------:R-:W1:Y:S01]  /*2b60*/  MUFU.TANH R107, R107 ;  /* 0x0000006b006b7308 */ /* 0x000e620000002400 */
[----:B--2---:R-:W-:Y:S02]  /*2b70*/  FSEL R112, R15, -INF , P2 ;  /* 0xff8000000f707808 */ /* 0x004fe40001000000 */
[C---:B------:R-:W-:Y:S02]  /*2b80*/  ISETP.GT.AND P2, PT, R22.reuse, 0xa8, PT ;  /* 0x000000a81600780c */ /* 0x040fe40003f44270 */
[----:B---3--:R-:W-:Y:S02]  /*2b90*/  FSEL R15, R105, -INF , P3 ;  /* 0xff800000690f7808 */ /* 0x008fe40001800000 */
[----:B------:R-:W-:Y:S01]  /*2ba0*/  FMNMX.FTZ R86, R11, R86, !PT ;  /* 0x000000560b567209 */ /* 0x000fe20007810000 */
[----:B------:R-:W2:Y:S01]  /*2bb0*/  MUFU.TANH R113, R113 ;  /* 0x0000007100717308 */ /* 0x000ea20000002400 */
[----:B----4-:R-:W-:Y:S02]  /*2bc0*/  FSEL R23, R23, -INF , P6 ;  /* 0xff80000017177808 */ /* 0x010fe40003000000 */
[----:B------:R-:W-:-:S02]  /*2bd0*/  ISETP.GT.AND P6, PT, R22, 0xa9, PT ;  /* 0x000000a91600780c */ /* 0x000fc40003fc4270 */
[----:B------:R-:W-:Y:S02]  /*2be0*/  FSEL R31, R33, -INF , P2 ;  /* 0xff800000211f7808 */ /* 0x000fe40001000000 */
[----:B------:R-:W-:Y:S01]  /*2bf0*/  FMNMX.FTZ R86, R15, R86, !PT ;  /* 0x000000560f567209 */ /* 0x000fe20007810000 */
[----:B------:R1:W3:Y:S01]  /*2c00*/  MUFU.TANH R41, R116 ;  /* 0x0000007400297308 */ /* 0x0002e20000002400 */
[----:B0-----:R-:W-:Y:S02]  /*2c10*/  FSEL R103, R103, -INF , P5 ;  /* 0xff80000067677808 */ /* 0x001fe40002800000 */
[----:B------:R-:W-:Y:S02]  /*2c20*/  ISETP.GT.AND P5, PT, R22, 0xb0, PT ;  /* 0x000000b01600780c */ /* 0x000fe40003fa4270 */
[----:B-----5:R-:W-:Y:S02]  /*2c30*/  FSEL R39, R39, -INF , P6 ;  /* 0xff80000027277808 */ /* 0x020fe40003000000 */
[----:B------:R-:W-:Y:S01]  /*2c40*/  FMNMX.FTZ R86, R31, R86, !PT ;  /* 0x000000561f567209 */ /* 0x000fe20007810000 */
[----:B------:R-:W0:Y:S01]  /*2c50*/  MUFU.TANH R117, R117 ;  /* 0x0000007500757308 */ /* 0x000e220000002400 */
[----:B------:R-:W-:-:S02]  /*2c60*/  FSEL R27, R27, -INF , P4 ;  /* 0xff8000001b1b7808 */ /* 0x000fc40002000000 */
[C---:B------:R-:W-:Y:S02]  /*2c70*/  ISETP.GT.AND P4, PT, R22.reuse, 0xb1, PT ;  /* 0x000000b11600780c */ /* 0x040fe40003f84270 */
[----:B------:R-:W-:Y:S02]  /*2c80*/  FSEL R33, R37, -INF , P5 ;  /* 0xff80000025217808 */ /* 0x000fe40002800000 */
[----:B------:R-:W-:Y:S02]  /*2c90*/  FMNMX.FTZ R86, R39, R86, !PT ;  /* 0x0000005627567209 */ /* 0x000fe40007810000 */
[----:B-1----:R-:W-:Y:S02]  /*2ca0*/  FSEL R116, R107, -INF , P3 ;  /* 0xff8000006b747808 */ /* 0x002fe40001800000 */
[----:B------:R-:W-:Y:S02]  /*2cb0*/  ISETP.GT.AND P3, PT, R22, 0xb8, PT ;  /* 0x000000b81600780c */ /* 0x000fe40003f64270 */
[----:B--2---:R-:W-:-:S02]  /*2cc0*/  FSEL R37, R113, -INF , P4 ;  /* 0xff80000071257808 */ /* 0x004fc40002000000 */
[----:B------:R-:W-:Y:S02]  /*2cd0*/  FMNMX.FTZ R86, R33, R86, !PT ;  /* 0x0000005621567209 */ /* 0x000fe40007810000 */
[----:B------:R-:W-:Y:S02]  /*2ce0*/  FSEL R21, R35, -INF , P2 ;  /* 0xff80000023157808 */ /* 0x000fe40001000000 */
[----:B------:R-:W-:Y:S02]  /*2cf0*/  ISETP.GT.AND P2, PT, R22, 0xb9, PT ;  /* 0x000000b91600780c */ /* 0x000fe40003f44270 */
[----:B---3--:R-:W-:Y:S02]  /*2d00*/  FSEL R35, R41, -INF , P3 ;  /* 0xff80000029237808 */ /* 0x008fe40001800000 */
[----:B------:R-:W-:Y:S02]  /*2d10*/  FMNMX.FTZ R86, R37, R86, !PT ;  /* 0x0000005625567209 */ /* 0x000fe40007810000 */
[----:B0-----:R-:W-:-:S02]  /*2d20*/  FSEL R41, R117, -INF , P2 ;  /* 0xff80000075297808 */ /* 0x001fc40001000000 */
[----:B------:R-:W-:-:S04]  /*2d30*/  FMNMX.FTZ R86, R35, R86, !PT ;  /* 0x0000005623567209 */ /* 0x000fc80007810000 */
[----:B------:R-:W-:-:S05]  /*2d40*/  FMNMX.FTZ R43, R41, R86, !PT ;  /* 0x00000056292b7209 */ /* 0x000fca0007810000 */
[----:B------:R-:W0:Y:S02]  /*2d50*/  SHFL.BFLY PT, R22, R43, 0x2, 0x1f ;  /* 0x0c401f002b167f89 */ /* 0x000e2400000e0000 */
[----:B0-----:R-:W-:Y:S02]  /*2d60*/  FMNMX.FTZ R45, R43, R22, !PT ;  /* 0x000000162b2d7209 */ /* 0x001fe40007810000 */
[----:B------:R-:W-:-:S04]  /*2d70*/  FMNMX.FTZ R43, R8, R10, !PT ;  /* 0x0000000a082b7209 */ /* 0x000fc80007810000 */
        /* <DEDUP_REMOVED lines=11> */
[----:B------:R-:W-:Y:S01]  /*2e30*/  FMNMX.FTZ R43, R36, R43, !PT ;  /* 0x0000002b242b7209 */ /* 0x000fe20007810000 */
[----:B------:R-:W0:Y:S03]  /*2e40*/  SHFL.BFLY PT, R86, R45, 0x1, 0x1f ;  /* 0x0c201f002d567f89 */ /* 0x000e2600000e0000 */
[----:B------:R-:W-:-:S04]  /*2e50*/  FMNMX.FTZ R43, R38, R43, !PT ;  /* 0x0000002b262b7209 */ /* 0x000fc80007810000 */
[----:B------:R-:W-:-:S04]  /*2e60*/  FMNMX.FTZ R43, R40, R43, !PT ;  /* 0x0000002b282b7209 */ /* 0x000fc80007810000 */
[----:B------:R-:W-:-:S04]  /*2e70*/  FMNMX.FTZ R43, R44, R43, !PT ;  /* 0x0000002b2c2b7209 */ /* 0x000fc80007810000 */
[----:B------:R-:W-:-:S04]  /*2e80*/  FMNMX.FTZ R43, R136, R43, !PT ;  /* 0x0000002b882b7209 */ /* 0x000fc80007810000 */
[----:B------:R-:W-:-:S04]  /*2e90*/  FMNMX.FTZ R43, R48, R43, !PT ;  /* 0x0000002b302b7209 */ /* 0x000fc80007810000 */
[----:B------:R-:W-:-:S04]  /*2ea0*/  FMNMX.FTZ R43, R140, R43, !PT ;  /* 0x0000002b8c2b7209 */ /* 0x000fc80007810000 */
[----:B------:R-:W-:Y:S02]  /*2eb0*/  FMNMX.FTZ R43, R142, R43, !PT ;  /* 0x0000002b8e2b7209 */ /* 0x000fe40007810000 */
        /* <DEDUP_REMOVED lines=11> */
[----:B------:R-:W-:Y:S02]  /*2f70*/  FMNMX.FTZ R45, R74, R45, !PT ;  /* 0x0000002d4a2d7209 */ /* 0x000fe40007810000 */
[----:B------:R-:W-:Y:S02]  /*2f80*/  MOV R87, UR5 ;  /* 0x0000000500577c02 */ /* 0x000fe40008000f00 */
[----:B------:R-:W-:-:S04]  /*2f90*/  FMNMX.FTZ R45, R76, R45, !PT ;  /* 0x0000002d4c2d7209 */ /* 0x000fc80007810000 */
[----:B------:R-:W-:Y:S01]  /*2fa0*/  FMNMX.FTZ R45, R78, R45, !PT ;  /* 0x0000002d4e2d7209 */ /* 0x000fe20007810000 */
[C---:B------:R-:W-:Y:S01]  /*2fb0*/  FMUL.FTZ R22, R86.reuse, R87 ;  /* 0x0000005756167220 */ /* 0x040fe20000410000 */
[----:B------:R-:W-:Y:S02]  /*2fc0*/  FSETP.NEU.FTZ.AND P0, PT, R86, -INF , PT ;  /* 0xff8000005600780b */ /* 0x000fe40003f1d000 */
[----:B------:R-:W-:Y:S02]  /*2fd0*/  FMNMX.FTZ R45, R80, R45, !PT ;  /* 0x0000002d502d7209 */ /* 0x000fe40007810000 */
[----:B------:R-:W-:Y:S02]  /*2fe0*/  FSEL R22, R22, RZ, P0 ;  /* 0x000000ff16167208 */ /* 0x000fe40000000000 */
[----:B------:R-:W-:Y:S01]  /*2ff0*/  FMNMX.FTZ R45, R108, R45, !PT ;  /* 0x0000002d6c2d7209 */ /* 0x000fe20007810000 */
[----:B------:R-:W-:Y:S02]  /*3000*/  FMUL.FTZ R73, R111, UR4 ;  /* 0x000000046f497c20 */ /* 0x000fe40008410000 */
[--C-:B------:R-:W-:Y:S01]  /*3010*/  FFMA.FTZ R67, R90, R87, -R22.reuse ;  /* 0x000000575a437223 */ /* 0x100fe20000010816 */
[----:B------:R-:W-:Y:S01]  /*3020*/  FMNMX.FTZ R45, R110, R45, !PT ;  /* 0x0000002d6e2d7209 */ /* 0x000fe20007810000 */
[-CC-:B------:R-:W-:Y:S01]  /*3030*/  FFMA.FTZ R90, R96, R87.reuse, -R22.reuse ;  /* 0x00000057605a7223 */ /* 0x180fe20000010816 */
[--C-:B------:R-:W-:Y:S01]  /*3040*/  FFMA.FTZ R96, R46, R87, -R22.reuse ;  /* 0x000000572e607223 */ /* 0x100fe20000010816 */
[----:B------:R-:W-:Y:S01]  /*3050*/  FMUL.FTZ R61, R114, UR4 ;  /* 0x00000004723d7c20 */ /* 0x000fe20008410000 */
[----:B------:R-:W-:Y:S01]  /*3060*/  FMNMX.FTZ R46, R112, R45, !PT ;  /* 0x0000002d702e7209 */ /* 0x000fe20007810000 */
[----:B------:R-:W0:Y:S01]  /*3070*/  MUFU.TANH R73, R73 ;  /* 0x0000004900497308 */ /* 0x000e220000002400 */
[-CC-:B------:R-:W-:Y:S01]  /*3080*/  FFMA.FTZ R54, R54, R87.reuse, -R22.reuse ;  /* 0x0000005736367223 */ /* 0x180fe20000010816 */
[----:B------:R-:W-:Y:S01]  /*3090*/  FMUL.FTZ R83, R115, UR4 ;  /* 0x0000000473537c20 */ /* 0x000fe20008410000 */
[----:B------:R-:W-:Y:S01]  /*30a0*/  FMNMX.FTZ R46, R23, R46, !PT ;  /* 0x0000002e172e7209 */ /* 0x000fe20007810000 */
[----:B------:R-:W-:Y:S01]  /*30b0*/  FMUL.FTZ R85, R118, UR4 ;  /* 0x0000000476557c20 */ /* 0x000fe20008410000 */
[----:B------:R-:W-:-:S03]  /*30c0*/  FFMA.FTZ R71, R24, R87, -R22 ;  /* 0x0000005718477223 */ /* 0x000fc60000010816 */
[----:B------:R-:W1:Y:S01]  /*30d0*/  MUFU.TANH R61, R61 ;  /* 0x0000003d003d7308 */ /* 0x000e620000002400 */
[-CC-:B------:R-:W-:Y:S01]  /*30e0*/  FFMA.FTZ R24, R28, R87.reuse, -R22.reuse ;  /* 0x000000571c187223 */ /* 0x180fe20000010816 */
[----:B------:R-:W-:-:S06]  /*30f0*/  FFMA.FTZ R28, R25, R87, -R22 ;  /* 0x00000057191c7223 */ /* 0x000fcc0000010816 */
[----:B------:R2:W-:Y:S01]  /*3100*/  MUFU.EX2 R43, R54 ;  /* 0x00000036002b7308 */ /* 0x0005e20000000800 */
[----:B------:R-:W-:Y:S01]  /*3110*/  FMUL.FTZ R89, R119, UR4 ;  /* 0x0000000477597c20 */ /* 0x000fe20008410000 */
[----:B--2---:R-:W-:-:S06]  /*3120*/  FMNMX.FTZ R54, R103, R46, !PT ;  /* 0x0000002e67367209 */ /* 0x004fcc0007810000 */
[----:B------:R-:W2:Y:S01]  /*3130*/  MUFU.TANH R83, R83 ;  /* 0x0000005300537308 */ /* 0x000ea20000002400 */
[----:B------:R-:W-:Y:S01]  /*3140*/  FMNMX.FTZ R25, R27, R54, !PT ;  /* 0x000000361b197209 */ /* 0x000fe20007810000 */
[----:B------:R-:W-:-:S03]  /*3150*/  FFMA.FTZ R63, R132, R87, -R22 ;  /* 0x00000057843f7223 */ /* 0x000fc60000010816 */
[----:B------:R-:W-:-:S03]  /*3160*/  FMNMX.FTZ R54, R116, R25, !PT ;  /* 0x0000001974367209 */ /* 0x000fc60007810000 */
[----:B------:R-:W3:Y:S01]  /*3170*/  MUFU.TANH R85, R85 ;  /* 0x0000005500557308 */ /* 0x000ee20000002400 */
[----:B0-----:R-:W-:Y:S01]  /*3180*/  FSEL R132, R73, -INF , P6 ;  /* 0xff80000049847808 */ /* 0x001fe20003000000 */
[-CC-:B------:R-:W-:Y:S01]  /*3190*/  FFMA.FTZ R114, R9, R87.reuse, -R22.reuse ;  /* 0x0000005709727223 */ /* 0x180fe20000010816 */
[----:B------:R-:W-:Y:S01]  /*31a0*/  FMNMX.FTZ R25, R21, R54, !PT ;  /* 0x0000003615197209 */ /* 0x000fe20007810000 */
[----:B------:R-:W-:-:S04]  /*31b0*/  FFMA.FTZ R9, R84, R87, -R22 ;  /* 0x0000005754097223 */ /* 0x000fc80000010816 */
[----:B------:R-:W0:Y:S01]  /*31c0*/  MUFU.TANH R89, R89 ;  /* 0x0000005900597308 */ /* 0x000e220000002400 */
[--C-:B------:R-:W-:Y:S01]  /*31d0*/  FFMA.FTZ R84, R130, R87, -R22.reuse ;  /* 0x0000005782547223 */ /* 0x100fe20000010816 */
[----:B-1----:R-:W-:Y:S02]  /*31e0*/  FSEL R130, R61, -INF , P5 ;  /* 0xff8000003d827808 */ /* 0x002fe40002800000 */
[----:B------:R-:W-:Y:S01]  /*31f0*/  FMNMX.FTZ R25, R132, R25, !PT ;  /* 0x0000001984197209 */ /* 0x000fe20007810000 */
[--C-:B------:R-:W-:Y:S01]  /*3200*/  FFMA.FTZ R69, R138, R87, -R22.reuse ;  /* 0x000000578a457223 */ /* 0x100fe20000010816 */
[----:B--2---:R-:W-:Y:S02]  /*3210*/  FSEL R138, R83, -INF , P4 ;  /* 0xff800000538a7808 */ /* 0x004fe40002000000 */
[----:B------:R-:W-:Y:S01]  /*3220*/  FMNMX.FTZ R25, R130, R25, !PT ;  /* 0x0000001982197209 */ /* 0x000fe20007810000 */
[-CC-:B------:R-:W-:Y:S01]  /*3230*/  FFMA.FTZ R65, R134, R87.reuse, -R22.reuse ;  /* 0x0000005786417223 */ /* 0x180fe20000010816 */
[----:B---3--:R-:W-:Y:S01]  /*3240*/  FSEL R134, R85, -INF , P3 ;  /* 0xff80000055867808 */ /* 0x008fe20001800000 */
[--C-:B------:R-:W-:Y:S01]  /*3250*/  FFMA.FTZ R118, R88, R87, -R22.reuse ;  /* 0x0000005758767223 */ /* 0x100fe20000010816 */
[----:B------:R-:W-:Y:S01]  /*3260*/  FMNMX.FTZ R25, R138, R25, !PT ;  /* 0x000000198a197209 */ /* 0x000fe20007810000 */
[-CC-:B------:R-:W-:Y:S01]  /*3270*/  FFMA.FTZ R88, R42, R87.reuse, -R22.reuse ;  /* 0x000000572a587223 */ /* 0x180fe20000010816 */
[----:B------:R-:W-:-:S02]  /*3280*/  FFMA.FTZ R42, R146, R87, -R22 ;  /* 0x00000057922a7223 */ /* 0x000fc40000010816 */
[----:B------:R-:W-:Y:S02]  /*3290*/  FMNMX.FTZ R25, R134, R25, !PT ;  /* 0x0000001986197209 */ /* 0x000fe40007810000 */
[----:B0-----:R-:W-:Y:S01]  /*32a0*/  FSEL R146, R89, -INF , P2 ;  /* 0xff80000059927808 */ /* 0x001fe20001000000 */
[----:B------:R-:W-:-:S03]  /*32b0*/  FFMA.FTZ R72, R72, R87, -R22 ;  /* 0x0000005748487223 */ /* 0x000fc60000010816 */
[----:B------:R-:W-:Y:S01]  /*32c0*/  FMNMX.FTZ R25, R146, R25, !PT ;  /* 0x0000001992197209 */ /* 0x000fe20007810000 */
[----:B------:R0:W-:Y:S04]  /*32d0*/  MUFU.EX2 R46, R72 ;  /* 0x00000048002e7308 */ /* 0x0001e80000000800 */
[----:B0-----:R-:W0:Y:S01]  /*32e0*/  SHFL.BFLY PT, R72, R25, 0x2, 0x1f ;  /* 0x0c401f0019487f89 */ /* 0x001e2200000e0000 */
[-CC-:B------:R-:W-:Y:S01]  /*32f0*/  FFMA.FTZ R49, R60, R87.reuse, -R22.reuse ;  /* 0x000000573c317223 */ /* 0x180fe20000010816 */
[-CC-:B------:R-:W-:Y:S01]  /*3300*/  FFMA.FTZ R60, R13, R87.reuse, -R22.reuse ;  /* 0x000000570d3c7223 */ /* 0x180fe20000010816 */
[-CC-:B------:R-:W-:Y:S01]  /*3310*/  FFMA.FTZ R59, R82, R87.reuse, -R22.reuse ;  /* 0x00000057523b7223 */ /* 0x180fe20000010816 */
[----:B------:R-:W-:Y:S01]  /*3320*/  FFMA.FTZ R82, R126, R87, -R22 ;  /* 0x000000577e527223 */ /* 0x000fe20000010816 */
[----:B0-----:R-:W-:-:S05]  /*3330*/  FMNMX.FTZ R13, R25, R72, !PT ;  /* 0x00000048190d7209 */ /* 0x001fca0007810000 */
[----:B------:R-:W0:Y:S01]  /*3340*/  SHFL.BFLY PT, R126, R13, 0x1, 0x1f ;  /* 0x0c201f000d7e7f89 */ /* 0x000e2200000e0000 */
[-CC-:B------:R-:W-:Y:S01]  /*3350*/  FFMA.FTZ R72, R11, R87.reuse, -R22.reuse ;  /* 0x000000570b487223 */ /* 0x180fe20000010816 */
[----:B------:R-:W-:Y:S01]  /*3360*/  MUFU.EX2 R59, R59 ;  /* 0x0000003b003b7308 */ /* 0x000fe20000000800 */
[----:B------:R-:W-:Y:S01]  /*3370*/  FFMA.FTZ R70, R70, R87, -R22 ;  /* 0x0000005746467223 */ /* 0x000fe20000010816 */
[----:B------:R-:W-:Y:S02]  /*3380*/  ISETP.NE.AND P0, PT, R120, RZ, PT ;  /* 0x000000ff7800720c */ /* 0x000fe40003f05270 */
[----:B0-----:R-:W-:-:S04]  /*3390*/  FMNMX.FTZ R95, R13, R126, !PT ;  /* 0x0000007e0d5f7209 */ /* 0x001fc80007810000 */
[C---:B------:R-:W-:Y:S01]  /*33a0*/  FSETP.NEU.FTZ.AND P2, PT, R95.reuse, -INF , PT ;  /* 0xff8000005f00780b */ /* 0x040fe20003f5d000 */
[----:B------:R-:W-:-:S05]  /*33b0*/  FMUL.FTZ R25, R95, R87 ;  /* 0x000000575f197220 */ /* 0x000fca0000410000 */
[----:B------:R-:W-:Y:S01]  /*33c0*/  FSEL R25, R25, RZ, P2 ;  /* 0x000000ff19197208 */ /* 0x000fe20001000000 */
[----:B------:R-:W0:Y:S04]  /*33d0*/  MUFU.EX2 R114, R114 ;  /* 0x0000007200727308 */ /* 0x000e280000000800 */
[-C--:B------:R-:W-:Y:S01]  /*33e0*/  FFMA.FTZ R11, R8, R87.reuse, -R25 ;  /* 0x00000057080b7223 */ /* 0x080fe20000010819 */
[----:B------:R-:W-:Y:S01]  /*33f0*/  SHF.R.S32.HI R8, RZ, 0x4, R3 ;  /* 0x00000004ff087819 */ /* 0x000fe20000011403 */
[----:B------:R-:W-:Y:S02]  /*3400*/  IMAD.SHL.U32 R3, R5, 0x40, RZ ;  /* 0x0000004005037824 */ /* 0x000fe400078e00ff */
[-CC-:B------:R-:W-:Y:S01]  /*3410*/  FFMA.FTZ R54, R75, R87.reuse, -R22.reuse ;  /* 0x000000574b367223 */ /* 0x180fe20000010816 */
[----:B------:R-:W1:Y:S01]  /*3420*/  MUFU.EX2 R9, R9 ;  /* 0x0000000900097308 */ /* 0x000e620000000800 */
[-CC-:B------:R-:W-:Y:S01]  /*3430*/  FFMA.FTZ R120, R100, R87.reuse, -R22.reuse ;  /* 0x0000005764787223 */ /* 0x180fe20000010816 */
[-CC-:B------:R-:W-:Y:S01]  /*3440*/  FFMA.FTZ R51, R122, R87.reuse, -R22.reuse ;  /* 0x000000577a337223 */ /* 0x180fe20000010816 */
[-CC-:B------:R-:W-:Y:S01]  /*3450*/  FFMA.FTZ R53, R32, R87.reuse, -R22.reuse ;  /* 0x0000005720357223 */ /* 0x180fe20000010816 */
[----:B------:R-:W-:Y:S01]  /*3460*/  FFMA.FTZ R75, R15, R87, -R22 ;  /* 0x000000570f4b7223 */ /* 0x000fe20000010816 */
[----:B------:R-:W-:-:S02]  /*3470*/  IMAD.SHL.U32 R8, R8, 0x8, RZ ;  /* 0x0000000808087824 */ /* 0x000fc400078e00ff */
[-CC-:B------:R-:W-:Y:S01]  /*3480*/  FFMA.FTZ R57, R128, R87.reuse, -R22.reuse ;  /* 0x0000005780397223 */ /* 0x180fe20000010816 */
[-CC-:B------:R-:W-:Y:S01]  /*3490*/  FFMA.FTZ R100, R50, R87.reuse, -R22.reuse ;  /* 0x0000005732647223 */ /* 0x180fe20000010816 */
[-CC-:B------:R-:W-:Y:S01]  /*34a0*/  FFMA.FTZ R32, R52, R87.reuse, -R22.reuse ;  /* 0x0000005734207223 */ /* 0x180fe20000010816 */
[-CC-:B------:R-:W-:Y:S01]  /*34b0*/  FFMA.FTZ R47, R58, R87.reuse, -R22.reuse ;  /* 0x000000573a2f7223 */ /* 0x180fe20000010816 */
[----:B------:R2:W-:Y:S01]  /*34c0*/  MUFU.EX2 R45, R70 ;  /* 0x00000046002d7308 */ /* 0x0005e20000000800 */
[-CC-:B------:R-:W-:Y:S01]  /*34d0*/  FFMA.FTZ R122, R39, R87.reuse, -R22.reuse ;  /* 0x00000057277a7223 */ /* 0x180fe20000010816 */
[-CC-:B------:R-:W-:Y:S01]  /*34e0*/  FFMA.FTZ R15, R37, R87.reuse, -R22.reuse ;  /* 0x00000057250f7223 */ /* 0x180fe20000010816 */
[----:B------:R-:W-:Y:S01]  /*34f0*/  LOP3.LUT R3, R3, 0x1c0, RZ, 0xc0, !PT ;  /* 0x000001c003037812 */ /* 0x000fe200078ec0ff */
[-CC-:B------:R-:W-:Y:S01]  /*3500*/  FFMA.FTZ R50, R150, R87.reuse, -R22.reuse ;  /* 0x0000005796327223 */ /* 0x180fe20000010816 */
        /* <DEDUP_REMOVED lines=8> */
[-CC-:B--2---:R-:W-:Y:S01]  /*3590*/  FFMA.FTZ R70, R101, R87.reuse, -R22.reuse ;  /* 0x0000005765467223 */ /* 0x184fe20000010816 */
[-CC-:B------:R-:W-:Y:S01]  /*35a0*/  FFMA.FTZ R31, R31, R87.reuse, -R22.reuse ;  /* 0x000000571f1f7223 */ /* 0x180fe20000010816 */
[-CC-:B------:R-:W-:Y:S01]  /*35b0*/  FFMA.FTZ R39, R33, R87.reuse, -R22.reuse ;  /* 0x0000005721277223 */ /* 0x180fe20000010816 */
[-CC-:B------:R-:W-:Y:S01]  /*35c0*/  FFMA.FTZ R37, R35, R87.reuse, -R22.reuse ;  /* 0x0000005723257223 */ /* 0x180fe20000010816 */
[-C--:B------:R-:W-:Y:S01]  /*35d0*/  FFMA.FTZ R128, R41, R87.reuse, -R22 ;  /* 0x0000005729807223 */ /* 0x080fe20000010816 */
[-CC-:B------:R-:W-:Y:S01]  /*35e0*/  FFMA.FTZ R22, R10, R87.reuse, -R25.reuse ;  /* 0x000000570a167223 */ /* 0x180fe20000010819 */
[----:B------:R-:W2:Y:S01]  /*35f0*/  MUFU.EX2 R118, R118 ;  /* 0x0000007600767308 */ /* 0x000ea20000000800 */
[----:B------:R-:W-:Y:S01]  /*3600*/  LOP3.LUT R8, R3, 0x8, R8, 0xf8, !PT ;  /* 0x0000000803087812 */ /* 0x000fe200078ef808 */
[----:B------:R-:W-:Y:S01]  /*3610*/  FFMA.FTZ R13, R12, R87, -R25 ;  /* 0x000000570c0d7223 */ /* 0x000fe20000010819 */
[----:B------:R-:W-:-:S02]  /*3620*/  SHF.R.U32.HI R3, RZ, 0x3, R3 ;  /* 0x00000003ff037819 */ /* 0x000fc40000011603 */
[----:B------:R-:W-:-:S03]  /*3630*/  SHF.L.U32 R4, R4, 0x6, RZ ;  /* 0x0000000604047819 */ /* 0x000fc600000006ff */
[----:B------:R-:W3:Y:S01]  /*3640*/  MUFU.EX2 R67, R67 ;  /* 0x0000004300437308 */ /* 0x000ee20000000800 */
[----:B------:R-:W-:Y:S01]  /*3650*/  LOP3.LUT R12, R8, R3, RZ, 0x3c, !PT ;  /* 0x00000003080c7212 */ /* 0x000fe200078e3cff */
[----:B------:R-:W-:Y:S01]  /*3660*/  FFMA.FTZ R150, R14, R87, -R25 ;  /* 0x000000570e967223 */ /* 0x000fe20000010819 */
[----:B------:R-:W-:Y:S01]  /*3670*/  IMAD.U32 R3, RZ, RZ, UR36 ;  /* 0x00000024ff037e24 */ /* 0x000fe2000f8e00ff */
[----:B------:R-:W-:-:S04]  /*3680*/  LOP3.LUT R8, R4, 0x7ffffe00, RZ, 0xc0, !PT ;  /* 0x7ffffe0004087812 */ /* 0x000fc800078ec0ff */
[----:B------:R-:W-:Y:S01]  /*3690*/  MUFU.EX2 R11, R11 ;  /* 0x0000000b000b7308 */ /* 0x000fe20000000800 */
[----:B0-----:R-:W-:Y:S01]  /*36a0*/  FADD.FTZ R4, R59, R114 ;  /* 0x000000723b047221 */ /* 0x001fe20000010000 */
[----:B------:R-:W-:-:S06]  /*36b0*/  LEA.HI R10, R18, R17, RZ, 0x5 ;  /* 0x00000011120a7211 */ /* 0x000fcc00078f28ff */
[----:B------:R-:W0:Y:S01]  /*36c0*/  MUFU.EX2 R22, R22 ;  /* 0x0000001600167308 */ /* 0x000e220000000800 */
[----:B------:R-:W-:Y:S01]  /*36d0*/  FFMA.FTZ R20, R20, R87, -R25 ;  /* 0x0000005714147223 */ /* 0x000fe20000010819 */
[----:B------:R-:W-:Y:S01]  /*36e0*/  LOP3.LUT P2, RZ, R5, 0x2, RZ, 0xc0, !PT ;  /* 0x0000000205ff7812 */ /* 0x000fe2000784c0ff */
[----:B-1----:R-:W-:Y:S01]  /*36f0*/  FADD.FTZ R5, R9, R4 ;  /* 0x0000000409057221 */ /* 0x002fe20000010000 */
[----:B------:R-:W-:-:S04]  /*3700*/  @!P1 IADD3 R3, R3, 0x30840, RZ ;  /* 0x0003084003039810 */ /* 0x000fc80007ffe0ff */
[----:B------:R-:W1:Y:S01]  /*3710*/  MUFU.EX2 R90, R90 ;  /* 0x0000005a005a7308 */ /* 0x000e620000000800 */
[----:B------:R-:W-:Y:S01]  /*3720*/  FFMA.FTZ R85, R92, R87, -R25 ;  /* 0x000000575c557223 */ /* 0x000fe20000010819 */
[----:B------:R-:W-:-:S06]  /*3730*/  IMAD.SHL.U32 R10, R10, 0x20, RZ ;  /* 0x000000200a0a7824 */ /* 0x000fcc00078e00ff */
[----:B------:R-:W4:Y:S01]  /*3740*/  MUFU.EX2 R13, R13 ;  /* 0x0000000d000d7308 */ /* 0x000f220000000800 */
[----:B------:R-:W-:Y:S01]  /*3750*/  @!P1 PRMT R3, RZ, 0x654, R3 ;  /* 0x00000654ff039816 */ /* 0x000fe20000000003 */
[----:B--2---:R-:W-:-:S06]  /*3760*/  FADD.FTZ R4, R118, R5 ;  /* 0x0000000576047221 */ /* 0x004fcc0000010000 */
[----:B------:R-:W2:Y:S01]  /*3770*/  MUFU.EX2 R150, R150 ;  /* 0x0000009600967308 */ /* 0x000ea20000000800 */
[----:B------:R-:W-:Y:S01]  /*3780*/  LOP3.LUT R89, R10, 0x7ffffc00, RZ, 0xc0, !PT ;  /* 0x7ffffc000a597812 */ /* 0x000fe200078ec0ff */
[----:B------:R3:W-:Y:S06]  /*3790*/  @!P1 SYNCS.ARRIVE.TRANS64.RED.A1T0 RZ, [R3+URZ], RZ ;  /* 0x000000ff03ff99a7 */ /* 0x0007ec000810043f */
[----:B------:R-:W5:Y:S01]  /*37a0*/  MUFU.EX2 R20, R20 ;  /* 0x0000001400147308 */ /* 0x000f620000000800 */
[----:B---3--:R-:W-:Y:S01]  /*37b0*/  FADD.FTZ R3, R67, R4 ;  /* 0x0000000443037221 */ /* 0x008fe20000010000 */
[----:B0-----:R-:W-:-:S06]  /*37c0*/  FADD.FTZ R4, R11, R22 ;  /* 0x000000160b047221 */ /* 0x001fcc0000010000 */
[----:B------:R0:W-:Y:S01]  /*37d0*/  MUFU.EX2 R126, R15 ;  /* 0x0000000f007e7308 */ /* 0x0001e20000000800 */
[----:B------:R-:W-:Y:S01]  /*37e0*/  IADD3 R89, R12, R8, R89 ;  /* 0x000000080c597210 */ /* 0x000fe20007ffe059 */
[----:B-1----:R-:W-:-:S06]  /*37f0*/  FADD.FTZ R12, R90, R3 ;  /* 0x000000035a0c7221 */ /* 0x002fcc0000010000 */
[----:B------:R-:W1:Y:S01]  /*3800*/  MUFU.EX2 R71, R71 ;  /* 0x0000004700477308 */ /* 0x000e620000000800 */
[-CC-:B0-----:R-:W-:Y:S01]  /*3810*/  FFMA.FTZ R15, R94, R87.reuse, -R25.reuse ;  /* 0x000000575e0f7223 */ /* 0x181fe20000010819 */
[----:B------:R-:W-:Y:S01]  /*3820*/  FFMA.FTZ R94, R98, R87, -R25 ;  /* 0x00000057625e7223 */ /* 0x000fe20000010819 */
[----:B----4-:R-:W-:-:S05]  /*3830*/  FADD.FTZ R3, R13, R4 ;  /* 0x000000040d037221 */ /* 0x010fca0000010000 */
[----:B------:R-:W0:Y:S01]  /*3840*/  MUFU.EX2 R85, R85 ;  /* 0x0000005500557308 */ /* 0x000e220000000800 */
[----:B------:R-:W-:Y:S01]  /*3850*/  FFMA.FTZ R35, R26, R87, -R25 ;  /* 0x000000571a237223 */ /* 0x000fe20000010819 */
[----:B--2---:R-:W-:-:S06]  /*3860*/  FADD.FTZ R3, R150, R3 ;  /* 0x0000000396037221 */ /* 0x004fcc0000010000 */
[----:B------:R-:W2:Y:S01]  /*3870*/  MUFU.EX2 R120, R120 ;  /* 0x0000007800787308 */ /* 0x000ea20000000800 */
[----:B------:R-:W-:-:S07]  /*3880*/  FFMA.FTZ R92, R102, R87, -R25 ;  /* 0x00000057665c7223 */ /* 0x000fce0000010819 */
[----:B------:R-:W3:Y:S01]  /*3890*/  MUFU.EX2 R15, R15 ;  /* 0x0000000f000f7308 */ /* 0x000ee20000000800 */
[----:B-----5:R-:W-:-:S07]  /*38a0*/  FADD.FTZ R4, R20, R3 ;  /* 0x0000000314047221 */ /* 0x020fce0000010000 */
[----:B------:R-:W4:Y:S01]  /*38b0*/  MUFU.EX2 R24, R24 ;  /* 0x0000001800187308 */ /* 0x000f220000000800 */
[----:B------:R-:W-:-:S07]  /*38c0*/  FFMA.FTZ R30, R30, R87, -R25 ;  /* 0x000000571e1e7223 */ /* 0x000fce0000010819 */
[----:B------:R-:W5:Y:S01]  /*38d0*/  MUFU.EX2 R94, R94 ;  /* 0x0000005e005e7308 */ /* 0x000f620000000800 */
[----:B-1----:R-:W-:Y:S01]  /*38e0*/  FADD.FTZ R5, R71, R12 ;  /* 0x0000000c47057221 */ /* 0x002fe20000010000 */
[----:B0-----:R-:W-:-:S06]  /*38f0*/  FADD.FTZ R4, R85, R4 ;  /* 0x0000000455047221 */ /* 0x001fcc0000010000 */
[----:B------:R-:W0:Y:S01]  /*3900*/  MUFU.EX2 R51, R51 ;  /* 0x0000003300337308 */ /* 0x000e220000000800 */
[----:B------:R-:W-:-:S07]  /*3910*/  FFMA.FTZ R41, R124, R87, -R25 ;  /* 0x000000577c297223 */ /* 0x000fce0000010819 */
[----:B------:R-:W1:Y:S01]  /*3920*/  MUFU.EX2 R35, R35 ;  /* 0x0000002300237308 */ /* 0x000e620000000800 */
[C---:B--2---:R-:W-:Y:S01]  /*3930*/  FADD.FTZ R91, R120.reuse, R5 ;  /* 0x00000005785b7221 */ /* 0x044fe20000010000 */
[----:B------:R-:W-:-:S06]  /*3940*/  F2FP.F16.F32.PACK_AB R14, R120, R71 ;  /* 0x00000047780e723e */ /* 0x000fcc00000000ff */
[----:B------:R-:W2:Y:S01]  /*3950*/  MUFU.EX2 R53, R53 ;  /* 0x0000003500357308 */ /* 0x000ea20000000800 */
[----:B---3--:R-:W-:Y:S01]  /*3960*/  FADD.FTZ R71, R15, R4 ;  /* 0x000000040f477221 */ /* 0x008fe20000010000 */
[----:B------:R-:W-:-:S06]  /*3970*/  FFMA.FTZ R34, R34, R87, -R25 ;  /* 0x0000005722227223 */ /* 0x000fcc0000010819 */
[----:B------:R-:W3:Y:S01]  /*3980*/  MUFU.EX2 R92, R92 ;  /* 0x0000005c005c7308 */ /* 0x000ee20000000800 */
[----:B------:R-:W-:Y:S01]  /*3990*/  F2FP.F16.F32.PACK_AB R10, R118, R9 ;  /* 0x00000009760a723e */ /* 0x000fe200000000ff */
[----:B----4-:R-:W-:Y:S01]  /*39a0*/  FADD.FTZ R26, R24, R91 ;  /* 0x0000005b181a7221 */ /* 0x010fe20000010000 */
[----:B------:R-:W-:-:S05]  /*39b0*/  F2FP.F16.F32.PACK_AB R9, R22, R11 ;  /* 0x0000000b1609723e */ /* 0x000fca00000000ff */
[----:B------:R-:W4:Y:S01]  /*39c0*/  MUFU.EX2 R82, R82 ;  /* 0x0000005200527308 */ /* 0x000f220000000800 */
[----:B------:R-:W-:Y:S01]  /*39d0*/  F2FP.F16.F32.PACK_AB R11, R150, R13 ;  /* 0x0000000d960b723e */ /* 0x000fe200000000ff */
[----:B-----5:R-:W-:-:S06]  /*39e0*/  FADD.FTZ R22, R94, R71 ;  /* 0x000000475e167221 */ /* 0x020fcc0000010000 */
[----:B------:R-:W5:Y:S01]  /*39f0*/  MUFU.EX2 R30, R30 ;  /* 0x0000001e001e7308 */ /* 0x000f620000000800 */
[-CC-:B------:R-:W-:Y:S01]  /*3a00*/  FFMA.FTZ R77, R36, R87.reuse, -R25.reuse ;  /* 0x00000057244d7223 */ /* 0x180fe20000010819 */
[----:B------:R-:W-:Y:S01]  /*3a10*/  F2FP.F16.F32.PACK_AB R13, R85, R20 ;  /* 0x00000014550d723e */ /* 0x000fe200000000ff */
[----:B------:R-:W-:-:S05]  /*3a20*/  FFMA.FTZ R85, R74, R87, -R25 ;  /* 0x000000574a557223 */ /* 0x000fca0000010819 */
[----:B------:R-:W5:Y:S01]  /*3a30*/  MUFU.EX2 R57, R57 ;  /* 0x0000003900397308 */ /* 0x000f620000000800 */
[----:B0-----:R-:W-:Y:S01]  /*3a40*/  FADD.FTZ R26, R51, R26 ;  /* 0x0000001a331a7221 */ /* 0x001fe20000010000 */
[----:B------:R-:W-:Y:S01]  /*3a50*/  FFMA.FTZ R74, R23, R87, -R25 ;  /* 0x00000057174a7223 */ /* 0x000fe20000010819 */
[----:B-1----:R-:W-:-:S05]  /*3a60*/  FADD.FTZ R23, R35, R22 ;  /* 0x0000001623177221 */ /* 0x002fca0000010000 */
[----:B------:R-:W0:Y:S01]  /*3a70*/  MUFU.EX2 R41, R41 ;  /* 0x0000002900297308 */ /* 0x000e220000000800 */
[----:B------:R-:W-:Y:S01]  /*3a80*/  FFMA.FTZ R38, R38, R87, -R25 ;  /* 0x0000005726267223 */ /* 0x000fe20000010819 */
[----:B--2---:R-:W-:-:S06]  /*3a90*/  FADD.FTZ R91, R53, R26 ;  /* 0x0000001a355b7221 */ /* 0x004fcc0000010000 */
[----:B------:R-:W1:Y:S01]  /*3aa0*/  MUFU.EX2 R84, R84 ;  /* 0x0000005400547308 */ /* 0x000e620000000800 */
[----:B---3--:R-:W-:Y:S01]  /*3ab0*/  FADD.FTZ R23, R92, R23 ;  /* 0x000000175c177221 */ /* 0x008fe20000010000 */
[----:B------:R-:W-:-:S06]  /*3ac0*/  FFMA.FTZ R79, R40, R87, -R25 ;  /* 0x00000057284f7223 */ /* 0x000fcc0000010819 */
[----:B------:R-:W-:Y:S01]  /*3ad0*/  MUFU.EX2 R34, R34 ;  /* 0x0000002200227308 */ /* 0x000fe20000000800 */
[----:B----4-:R-:W-:Y:S01]  /*3ae0*/  FADD.FTZ R26, R82, R91 ;  /* 0x0000005b521a7221 */ /* 0x010fe20000010000 */
[----:B-----5:R-:W-:-:S06]  /*3af0*/  FADD.FTZ R22, R30, R23 ;  /* 0x000000171e167221 */ /* 0x020fcc0000010000 */
[----:B------:R-:W2:Y:S01]  /*3b00*/  MUFU.EX2 R63, R63 ;  /* 0x0000003f003f7308 */ /* 0x000ea20000000800 */
[----:B------:R-:W-:Y:S01]  /*3b10*/  FFMA.FTZ R40, R44, R87, -R25 ;  /* 0x000000572c287223 */ /* 0x000fe20000010819 */
[----:B------:R-:W-:-:S06]  /*3b20*/  F2FP.F16.F32.PACK_AB R12, R90, R67 ;  /* 0x000000435a0c723e */ /* 0x000fcc00000000ff */
[----:B------:R-:W-:Y:S01]  /*3b30*/  MUFU.EX2 R77, R77 ;  /* 0x0000004d004d7308 */ /* 0x000fe20000000800 */
[-CC-:B------:R-:W-:Y:S01]  /*3b40*/  FFMA.FTZ R62, R62, R87.reuse, -R25.reuse ;  /* 0x000000573e3e7223 */ /* 0x180fe20000010819 */
[-CC-:B------:R-:W-:Y:S01]  /*3b50*/  FFMA.FTZ R67, R66, R87.reuse, -R25.reuse ;  /* 0x0000005742437223 */ /* 0x180fe20000010819 */
[----:B------:R-:W-:-:S05]  /*3b60*/  FFMA.FTZ R20, R68, R87, -R25 ;  /* 0x0000005744147223 */ /* 0x000fca0000010819 */
[----:B------:R-:W3:Y:S01]  /*3b70*/  MUFU.EX2 R88, R88 ;  /* 0x0000005800587308 */ /* 0x000ee20000000800 */
[----:B------:R-:W-:Y:S01]  /*3b80*/  FADD.FTZ R23, R57, R26 ;  /* 0x0000001a39177221 */ /* 0x000fe20000010000 */
[----:B------:R-:W-:Y:S01]  /*3b90*/  FFMA.FTZ R66, R21, R87, -R25 ;  /* 0x0000005715427223 */ /* 0x000fe20000010819 */
[----:B0-----:R-:W-:-:S05]  /*3ba0*/  FADD.FTZ R21, R41, R22 ;  /* 0x0000001629157221 */ /* 0x001fca0000010000 */
[----:B------:R-:W0:Y:S01]  /*3bb0*/  MUFU.EX2 R38, R38 ;  /* 0x0000002600267308 */ /* 0x000e220000000800 */
[----:B------:R-:W-:Y:S01]  /*3bc0*/  FFMA.FTZ R81, R136, R87, -R25 ;  /* 0x0000005788517223 */ /* 0x000fe20000010819 */
[----:B------:R-:W-:Y:S01]  /*3bd0*/  SEL R4, R2, 0xffffffe0, !P2 ;  /* 0xffffffe002047807 */ /* 0x000fe20005000000 */
[----:B-1----:R-:W-:-:S05]  /*3be0*/  FADD.FTZ R22, R84, R23 ;  /* 0x0000001754167221 */ /* 0x002fca0000010000 */
[----:B------:R-:W1:Y:S01]  /*3bf0*/  MUFU.EX2 R65, R65 ;  /* 0x0000004100417308 */ /* 0x000e620000000800 */
[----:B------:R-:W-:-:S07]  /*3c00*/  FFMA.FTZ R44, R48, R87, -R25 ;  /* 0x00000057302c7223 */ /* 0x000fce0000010819 */
[----:B------:R-:W4:Y:S01]  /*3c10*/  MUFU.EX2 R79, R79 ;  /* 0x0000004f004f7308 */ /* 0x000f220000000800 */
[----:B--2---:R-:W-:-:S07]  /*3c20*/  FADD.FTZ R23, R63, R22 ;  /* 0x000000163f177221 */ /* 0x004fce0000010000 */
[----:B------:R-:W2:Y:S01]  /*3c30*/  MUFU.EX2 R96, R96 ;  /* 0x0000006000607308 */ /* 0x000ea20000000800 */
[----:B------:R-:W-:-:S07]  /*3c40*/  FFMA.FTZ R83, R140, R87, -R25 ;  /* 0x000000578c537223 */ /* 0x000fce0000010819 */
[----:B------:R-:W-:Y:S08]  /*3c50*/  MUFU.EX2 R2, R62 ;  /* 0x0000003e00027308 */ /* 0x000ff00000000800 */
[----:B------:R-:W5:Y:S08]  /*3c60*/  MUFU.EX2 R40, R40 ;  /* 0x0000002800287308 */ /* 0x000f700000000800 */
[----:B------:R0:W-:Y:S01]  /*3c70*/  MUFU.EX2 R62, R20 ;  /* 0x00000014003e7308 */ /* 0x0001e20000000800 */
[----:B---3--:R-:W-:Y:S01]  /*3c80*/  FADD.FTZ R22, R88, R23 ;  /* 0x0000001758167221 */ /* 0x008fe20000010000 */
[----:B0-----:R-:W-:-:S06]  /*3c90*/  FADD.FTZ R20, R34, R21 ;  /* 0x0000001522147221 */ /* 0x001fcc0000010000 */
[----:B------:R-:W0:Y:S01]  /*3ca0*/  MUFU.EX2 R69, R69 ;  /* 0x0000004500457308 */ /* 0x000e220000000800 */
[----:B------:R-:W-:-:S07]  /*3cb0*/  FADD.FTZ R21, R77, R20 ;  /* 0x000000144d157221 */ /* 0x000fce0000010000 */
[----:B------:R-:W3:Y:S01]  /*3cc0*/  MUFU.EX2 R81, R81 ;  /* 0x0000005100517308 */ /* 0x000ee20000000800 */
[----:B------:R-:W-:Y:S01]  /*3cd0*/  FADD.FTZ R20, R38, R21 ;  /* 0x0000001526147221 */ /* 0x000fe20000010000 */
[----:B------:R-:W-:Y:S01]  /*3ce0*/  FFMA.FTZ R33, R142, R87, -R25 ;  /* 0x000000578e217223 */ /* 0x000fe20000010819 */
[----:B------:R-:W-:-:S05]  /*3cf0*/  LEA R3, R89, UR36, 0x1 ;  /* 0x0000002459037c11 */ /* 0x000fca000f8e08ff */
[----:B------:R-:W3:Y:S01]  /*3d00*/  MUFU.EX2 R100, R100 ;  /* 0x0000006400647308 */ /* 0x000ee20000000800 */
[----:B-1----:R-:W-:Y:S01]  /*3d10*/  FADD.FTZ R23, R65, R22 ;  /* 0x0000001641177221 */ /* 0x002fe20000010000 */
[----:B----4-:R-:W-:-:S06]  /*3d20*/  FADD.FTZ R21, R79, R20 ;  /* 0x000000144f157221 */ /* 0x010fcc0000010000 */
[----:B------:R-:W1:Y:S01]  /*3d30*/  MUFU.EX2 R44, R44 ;  /* 0x0000002c002c7308 */ /* 0x000e620000000800 */
[----:B------:R-:W-:Y:S01]  /*3d40*/  FFMA.FTZ R36, R144, R87, -R25 ;  /* 0x0000005790247223 */ /* 0x000fe20000010819 */
[----:B------:R-:W-:Y:S02]  /*3d50*/  VIADD R5, R3, 0x1e800 ;  /* 0x0001e80003057836 */ /* 0x000fe40000000000 */
[----:B--2---:R-:W-:-:S04]  /*3d60*/  FADD.FTZ R22, R96, R23 ;  /* 0x0000001760167221 */ /* 0x004fc80000010000 */
[----:B------:R-:W2:Y:S01]  /*3d70*/  MUFU.EX2 R32, R32 ;  /* 0x0000002000207308 */ /* 0x000ea20000000800 */
[----:B-----5:R-:W-:Y:S01]  /*3d80*/  FADD.FTZ R26, R40, R21 ;  /* 0x00000015281a7221 */ /* 0x020fe20000010000 */
[----:B------:R-:W-:-:S06]  /*3d90*/  F2FP.F16.F32.PACK_AB R8, R114, R59 ;  /* 0x0000003b7208723e */ /* 0x000fcc00000000ff */
[----:B------:R-:W4:Y:S01]  /*3da0*/  MUFU.EX2 R83, R83 ;  /* 0x0000005300537308 */ /* 0x000f220000000800 */
[----:B------:R-:W-:Y:S01]  /*3db0*/  F2FP.F16.F32.PACK_AB R15, R94, R15 ;  /* 0x0000000f5e0f723e */ /* 0x000fe200000000ff */
[----:B------:R-:W-:Y:S02]  /*3dc0*/  IMAD.IADD R4, R5, 0x1, R4 ;  /* 0x0000000105047824 */ /* 0x000fe400078e0204 */
[----:B------:R-:W-:Y:S01]  /*3dd0*/  FFMA.FTZ R56, R56, R87, -R25 ;  /* 0x0000005738387223 */ /* 0x000fe20000010819 */
[----:B0-----:R-:W-:-:S03]  /*3de0*/  FADD.FTZ R23, R69, R22 ;  /* 0x0000001645177221 */ /* 0x001fc60000010000 */
[----:B------:R-:W0:Y:S01]  /*3df0*/  MUFU.EX2 R33, R33 ;  /* 0x0000002100217308 */ /* 0x000e220000000800 */
[----:B---3--:R-:W-:Y:S01]  /*3e00*/  FADD.FTZ R21, R81, R26 ;  /* 0x0000001a51157221 */ /* 0x008fe20000010000 */
[----:B------:R-:W-:Y:S01]  /*3e10*/  FFMA.FTZ R18, R104, R87, -R25 ;  /* 0x0000005768127223 */ /* 0x000fe20000010819 */
[----:B------:R-:W-:Y:S05]  /*3e20*/  STSM.16.M88.4 [R3+0x1e800], R8 ;  /* 0x01e8000803007844 */ /* 0x000fea0000000200 */
[----:B------:R-:W3:Y:S01]  /*3e30*/  MUFU.EX2 R42, R42 ;  /* 0x0000002a002a7308 */ /* 0x000ee20000000800 */
[----:B------:R1:W-:Y:S01]  /*3e40*/  STSM.16.M88.4 [R4], R12 ;  /* 0x0000000c04007844 */ /* 0x0003e20000000200 */
[----:B------:R-:W-:-:S06]  /*3e50*/  FADD.FTZ R23, R100, R23 ;  /* 0x0000001764177221 */ /* 0x000fcc0000010000 */
[----:B------:R-:W5:Y:S01]  /*3e60*/  MUFU.EX2 R36, R36 ;  /* 0x0000002400247308 */ /* 0x000f620000000800 */
[----:B------:R-:W-:-:S07]  /*3e70*/  FFMA.FTZ R48, R106, R87, -R25 ;  /* 0x000000576a307223 */ /* 0x000fce0000010819 */
[----:B------:R-:W5:Y:S01]  /*3e80*/  MUFU.EX2 R47, R47 ;  /* 0x0000002f002f7308 */ /* 0x000f620000000800 */
[----:B-1----:R-:W-:Y:S01]  /*3e90*/  FADD.FTZ R12, R44, R21 ;  /* 0x000000152c0c7221 */ /* 0x002fe20000010000 */
[----:B--2---:R-:W-:-:S06]  /*3ea0*/  FADD.FTZ R14, R32, R23 ;  /* 0x00000017200e7221 */ /* 0x004fcc0000010000 */
[----:B------:R1:W2:Y:S01]  /*3eb0*/  MUFU.EX2 R17, R56 ;  /* 0x0000003800117308 */ /* 0x0002a20000000800 */
[----:B----4-:R-:W-:Y:S01]  /*3ec0*/  FADD.FTZ R12, R83, R12 ;  /* 0x0000000c530c7221 */ /* 0x010fe20000010000 */
[----:B------:R-:W-:Y:S01]  /*3ed0*/  FFMA.FTZ R148, R148, R87, -R25 ;  /* 0x0000005794947223 */ /* 0x000fe20000010819 */
[----:B------:R-:W-:-:S05]  /*3ee0*/  FADD.FTZ R11, R43, R14 ;  /* 0x0000000e2b0b7221 */ /* 0x000fca0000010000 */
[----:B------:R-:W4:Y:S01]  /*3ef0*/  MUFU.EX2 R49, R49 ;  /* 0x0000003100317308 */ /* 0x000f220000000800 */
[----:B0-----:R-:W-:Y:S01]  /*3f00*/  FADD.FTZ R9, R33, R12 ;  /* 0x0000000c21097221 */ /* 0x001fe20000010000 */
[----:B-1----:R-:W-:-:S06]  /*3f10*/  FFMA.FTZ R56, R152, R87, -R25 ;  /* 0x0000005798387223 */ /* 0x002fcc0000010819 */
[----:B------:R-:W0:Y:S01]  /*3f20*/  MUFU.EX2 R18, R18 ;  /* 0x0000001200127308 */ /* 0x000e220000000800 */
[----:B---3--:R-:W-:Y:S01]  /*3f30*/  FADD.FTZ R14, R42, R11 ;  /* 0x0000000b2a0e7221 */ /* 0x008fe20000010000 */
[----:B-----5:R-:W-:-:S06]  /*3f40*/  FADD.FTZ R12, R36, R9 ;  /* 0x00000009240c7221 */ /* 0x020fcc0000010000 */
[----:B------:R-:W1:Y:S08]  /*3f50*/  MUFU.EX2 R50, R50 ;  /* 0x0000003200327308 */ /* 0x000e700000000800 */
[----:B------:R-:W3:Y:S01]  /*3f60*/  MUFU.EX2 R48, R48 ;  /* 0x0000003000307308 */ /* 0x000ee20000000800 */
[----:B------:R-:W-:Y:S01]  /*3f70*/  FADD.FTZ R14, R47, R14 ;  /* 0x0000000e2f0e7221 */ /* 0x000fe20000010000 */
[----:B--2---:R-:W-:-:S06]  /*3f80*/  FADD.FTZ R13, R17, R12 ;  /* 0x0000000c110d7221 */ /* 0x004fcc0000010000 */
[----:B------:R-:W2:Y:S08]  /*3f90*/  MUFU.EX2 R52, R52 ;  /* 0x0000003400347308 */ /* 0x000eb00000000800 */
[----:B------:R-:W5:Y:S01]  /*3fa0*/  MUFU.EX2 R59, R148 ;  /* 0x00000094003b7308 */ /* 0x000f620000000800 */
[----:B----4-:R-:W-:Y:S01]  /*3fb0*/  FADD.FTZ R15, R49, R14 ;  /* 0x0000000e310f7221 */ /* 0x010fe20000010000 */
[----:B0-----:R-:W-:-:S06]  /*3fc0*/  FADD.FTZ R13, R18, R13 ;  /* 0x0000000d120d7221 */ /* 0x001fcc0000010000 */
[----:B------:R-:W0:Y:S01]  /*3fd0*/  MUFU.EX2 R55, R55 ;  /* 0x0000003700377308 */ /* 0x000e220000000800 */
[----:B------:R-:W-:-:S07]  /*3fe0*/  FFMA.FTZ R71, R64, R87, -R25 ;  /* 0x0000005740477223 */ /* 0x000fce0000010819 */
[----:B------:R-:W4:Y:S01]  /*3ff0*/  MUFU.EX2 R56, R56 ;  /* 0x0000003800387308 */ /* 0x000f220000000800 */
[----:B-1----:R-:W-:Y:S01]  /*4000*/  FADD.FTZ R15, R50, R15 ;  /* 0x0000000f320f7221 */ /* 0x002fe20000010000 */
[----:B---3--:R-:W-:-:S06]  /*4010*/  FADD.FTZ R12, R48, R13 ;  /* 0x0000000d300c7221 */ /* 0x008fcc0000010000 */
[----:B------:R-:W1:Y:S08]  /*4020*/  MUFU.EX2 R28, R28 ;  /* 0x0000001c001c7308 */ /* 0x000e700000000800 */
[----:B------:R-:W3:Y:S01]  /*4030*/  MUFU.EX2 R67, R67 ;  /* 0x0000004300437308 */ /* 0x000ee20000000800 */
[----:B--2---:R-:W-:Y:S01]  /*4040*/  FADD.FTZ R14, R52, R15 ;  /* 0x0000000f340e7221 */ /* 0x004fe20000010000 */
[----:B-----5:R-:W-:-:S06]  /*4050*/  FADD.FTZ R13, R59, R12 ;  /* 0x0000000c3b0d7221 */ /* 0x020fcc0000010000 */
[----:B------:R-:W2:Y:S01]  /*4060*/  MUFU.EX2 R71, R71 ;  /* 0x0000004700477308 */ /* 0x000ea20000000800 */
[----:B0-----:R-:W-:Y:S01]  /*4070*/  FADD.FTZ R15, R55, R14 ;  /* 0x0000000e370f7221 */ /* 0x001fe20000010000 */
[----:B----4-:R-:W-:Y:S01]  /*4080*/  FADD.FTZ R12, R56, R13 ;  /* 0x0000000d380c7221 */ /* 0x010fe20000010000 */
[----:B------:R-:W-:-:S05]  /*4090*/  FFMA.FTZ R64, R76, R87, -R25 ;  /* 0x000000574c407223 */ /* 0x000fca0000010819 */
[----:B------:R-:W0:Y:S01]  /*40a0*/  MUFU.EX2 R19, R19 ;  /* 0x0000001300137308 */ /* 0x000e220000000800 */
[----:B-1----:R-:W-:Y:S01]  /*40b0*/  FADD.FTZ R14, R28, R15 ;  /* 0x0000000f1c0e7221 */ /* 0x002fe20000010000 */
[----:B---3--:R-:W-:Y:S01]  /*40c0*/  FADD.FTZ R13, R67, R12 ;  /* 0x0000000c430d7221 */ /* 0x008fe20000010000 */
[----:B------:R-:W-:-:S05]  /*40d0*/  FFMA.FTZ R89, R78, R87, -R25 ;  /* 0x000000574e597223 */ /* 0x000fca0000010819 */
[----:B------:R-:W1:Y:S01]  /*40e0*/  MUFU.EX2 R54, R54 ;  /* 0x0000003600367308 */ /* 0x000e620000000800 */
[----:B------:R-:W-:Y:S01]  /*40f0*/  F2FP.F16.F32.PACK_AB R23, R41, R30 ;  /* 0x0000001e2917723e */ /* 0x000fe200000000ff */
[----:B------:R-:W-:Y:S01]  /*4100*/  FADD.FTZ R15, R45, R14 ;  /* 0x0000000e2d0f7221 */ /* 0x000fe20000010000 */
[----:B------:R-:W-:-:S05]  /*4110*/  FFMA.FTZ R76, R80, R87, -R25 ;  /* 0x00000057504c7223 */ /* 0x000fca0000010819 */
[----:B------:R-:W3:Y:S01]  /*4120*/  MUFU.EX2 R85, R85 ;  /* 0x0000005500557308 */ /* 0x000ee20000000800 */
[-CC-:B------:R-:W-:Y:S01]  /*4130*/  FFMA.FTZ R108, R108, R87.reuse, -R25.reuse ;  /* 0x000000576c6c7223 */ /* 0x180fe20000010819 */
[-CC-:B------:R-:W-:Y:S01]  /*4140*/  FFMA.FTZ R110, R110, R87.reuse, -R25.reuse ;  /* 0x000000576e6e7223 */ /* 0x180fe20000010819 */
[-CC-:B------:R-:W-:Y:S01]  /*4150*/  FFMA.FTZ R112, R112, R87.reuse, -R25.reuse ;  /* 0x0000005770707223 */ /* 0x180fe20000010819 */
[-CC-:B------:R-:W-:Y:S01]  /*4160*/  FFMA.FTZ R103, R103, R87.reuse, -R25.reuse ;  /* 0x0000005767677223 */ /* 0x180fe20000010819 */
[-CC-:B------:R-:W-:Y:S01]  /*4170*/  FFMA.FTZ R68, R27, R87.reuse, -R25.reuse ;  /* 0x000000571b447223 */ /* 0x180fe20000010819 */
[-CC-:B------:R-:W-:Y:S02]  /*4180*/  FFMA.FTZ R116, R116, R87.reuse, -R25.reuse ;  /* 0x0000005774747223 */ /* 0x180fe40000010819 */
[----:B------:R-:W4:Y:S01]  /*4190*/  MUFU.EX2 R61, R61 ;  /* 0x0000003d003d7308 */ /* 0x000f220000000800 */
[-CC-:B------:R-:W-:Y:S01]  /*41a0*/  FFMA.FTZ R132, R132, R87.reuse, -R25.reuse ;  /* 0x0000005784847223 */ /* 0x180fe20000010819 */
[-CC-:B------:R-:W-:Y:S01]  /*41b0*/  FFMA.FTZ R130, R130, R87.reuse, -R25.reuse ;  /* 0x0000005782827223 */ /* 0x180fe20000010819 */
[-CC-:B------:R-:W-:Y:S01]  /*41c0*/  FFMA.FTZ R138, R138, R87.reuse, -R25.reuse ;  /* 0x000000578a8a7223 */ /* 0x180fe20000010819 */
[-CC-:B------:R-:W-:Y:S01]  /*41d0*/  FFMA.FTZ R134, R134, R87.reuse, -R25.reuse ;  /* 0x0000005786867223 */ /* 0x180fe20000010819 */
[----:B------:R-:W-:Y:S01]  /*41e0*/  FFMA.FTZ R146, R146, R87, -R25 ;  /* 0x0000005792927223 */ /* 0x000fe20000010819 */
[----:B------:R-:W-:Y:S01]  /*41f0*/  F2FP.F16.F32.PACK_AB R20, R51, R24 ;  /* 0x000000183314723e */ /* 0x000fe200000000ff */
[----:B------:R-:W-:Y:S01]  /*4200*/  IMAD R5, R6, 0x2, R5 ;  /* 0x0000000206057824 */ /* 0x000fe200078e0205 */
[----:B------:R-:W5:Y:S01]  /*4210*/  MUFU.EX2 R64, R64 ;  /* 0x0000004000407308 */ /* 0x000f620000000800 */
[----:B------:R-:W-:Y:S01]  /*4220*/  F2FP.F16.F32.PACK_AB R22, R82, R53 ;  /* 0x000000355216723e */ /* 0x000fe200000000ff */
[----:B------:R-:W-:Y:S01]  /*4230*/  FADD.FTZ R14, R2, R13 ;  /* 0x0000000d020e7221 */ /* 0x000fe20000010000 */
[----:B------:R-:W-:-:S02]  /*4240*/  F2FP.F16.F32.PACK_AB R21, R92, R35 ;  /* 0x000000235c15723e */ /* 0x000fc400000000ff */
[C---:B------:R-:W-:Y:S01]  /*4250*/  LEA R30, R6.reuse, R3, 0x1 ;  /* 0x00000003061e7211 */ /* 0x040fe200078e08ff */
[----:B------:R-:W-:Y:S01]  /*4260*/  IMAD R6, R6, 0x2, R4 ;  /* 0x0000000206067824 */ /* 0x000fe200078e0204 */
[----:B------:R-:W-:Y:S01]  /*4270*/  F2FP.F16.F32.PACK_AB R24, R84, R57 ;  /* 0x000000395418723e */ /* 0x000fe200000000ff */
[----:B------:R-:W5:Y:S01]  /*4280*/  MUFU.EX2 R58, R58 ;  /* 0x0000003a003a7308 */ /* 0x000f620000000800 */
[----:B------:R-:W-:Y:S02]  /*4290*/  F2FP.F16.F32.PACK_AB R26, R88, R63 ;  /* 0x0000003f581a723e */ /* 0x000fe400000000ff */
[----:B------:R-:W-:Y:S02]  /*42a0*/  F2FP.F16.F32.PACK_AB R25, R77, R34 ;  /* 0x000000224d19723e */ /* 0x000fe400000000ff */
[----:B------:R-:W-:Y:S02]  /*42b0*/  F2FP.F16.F32.PACK_AB R27, R79, R38 ;  /* 0x000000264f1b723e */ /* 0x000fe400000000ff */
[----:B------:R-:W-:Y:S01]  /*42c0*/  F2FP.F16.F32.PACK_AB R8, R96, R65 ;  /* 0x000000416008723e */ /* 0x000fe200000000ff */
[----:B------:R-:W5:Y:S01]  /*42d0*/  MUFU.EX2 R89, R89 ;  /* 0x0000005900597308 */ /* 0x000f620000000800 */
[----:B------:R-:W-:-:S02]  /*42e0*/  F2FP.F16.F32.PACK_AB R10, R100, R69 ;  /* 0x00000045640a723e */ /* 0x000fc400000000ff */
[----:B------:R-:W-:Y:S01]  /*42f0*/  F2FP.F16.F32.PACK_AB R9, R81, R40 ;  /* 0x000000285109723e */ /* 0x000fe200000000ff */
[----:B------:R-:W-:Y:S01]  /*4300*/  FADD.FTZ R40, R46, R15 ;  /* 0x0000000f2e287221 */ /* 0x000fe20000010000 */
[----:B------:R-:W-:Y:S01]  /*4310*/  F2FP.F16.F32.PACK_AB R11, R83, R44 ;  /* 0x0000002c530b723e */ /* 0x000fe200000000ff */
[----:B--2---:R-:W-:Y:S01]  /*4320*/  FADD.FTZ R13, R71, R14 ;  /* 0x0000000e470d7221 */ /* 0x004fe20000010000 */
[----:B------:R-:W-:Y:S01]  /*4330*/  STSM.16.M88.4 [R30+0x1e800], R20 ;  /* 0x01e800141e007844 */ /* 0x000fe20000000200 */
[----:B------:R-:W2:Y:S01]  /*4340*/  MUFU.EX2 R73, R73 ;  /* 0x0000004900497308 */ /* 0x000ea20000000800 */
[----:B0-----:R-:W-:Y:S02]  /*4350*/  FADD.FTZ R15, R19, R40 ;  /* 0x00000028130f7221 */ /* 0x001fe40000010000 */
[----:B------:R-:W-:Y:S04]  /*4360*/  STSM.16.M88.4 [R6], R24 ;  /* 0x0000001806007844 */ /* 0x000fe80000000200 */
[----:B------:R0:W-:Y:S01]  /*4370*/  STSM.16.M88.4 [R3+0x24800], R8 ;  /* 0x0248000803007844 */ /* 0x0001e20000000200 */
[----:B------:R-:W2:Y:S08]  /*4380*/  MUFU.EX2 R76, R76 ;  /* 0x0000004c004c7308 */ /* 0x000eb00000000800 */
[----:B------:R-:W2:Y:S01]  /*4390*/  MUFU.EX2 R7, R7 ;  /* 0x0000000700077308 */ /* 0x000ea20000000800 */
[----:B0-----:R-:W-:-:S07]  /*43a0*/  FADD.FTZ R8, R62, R13 ;  /* 0x0000000d3e087221 */ /* 0x001fce0000010000 */
[----:B------:R-:W0:Y:S01]  /*43b0*/  MUFU.EX2 R51, R108 ;  /* 0x0000006c00337308 */ /* 0x000e220000000800 */
[----:B-1----:R-:W-:Y:S01]  /*43c0*/  FADD.FTZ R10, R54, R15 ;  /* 0x0000000f360a7221 */ /* 0x002fe20000010000 */
[----:B---3--:R-:W-:-:S03]  /*43d0*/  FADD.FTZ R11, R85, R8 ;  /* 0x00000008550b7221 */ /* 0x008fc60000010000 */
[----:B----4-:R-:W-:-:S03]  /*43e0*/  FADD.FTZ R15, R61, R10 ;  /* 0x0000000a3d0f7221 */ /* 0x010fc60000010000 */
[----:B------:R-:W1:Y:S01]  /*43f0*/  MUFU.EX2 R60, R60 ;  /* 0x0000003c003c7308 */ /* 0x000e620000000800 */
[----:B-----5:R-:W-:Y:S01]  /*4400*/  FADD.FTZ R8, R64, R11 ;  /* 0x0000000b40087221 */ /* 0x020fe20000010000 */
[----:B------:R-:W-:Y:S01]  /*4410*/  F2FP.F16.F32.PACK_AB R35, R18, R17 ;  /* 0x000000111223723e */ /* 0x000fe200000000ff */
[----:B------:R-:W-:-:S05]  /*4420*/  FADD.FTZ R10, R58, R15 ;  /* 0x0000000f3a0a7221 */ /* 0x000fca0000010000 */
[----:B------:R-:W3:Y:S01]  /*4430*/  MUFU.EX2 R53, R110 ;  /* 0x0000006e00357308 */ /* 0x000ee20000000800 */
[----:B------:R-:W-:Y:S01]  /*4440*/  FADD.FTZ R17, R89, R8 ;  /* 0x0000000859117221 */ /* 0x000fe20000010000 */
[----:B--2---:R-:W-:-:S06]  /*4450*/  FADD.FTZ R10, R73, R10 ;  /* 0x0000000a490a7221 */ /* 0x004fcc0000010000 */
[----:B------:R-:W2:Y:S01]  /*4460*/  MUFU.EX2 R29, R29 ;  /* 0x0000001d001d7308 */ /* 0x000ea20000000800 */
[----:B------:R-:W-:-:S07]  /*4470*/  FADD.FTZ R8, R76, R17 ;  /* 0x000000114c087221 */ /* 0x000fce0000010000 */
[----:B------:R-:W4:Y:S01]  /*4480*/  MUFU.EX2 R112, R112 ;  /* 0x0000007000707308 */ /* 0x000f220000000800 */
[----:B------:R-:W-:Y:S01]  /*4490*/  FADD.FTZ R17, R7, R10 ;  /* 0x0000000a07117221 */ /* 0x000fe20000010000 */
[----:B0-----:R-:W-:-:S06]  /*44a0*/  FADD.FTZ R8, R51, R8 ;  /* 0x0000000833087221 */ /* 0x001fcc0000010000 */
[----:B------:R-:W0:Y:S08]  /*44b0*/  MUFU.EX2 R70, R70 ;  /* 0x0000004600467308 */ /* 0x000e300000000800 */
[----:B------:R-:W5:Y:S01]  /*44c0*/  MUFU.EX2 R63, R74 ;  /* 0x0000004a003f7308 */ /* 0x000f620000000800 */
[----:B-1----:R-:W-:Y:S01]  /*44d0*/  FADD.FTZ R10, R60, R17 ;  /* 0x000000113c0a7221 */ /* 0x002fe20000010000 */
[----:B---3--:R-:W-:-:S06]  /*44e0*/  FADD.FTZ R17, R53, R8 ;  /* 0x0000000835117221 */ /* 0x008fcc0000010000 */
[----:B------:R-:W1:Y:S01]  /*44f0*/  MUFU.EX2 R72, R72 ;  /* 0x0000004800487308 */ /* 0x000e620000000800 */
[----:B------:R-:W-:-:S07]  /*4500*/  F2FP.F16.F32.PACK_AB R32, R43, R32 ;  /* 0x000000202b20723e */ /* 0x000fce00000000ff */
[----:B------:R-:W3:Y:S01]  /*4510*/  MUFU.EX2 R38, R103 ;  /* 0x0000006700267308 */ /* 0x000ee20000000800 */
[----:B------:R-:W-:Y:S02]  /*4520*/  F2FP.F16.F32.PACK_AB R34, R47, R42 ;  /* 0x0000002a2f22723e */ /* 0x000fe400000000ff */
[----:B------:R-:W-:-:S05]  /*4530*/  F2FP.F16.F32.PACK_AB R33, R36, R33 ;  /* 0x000000212421723e */ /* 0x000fca00000000ff */
[----:B------:R-:W3:Y:S01]  /*4540*/  MUFU.EX2 R75, R75 ;  /* 0x0000004b004b7308 */ /* 0x000ee20000000800 */
[----:B------:R-:W-:Y:S02]  /*4550*/  F2FP.F16.F32.PACK_AB R12, R50, R49 ;  /* 0x00000031320c723e */ /* 0x000fe400000000ff */
[----:B------:R-:W-:Y:S02]  /*4560*/  F2FP.F16.F32.PACK_AB R14, R55, R52 ;  /* 0x00000034370e723e */ /* 0x000fe400000000ff */
[----:B------:R-:W-:-:S03]  /*4570*/  F2FP.F16.F32.PACK_AB R13, R59, R48 ;  /* 0x000000303b0d723e */ /* 0x000fc600000000ff */
[----:B------:R-:W3:Y:S01]  /*4580*/  MUFU.EX2 R68, R68 ;  /* 0x0000004400447308 */ /* 0x000ee20000000800 */
[----:B------:R-:W-:Y:S02]  /*4590*/  F2FP.F16.F32.PACK_AB R15, R67, R56 ;  /* 0x00000038430f723e */ /* 0x000fe400000000ff */
[----:B------:R-:W-:Y:S02]  /*45a0*/  F2FP.F16.F32.PACK_AB R44, R45, R28 ;  /* 0x0000001c2d2c723e */ /* 0x000fe400000000ff */
[----:B------:R-:W-:Y:S01]  /*45b0*/  F2FP.F16.F32.PACK_AB R46, R19, R46 ;  /* 0x0000002e132e723e */ /* 0x000fe200000000ff */
[----:B--2---:R-:W-:Y:S01]  /*45c0*/  FADD.FTZ R19, R29, R10 ;  /* 0x0000000a1d137221 */ /* 0x004fe20000010000 */
[----:B------:R-:W-:Y:S01]  /*45d0*/  F2FP.F16.F32.PACK_AB R45, R71, R2 ;  /* 0x00000002472d723e */ /* 0x000fe200000000ff */
[----:B------:R-:W2:Y:S01]  /*45e0*/  MUFU.EX2 R9, R116 ;  /* 0x0000007400097308 */ /* 0x000ea20000000800 */
[----:B----4-:R-:W-:Y:S01]  /*45f0*/  FADD.FTZ R2, R112, R17 ;  /* 0x0000001170027221 */ /* 0x010fe20000010000 */
[----:B------:R-:W-:Y:S01]  /*4600*/  STSM.16.M88.4 [R4+0x6000], R32 ;  /* 0x0060002004007844 */ /* 0x000fe20000000200 */
[----:B0-----:R-:W-:-:S03]  /*4610*/  FADD.FTZ R19, R70, R19 ;  /* 0x0000001346137221 */ /* 0x001fc60000010000 */
[----:B------:R5:W-:Y:S02]  /*4620*/  STSM.16.M88.4 [R30+0x24800], R12 ;  /* 0x0248000c1e007844 */ /* 0x000be40000000200 */
[----:B------:R-:W0:Y:S08]  /*4630*/  MUFU.EX2 R66, R66 ;  /* 0x0000004200427308 */ /* 0x000e300000000800 */
[----:B------:R-:W4:Y:S01]  /*4640*/  MUFU.EX2 R11, R132 ;  /* 0x00000084000b7308 */ /* 0x000f220000000800 */
[----:B-----5:R-:W-:Y:S01]  /*4650*/  FADD.FTZ R15, R63, R2 ;  /* 0x000000023f0f7221 */ /* 0x020fe20000010000 */
[----:B-1----:R-:W-:-:S03]  /*4660*/  FADD.FTZ R2, R72, R19 ;  /* 0x0000001348027221 */ /* 0x002fc60000010000 */
[----:B---3--:R-:W-:-:S03]  /*4670*/  FADD.FTZ R15, R38, R15 ;  /* 0x0000000f260f7221 */ /* 0x008fc60000010000 */
[----:B------:R-:W-:Y:S01]  /*4680*/  MUFU.EX2 R130, R130 ;  /* 0x0000008200827308 */ /* 0x000fe20000000800 */
[----:B------:R-:W-:Y:S01]  /*4690*/  FADD.FTZ R8, R75, R2 ;  /* 0x000000024b087221 */ /* 0x000fe20000010000 */
[----:B------:R-:W-:Y:S01]  /*46a0*/  FADD.FTZ R2, R68, R15 ;  /* 0x0000000f44027221 */ /* 0x000fe20000010000 */
[----:B------:R-:W-:-:S05]  /*46b0*/  F2FP.F16.F32.PACK_AB R60, R60, R7 ;  /* 0x000000073c3c723e */ /* 0x000fca00000000ff */
[----:B------:R-:W1:Y:S01]  /*46c0*/  MUFU.EX2 R31, R31 ;  /* 0x0000001f001f7308 */ /* 0x000e620000000800 */
[----:B--2---:R-:W-:-:S07]  /*46d0*/  FADD.FTZ R15, R9, R2 ;  /* 0x00000002090f7221 */ /* 0x004fce0000010000 */
[----:B------:R-:W-:Y:S01]  /*46e0*/  MUFU.EX2 R122, R122 ;  /* 0x0000007a007a7308 */ /* 0x000fe20000000800 */
[----:B0-----:R-:W-:-:S07]  /*46f0*/  FADD.FTZ R2, R66, R15 ;  /* 0x0000000f42027221 */ /* 0x001fce0000010000 */
[----:B------:R-:W0:Y:S08]  /*4700*/  MUFU.EX2 R13, R138 ;  /* 0x0000008a000d7308 */ /* 0x000e300000000800 */
[----:B------:R-:W2:Y:S08]  /*4710*/  MUFU.EX2 R39, R39 ;  /* 0x0000002700277308 */ /* 0x000eb00000000800 */
[----:B------:R-:W-:Y:S08]  /*4720*/  MUFU.EX2 R37, R37 ;  /* 0x0000002500257308 */ /* 0x000ff00000000800 */
[----:B------:R-:W3:Y:S08]  /*4730*/  MUFU.EX2 R128, R128 ;  /* 0x0000008000807308 */ /* 0x000ef00000000800 */
[----:B------:R-:W-:Y:S08]  /*4740*/  MUFU.EX2 R134, R134 ;  /* 0x0000008600867308 */ /* 0x000ff00000000800 */
[----:B------:R-:W5:Y:S01]  /*4750*/  MUFU.EX2 R7, R146 ;  /* 0x0000009200077308 */ /* 0x000f620000000800 */
[----:B----4-:R-:W-:Y:S01]  /*4760*/  FADD.FTZ R15, R11, R2 ;  /* 0x000000020b0f7221 */ /* 0x010fe20000010000 */
[----:B------:R-:W-:Y:S01]  /*4770*/  F2FP.F16.F32.PACK_AB R47, R85, R62 ;  /* 0x0000003e552f723e */ /* 0x000fe200000000ff */
[----:B-1----:R-:W-:-:S02]  /*4780*/  FADD.FTZ R17, R31, R8 ;  /* 0x000000081f117221 */ /* 0x002fc40000010000 */
[----:B------:R-:W-:Y:S01]  /*4790*/  FADD.FTZ R2, R130, R15 ;  /* 0x0000000f82027221 */ /* 0x000fe20000010000 */
[----:B------:R-:W-:Y:S02]  /*47a0*/  F2FP.F16.F32.PACK_AB R56, R61, R54 ;  /* 0x000000363d38723e */ /* 0x000fe400000000ff */
[----:B------:R-:W-:Y:S02]  /*47b0*/  F2FP.F16.F32.PACK_AB R58, R73, R58 ;  /* 0x0000003a493a723e */ /* 0x000fe400000000ff */
[----:B------:R-:W-:Y:S02]  /*47c0*/  F2FP.F16.F32.PACK_AB R57, R89, R64 ;  /* 0x000000405939723e */ /* 0x000fe400000000ff */
[----:B------:R-:W-:Y:S02]  /*47d0*/  F2FP.F16.F32.PACK_AB R59, R51, R76 ;  /* 0x0000004c333b723e */ /* 0x000fe400000000ff */
[----:B------:R-:W-:Y:S02]  /*47e0*/  F2FP.F16.F32.PACK_AB R62, R70, R29 ;  /* 0x0000001d463e723e */ /* 0x000fe400000000ff */
[----:B------:R-:W-:-:S02]  /*47f0*/  F2FP.F16.F32.PACK_AB R72, R75, R72 ;  /* 0x000000484b48723e */ /* 0x000fc400000000ff */
[----:B------:R-:W-:Y:S02]  /*4800*/  F2FP.F16.F32.PACK_AB R61, R112, R53 ;  /* 0x00000035703d723e */ /* 0x000fe400000000ff */
[----:B------:R-:W-:Y:S02]  /*4810*/  F2FP.F16.F32.PACK_AB R63, R38, R63 ;  /* 0x0000003f263f723e */ /* 0x000fe400000000ff */
[----:B------:R-:W-:Y:S01]  /*4820*/  F2FP.F16.F32.PACK_AB R73, R9, R68 ;  /* 0x000000440949723e */ /* 0x000fe200000000ff */
[----:B0-----:R-:W-:Y:S01]  /*4830*/  FADD.FTZ R9, R13, R2 ;  /* 0x000000020d097221 */ /* 0x001fe20000010000 */
[----:B------:R-:W-:Y:S02]  /*4840*/  F2FP.F16.F32.PACK_AB R74, R122, R31 ;  /* 0x0000001f7a4a723e */ /* 0x000fe400000000ff */
[----:B------:R-:W-:Y:S01]  /*4850*/  F2FP.F16.F32.PACK_AB R75, R11, R66 ;  /* 0x000000420b4b723e */ /* 0x000fe200000000ff */
[----:B------:R0:W-:Y:S01]  /*4860*/  STSM.16.M88.4 [R6+0x6000], R44 ;  /* 0x0060002c06007844 */ /* 0x0001e20000000200 */
[----:B--2---:R-:W-:Y:S01]  /*4870*/  F2FP.F16.F32.PACK_AB R12, R126, R39 ;  /* 0x000000277e0c723e */ /* 0x004fe200000000ff */
[----:B------:R-:W-:Y:S01]  /*4880*/  FADD.FTZ R8, R122, R17 ;  /* 0x000000117a087221 */ /* 0x000fe20000010000 */
[----:B------:R-:W-:-:S02]  /*4890*/  F2FP.F16.F32.PACK_AB R13, R13, R130 ;  /* 0x000000820d0d723e */ /* 0x000fc400000000ff */
[----:B---3--:R-:W-:Y:S02]  /*48a0*/  F2FP.F16.F32.PACK_AB R14, R128, R37 ;  /* 0x00000025800e723e */ /* 0x008fe400000000ff */
[----:B-----5:R-:W-:Y:S01]  /*48b0*/  F2FP.F16.F32.PACK_AB R15, R7, R134 ;  /* 0x00000086070f723e */ /* 0x020fe200000000ff */
[----:B------:R0:W-:Y:S01]  /*48c0*/  STSM.16.M88.4 [R3+0x2a800], R56 ;  /* 0x02a8003803007844 */ /* 0x0001e20000000200 */
[----:B------:R-:W-:-:S03]  /*48d0*/  FADD.FTZ R17, R39, R8 ;  /* 0x0000000827117221 */ /* 0x000fc60000010000 */
[----:B------:R0:W-:Y:S04]  /*48e0*/  STSM.16.M88.4 [R4+0xc000], R60 ;  /* 0x00c0003c04007844 */ /* 0x0001e80000000200 */
[----:B------:R0:W-:Y:S04]  /*48f0*/  STSM.16.M88.4 [R30+0x2a800], R72 ;  /* 0x02a800481e007844 */ /* 0x0001e80000000200 */
[----:B------:R0:W-:Y:S01]  /*4900*/  STSM.16.M88.4 [R6+0xc000], R12 ;  /* 0x00c0000c06007844 */ /* 0x0001e20000000200 */
[----:B------:R-:W-:Y:S01]  /*4910*/  FADD.FTZ R8, R126, R17 ;  /* 0x000000117e087221 */ /* 0x000fe20000010000 */
[----:B------:R1:W-:Y:S06]  /*4920*/  MEMBAR.ALL.CTA ;  /* 0x0000000000007992 */ /* 0x0003ec0000008000 */
[----:B-1----:R-:W1:Y:S01]  /*4930*/  FENCE.VIEW.ASYNC.S ;  /* 0x00000000000073c6 */ /* 0x002e620000000000 */
[----:B------:R-:W-:Y:S01]  /*4940*/  FADD.FTZ R37, R37, R8 ;  /* 0x0000000825257221 */ /* 0x000fe20000010000 */
[----:B------:R-:W-:-:S04]  /*4950*/  IADD3 R8, R16, -0x2, RZ ;  /* 0xfffffffe10087810 */ /* 0x000fc80007ffe0ff */
[----:B------:R-:W-:Y:S01]  /*4960*/  ISETP.GE.AND P2, PT, R8, R121, PT ;  /* 0x000000790800720c */ /* 0x000fe20003f46270 */
[----:B------:R-:W-:Y:S01]  /*4970*/  FADD.FTZ R134, R134, R9 ;  /* 0x0000000986867221 */ /* 0x000fe20000010000 */
[----:B------:R-:W-:Y:S01]  /*4980*/  FADD.FTZ R2, R128, R37 ;  /* 0x0000002580027221 */ /* 0x000fe20000010000 */
[--C-:B------:R-:W-:Y:S01]  /*4990*/  IMAD.MOV.U32 R150, RZ, RZ, R151.reuse ;  /* 0x000000ffff967224 */ /* 0x100fe200078e0097 */
[-C--:B------:R-:W-:Y:S01]  /*49a0*/  MOV R149, R151.reuse ;  /* 0x0000009700957202 */ /* 0x080fe20000000f00 */
[----:B------:R-:W-:Y:S01]  /*49b0*/  FADD.FTZ R9, R7, R134 ;  /* 0x0000008607097221 */ /* 0x000fe20000010000 */
[----:B------:R-:W-:Y:S01]  /*49c0*/  IMAD.MOV.U32 R7, RZ, RZ, RZ ;  /* 0x000000ffff077224 */ /* 0x000fe200078e00ff */
[-C--:B------:R-:W-:Y:S01]  /*49d0*/  MOV R146, R151.reuse ;  /* 0x0000009700927202 */ /* 0x080fe20000000f00 */
[--C-:B------:R-:W-:Y:S01]  /*49e0*/  IMAD.MOV.U32 R148, RZ, RZ, R151.reuse ;  /* 0x000000ffff947224 */ /* 0x100fe200078e0097 */
        /* <DEDUP_REMOVED lines=14> */
[----:B------:R-:W-:Y:S01]  /*4ad0*/  MOV R122, R151 ;  /* 0x00000097007a7202 */ /* 0x000fe20000000f00 */
[----:B------:R-:W-:-:S02]  /*4ae0*/  IMAD.MOV.U32 R136, RZ, RZ, R151 ;  /* 0x000000ffff887224 */ /* 0x000fc400078e0097 */
[--C-:B------:R-:W-:Y:S02]  /*4af0*/  IMAD.MOV.U32 R135, RZ, RZ, R151.reuse ;  /* 0x000000ffff877224 */ /* 0x100fe400078e0097 */
[--C-:B------:R-:W-:Y:S02]  /*4b00*/  IMAD.MOV.U32 R133, RZ, RZ, R151.reuse ;  /* 0x000000ffff857224 */ /* 0x100fe400078e0097 */
[--C-:B------:R-:W-:Y:S02]  /*4b10*/  IMAD.MOV.U32 R132, RZ, RZ, R151.reuse ;  /* 0x000000ffff847224 */ /* 0x100fe400078e0097 */
[--C-:B------:R-:W-:Y:S02]  /*4b20*/  IMAD.MOV.U32 R130, RZ, RZ, R151.reuse ;  /* 0x000000ffff827224 */ /* 0x100fe400078e0097 */
[--C-:B------:R-:W-:Y:S02]  /*4b30*/  IMAD.MOV.U32 R129, RZ, RZ, R151.reuse ;  /* 0x000000ffff817224 */ /* 0x100fe400078e0097 */
[----:B------:R-:W-:-:S02]  /*4b40*/  IMAD.MOV.U32 R127, RZ, RZ, R151 ;  /* 0x000000ffff7f7224 */ /* 0x000fc400078e0097 */
[--C-:B------:R-:W-:Y:S02]  /*4b50*/  IMAD.MOV.U32 R126, RZ, RZ, R151.reuse ;  /* 0x000000ffff7e7224 */ /* 0x100fe400078e0097 */
[--C-:B------:R-:W-:Y:S02]  /*4b60*/  IMAD.MOV.U32 R124, RZ, RZ, R151.reuse ;  /* 0x000000ffff7c7224 */ /* 0x100fe400078e0097 */
[--C-:B------:R-:W-:Y:S02]  /*4b70*/  IMAD.MOV.U32 R123, RZ, RZ, R151.reuse ;  /* 0x000000ffff7b7224 */ /* 0x100fe400078e0097 */
[--C-:B------:R-:W-:Y:S02]  /*4b80*/  IMAD.MOV.U32 R121, RZ, RZ, R151.reuse ;  /* 0x000000ffff797224 */ /* 0x100fe400078e0097 */
[----:B------:R-:W-:Y:S01]  /*4b90*/  IMAD.MOV.U32 R120, RZ, RZ, R151 ;  /* 0x000000ffff787224 */ /* 0x000fe200078e0097 */
[----:B-1----:R-:W-:Y:S01]  /*4ba0*/  NOP ;  /* 0x0000000000007918 */ /* 0x002fe20000000000 */
[----:B0-----:R-:W-:Y:S05]  /*4bb0*/  @!P2 BRA `(.L_x_19) ;  /* 0x000000380064a947 */ /* 0x001fea0003800000 */
[----:B------:R-:W-:Y:S01]  /*4bc0*/  MOV R11, R95 ;  /* 0x0000005f000b7202 */ /* 0x000fe20000000f00 */
[----:B------:R-:W-:Y:S01]  /*4bd0*/  IMAD.MOV.U32 R10, RZ, RZ, R86 ;  /* 0x000000ffff0a7224 */ /* 0x000fe200078e0056 */
[----:B------:R-:W-:Y:S01]  /*4be0*/  CS2R R150, SRZ ;  /* 0x0000000000967805 */ /* 0x000fe2000001ff00 */
[----:B------:R-:W-:Y:S01]  /*4bf0*/  IMAD.MOV.U32 R12, RZ, RZ, RZ ;  /* 0x000000ffff0c7224 */ /* 0x000fe200078e00ff */
        /* <DEDUP_REMOVED lines=14> */
[----:B------:R-:W-:Y:S01]  /*4ce0*/  CS2R R120, SRZ ;  /* 0x0000000000787805 */ /* 0x000fe2000001ff00 */
[----:B------:R-:W-:Y:S01]  /*4cf0*/  UMOV UR4, URZ ;  /* 0x0000003f00047c82 */ /* 0x000fe20008000000 */
[----:B------:R-:W-:-:S05]  /*4d00*/  ULDC UR5, c[0x0][0x9d8] ;  /* 0x0002760000057ab9 */ /* 0x000fca0000000800 */
.L_x_28:
[----:B------:R-:W2:Y:S01]  /*4d10*/  LDL R0, [R1+0xc] ;  /* 0x00000c0001007983 */ /* 0x000ea20000100800 */
[----:B------:R-:W-:-:S04]  /*4d20*/  UIADD3 UR7, UR4, 0x1, URZ ;  /* 0x0000000104077890 */ /* 0x000fc8000fffe03f */
[----:B------:R-:W-:-:S04]  /*4d30*/  UISETP.NE.AND UP0, UPT, UR7, 0x2, UPT ;  /* 0x000000020700788c */ /* 0x000fc8000bf05270 */
[----:B------:R-:W-:Y:S02]  /*4d40*/  USEL UR10, URZ, 0x1, UP0 ;  /* 0x000000013f0a7887 */ /* 0x000fe40008000000 */
[----:B------:R-:W-:-:S04]  /*4d50*/  USEL UR7, UR7, URZ, UP0 ;  /* 0x0000003f07077287 */ /* 0x000fc80008000000 */
[----:B------:R-:W-:Y:S02]  /*4d60*/  LOP3.LUT R7, R12, UR10, RZ, 0x3c, !PT ;  /* 0x0000000a0c077c12 */ /* 0x000fe4000f8e3cff */
[----:B--2---:R-:W-:Y:S02]  /*4d70*/  ISETP.NE.AND P3, PT, R0, RZ, PT ;  /* 0x000000ff0000720c */ /* 0x004fe40003f65270 */
[----:B------:R-:W-:-:S11]  /*4d80*/  MOV R0, UR7 ;  /* 0x0000000700007c02 */ /* 0x000fd60008000f00 */
[----:B------:R-:W-:Y:S05]  /*4d90*/  @P3 BRA `(.L_x_20) ;  /* 0x0000000000283947 */ /* 0x000fea0003800000 */
[----:B------:R-:W-:Y:S05]  /*4da0*/  @!P0 BRA `(.L_x_21) ;  /* 0x0000000000048947 */ /* 0x000fea0003800000 */
[----:B------:R-:W-:Y:S01]  /*4db0*/  BPT.TRAP 0x1 ;  /* 0x000000040000795c */ /* 0x000fe20000300000 */
.L_x_21:
[----:B------:R-:W-:Y:S02]  /*4dc0*/  LEA R14, R0, UR36, 0x3 ;  /* 0x00000024000e7c11 */ /* 0x000fe4000f8e18ff */
[----:B------:R-:W-:-:S04]  /*4dd0*/  SHF.L.U32 R13, R7, 0x1f, RZ ;  /* 0x0000001f070d7819 */ /* 0x000fc800000006ff */
[----:B------:R0:W1:Y:S01]  /*4de0*/  SYNCS.PHASECHK.TRANS64.TRYWAIT P2, [R14+URZ+0x30830], R13 ;  /* 0x0308300d0e0075a7 */ /* 0x000062000804017f */
[----:B------:R-:W-:Y:S05]  /*4df0*/  @!P0 BRA `(.L_x_22) ;  /* 0x0000000000048947 */ /* 0x000fea0003800000 */
[----:B------:R-:W-:Y:S01]  /*4e00*/  BPT.TRAP 0x1 ;  /* 0x000000040000795c */ /* 0x000fe20000300000 */
.L_x_22:
[----:B-1----:R-:W-:Y:S05]  /*4e10*/  @P2 BRA `(.L_x_20) ;  /* 0x0000000000082947 */ /* 0x002fea0003800000 */
[----:B------:R-:W1:Y:S02]  /*4e20*/  SYNCS.PHASECHK.TRANS64.TRYWAIT P2, [R14+URZ+0x30830], R13 ;  /* 0x0308300d0e0075a7 */ /* 0x000e64000804017f */
[----:B-1----:R-:W-:Y:S05]  /*4e30*/  @!P2 BRA `(.L_x_23) ;  /* 0x000000880038a947 */ /* 0x002fea0003800000 */
.L_x_20:
[----:B------:R-:W2:Y:S01]  /*4e40*/  LDL.64 R16, [R1] ;  /* 0x0000000001107983 */ /* 0x000ea20000100a00 */
[----:B------:R-:W3:Y:S01]  /*4e50*/  S2R R15, SR_TID.X ;  /* 0x00000000000f7919 */ /* 0x000ee20000002100 */
[----:B------:R-:W-:Y:S02]  /*4e60*/  R2UR UR18, R0 ;  /* 0x00000000001272ca */ /* 0x000fe400000e0000 */
[----:B---3--:R-:W-:-:S05]  /*4e70*/  SHF.R.U32.HI R15, RZ, 0x7, R15 ;  /* 0x00000007ff0f7819 */ /* 0x008fca000001160f */
[----:B01----:R-:W-:-:S05]  /*4e80*/  VIADD R13, R15, 0x8 ;  /* 0x000000080f0d7836 */ /* 0x003fca0000000000 */
[----:B------:R0:W-:Y:S01]  /*4e90*/  BAR.SYNC.DEFER_BLOCKING R13, 0x100 ;  /* 0x0004000d0000751d */ /* 0x0001e20000010000 */
[----:B------:R-:W-:-:S05]  /*4ea0*/  UIMAD UR18, UR18, 0x600, UR6 ;  /* 0x00000600121278a4 */ /* 0x000fca000f8e0206 */
[----:B------:R-:W-:Y:S02]  /*4eb0*/  UMOV UR23, 0x40000040 ;  /* 0x4000004000177882 */ /* 0x000fe40000000000 */
[----:B------:R-:W-:Y:S01]  /*4ec0*/  UMOV UR22, UR18 ;  /* 0x0000001200167c82 */ /* 0x000fe20008000000 */
[----:B------:R-:W-:Y:S01]  /*4ed0*/  WARPGROUP.ARRIVE ;  /* 0x00000000000079c5 */ /* 0x000fe20000000000 */
[----:B------:R-:W-:Y:S01]  /*4ee0*/  UIADD3 UR10, UR18, 0x2, URZ ;  /* 0x00000002120a7890 */ /* 0x000fe2000fffe03f */
[----:B------:R-:W-:Y:S01]  /*4ef0*/  UMOV UR11, 0x40000040 ;  /* 0x40000040000b7882 */ /* 0x000fe20000000000 */
[----:B--2---:R-:W-:Y:S02]  /*4f00*/  R2UR UR20, R16 ;  /* 0x00000000101472ca */ /* 0x004fe400000e0000 */
[----:B------:R-:W-:-:S13]  /*4f10*/  R2UR UR21, R17 ;  /* 0x00000000111572ca */ /* 0x000fda00000e0000 */
[----:B------:R-:W-:Y:S01]  /*4f20*/  HGMMA.64x192x16.F32 R24, gdesc[UR20], RZ, !UPT, gsb0 ;  /* 0x02e00000141879f0 */ /* 0x000fe2000c0008ff */
[----:B------:R-:W-:Y:S01]  /*4f30*/  UIADD3 UR14, UR18, 0x4, URZ ;  /* 0x00000004120e7890 */ /* 0x000fe2000fffe03f */
[----:B------:R-:W-:Y:S01]  /*4f40*/  UMOV UR15, 0x40000040 ;  /* 0x40000040000f7882 */ /* 0x000fe20000000000 */
[----:B------:R-:W-:Y:S02]  /*4f50*/  WARPGROUP.DEPBAR.LE gsb0, 0x0 ;  /* 0x00008000000079c5 */ /* 0x000fe40000010000 */
[----:B------:R-:W-:-:S15]  /*4f60*/  WARPGROUP.ARRIVE ;  /* 0x00000000000079c5 */ /* 0x000fde0000000000 */
[----:B------:R-:W-:Y:S01]  /*4f70*/  HGMMA.64x192x16.F32 R24, gdesc[UR8], R24, gsb0 ;  /* 0x02e00000081879f0 */ /* 0x000fe20008000818 */
[----:B------:R-:W-:Y:S01]  /*4f80*/  UIADD3 UR18, UR18, 0x6, URZ ;  /* 0x0000000612127890 */ /* 0x000fe2000fffe03f */
[----:B------:R-:W-:Y:S01]  /*4f90*/  UMOV UR19, 0x40000040 ;  /* 0x4000004000137882 */ /* 0x000fe20000000000 */
[----:B------:R-:W-:Y:S02]  /*4fa0*/  WARPGROUP.DEPBAR.LE gsb0, 0x0 ;  /* 0x00008000000079c5 */ /* 0x000fe40000010000 */
[----:B------:R-:W-:-:S15]  /*4fb0*/  WARPGROUP.ARRIVE ;  /* 0x00000000000079c5 */ /* 0x000fde0000000000 */
[----:B------:R-:W-:Y:S03]  /*4fc0*/  HGMMA.64x192x16.F32 R24, gdesc[UR12], R24, gsb0 ;  /* 0x02e000000c1879f0 */ /* 0x000fe60008000818 */
[----:B------:R-:W-:Y:S02]  /*4fd0*/  WARPGROUP.DEPBAR.LE gsb0, 0x0 ;  /* 0x00008000000079c5 */ /* 0x000fe40000010000 */
[----:B------:R-:W-:-:S15]  /*4fe0*/  WARPGROUP.ARRIVE ;  /* 0x00000000000079c5 */ /* 0x000fde0000000000 */
[----:B------:R-:W-:Y:S03]  /*4ff0*/  HGMMA.64x192x16.F32 R24, gdesc[UR16], R24, gsb0 ;  /* 0x02e00000101879f0 */ /* 0x000fe60008000818 */
[----:B------:R-:W-:Y:S02]  /*5000*/  WARPGROUP.DEPBAR.LE gsb0, 0x0 ;  /* 0x00008000000079c5 */ /* 0x000fe40000010000 */
[----:B0-----:R-:W-:Y:S05]  /*5010*/  @P3 BRA `(.L_x_24) ;  /* 0x0000000000283947 */ /* 0x001fea0003800000 */
[----:B------:R-:W-:Y:S05]  /*5020*/  @!P0 BRA `(.L_x_25) ;  /* 0x0000000000048947 */ /* 0x000fea0003800000 */
[----:B------:R-:W-:Y:S01]  /*5030*/  BPT.TRAP 0x1 ;  /* 0x000000040000795c */ /* 0x000fe20000300000 */
.L_x_25:
[----:B------:R-:W-:Y:S01]  /*5040*/  ULEA UR7, UR4, UR36, 0x3 ;  /* 0x0000002404077291 */ /* 0x000fe2000f8e183f */
[----:B------:R-:W-:-:S08]  /*5050*/  SHF.L.U32 R12, R12, 0x1f, RZ ;  /* 0x0000001f0c0c7819 */ /* 0x000fd000000006ff */
[----:B------:R0:W1:Y:S01]  /*5060*/  SYNCS.PHASECHK.TRANS64.TRYWAIT P2, [UR7+0x30850], R12 ;  /* 0x0308500cff0075a7 */ /* 0x0000620008040147 */
[----:B------:R-:W-:Y:S05]  /*5070*/  @!P0 BRA `(.L_x_26) ;  /* 0x0000000000048947 */ /* 0x000fea0003800000 */
[----:B------:R-:W-:Y:S01]  /*5080*/  BPT.TRAP 0x1 ;  /* 0x000000040000795c */ /* 0x000fe20000300000 */
.L_x_26:
[----:B-1----:R-:W-:Y:S05]  /*5090*/  @P2 BRA `(.L_x_24) ;  /* 0x0000000000082947 */ /* 0x002fea0003800000 */
[----:B------:R-:W1:Y:S02]  /*50a0*/  SYNCS.PHASECHK.TRANS64.TRYWAIT P2, [UR7+0x30850], R12 ;  /* 0x0308500cff0075a7 */ /* 0x000e640008040147 */
[----:B-1----:R-:W-:Y:S05]  /*50b0*/  @!P2 BRA `(.L_x_27) ;  /* 0x0000008400aca947 */ /* 0x002fea0003800000 */
.L_x_24:
[----:B-1----:R-:W2:Y:S01]  /*50c0*/  LDL R13, [R1+0x8] ;  /* 0x00000800010d7983 */ /* 0x002ea20000100800 */
[----:B------:R-:W-:Y:S01]  /*50d0*/  UIADD3 UR7, UR36, 0x400, URZ ;  /* 0x0000040024077890 */ /* 0x000fe2000fffe03f */
[----:B------:R-:W-:Y:S01]  /*50e0*/  WARPGROUP.ARRIVE ;  /* 0x00000000000079c5 */ /* 0x000fe20000000000 */
[----:B------:R-:W-:Y:S01]  /*50f0*/  UMOV UR23, 0x40000040 ;  /* 0x4000004000177882 */ /* 0x000fe20000000000 */
[----:B------:R-:W-:Y:S01]  /*5100*/  UMOV UR21, 0x40000040 ;  /* 0x4000004000157882 */ /* 0x000fe20000000000 */
[----:B------:R-:W-:Y:S01]  /*5110*/  USHF.R.U32.HI UR7, URZ, 0x4, UR7 ;  /* 0x000000043f077899 */ /* 0x000fe20008011607 */
[----:B------:R-:W-:Y:S01]  /*5120*/  FMUL.FTZ R34, R34, UR5 ;  /* 0x0000000522227c20 */ /* 0x000fe20008410000 */
[----:B------:R-:W-:Y:S01]  /*5130*/  FMUL.FTZ R35, R35, UR5 ;  /* 0x0000000523237c20 */ /* 0x000fe20008410000 */
[----:B------:R-:W-:Y:S01]  /*5140*/  FMUL.FTZ R42, R42, UR5 ;  /* 0x000000052a2a7c20 */ /* 0x000fe20008410000 */
[----:B------:R-:W-:Y:S01]  /*5150*/  ULOP3.LUT UR7, UR7, 0x3fff, URZ, 0xc0, !UPT ;  /* 0x00003fff07077892 */ /* 0x000fe2000f8ec03f */
[----:B------:R-:W-:Y:S01]  /*5160*/  MUFU.TANH R152, R34 ;  /* 0x0000002200987308 */ /* 0x000fe20000002400 */
[----:B------:R-:W-:Y:S01]  /*5170*/  FMUL.FTZ R38, R38, UR5 ;  /* 0x0000000526267c20 */ /* 0x000fe20008410000 */
[----:B------:R-:W-:Y:S01]  /*5180*/  FMUL.FTZ R47, R47, UR5 ;  /* 0x000000052f2f7c20 */ /* 0x000fe20008410000 */
[----:B------:R-:W-:Y:S01]  /*5190*/  FMUL.FTZ R16, R28, UR5 ;  /* 0x000000051c107c20 */ /* 0x000fe20008410000 */
[----:B0-----:R-:W-:Y:S01]  /*51a0*/  FMUL.FTZ R12, R24, UR5 ;  /* 0x00000005180c7c20 */ /* 0x001fe20008410000 */
[----:B------:R-:W-:Y:S01]  /*51b0*/  FMUL.FTZ R43, R43, UR5 ;  /* 0x000000052b2b7c20 */ /* 0x000fe20008410000 */
[----:B------:R-:W-:Y:S01]  /*51c0*/  FMUL.FTZ R14, R26, UR5 ;  /* 0x000000051a0e7c20 */ /* 0x000fe20008410000 */
[----:B------:R-:W-:Y:S01]  /*51d0*/  FMUL.FTZ R17, R29, UR5 ;  /* 0x000000051d117c20 */ /* 0x000fe20008410000 */
[----:B------:R0:W1:Y:S01]  /*51e0*/  MUFU.TANH R153, R35 ;  /* 0x0000002300997308 */ /* 0x0000620000002400 */
[----:B------:R-:W-:Y:S01]  /*51f0*/  FMUL.FTZ R15, R27, UR5 ;  /* 0x000000051b0f7c20 */ /* 0x000fe20008410000 */
[----:B------:R-:W-:Y:S01]  /*5200*/  FMUL.FTZ R46, R46, UR5 ;  /* 0x000000052e2e7c20 */ /* 0x000fe20008410000 */
[----:B------:R-:W-:Y:S01]  /*5210*/  FMUL.FTZ R18, R30, UR5 ;  /* 0x000000051e127c20 */ /* 0x000fe20008410000 */
[----:B------:R-:W-:Y:S01]  /*5220*/  FMUL.FTZ R24, R40, UR5 ;  /* 0x0000000528187c20 */ /* 0x000fe20008410000 */
[----:B------:R-:W-:Y:S01]  /*5230*/  FMUL.FTZ R26, R44, UR5 ;  /* 0x000000052c1a7c20 */ /* 0x000fe20008410000 */
[----:B------:R-:W-:Y:S01]  /*5240*/  FMUL.FTZ R39, R39, UR5 ;  /* 0x0000000527277c20 */ /* 0x000fe20008410000 */
[----:B------:R-:W-:Y:S01]  /*5250*/  FMUL.FTZ R40, R66, UR5 ;  /* 0x0000000542287c20 */ /* 0x000fe20008410000 */
[----:B------:R-:W-:Y:S01]  /*5260*/  MUFU.TANH R28, R42 ;  /* 0x0000002a001c7308 */ /* 0x000fe20000002400 */
[----:B------:R-:W-:Y:S01]  /*5270*/  FMUL.FTZ R19, R31, UR5 ;  /* 0x000000051f137c20 */ /* 0x000fe20008410000 */
[----:B------:R-:W-:Y:S01]  /*5280*/  FMUL.FTZ R20, R32, UR5 ;  /* 0x0000000520147c20 */ /* 0x000fe20008410000 */
[----:B------:R-:W-:Y:S01]  /*5290*/  FMUL.FTZ R21, R33, UR5 ;  /* 0x0000000521157c20 */ /* 0x000fe20008410000 */
[----:B------:R-:W-:Y:S01]  /*52a0*/  FMUL.FTZ R27, R45, UR5 ;  /* 0x000000052d1b7c20 */ /* 0x000fe20008410000 */
[----:B------:R-:W-:Y:S01]  /*52b0*/  FMUL.FTZ R22, R36, UR5 ;  /* 0x0000000524167c20 */ /* 0x000fe20008410000 */
[----:B------:R-:W-:Y:S01]  /*52c0*/  FMUL.FTZ R156, R51, UR5 ;  /* 0x00000005339c7c20 */ /* 0x000fe20008410000 */
[----:B------:R-:W-:Y:S01]  /*52d0*/  FMUL.FTZ R23, R37, UR5 ;  /* 0x0000000525177c20 */ /* 0x000fe20008410000 */
[----:B------:R3:W-:Y:S01]  /*52e0*/  MUFU.TANH R154, R38 ;  /* 0x00000026009a7308 */ /* 0x0007e20000002400 */
        /* <DEDUP_REMOVED lines=9> */
[----:B0-----:R-:W-:Y:S01]  /*5380*/  FMUL.FTZ R35, R61, UR5 ;  /* 0x000000053d237c20 */ /* 0x001fe20008410000 */
[----:B---3--:R-:W-:Y:S01]  /*5390*/  FMUL.FTZ R38, R64, UR5 ;  /* 0x0000000540267c20 */ /* 0x008fe20008410000 */
        /* <DEDUP_REMOVED lines=9> */
[----:B------:R-:W-:-:S03]  /*5430*/  FMUL.FTZ R60, R86, UR5 ;  /* 0x00000005563c7c20 */ /* 0x000fc60008410000 */
[----:B------:R1:W0:Y:S08]  /*5440*/  MUFU.TANH R29, R43 ;  /* 0x0000002b001d7308 */ /* 0x0002300000002400 */
[----:B------:R-:W-:Y:S01]  /*5450*/  MUFU.TANH R14, R14 ;  /* 0x0000000e000e7308 */ /* 0x000fe20000002400 */
[----:B-1----:R-:W-:Y:S01]  /*5460*/  MOV R43, R153 ;  /* 0x00000099002b7202 */ /* 0x002fe20000000f00 */
[----:B------:R-:W-:Y:S01]  /*5470*/  FMUL.FTZ R153, R58, UR5 ;  /* 0x000000053a997c20 */ /* 0x000fe20008410000 */
[----:B------:R-:W-:-:S05]  /*5480*/  FMUL.FTZ R58, R84, UR5 ;  /* 0x00000005543a7c20 */ /* 0x000fca0008410000 */
[----:B------:R1:W3:Y:S01]  /*5490*/  MUFU.TANH R44, R46 ;  /* 0x0000002e002c7308 */ /* 0x0002e20000002400 */
[----:B0-----:R-:W-:Y:S02]  /*54a0*/  IMAD.MOV.U32 R45, RZ, RZ, R29 ;  /* 0x000000ffff2d7224 */ /* 0x001fe400078e001d */
[----:B------:R-:W-:Y:S01]  /*54b0*/  FMUL.FTZ R29, R49, UR5 ;  /* 0x00000005311d7c20 */ /* 0x000fe20008410000 */
[----:B------:R-:W-:Y:S01]  /*54c0*/  FMUL.FTZ R49, R75, UR5 ;  /* 0x000000054b317c20 */ /* 0x000fe20008410000 */
[----:B------:R-:W-:Y:S02]  /*54d0*/  IMAD.MOV.U32 R63, RZ, RZ, R45 ;  /* 0x000000ffff3f7224 */ /* 0x000fe400078e002d */
[----:B------:R-:W-:Y:S01]  /*54e0*/  FMUL.FTZ R45, R71, UR5 ;  /* 0x00000005472d7c20 */ /* 0x000fe20008410000 */
[----:B------:R-:W-:Y:S01]  /*54f0*/  FMUL.FTZ R71, R99, UR5 ;  /* 0x0000000563477c20 */ /* 0x000fe20008410000 */
[----:B------:R-:W-:Y:S01]  /*5500*/  MUFU.TANH R15, R15 ;  /* 0x0000000f000f7308 */ /* 0x000fe20000002400 */
[----:B-1----:R-:W-:Y:S01]  /*5510*/  MOV R46, R28 ;  /* 0x0000001c002e7202 */ /* 0x002fe20000000f00 */
[----:B------:R-:W-:Y:S01]  /*5520*/  FMUL.FTZ R28, R48, UR5 ;  /* 0x00000005301c7c20 */ /* 0x000fe20008410000 */
[----:B------:R-:W-:-:S02]  /*5530*/  IMAD.MOV.U32 R48, RZ, RZ, R154 ;  /* 0x000000ffff307224 */ /* 0x000fc400078e009a */
[----:B------:R-:W-:Y:S01]  /*5540*/  FMUL.FTZ R154, R55, UR5 ;  /* 0x00000005379a7c20 */ /* 0x000fe20008410000 */
[----:B------:R-:W-:Y:S01]  /*5550*/  FMUL.FTZ R55, R81, UR5 ;  /* 0x0000000551377c20 */ /* 0x000fe20008410000 */
[----:B------:R-:W-:Y:S02]  /*5560*/  IMAD.MOV.U32 R64, RZ, RZ, R46 ;  /* 0x000000ffff407224 */ /* 0x000fe400078e002e */
[----:B------:R-:W-:Y:S01]  /*5570*/  FMUL.FTZ R46, R72, UR5 ;  /* 0x00000005482e7c20 */ /* 0x000fe20008410000 */
[----:B------:R-:W-:Y:S01]  /*5580*/  MUFU.TANH R16, R16 ;  /* 0x0000001000107308 */ /* 0x000fe20000002400 */
[----:B---3--:R-:W-:Y:S01]  /*5590*/  MOV R62, R44 ;  /* 0x0000002c003e7202 */ /* 0x008fe20000000f00 */
[----:B------:R-:W-:Y:S01]  /*55a0*/  FMUL.FTZ R44, R70, UR5 ;  /* 0x00000005462c7c20 */ /* 0x000fe20008410000 */
[----:B------:R-:W-:Y:S01]  /*55b0*/  FMUL.FTZ R72, R96, UR5 ;  /* 0x0000000560487c20 */ /* 0x000fe20008410000 */
[----:B------:R-:W-:Y:S01]  /*55c0*/  FMUL.FTZ R70, R98, UR5 ;  /* 0x0000000562467c20 */ /* 0x000fe20008410000 */
[----:B------:R-:W-:Y:S01]  /*55d0*/  FMUL.FTZ R96, R116, UR5 ;  /* 0x0000000574607c20 */ /* 0x000fe20008410000 */
[----:B------:R-:W-:-:S02]  /*55e0*/  IMAD.MOV.U32 R87, RZ, RZ, R62 ;  /* 0x000000ffff577224 */ /* 0x000fc400078e003e */
[----:B------:R-:W-:Y:S01]  /*55f0*/  FMUL.FTZ R62, R88, UR5 ;  /* 0x00000005583e7c20 */ /* 0x000fe20008410000 */
[----:B------:R0:W1:Y:S01]  /*5600*/  MUFU.TANH R155, R39 ;  /* 0x00000027009b7308 */ /* 0x0000620000002400 */
[----:B------:R-:W-:Y:S02]  /*5610*/  IMAD.MOV.U32 R88, RZ, RZ, R63 ;  /* 0x000000ffff587224 */ /* 0x000fe400078e003f */
[----:B------:R-:W-:Y:S01]  /*5620*/  FMUL.FTZ R63, R89, UR5 ;  /* 0x00000005593f7c20 */ /* 0x000fe20008410000 */
[----:B------:R-:W-:Y:S01]  /*5630*/  MOV R89, R64 ;  /* 0x0000004000597202 */ /* 0x000fe20000000f00 */
[----:B------:R-:W-:Y:S01]  /*5640*/  FMUL.FTZ R64, R90, UR5 ;  /* 0x000000055a407c20 */ /* 0x000fe20008410000 */
[----:B------:R-:W-:Y:S01]  /*5650*/  FMUL.FTZ R98, R117, UR5 ;  /* 0x0000000575627c20 */ /* 0x000fe20008410000 */
[----:B------:R-:W-:Y:S01]  /*5660*/  @!P1 LEA R99, R0, UR36, 0x3 ;  /* 0x0000002400639c11 */ /* 0x000fe2000f8e18ff */
[----:B------:R-:W-:Y:S01]  /*5670*/  MUFU.TANH R18, R18 ;  /* 0x0000001200127308 */ /* 0x000fe20000002400 */
[----:B0-----:R-:W-:-:S03]  /*5680*/  FMUL.FTZ R39, R65, UR5 ;  /* 0x0000000541277c20 */ /* 0x001fc60008410000 */
[----:B------:R-:W-:-:S04]  /*5690*/  @!P1 VIADD R99, R99, 0x30840 ;  /* 0x0003084063639836 */ /* 0x000fc80000000000 */
[----:B------:R-:W-:Y:S01]  /*56a0*/  MUFU.TANH R17, R17 ;  /* 0x0000001100117308 */ /* 0x000fe20000002400 */
[----:B-1----:R-:W-:Y:S02]  /*56b0*/  IMAD.MOV.U32 R47, RZ, RZ, R155 ;  /* 0x000000ffff2f7224 */ /* 0x002fe400078e009b */
[----:B------:R-:W-:Y:S01]  /*56c0*/  FMUL.FTZ R155, R54, UR5 ;  /* 0x00000005369b7c20 */ /* 0x000fe20008410000 */
[----:B------:R-:W-:Y:S01]  /*56d0*/  FMUL.FTZ R54, R80, UR5 ;  /* 0x0000000550367c20 */ /* 0x000fe20008410000 */
[----:B------:R-:W-:Y:S02]  /*56e0*/  @!P1 PRMT R99, RZ, 0x654, R99 ;  /* 0x00000654ff639816 */ /* 0x000fe40000000063 */
[----:B------:R-:W-:Y:S01]  /*56f0*/  MOV R65, R47 ;  /* 0x0000002f00417202 */ /* 0x000fe20000000f00 */
[----:B------:R-:W-:Y:S01]  /*5700*/  FMUL.FTZ R47, R73, UR5 ;  /* 0x00000005492f7c20 */ /* 0x000fe20008410000 */
[----:B------:R-:W-:Y:S01]  /*5710*/  MUFU.TANH R19, R19 ;  /* 0x0000001300137308 */ /* 0x000fe20000002400 */
[----:B------:R-:W-:-:S02]  /*5720*/  FMUL.FTZ R73, R97, UR5 ;  /* 0x0000000561497c20 */ /* 0x000fc40008410000 */
[----:B------:R-:W-:Y:S02]  /*5730*/  IMAD.MOV.U32 R90, RZ, RZ, R65 ;  /* 0x000000ffff5a7224 */ /* 0x000fe400078e0041 */
[----:B------:R-:W-:-:S03]  /*5740*/  FMUL.FTZ R65, R91, UR5 ;  /* 0x000000055b417c20 */ /* 0x000fc60008410000 */
[----:B------:R-:W-:Y:S08]  /*5750*/  MUFU.TANH R20, R20 ;  /* 0x0000001400147308 */ /* 0x000ff00000002400 */
        /* <DEDUP_REMOVED lines=20> */
[----:B------:R-:W-:Y:S01]  /*58a0*/  MUFU.TANH R37, R37 ;  /* 0x0000002500257308 */ /* 0x000fe20000002400 */
[----:B--2---:R-:W-:Y:S01]  /*58b0*/  R2UR UR10, R13 ;  /* 0x000000000d0a72ca */ /* 0x004fe200000e0000 */
[----:B------:R-:W-:Y:S01]  /*58c0*/  FMUL.FTZ R13, R25, UR5 ;  /* 0x00000005190d7c20 */ /* 0x000fe20008410000 */
[----:B------:R-:W-:Y:S01]  /*58d0*/  FMUL.FTZ R25, R41, UR5 ;  /* 0x0000000529197c20 */ /* 0x000fe20008410000 */
[----:B------:R-:W-:-:S02]  /*58e0*/  IMAD.MOV.U32 R41, RZ, RZ, R152 ;  /* 0x000000ffff297224 */ /* 0x000fc400078e0098 */
[----:B------:R-:W-:Y:S01]  /*58f0*/  FMUL.FTZ R152, R59, UR5 ;  /* 0x000000053b987c20 */ /* 0x000fe20008410000 */
[----:B------:R-:W-:Y:S01]  /*5900*/  FMUL.FTZ R59, R85, UR5 ;  /* 0x00000005553b7c20 */ /* 0x000fe20008410000 */
[----:B------:R-:W-:Y:S01]  /*5910*/  MUFU.TANH R38, R38 ;  /* 0x0000002600267308 */ /* 0x000fe20000002400 */
[----:B------:R-:W-:Y:S02]  /*5920*/  IMAD.MOV.U32 R66, RZ, RZ, R41 ;  /* 0x000000ffff427224 */ /* 0x000fe400078e0029 */
[----:B------:R-:W-:Y:S01]  /*5930*/  FMUL.FTZ R41, R67, UR5 ;  /* 0x0000000543297c20 */ /* 0x000fe20008410000 */
[----:B------:R-:W-:Y:S01]  /*5940*/  MOV R67, R42 ;  /* 0x0000002a00437202 */ /* 0x000fe20000000f00 */
[----:B------:R-:W-:Y:S01]  /*5950*/  FMUL.FTZ R42, R68, UR5 ;  /* 0x00000005442a7c20 */ /* 0x000fe20008410000 */
[----:B------:R-:W-:Y:S02]  /*5960*/  IMAD.MOV.U32 R68, RZ, RZ, R43 ;  /* 0x000000ffff447224 */ /* 0x000fe400078e002b */
[----:B------:R-:W-:Y:S01]  /*5970*/  FMUL.FTZ R43, R69, UR5 ;  /* 0x00000005452b7c20 */ /* 0x000fe20008410000 */
[----:B------:R-:W-:Y:S01]  /*5980*/  UIADD3 UR10, UR10, 0x1e800, URZ ;  /* 0x0001e8000a0a7890 */ /* 0x000fe2000fffe03f */
[----:B------:R-:W0:Y:S01]  /*5990*/  MUFU.TANH R13, R13 ;  /* 0x0000000d000d7308 */ /* 0x000e220000002400 */
[----:B------:R-:W-:-:S02]  /*59a0*/  IMAD.MOV.U32 R69, RZ, RZ, R48 ;  /* 0x000000ffff457224 */ /* 0x000fc400078e0030 */
[----:B------:R-:W-:Y:S01]  /*59b0*/  FMUL.FTZ R48, R74, UR5 ;  /* 0x000000054a307c20 */ /* 0x000fe20008410000 */
[----:B------:R-:W-:Y:S01]  /*59c0*/  USHF.R.U32.HI UR10, URZ, 0x4, UR10 ;  /* 0x000000043f0a7899 */ /* 0x000fe2000801160a */
[----:B------:R-:W-:Y:S01]  /*59d0*/  FMNMX.FTZ R74, R12, R10, !PT ;  /* 0x0000000a0c4a7209 */ /* 0x000fe20007810000 */
[----:B------:R-:W-:Y:S01]  /*59e0*/  IMAD.MOV.U32 R79, RZ, RZ, R66 ;  /* 0x000000ffff4f7224 */ /* 0x000fe200078e0042 */
[----:B------:R-:W-:Y:S01]  /*59f0*/  MOV R81, R68 ;  /* 0x0000004400517202 */ /* 0x000fe20000000f00 */
[----:B------:R-:W-:Y:S01]  /*5a00*/  ULOP3.LUT UR14, UR10, 0x3fff, URZ, 0xc0, !UPT ;  /* 0x00003fff0a0e7892 */ /* 0x000fe2000f8ec03f */
[----:B------:R-:W1:Y:S01]  /*5a10*/  MUFU.TANH R25, R25 ;  /* 0x0000001900197308 */ /* 0x000e620000002400 */
[----:B------:R-:W-:Y:S01]  /*5a20*/  UIMAD UR10, UR4, 0x600, UR7 ;  /* 0x00000600040a78a4 */ /* 0x000fe2000f8e0207 */
[----:B------:R-:W-:Y:S01]  /*5a30*/  MOV R100, R79 ;  /* 0x0000004f00647202 */ /* 0x000fe20000000f00 */
[----:B------:R-:W-:Y:S01]  /*5a40*/  ULOP3.LUT UR14, UR14, 0x10000, URZ, 0xfc, !UPT ;  /* 0x000100000e0e7892 */ /* 0x000fe2000f8efc3f */
[----:B------:R-:W-:-:S02]  /*5a50*/  IMAD.MOV.U32 R91, RZ, RZ, R69 ;  /* 0x000000ffff5b7224 */ /* 0x000fc400078e0045 */
[----:B------:R-:W-:Y:S01]  /*5a60*/  FMUL.FTZ R66, R92, UR5 ;  /* 0x000000055c427c20 */ /* 0x000fe20008410000 */
[----:B------:R-:W-:Y:S02]  /*5a70*/  IMAD.MOV.U32 R82, RZ, RZ, R67 ;  /* 0x000000ffff527224 */ /* 0x000fe400078e0043 */
[----:B------:R-:W-:Y:S01]  /*5a80*/  FMUL.FTZ R68, R94, UR5 ;  /* 0x000000055e447c20 */ /* 0x000fe20008410000 */
[----:B------:R-:W-:Y:S01]  /*5a90*/  UMOV UR22, UR10 ;  /* 0x0000000a00167c82 */ /* 0x000fe20008000000 */
[----:B0-----:R-:W-:Y:S01]  /*5aa0*/  FMNMX.FTZ R75, R13, R74, !PT ;  /* 0x0000004a0d4b7209 */ /* 0x001fe20007810000 */
[----:B------:R-:W-:Y:S01]  /*5ab0*/  UMOV UR20, UR14 ;  /* 0x0000000e00147c82 */ /* 0x000fe20008000000 */
[----:B------:R-:W-:Y:S01]  /*5ac0*/  FMNMX.FTZ R74, R14, R11, !PT ;  /* 0x0000000b0e4a7209 */ /* 0x000fe20007810000 */
[----:B------:R-:W-:Y:S01]  /*5ad0*/  HGMMA.64x64x16.F32 R120, gdesc[UR20].tnspB, R120, gsb0 ;  /* 0x40e00000147879f0 */ /* 0x000fe20008000878 */
[----:B------:R-:W-:Y:S01]  /*5ae0*/  UIADD3 UR22, UR10, 0x80, URZ ;  /* 0x000000800a167890 */ /* 0x000fe2000fffe03f */
[----:B------:R-:W0:Y:S01]  /*5af0*/  MUFU.TANH R152, R152 ;  /* 0x0000009800987308 */ /* 0x000e220000002400 */
[----:B------:R-:W-:Y:S01]  /*5b00*/  UIADD3 UR20, UR14, 0x2, URZ ;  /* 0x000000020e147890 */ /* 0x000fe2000fffe03f */
[----:B------:R-:W-:Y:S01]  /*5b10*/  FMNMX.FTZ R77, R15, R74, !PT ;  /* 0x0000004a0f4d7209 */ /* 0x000fe20007810000 */
[----:B------:R-:W-:Y:S01]  /*5b20*/  UMOV UR23, 0x40000040 ;  /* 0x4000004000177882 */ /* 0x000fe20000000000 */
[----:B------:R-:W-:Y:S01]  /*5b30*/  UMOV UR21, 0x40000040 ;  /* 0x4000004000157882 */ /* 0x000fe20000000000 */
[----:B------:R-:W-:Y:S01]  /*5b40*/  FMNMX.FTZ R74, R16, R75, !PT ;  /* 0x0000004b104a7209 */ /* 0x000fe20007810000 */
[----:B------:R-:W-:Y:S01]  /*5b50*/  FMUL.FTZ R67, R93, UR5 ;  /* 0x000000055d437c20 */ /* 0x000fe20008410000 */
[----:B------:R-:W-:Y:S01]  /*5b60*/  FMNMX.FTZ R78, R18, R77, !PT ;  /* 0x0000004d124e7209 */ /* 0x000fe20007810000 */
[----:B------:R-:W2:Y:S01]  /*5b70*/  MUFU.TANH R40, R40 ;  /* 0x0000002800287308 */ /* 0x000ea20000002400 */
[----:B------:R-:W-:Y:S01]  /*5b80*/  FMNMX.FTZ R75, R17, R74, !PT ;  /* 0x0000004a114b7209 */ /* 0x000fe20007810000 */
[----:B------:R-:W-:Y:S01]  /*5b90*/  FMUL.FTZ R69, R95, UR5 ;  /* 0x000000055f457c20 */ /* 0x000fe20008410000 */
[----:B------:R-:W-:Y:S01]  /*5ba0*/  FMNMX.FTZ R78, R19, R78, !PT ;  /* 0x0000004e134e7209 */ /* 0x000fe20007810000 */
[----:B------:R-:W-:Y:S01]  /*5bb0*/  FMUL.FTZ R77, R101, UR5 ;  /* 0x00000005654d7c20 */ /* 0x000fe20008410000 */
[----:B------:R-:W-:-:S02]  /*5bc0*/  FMNMX.FTZ R74, R20, R75, !PT ;  /* 0x0000004b144a7209 */ /* 0x000fc40007810000 */
[----:B------:R-:W-:Y:S01]  /*5bd0*/  FMNMX.FTZ R78, R100, R78, !PT ;  /* 0x0000004e644e7209 */ /* 0x000fe20007810000 */
[----:B------:R-:W3:Y:S01]  /*5be0*/  MUFU.TANH R39, R39 ;  /* 0x0000002700277308 */ /* 0x000ee20000002400 */
[----:B------:R-:W-:Y:S02]  /*5bf0*/  FMNMX.FTZ R75, R21, R74, !PT ;  /* 0x0000004a154b7209 */ /* 0x000fe40007810000 */
[----:B------:R-:W-:Y:S02]  /*5c00*/  FMNMX.FTZ R78, R81, R78, !PT ;  /* 0x0000004e514e7209 */ /* 0x000fe40007810000 */
[----:B------:R-:W-:Y:S02]  /*5c10*/  FMNMX.FTZ R74, R22, R75, !PT ;  /* 0x0000004b164a7209 */ /* 0x000fe40007810000 */
[----:B------:R-:W-:Y:S01]  /*5c20*/  FMNMX.FTZ R78, R91, R78, !PT ;  /* 0x0000004e5b4e7209 */ /* 0x000fe20007810000 */
[----:B------:R-:W4:Y:S01]  /*5c30*/  MUFU.TANH R41, R41 ;  /* 0x0000002900297308 */ /* 0x000f220000002400 */
[----:B------:R-:W-:Y:S01]  /*5c40*/  FMNMX.FTZ R75, R23, R74, !PT ;  /* 0x0000004a174b7209 */ /* 0x000fe20007810000 */
[----:B------:R-:W-:Y:S01]  /*5c50*/  FMUL.FTZ R74, R102, UR5 ;  /* 0x00000005664a7c20 */ /* 0x000fe20008410000 */
[----:B------:R-:W-:Y:S01]  /*5c60*/  FMNMX.FTZ R78, R90, R78, !PT ;  /* 0x0000004e5a4e7209 */ /* 0x000fe20007810000 */
[----:B------:R-:W-:Y:S01]  /*5c70*/  IMAD.MOV.U32 R102, RZ, RZ, R81 ;  /* 0x000000ffff667224 */ /* 0x000fe200078e0051 */
[----:B------:R-:W-:Y:S01]  /*5c80*/  FMNMX.FTZ R80, R24, R75, !PT ;  /* 0x0000004b18507209 */ /* 0x000fe20007810000 */
[----:B------:R-:W-:Y:S01]  /*5c90*/  FMUL.FTZ R75, R103, UR5 ;  /* 0x00000005674b7c20 */ /* 0x000fe20008410000 */
[----:B------:R-:W-:Y:S01]  /*5ca0*/  FMNMX.FTZ R78, R89, R78, !PT ;  /* 0x0000004e594e7209 */ /* 0x000fe20007810000 */
[----:B------:R-:W-:Y:S01]  /*5cb0*/  IMAD.MOV.U32 R103, RZ, RZ, R82 ;  /* 0x000000ffff677224 */ /* 0x000fe200078e0052 */
[----:B-1----:R-:W-:Y:S01]  /*5cc0*/  FMNMX.FTZ R79, R25, R80, !PT ;  /* 0x00000050194f7209 */ /* 0x002fe20007810000 */
[----:B------:R-:W1:Y:S01]  /*5cd0*/  MUFU.TANH R42, R42 ;  /* 0x0000002a002a7308 */ /* 0x000e620000002400 */
[----:B------:R-:W-:Y:S01]  /*5ce0*/  FMNMX.FTZ R78, R88, R78, !PT ;  /* 0x0000004e584e7209 */ /* 0x000fe20007810000 */
[----:B------:R-:W-:Y:S01]  /*5cf0*/  FMUL.FTZ R81, R105, UR5 ;  /* 0x0000000569517c20 */ /* 0x000fe20008410000 */
[----:B------:R-:W-:-:S02]  /*5d00*/  FMNMX.FTZ R80, R26, R79, !PT ;  /* 0x0000004f1a507209 */ /* 0x000fc40007810000 */
[----:B------:R-:W-:Y:S02]  /*5d10*/  FMNMX.FTZ R78, R87, R78, !PT ;  /* 0x0000004e574e7209 */ /* 0x000fe40007810000 */
[----:B------:R-:W-:Y:S01]  /*5d20*/  FMNMX.FTZ R79, R27, R80, !PT ;  /* 0x000000501b4f7209 */ /* 0x000fe20007810000 */
[----:B------:R-:W5:Y:S01]  /*5d30*/  MUFU.TANH R44, R44 ;  /* 0x0000002c002c7308 */ /* 0x000f620000002400 */
[----:B------:R-:W-:Y:S01]  /*5d40*/  FMNMX.FTZ R78, R103, R78, !PT ;  /* 0x0000004e674e7209 */ /* 0x000fe20007810000 */
[----:B------:R-:W-:Y:S01]  /*5d50*/  FMUL.FTZ R80, R104, UR5 ;  /* 0x0000000568507c20 */ /* 0x000fe20008410000 */
[----:B------:R-:W-:Y:S01]  /*5d60*/  FMNMX.FTZ R82, R28, R79, !PT ;  /* 0x0000004f1c527209 */ /* 0x000fe20007810000 */
[----:B------:R-:W-:Y:S01]  /*5d70*/  IMAD.MOV.U32 R104, RZ, RZ, R87 ;  /* 0x000000ffff687224 */ /* 0x000fe200078e0057 */
[----:B------:R-:W-:Y:S02]  /*5d80*/  FMNMX.FTZ R79, R157, R78, !PT ;  /* 0x0000004e9d4f7209 */ /* 0x000fe40007810000 */
[----:B------:R-:W-:Y:S01]  /*5d90*/  FMNMX.FTZ R83, R29, R82, !PT ;  /* 0x000000521d537209 */ /* 0x000fe20007810000 */
[----:B------:R-:W5:Y:S01]  /*5da0*/  MUFU.TANH R43, R43 ;  /* 0x0000002b002b7308 */ /* 0x000f620000002400 */
[----:B------:R-:W-:-:S02]  /*5db0*/  FMNMX.FTZ R78, R156, R79, !PT ;  /* 0x0000004f9c4e7209 */ /* 0x000fc40007810000 */
[----:B------:R-:W-:Y:S02]  /*5dc0*/  FMNMX.FTZ R82, R30, R83, !PT ;  /* 0x000000531e527209 */ /* 0x000fe40007810000 */
[----:B------:R-:W-:Y:S01]  /*5dd0*/  FMNMX.FTZ R79, R155, R78, !PT ;  /* 0x0000004e9b4f7209 */ /* 0x000fe20007810000 */
[----:B------:R-:W-:Y:S01]  /*5de0*/  FMUL.FTZ R78, R106, UR5 ;  /* 0x000000056a4e7c20 */ /* 0x000fe20008410000 */
[----:B------:R-:W-:Y:S01]  /*5df0*/  FMNMX.FTZ R83, R31, R82, !PT ;  /* 0x000000521f537209 */ /* 0x000fe20007810000 */
[----:B------:R-:W5:Y:S01]  /*5e00*/  MUFU.TANH R45, R45 ;  /* 0x0000002d002d7308 */ /* 0x000f620000002400 */
[----:B------:R-:W-:Y:S01]  /*5e10*/  FMNMX.FTZ R82, R154, R79, !PT ;  /* 0x0000004f9a527209 */ /* 0x000fe20007810000 */
[----:B------:R-:W-:Y:S01]  /*5e20*/  IMAD.MOV.U32 R106, RZ, RZ, R89 ;  /* 0x000000ffff6a7224 */ /* 0x000fe200078e0059 */
[----:B------:R-:W-:Y:S01]  /*5e30*/  FMNMX.FTZ R84, R32, R83, !PT ;  /* 0x0000005320547209 */ /* 0x000fe20007810000 */
[----:B------:R-:W-:Y:S01]  /*5e40*/  FMUL.FTZ R79, R107, UR5 ;  /* 0x000000056b4f7c20 */ /* 0x000fe20008410000 */
[----:B------:R-:W-:Y:S01]  /*5e50*/  FMNMX.FTZ R83, R153, R82, !PT ;  /* 0x0000005299537209 */ /* 0x000fe20007810000 */
[----:B------:R-:W-:Y:S01]  /*5e60*/  IMAD.MOV.U32 R107, RZ, RZ, R90 ;  /* 0x000000ffff6b7224 */ /* 0x000fe200078e005a */
[----:B------:R-:W-:Y:S01]  /*5e70*/  FMNMX.FTZ R85, R33, R84, !PT ;  /* 0x0000005421557209 */ /* 0x000fe20007810000 */
[----:B------:R-:W5:Y:S01]  /*5e80*/  MUFU.TANH R46, R46 ;  /* 0x0000002e002e7308 */ /* 0x000f620000002400 */
[----:B0-----:R-:W-:Y:S01]  /*5e90*/  FMNMX.FTZ R83, R152, R83, !PT ;  /* 0x0000005398537209 */ /* 0x001fe20007810000 */
[----:B------:R-:W-:Y:S01]  /*5ea0*/  FMUL.FTZ R84, R108, UR5 ;  /* 0x000000056c547c20 */ /* 0x000fe20008410000 */
[----:B------:R-:W-:Y:S01]  /*5eb0*/  FMNMX.FTZ R82, R34, R85, !PT ;  /* 0x0000005522527209 */ /* 0x000fe20007810000 */
[----:B------:R-:W-:Y:S01]  /*5ec0*/  FMUL.FTZ R90, R112, UR5 ;  /* 0x00000005705a7c20 */ /* 0x000fe20008410000 */
[----:B------:R-:W-:-:S02]  /*5ed0*/  FMNMX.FTZ R86, R36, R83, !PT ;  /* 0x0000005324567209 */ /* 0x000fc40007810000 */
[----:B------:R-:W-:Y:S01]  /*5ee0*/  FMNMX.FTZ R83, R35, R82, !PT ;  /* 0x0000005223537209 */ /* 0x000fe20007810000 */
[----:B------:R-:W-:Y:S02]  /*5ef0*/  WARPGROUP.DEPBAR.LE gsb0, 0x0 ;  /* 0x00008000000079c5 */ /* 0x000fe40000010000 */
[----:B------:R-:W-:Y:S01]  /*5f00*/  WARPGROUP.ARRIVE ;  /* 0x00000000000079c5 */ /* 0x000fe20000000000 */
[----:B------:R-:W-:Y:S01]  /*5f10*/  FMNMX.FTZ R85, R37, R86, !PT ;  /* 0x0000005625557209 */ /* 0x000fe20007810000 */
[----:B------:R-:W0:Y:S01]  /*5f20*/  MUFU.TANH R48, R48 ;  /* 0x0000003000307308 */ /* 0x000e220000002400 */
[----:B------:R-:W-:Y:S02]  /*5f30*/  FMNMX.FTZ R82, R38, R83, !PT ;  /* 0x0000005326527209 */ /* 0x000fe40007810000 */
[----:B--2---:R-:W-:Y:S01]  /*5f40*/  FMNMX.FTZ R86, R40, R85, !PT ;  /* 0x0000005528567209 */ /* 0x004fe20007810000 */
[----:B------:R-:W-:Y:S01]  /*5f50*/  HGMMA.64x64x16.F32 R120, gdesc[UR20].tnspB, R120, gsb0 ;  /* 0x40e00000147879f0 */ /* 0x000fe20008000878 */
[----:B------:R-:W-:Y:S01]  /*5f60*/  UIADD3 UR22, UR10, 0x100, URZ ;  /* 0x000001000a167890 */ /* 0x000fe2000fffe03f */
[----:B---3--:R-:W-:Y:S01]  /*5f70*/  FMNMX.FTZ R83, R39, R82, !PT ;  /* 0x0000005227537209 */ /* 0x008fe20007810000 */
[----:B------:R-:W-:Y:S01]  /*5f80*/  UIADD3 UR20, UR14, 0x4, URZ ;  /* 0x000000040e147890 */ /* 0x000fe2000fffe03f */
[----:B------:R-:W2:Y:S01]  /*5f90*/  MUFU.TANH R47, R47 ;  /* 0x0000002f002f7308 */ /* 0x000ea20000002400 */
[----:B------:R-:W-:Y:S01]  /*5fa0*/  UMOV UR23, 0x40000040 ;  /* 0x4000004000177882 */ /* 0x000fe20000000000 */
[----:B------:R-:W-:Y:S01]  /*5fb0*/  UMOV UR21, 0x40000040 ;  /* 0x4000004000157882 */ /* 0x000fe20000000000 */
[----:B----4-:R-:W-:Y:S01]  /*5fc0*/  FMNMX.FTZ R87, R41, R86, !PT ;  /* 0x0000005629577209 */ /* 0x010fe20007810000 */
[----:B------:R-:W-:Y:S01]  /*5fd0*/  FMUL.FTZ R85, R109, UR5 ;  /* 0x000000056d557c20 */ /* 0x000fe20008410000 */
[----:B-1----:R-:W-:Y:S01]  /*5fe0*/  FMNMX.FTZ R82, R42, R83, !PT ;  /* 0x000000532a527209 */ /* 0x002fe20007810000 */
[----:B------:R-:W1:Y:S01]  /*5ff0*/  S2R R109, SR_TID.X ;  /* 0x00000000006d7919 */ /* 0x000e620000002100 */
[----:B-----5:R-:W-:Y:S01]  /*6000*/  FMNMX.FTZ R86, R44, R87, !PT ;  /* 0x000000572c567209 */ /* 0x020fe20007810000 */
[----:B------:R-:W3:Y:S01]  /*6010*/  MUFU.TANH R49, R49 ;  /* 0x0000003100317308 */ /* 0x000ee20000002400 */
[----:B------:R-:W-:Y:S01]  /*6020*/  FMNMX.FTZ R83, R43, R82, !PT ;  /* 0x000000522b537209 */ /* 0x000fe20007810000 */
[----:B------:R-:W-:Y:S01]  /*6030*/  FMUL.FTZ R82, R110, UR5 ;  /* 0x000000056e527c20 */ /* 0x000fe20008410000 */
[----:B------:R-:W-:Y:S01]  /*6040*/  FMNMX.FTZ R87, R45, R86, !PT ;  /* 0x000000562d577209 */ /* 0x000fe20007810000 */
[----:B------:R-:W-:Y:S01]  /*6050*/  IMAD.MOV.U32 R110, RZ, RZ, R100 ;  /* 0x000000ffff6e7224 */ /* 0x000fe200078e0064 */
[----:B------:R-:W-:-:S02]  /*6060*/  FMNMX.FTZ R86, R46, R83, !PT ;  /* 0x000000532e567209 */ /* 0x000fc40007810000 */
[----:B------:R-:W-:Y:S01]  /*6070*/  MOV R105, R88 ;  /* 0x0000005800697202 */ /* 0x000fe20000000f00 */
[----:B------:R-:W4:Y:S01]  /*6080*/  MUFU.TANH R50, R50 ;  /* 0x0000003200327308 */ /* 0x000f220000002400 */
[----:B0-----:R-:W-:Y:S02]  /*6090*/  FMNMX.FTZ R88, R48, R87, !PT ;  /* 0x0000005730587209 */ /* 0x001fe40007810000 */
[----:B--2---:R-:W-:Y:S02]  /*60a0*/  FMNMX.FTZ R83, R47, R86, !PT ;  /* 0x000000562f537209 */ /* 0x004fe40007810000 */
[----:B------:R-:W-:Y:S01]  /*60b0*/  MOV R108, R91 ;  /* 0x0000005b006c7202 */ /* 0x000fe20000000f00 */
[----:B------:R-:W-:Y:S02]  /*60c0*/  FMUL.FTZ R91, R113, UR5 ;  /* 0x00000005715b7c20 */ /* 0x000fe40008410000 */
[----:B------:R-:W0:Y:S01]  /*60d0*/  MUFU.TANH R52, R52 ;  /* 0x0000003400347308 */ /* 0x000e220000002400 */
[----:B---3--:R-:W-:-:S07]  /*60e0*/  FMNMX.FTZ R87, R49, R88, !PT ;  /* 0x0000005831577209 */ /* 0x008fce0007810000 */
[----:B------:R-:W2:Y:S01]  /*60f0*/  MUFU.TANH R51, R51 ;  /* 0x0000003300337308 */ /* 0x000ea20000002400 */
[----:B----4-:R-:W-:Y:S01]  /*6100*/  FMNMX.FTZ R86, R50, R83, !PT ;  /* 0x0000005332567209 */ /* 0x010fe20007810000 */
[----:B------:R-:W-:Y:S01]  /*6110*/  FMUL.FTZ R83, R111, UR5 ;  /* 0x000000056f537c20 */ /* 0x000fe20008410000 */
[----:B-1----:R-:W-:-:S05]  /*6120*/  ISETP.GE.U32.AND P2, PT, R109, 0x180, PT ;  /* 0x000001806d00780c */ /* 0x002fca0003f46070 */
[----:B------:R-:W1:Y:S01]  /*6130*/  MUFU.TANH R53, R53 ;  /* 0x0000003500357308 */ /* 0x000e620000002400 */
[----:B0-----:R-:W-:Y:S02]  /*6140*/  FMNMX.FTZ R88, R52, R87, !PT ;  /* 0x0000005734587209 */ /* 0x001fe40007810000 */
[----:B------:R-:W-:-:S05]  /*6150*/  SHF.R.U32.HI R109, RZ, 0x7, R109 ;  /* 0x00000007ff6d7819 */ /* 0x000fca000001166d */
[----:B------:R-:W0:Y:S01]  /*6160*/  MUFU.TANH R54, R54 ;  /* 0x0000003600367308 */ /* 0x000e220000002400 */
[----:B--2---:R-:W-:-:S07]  /*6170*/  FMNMX.FTZ R87, R51, R86, !PT ;  /* 0x0000005633577209 */ /* 0x004fce0007810000 */
[----:B------:R-:W2:Y:S01]  /*6180*/  MUFU.TANH R56, R56 ;  /* 0x0000003800387308 */ /* 0x000ea20000002400 */
[----:B-1----:R-:W-:-:S07]  /*6190*/  FMNMX.FTZ R89, R53, R88, !PT ;  /* 0x0000005835597209 */ /* 0x002fce0007810000 */
[----:B------:R-:W1:Y:S01]  /*61a0*/  MUFU.TANH R55, R55 ;  /* 0x0000003700377308 */ /* 0x000e620000002400 */
[----:B0-----:R-:W-:Y:S01]  /*61b0*/  FMNMX.FTZ R86, R54, R87, !PT ;  /* 0x0000005736567209 */ /* 0x001fe20007810000 */
[----:B------:R-:W-:Y:S02]  /*61c0*/  WARPGROUP.DEPBAR.LE gsb0, 0x0 ;  /* 0x00008000000079c5 */ /* 0x000fe40000010000 */
[----:B------:R-:W-:-:S04]  /*61d0*/  WARPGROUP.ARRIVE ;  /* 0x00000000000079c5 */ /* 0x000fc80000000000 */
[----:B------:R-:W0:Y:S01]  /*61e0*/  MUFU.TANH R57, R57 ;  /* 0x0000003900397308 */ /* 0x000e220000002400 */
[----:B--2---:R-:W-:Y:S01]  /*61f0*/  FMNMX.FTZ R88, R56, R89, !PT ;  /* 0x0000005938587209 */ /* 0x004fe20007810000 */
[----:B------:R-:W-:Y:S01]  /*6200*/  HGMMA.64x64x16.F32 R120, gdesc[UR20].tnspB, R120, gsb0 ;  /* 0x40e00000147879f0 */ /* 0x000fe20008000878 */
[----:B------:R-:W-:Y:S01]  /*6210*/  UIADD3 UR22, UR10, 0x180, URZ ;  /* 0x000001800a167890 */ /* 0x000fe2000fffe03f */
[----:B-1----:R-:W-:Y:S01]  /*6220*/  FMNMX.FTZ R87, R55, R86, !PT ;  /* 0x0000005637577209 */ /* 0x002fe20007810000 */
[----:B------:R-:W-:-:S03]  /*6230*/  UIADD3 UR20, UR14, 0x6, URZ ;  /* 0x000000060e147890 */ /* 0x000fc6000fffe03f */
[----:B------:R-:W1:Y:S01]  /*6240*/  MUFU.TANH R58, R58 ;  /* 0x0000003a003a7308 */ /* 0x000e620000002400 */
[----:B------:R-:W-:Y:S01]  /*6250*/  UMOV UR23, 0x40000040 ;  /* 0x4000004000177882 */ /* 0x000fe20000000000 */
[----:B------:R-:W-:-:S06]  /*6260*/  UMOV UR21, 0x40000040 ;  /* 0x4000004000157882 */ /* 0x000fcc0000000000 */
[----:B------:R-:W2:Y:S01]  /*6270*/  MUFU.TANH R60, R60 ;  /* 0x0000003c003c7308 */ /* 0x000ea20000002400 */
[----:B0-----:R-:W-:-:S07]  /*6280*/  FMNMX.FTZ R89, R57, R88, !PT ;  /* 0x0000005839597209 */ /* 0x001fce0007810000 */
[----:B------:R-:W0:Y:S01]  /*6290*/  MUFU.TANH R59, R59 ;  /* 0x0000003b003b7308 */ /* 0x000e220000002400 */
[----:B-1----:R-:W-:-:S07]  /*62a0*/  FMNMX.FTZ R86, R58, R87, !PT ;  /* 0x000000573a567209 */ /* 0x002fce0007810000 */
[----:B------:R-:W1:Y:S01]  /*62b0*/  MUFU.TANH R61, R61 ;  /* 0x0000003d003d7308 */ /* 0x000e620000002400 */
[----:B--2---:R-:W-:-:S07]  /*62c0*/  FMNMX.FTZ R88, R60, R89, !PT ;  /* 0x000000593c587209 */ /* 0x004fce0007810000 */
[----:B------:R-:W2:Y:S01]  /*62d0*/  MUFU.TANH R62, R62 ;  /* 0x0000003e003e7308 */ /* 0x000ea20000002400 */
[----:B0-----:R-:W-:-:S07]  /*62e0*/  FMNMX.FTZ R87, R59, R86, !PT ;  /* 0x000000563b577209 */ /* 0x001fce0007810000 */
[----:B------:R-:W0:Y:S01]  /*62f0*/  MUFU.TANH R64, R64 ;  /* 0x0000004000407308 */ /* 0x000e220000002400 */
[----:B-1----:R-:W-:Y:S01]  /*6300*/  FMNMX.FTZ R89, R61, R88, !PT ;  /* 0x000000583d597209 */ /* 0x002fe20007810000 */
[----:B------:R-:W-:Y:S02]  /*6310*/  FMUL.FTZ R88, R114, UR5 ;  /* 0x0000000572587c20 */ /* 0x000fe40008410000 */
[----:B------:R-:W3:Y:S04]  /*6320*/  LDL R114, [R1+0x10] ;  /* 0x0000100001727983 */ /* 0x000ee80000100800 */
[----:B------:R-:W1:Y:S01]  /*6330*/  MUFU.TANH R63, R63 ;  /* 0x0000003f003f7308 */ /* 0x000e620000002400 */
[----:B--2---:R-:W-:-:S07]  /*6340*/  FMNMX.FTZ R86, R62, R87, !PT ;  /* 0x000000573e567209 */ /* 0x004fce0007810000 */
[----:B------:R-:W2:Y:S01]  /*6350*/  MUFU.TANH R65, R65 ;  /* 0x0000004100417308 */ /* 0x000ea20000002400 */
[----:B0-----:R-:W-:Y:S01]  /*6360*/  FMNMX.FTZ R92, R64, R89, !PT ;  /* 0x00000059405c7209 */ /* 0x001fe20007810000 */
[----:B------:R-:W-:-:S06]  /*6370*/  FMUL.FTZ R89, R115, UR5 ;  /* 0x0000000573597c20 */ /* 0x000fcc0008410000 */
[----:B------:R-:W0:Y:S01]  /*6380*/  MUFU.TANH R66, R66 ;  /* 0x0000004200427308 */ /* 0x000e220000002400 */
[----:B-1----:R-:W-:Y:S01]  /*6390*/  FMNMX.FTZ R87, R63, R86, !PT ;  /* 0x000000563f577209 */ /* 0x002fe20007810000 */
[----:B------:R-:W-:Y:S02]  /*63a0*/  WARPGROUP.DEPBAR.LE gsb0, 0x0 ;  /* 0x00008000000079c5 */ /* 0x000fe40000010000 */
[----:B------:R-:W-:-:S04]  /*63b0*/  WARPGROUP.ARRIVE ;  /* 0x00000000000079c5 */ /* 0x000fc80000000000 */
[----:B------:R-:W1:Y:S01]  /*63c0*/  MUFU.TANH R68, R68 ;  /* 0x0000004400447308 */ /* 0x000e620000002400 */
[----:B--2---:R-:W-:Y:S01]  /*63d0*/  FMNMX.FTZ R93, R65, R92, !PT ;  /* 0x0000005c415d7209 */ /* 0x004fe20007810000 */
[----:B------:R-:W-:Y:S01]  /*63e0*/  HGMMA.64x64x16.F32 R120, gdesc[UR20].tnspB, R120, gsb0 ;  /* 0x40e00000147879f0 */ /* 0x000fe20008000878 */
[----:B------:R-:W-:Y:S01]  /*63f0*/  UIADD3 UR22, UR10, 0x200, URZ ;  /* 0x000002000a167890 */ /* 0x000fe2000fffe03f */
[----:B0-----:R-:W-:Y:S01]  /*6400*/  FMNMX.FTZ R86, R66, R87, !PT ;  /* 0x0000005742567209 */ /* 0x001fe20007810000 */
[----:B------:R-:W-:-:S03]  /*6410*/  UIADD3 UR20, UR14, 0x600, URZ ;  /* 0x000006000e147890 */ /* 0x000fc6000fffe03f */
[----:B------:R-:W0:Y:S01]  /*6420*/  MUFU.TANH R67, R67 ;  /* 0x0000004300437308 */ /* 0x000e220000002400 */
[----:B------:R-:W-:Y:S01]  /*6430*/  UMOV UR23, 0x40000040 ;  /* 0x4000004000177882 */ /* 0x000fe20000000000 */
[----:B------:R-:W-:-:S06]  /*6440*/  UMOV UR21, 0x40000040 ;  /* 0x4000004000157882 */ /* 0x000fcc0000000000 */
[----:B------:R-:W2:Y:S01]  /*6450*/  MUFU.TANH R69, R69 ;  /* 0x0000004500457308 */ /* 0x000ea20000002400 */
[----:B-1----:R-:W-:-:S07]  /*6460*/  FMNMX.FTZ R92, R68, R93, !PT ;  /* 0x0000005d445c7209 */ /* 0x002fce0007810000 */
[----:B------:R-:W1:Y:S01]  /*6470*/  MUFU.TANH R72, R72 ;  /* 0x0000004800487308 */ /* 0x000e620000002400 */
[----:B0-----:R-:W-:-:S07]  /*6480*/  FMNMX.FTZ R87, R67, R86, !PT ;  /* 0x0000005643577209 */ /* 0x001fce0007810000 */
[----:B------:R-:W0:Y:S01]  /*6490*/  MUFU.TANH R70, R70 ;  /* 0x0000004600467308 */ /* 0x000e220000002400 */
[----:B--2---:R-:W-:-:S07]  /*64a0*/  FMNMX.FTZ R93, R69, R92, !PT ;  /* 0x0000005c455d7209 */ /* 0x004fce0007810000 */
[----:B------:R-:W2:Y:S01]  /*64b0*/  MUFU.TANH R73, R73 ;  /* 0x0000004900497308 */ /* 0x000ea20000002400 */
[----:B-1----:R-:W-:-:S07]  /*64c0*/  FMNMX.FTZ R86, R72, R87, !PT ;  /* 0x0000005748567209 */ /* 0x002fce0007810000 */
[----:B------:R-:W1:Y:S01]  /*64d0*/  MUFU.TANH R71, R71 ;  /* 0x0000004700477308 */ /* 0x000e620000002400 */
[----:B0-----:R-:W-:-:S07]  /*64e0*/  FMNMX.FTZ R92, R70, R93, !PT ;  /* 0x0000005d465c7209 */ /* 0x001fce0007810000 */
[----:B------:R-:W0:Y:S01]  /*64f0*/  MUFU.TANH R76, R76 ;  /* 0x0000004c004c7308 */ /* 0x000e220000002400 */
[----:B--2---:R-:W-:-:S07]  /*6500*/  FMNMX.FTZ R87, R73, R86, !PT ;  /* 0x0000005649577209 */ /* 0x004fce0007810000 */
[----:B------:R-:W2:Y:S01]  /*6510*/  MUFU.TANH R74, R74 ;  /* 0x0000004a004a7308 */ /* 0x000ea20000002400 */
[----:B-1----:R-:W-:Y:S01]  /*6520*/  FMNMX.FTZ R93, R71, R92, !PT ;  /* 0x0000005c475d7209 */ /* 0x002fe20007810000 */
[----:B------:R-:W-:-:S06]  /*6530*/  FMUL.FTZ R92, R118, UR5 ;  /* 0x00000005765c7c20 */ /* 0x000fcc0008410000 */
        /* <DEDUP_REMOVED lines=18> */
[----:B--2---:R-:W-:Y:S01]  /*6660*/  FMNMX.FTZ R94, R78, R93, !PT ;  /* 0x0000005d4e5e7209 */ /* 0x004fe20007810000 */
[----:B------:R-:W-:-:S06]  /*6670*/  FMUL.FTZ R93, R119, UR5 ;  /* 0x00000005775d7c20 */ /* 0x000fcc0008410000 */
        /* <DEDUP_REMOVED lines=30> */
[----:B0-----:R-:W-:Y:S02]  /*6860*/  FMNMX.FTZ R86, R92, R95, !PT ;  /* 0x0000005f5c567209 */ /* 0x001fe40007810000 */
[----:B--2---:R-:W-:Y:S02]  /*6870*/  FMNMX.FTZ R87, R98, R87, !PT ;  /* 0x0000005762577209 */ /* 0x004fe40007810000 */
[----:B-1----:R-:W-:-:S03]  /*6880*/  FMNMX.FTZ R97, R93, R86, !PT ;  /* 0x000000565d617209 */ /* 0x002fc60007810000 */
[----:B------:R-:W0:Y:S04]  /*6890*/  SHFL.BFLY PT, R86, R87, 0x2, 0x1f ;  /* 0x0c401f0057567f89 */ /* 0x000e2800000e0000 */
[----:B------:R-:W1:Y:S01]  /*68a0*/  SHFL.BFLY PT, R94, R97, 0x2, 0x1f ;  /* 0x0c401f00615e7f89 */ /* 0x000e6200000e0000 */
[----:B------:R-:W-:Y:S02]  /*68b0*/  WARPGROUP.DEPBAR.LE gsb0, 0x0 ;  /* 0x00008000000079c5 */ /* 0x000fe40000010000 */
[----:B------:R-:W-:-:S06]  /*68c0*/  WARPGROUP.ARRIVE ;  /* 0x00000000000079c5 */ /* 0x000fcc0000000000 */
[----:B------:R-:W-:Y:S01]  /*68d0*/  HGMMA.64x64x16.F32 R120, gdesc[UR20].tnspB, R120, gsb0 ;  /* 0x40e00000147879f0 */ /* 0x000fe20008000878 */
[----:B------:R-:W-:Y:S02]  /*68e0*/  UIADD3 UR22, UR10, 0x380, URZ ;  /* 0x000003800a167890 */ /* 0x000fe4000fffe03f */
[----:B------:R-:W-:Y:S01]  /*68f0*/  UIADD3 UR20, UR14, 0x606, URZ ;  /* 0x000006060e147890 */ /* 0x000fe2000fffe03f */
[----:B0-----:R-:W-:Y:S01]  /*6900*/  FMNMX.FTZ R86, R87, R86, !PT ;  /* 0x0000005657567209 */ /* 0x001fe20007810000 */
[----:B------:R-:W-:Y:S01]  /*6910*/  UMOV UR23, 0x40000040 ;  /* 0x4000004000177882 */ /* 0x000fe20000000000 */
[----:B------:R-:W-:Y:S01]  /*6920*/  UMOV UR21, 0x40000040 ;  /* 0x4000004000157882 */ /* 0x000fe20000000000 */
[----:B-1----:R-:W-:Y:S01]  /*6930*/  FMNMX.FTZ R95, R97, R94, !PT ;  /* 0x0000005e615f7209 */ /* 0x002fe20007810000 */
[----:B------:R-:W0:Y:S01]  /*6940*/  LDC R87, c[0x0][0x988] ;  /* 0x00026200ff577b82 */ /* 0x000e220000000800 */
[----:B------:R-:W1:Y:S01]  /*6950*/  SHFL.BFLY PT, R101, R86, 0x1, 0x1f ;  /* 0x0c201f0056657f89 */ /* 0x000e6200000e0000 */
[----:B------:R-:W-:Y:S01]  /*6960*/  IADD3 R94, R109, 0x9, RZ ;  /* 0x000000096d5e7810 */ /* 0x000fe20007ffe0ff */
[----:B------:R-:W-:-:S02]  /*6970*/  IMAD.MOV.U32 R109, RZ, RZ, R102 ;  /* 0x000000ffff6d7224 */ /* 0x000fc400078e0066 */
[----:B------:R-:W2:Y:S01]  /*6980*/  SHFL.BFLY PT, R102, R95, 0x1, 0x1f ;  /* 0x0c201f005f667f89 */ /* 0x000ea200000e0000 */
[----:B------:R-:W-:Y:S02]  /*6990*/  SEL R97, R94, 0x9, !P2 ;  /* 0x000000095e617807 */ /* 0x000fe40005000000 */
[----:B-1----:R-:W-:Y:S02]  /*69a0*/  FMNMX.FTZ R86, R86, R101, !PT ;  /* 0x0000006556567209 */ /* 0x002fe40007810000 */
[----:B--2---:R-:W-:-:S03]  /*69b0*/  FMNMX.FTZ R95, R95, R102, !PT ;  /* 0x000000665f5f7209 */ /* 0x004fc60007810000 */
[CC--:B0-----:R-:W-:Y:S01]  /*69c0*/  FMUL.FTZ R100, R86.reuse, R87.reuse ;  /* 0x0000005756647220 */ /* 0x0c1fe20000410000 */
[----:B------:R-:W-:Y:S01]  /*69d0*/  FADD.FTZ R10, -R86, R10 ;  /* 0x0000000a560a7221 */ /* 0x000fe20000010100 */
[-C--:B------:R-:W-:Y:S02]  /*69e0*/  FMUL.FTZ R102, R95, R87.reuse ;  /* 0x000000575f667220 */ /* 0x080fe40000410000 */
[-CC-:B------:R-:W-:Y:S01]  /*69f0*/  FFMA.FTZ R94, R12, R87.reuse, -R100.reuse ;  /* 0x000000570c5e7223 */ /* 0x180fe20000010864 */
[-CC-:B------:R-:W-:Y:S01]  /*6a00*/  FFMA.FTZ R16, R16, R87.reuse, -R100.reuse ;  /* 0x0000005710107223 */ /* 0x180fe20000010864 */
[-C--:B------:R-:W-:Y:S01]  /*6a10*/  FFMA.FTZ R17, R17, R87.reuse, -R100 ;  /* 0x0000005711117223 */ /* 0x080fe20000010864 */
[-CC-:B------:R-:W-:Y:S01]  /*6a20*/  FFMA.FTZ R101, R15, R87.reuse, -R102.reuse ;  /* 0x000000570f657223 */ /* 0x180fe20000010866 */
[-CC-:B------:R-:W-:Y:S01]  /*6a30*/  FFMA.FTZ R18, R18, R87.reuse, -R102.reuse ;  /* 0x0000005712127223 */ /* 0x180fe20000010866 */
[-C--:B------:R-:W-:Y:S01]  /*6a40*/  FFMA.FTZ R19, R19, R87.reuse, -R102 ;  /* 0x0000005713137223 */ /* 0x080fe20000010866 */
[----:B------:R-:W-:Y:S01]  /*6a50*/  MUFU.EX2 R94, R94 ;  /* 0x0000005e005e7308 */ /* 0x000fe20000000800 */
[-C--:B------:R-:W-:Y:S01]  /*6a60*/  FMUL.FTZ R10, R10, R87.reuse ;  /* 0x000000570a0a7220 */ /* 0x080fe20000410000 */
[-C--:B------:R-:W-:Y:S01]  /*6a70*/  FFMA.FTZ R20, R20, R87.reuse, -R100 ;  /* 0x0000005714147223 */ /* 0x080fe20000010864 */
[-C--:B------:R-:W-:Y:S01]  /*6a80*/  FFMA.FTZ R112, R110, R87.reuse, -R102 ;  /* 0x000000576e707223 */ /* 0x080fe20000010866 */
[-C--:B------:R-:W-:Y:S01]  /*6a90*/  FFMA.FTZ R21, R21, R87.reuse, -R100 ;  /* 0x0000005715157223 */ /* 0x080fe20000010864 */
[-C--:B------:R-:W-:Y:S01]  /*6aa0*/  FFMA.FTZ R113, R109, R87.reuse, -R102 ;  /* 0x000000576d717223 */ /* 0x080fe20000010866 */
[-C--:B------:R-:W-:Y:S01]  /*6ab0*/  FFMA.FTZ R22, R22, R87.reuse, -R100 ;  /* 0x0000005716167223 */ /* 0x080fe20000010864 */
[-C--:B------:R-:W-:Y:S01]  /*6ac0*/  FFMA.FTZ R110, R108, R87.reuse, -R102 ;  /* 0x000000576c6e7223 */ /* 0x080fe20000010866 */
[----:B------:R-:W-:Y:S01]  /*6ad0*/  MUFU.EX2 R16, R16 ;  /* 0x0000001000107308 */ /* 0x000fe20000000800 */
[-C--:B------:R-:W-:Y:S01]  /*6ae0*/  FFMA.FTZ R23, R23, R87.reuse, -R100 ;  /* 0x0000005717177223 */ /* 0x080fe20000010864 */
[-C--:B------:R-:W-:Y:S01]  /*6af0*/  FFMA.FTZ R111, R107, R87.reuse, -R102 ;  /* 0x000000576b6f7223 */ /* 0x080fe20000010866 */
[-C--:B------:R-:W-:Y:S01]  /*6b00*/  FFMA.FTZ R24, R24, R87.reuse, -R100 ;  /* 0x0000005718187223 */ /* 0x080fe20000010864 */
[----:B------:R-:W-:Y:S01]  /*6b10*/  FFMA.FTZ R108, R106, R87, -R102 ;  /* 0x000000576a6c7223 */ /* 0x000fe20000010866 */
[----:B------:R-:W-:-:S02]  /*6b20*/  WARPGROUP.DEPBAR.LE gsb0, 0x0 ;  /* 0x00008000000079c5 */ /* 0x000fc40000010000 */
[----:B------:R-:W-:Y:S01]  /*6b30*/  WARPGROUP.ARRIVE ;  /* 0x00000000000079c5 */ /* 0x000fe20000000000 */
[----:B------:R-:W-:Y:S01]  /*6b40*/  MUFU.EX2 R17, R17 ;  /* 0x0000001100117308 */ /* 0x000fe20000000800 */
[-C--:B------:R-:W-:Y:S01]  /*6b50*/  FFMA.FTZ R48, R48, R87.reuse, -R102 ;  /* 0x0000005730307223 */ /* 0x080fe20000010866 */
[-C--:B------:R-:W-:Y:S01]  /*6b60*/  FFMA.FTZ R25, R25, R87.reuse, -R100 ;  /* 0x0000005719197223 */ /* 0x080fe20000010864 */
[-C--:B------:R-:W-:Y:S01]  /*6b70*/  FFMA.FTZ R109, R105, R87.reuse, -R102 ;  /* 0x00000057696d7223 */ /* 0x080fe20000010866 */
[-C--:B------:R-:W-:Y:S01]  /*6b80*/  FFMA.FTZ R26, R26, R87.reuse, -R100 ;  /* 0x000000571a1a7223 */ /* 0x080fe20000010864 */
[----:B------:R-:W-:Y:S01]  /*6b90*/  HGMMA.64x64x16.F32 R120, gdesc[UR20].tnspB, R120, gsb0 ;  /* 0x40e00000147879f0 */ /* 0x000fe20008000878 */
[----:B------:R-:W-:Y:S01]  /*6ba0*/  UIADD3 UR22, UR10, 0x400, URZ ;  /* 0x000004000a167890 */ /* 0x000fe2000fffe03f */
[-C--:B------:R-:W-:Y:S01]  /*6bb0*/  FFMA.FTZ R107, R104, R87.reuse, -R102 ;  /* 0x00000057686b7223 */ /* 0x080fe20000010866 */
[----:B------:R-:W-:Y:S01]  /*6bc0*/  UIADD3 UR20, UR14, 0xc00, URZ ;  /* 0x00000c000e147890 */ /* 0x000fe2000fffe03f */
[----:B------:R-:W-:Y:S01]  /*6bd0*/  MUFU.EX2 R101, R101 ;  /* 0x0000006500657308 */ /* 0x000fe20000000800 */
[----:B------:R-:W-:Y:S01]  /*6be0*/  UMOV UR23, 0x40000040 ;  /* 0x4000004000177882 */ /* 0x000fe20000000000 */
[----:B------:R-:W-:Y:S01]  /*6bf0*/  UMOV UR21, 0x40000040 ;  /* 0x4000004000157882 */ /* 0x000fe20000000000 */
[-C--:B------:R-:W-:Y:S01]  /*6c00*/  FFMA.FTZ R27, R27, R87.reuse, -R100 ;  /* 0x000000571b1b7223 */ /* 0x080fe20000010864 */
[-C--:B------:R-:W-:Y:S01]  /*6c10*/  FFMA.FTZ R106, R103, R87.reuse, -R102 ;  /* 0x00000057676a7223 */ /* 0x080fe20000010866 */
[-CC-:B------:R-:W-:Y:S01]  /*6c20*/  FFMA.FTZ R28, R28, R87.reuse, -R100.reuse ;  /* 0x000000571c1c7223 */ /* 0x180fe20000010864 */
[-CC-:B------:R-:W-:Y:S01]  /*6c30*/  FFMA.FTZ R29, R29, R87.reuse, -R100.reuse ;  /* 0x000000571d1d7223 */ /* 0x180fe20000010864 */
[-CC-:B------:R-:W-:Y:S01]  /*6c40*/  FFMA.FTZ R30, R30, R87.reuse, -R100.reuse ;  /* 0x000000571e1e7223 */ /* 0x180fe20000010864 */
[----:B------:R-:W-:Y:S01]  /*6c50*/  MUFU.EX2 R18, R18 ;  /* 0x0000001200127308 */ /* 0x000fe20000000800 */
[-CC-:B------:R-:W-:Y:S01]  /*6c60*/  FFMA.FTZ R31, R31, R87.reuse, -R100.reuse ;  /* 0x000000571f1f7223 */ /* 0x180fe20000010864 */
[-CC-:B------:R-:W-:Y:S01]  /*6c70*/  FFMA.FTZ R32, R32, R87.reuse, -R100.reuse ;  /* 0x0000005720207223 */ /* 0x180fe20000010864 */
[-CC-:B------:R-:W-:Y:S01]  /*6c80*/  FFMA.FTZ R33, R33, R87.reuse, -R100.reuse ;  /* 0x0000005721217223 */ /* 0x180fe20000010864 */
[-CC-:B------:R-:W-:Y:S01]  /*6c90*/  FFMA.FTZ R34, R34, R87.reuse, -R100.reuse ;  /* 0x0000005722227223 */ /* 0x180fe20000010864 */
[-CC-:B------:R-:W-:Y:S01]  /*6ca0*/  FFMA.FTZ R35, R35, R87.reuse, -R100.reuse ;  /* 0x0000005723237223 */ /* 0x180fe20000010864 */
[-CC-:B------:R-:W-:Y:S01]  /*6cb0*/  FFMA.FTZ R38, R38, R87.reuse, -R100.reuse ;  /* 0x0000005726267223 */ /* 0x180fe20000010864 */
[-CC-:B------:R-:W-:Y:S01]  /*6cc0*/  FFMA.FTZ R39, R39, R87.reuse, -R100.reuse ;  /* 0x0000005727277223 */ /* 0x180fe20000010864 */
[----:B------:R-:W0:Y:S01]  /*6cd0*/  MUFU.EX2 R19, R19 ;  /* 0x0000001300137308 */ /* 0x000e220000000800 */
[-CC-:B------:R-:W-:Y:S01]  /*6ce0*/  FFMA.FTZ R42, R42, R87.reuse, -R100.reuse ;  /* 0x000000572a2a7223 */ /* 0x180fe20000010864 */
[-CC-:B------:R-:W-:Y:S01]  /*6cf0*/  FFMA.FTZ R43, R43, R87.reuse, -R100.reuse ;  /* 0x000000572b2b7223 */ /* 0x180fe20000010864 */
[-CC-:B------:R-:W-:Y:S01]  /*6d00*/  FFMA.FTZ R46, R46, R87.reuse, -R100.reuse ;  /* 0x000000572e2e7223 */ /* 0x180fe20000010864 */
[-CC-:B------:R-:W-:Y:S01]  /*6d10*/  FFMA.FTZ R47, R47, R87.reuse, -R100.reuse ;  /* 0x000000572f2f7223 */ /* 0x180fe20000010864 */
        /* <DEDUP_REMOVED lines=12> */
[----:B0-----:R-:W-:Y:S01]  /*6de0*/  F2FP.F16.F32.PACK_AB R15, R19, R18 ;  /* 0x00000012130f723e */ /* 0x001fe200000000ff */
        /* <DEDUP_REMOVED lines=12> */
[----:B------:R-:W-:-:S02]  /*6eb0*/  FFMA.FTZ R98, R98, R87, -R100 ;  /* 0x0000005762627223 */ /* 0x000fc40000010864 */
[----:B------:R-:W-:Y:S08]  /*6ec0*/  MUFU.EX2 R21, R21 ;  /* 0x0000001500157308 */ /* 0x000ff00000000800 */
[----:B------:R-:W-:Y:S08]  /*6ed0*/  MUFU.EX2 R113, R113 ;  /* 0x0000007100717308 */ /* 0x000ff00000000800 */
[----:B------:R-:W-:Y:S01]  /*6ee0*/  MUFU.EX2 R22, R22 ;  /* 0x0000001600167308 */ /* 0x000fe20000000800 */
[----:B------:R-:W-:-:S02]  /*6ef0*/  WARPGROUP.DEPBAR.LE gsb0, 0x0 ;  /* 0x00008000000079c5 */ /* 0x000fc40000010000 */
[----:B------:R-:W-:-:S05]  /*6f00*/  WARPGROUP.ARRIVE ;  /* 0x00000000000079c5 */ /* 0x000fca0000000000 */
[----:B------:R-:W-:Y:S01]  /*6f10*/  MUFU.EX2 R110, R110 ;  /* 0x0000006e006e7308 */ /* 0x000fe20000000800 */
[----:B------:R-:W-:Y:S01]  /*6f20*/  HGMMA.64x64x16.F32 R120, gdesc[UR20].tnspB, R120, gsb0 ;  /* 0x40e00000147879f0 */ /* 0x000fe20008000878 */
[----:B------:R-:W-:Y:S02]  /*6f30*/  UIADD3 UR22, UR10, 0x480, URZ ;  /* 0x000004800a167890 */ /* 0x000fe4000fffe03f */
[----:B------:R-:W-:-:S04]  /*6f40*/  UIADD3 UR20, UR14, 0xc02, URZ ;  /* 0x00000c020e147890 */ /* 0x000fc8000fffe03f */
[----:B------:R-:W-:Y:S01]  /*6f50*/  MUFU.EX2 R23, R23 ;  /* 0x0000001700177308 */ /* 0x000fe20000000800 */
[----:B------:R-:W-:Y:S01]  /*6f60*/  UMOV UR23, 0x40000040 ;  /* 0x4000004000177882 */ /* 0x000fe20000000000 */
[----:B------:R-:W-:-:S06]  /*6f70*/  UMOV UR21, 0x40000040 ;  /* 0x4000004000157882 */ /* 0x000fcc0000000000 */
[----:B------:R-:W-:Y:S08]  /*6f80*/  MUFU.EX2 R111, R111 ;  /* 0x0000006f006f7308 */ /* 0x000ff00000000800 */
[----:B------:R-:W-:Y:S08]  /*6f90*/  MUFU.EX2 R24, R24 ;  /* 0x0000001800187308 */ /* 0x000ff00000000800 */
[----:B------:R-:W-:Y:S08]  /*6fa0*/  MUFU.EX2 R108, R108 ;  /* 0x0000006c006c7308 */ /* 0x000ff00000000800 */
[----:B------:R-:W-:Y:S08]  /*6fb0*/  MUFU.EX2 R25, R25 ;  /* 0x0000001900197308 */ /* 0x000ff00000000800 */
[----:B------:R-:W-:Y:S01]  /*6fc0*/  MUFU.EX2 R109, R109 ;  /* 0x0000006d006d7308 */ /* 0x000fe20000000800 */
[----:B------:R-:W-:-:S07]  /*6fd0*/  FFMA.FTZ R103, R156, R87, -R102 ;  /* 0x000000579c677223 */ /* 0x000fce0000010866 */
        /* <DEDUP_REMOVED lines=11> */
[----:B------:R-:W-:Y:S01]  /*7090*/  UMOV UR21, 0x40000040 ;  /* 0x4000004000157882 */ /* 0x000fe20000000000 */
[----:B------:R-:W-:-:S05]  /*70a0*/  FFMA.FTZ R104, R154, R87, -R102 ;  /* 0x000000579a687223 */ /* 0x000fca0000010866 */
[----:B------:R-:W-:Y:S01]  /*70b0*/  MUFU.EX2 R29, R29 ;  /* 0x0000001d001d7308 */ /* 0x000fe20000000800 */
[----:B------:R-:W-:-:S07]  /*70c0*/  FFMA.FTZ R105, R152, R87, -R102 ;  /* 0x0000005798697223 */ /* 0x000fce0000010866 */
[----:B------:R-:W-:Y:S08]  /*70d0*/  MUFU.EX2 R30, R30 ;  /* 0x0000001e001e7308 */ /* 0x000ff00000000800 */
[----:B------:R-:W-:Y:S01]  /*70e0*/  MUFU.EX2 R31, R31 ;  /* 0x0000001f001f7308 */ /* 0x000fe20000000800 */
[----:B------:R-:W-:-:S07]  /*70f0*/  FFMA.FTZ R37, R37, R87, -R102 ;  /* 0x0000005725257223 */ /* 0x000fce0000010866 */
        /* <DEDUP_REMOVED lines=16> */
[----:B------:R-:W-:Y:S08]  /*7200*/  MUFU.EX2 R43, R43 ;  /* 0x0000002b002b7308 */ /* 0x000ff00000000800 */
[----:B------:R-:W-:Y:S08]  /*7210*/  MUFU.EX2 R46, R46 ;  /* 0x0000002e002e7308 */ /* 0x000ff00000000800 */
[----:B------:R-:W-:Y:S01]  /*7220*/  MUFU.EX2 R47, R47 ;  /* 0x0000002f002f7308 */ /* 0x000fe20000000800 */
[----:B------:R-:W-:-:S07]  /*7230*/  FFMA.FTZ R56, R56, R87, -R102 ;  /* 0x0000005738387223 */ /* 0x000fce0000010866 */
[----:B------:R-:W-:Y:S08]  /*7240*/  MUFU.EX2 R50, R50 ;  /* 0x0000003200327308 */ /* 0x000ff00000000800 */
[----:B------:R-:W-:Y:S08]  /*7250*/  MUFU.EX2 R51, R51 ;  /* 0x0000003300337308 */ /* 0x000ff00000000800 */
[----:B------:R-:W-:Y:S08]  /*7260*/  MUFU.EX2 R54, R54 ;  /* 0x0000003600367308 */ /* 0x000ff00000000800 */
[----:B------:R-:W-:Y:S01]  /*7270*/  MUFU.EX2 R55, R55 ;  /* 0x0000003700377308 */ /* 0x000fe20000000800 */
[----:B------:R-:W-:-:S07]  /*7280*/  FFMA.FTZ R64, R64, R87, -R102 ;  /* 0x0000005740407223 */ /* 0x000fce0000010866 */
[----:B------:R-:W-:Y:S01]  /*7290*/  MUFU.EX2 R58, R58 ;  /* 0x0000003a003a7308 */ /* 0x000fe20000000800 */
[----:B------:R-:W-:Y:S02]  /*72a0*/  WARPGROUP.DEPBAR.LE gsb0, 0x0 ;  /* 0x00008000000079c5 */ /* 0x000fe40000010000 */
[----:B------:R-:W-:-:S05]  /*72b0*/  WARPGROUP.ARRIVE ;  /* 0x00000000000079c5 */ /* 0x000fca0000000000 */
[----:B------:R-:W-:Y:S01]  /*72c0*/  MUFU.EX2 R59, R59 ;  /* 0x0000003b003b7308 */ /* 0x000fe20000000800 */
[----:B------:R-:W-:Y:S07]  /*72d0*/  HGMMA.64x64x16.F32 R120, gdesc[UR20].tnspB, R120, gsb0 ;  /* 0x40e00000147879f0 */ /* 0x000fee0008000878 */
[----:B------:R-:W-:Y:S01]  /*72e0*/  MUFU.EX2 R62, R62 ;  /* 0x0000003e003e7308 */ /* 0x000fe20000000800 */
[----:B------:R-:W-:-:S07]  /*72f0*/  FFMA.FTZ R69, R69, R87, -R102 ;  /* 0x0000005745457223 */ /* 0x000fce0000010866 */
        /* <DEDUP_REMOVED lines=17> */
[----:B------:R-:W-:Y:S02]  /*7410*/  WARPGROUP.DEPBAR.LE gsb0, 0x0 ;  /* 0x00008000000079c5 */ /* 0x000fe40000010000 */
[----:B------:R0:W-:Y:S06]  /*7420*/  BAR.ARV R97, 0x100 ;  /* 0x000400610000751d */ /* 0x0001ec0000002000 */
[----:B------:R1:W-:Y:S01]  /*7430*/  @!P1 SYNCS.ARRIVE.TRANS64.RED.A1T0 RZ, [R99+URZ], RZ ;  /* 0x000000ff63ff99a7 */ /* 0x0003e2000810043f */
[----:B------:R-:W-:Y:S01]  /*7440*/  MUFU.EX2 R84, R84 ;  /* 0x0000005400547308 */ /* 0x000fe20000000800 */
[----:B0-----:R-:W-:Y:S01]  /*7450*/  FFMA.FTZ R97, R13, R87, -R100 ;  /* 0x000000570d617223 */ /* 0x001fe20000010864 */
[----:B-1----:R-:W-:-:S06]  /*7460*/  MOV R99, UR4 ;  /* 0x0000000400637c02 */ /* 0x002fcc0008000f00 */
[----:B------:R-:W0:Y:S01]  /*7470*/  MUFU.EX2 R97, R97 ;  /* 0x0000006100617308 */ /* 0x000e220000000800 */
[----:B------:R-:W-:-:S05]  /*7480*/  @!P1 LEA R99, R99, UR36, 0x3 ;  /* 0x0000002463639c11 */ /* 0x000fca000f8e18ff */
[----:B------:R-:W-:Y:S02]  /*7490*/  @!P1 VIADD R12, R99, 0x30860 ;  /* 0x00030860630c9836 */ /* 0x000fe40000000000 */
[----:B------:R-:W-:Y:S01]  /*74a0*/  FFMA.FTZ R99, R14, R87, -R102 ;  /* 0x000000570e637223 */ /* 0x000fe20000010866 */
[----:B------:R-:W-:Y:S01]  /*74b0*/  F2FP.F16.F32.PACK_AB R14, R17, R16 ;  /* 0x00000010110e723e */ /* 0x000fe200000000ff */
[----:B------:R-:W-:Y:S01]  /*74c0*/  MUFU.EX2 R85, R85 ;  /* 0x0000005500557308 */ /* 0x000fe20000000800 */
[----:B------:R-:W-:-:S04]  /*74d0*/  @!P1 PRMT R12, RZ, 0x654, R12 ;  /* 0x00000654ff0c9816 */ /* 0x000fc8000000000c */
[----:B------:R0:W-:Y:S03]  /*74e0*/  @!P1 SYNCS.ARRIVE.TRANS64.RED.A1T0 RZ, [R12+URZ], RZ ;  /* 0x000000ff0cff99a7 */ /* 0x0001e6000810043f */
[----:B------:R-:W1:Y:S01]  /*74f0*/  MUFU.EX2 R99, R99 ;  /* 0x0000006300637308 */ /* 0x000e620000000800 */
[----:B0-----:R-:W-:Y:S01]  /*7500*/  F2FP.F16.F32.PACK_AB R12, R97, R94 ;  /* 0x0000005e610c723e */ /* 0x001fe200000000ff */
[-CC-:B------:R-:W-:Y:S01]  /*7510*/  FFMA.FTZ R88, R88, R87.reuse, -R102.reuse ;  /* 0x0000005758587223 */ /* 0x180fe20000010866 */
[----:B------:R-:W-:-:S05]  /*7520*/  FFMA.FTZ R89, R89, R87, -R102 ;  /* 0x0000005759597223 */ /* 0x000fca0000010866 */
[----:B------:R-:W-:Y:S01]  /*7530*/  MUFU.EX2 R90, R90 ;  /* 0x0000005a005a7308 */ /* 0x000fe20000000800 */
[----:B-1----:R-:W-:Y:S01]  /*7540*/  F2FP.F16.F32.PACK_AB R13, R101, R99 ;  /* 0x00000063650d723e */ /* 0x002fe200000000ff */
[-CC-:B------:R-:W-:Y:S01]  /*7550*/  FFMA.FTZ R93, R93, R87.reuse, -R102.reuse ;  /* 0x000000575d5d7223 */ /* 0x180fe20000010866 */
[----:B------:R-:W-:-:S05]  /*7560*/  FFMA.FTZ R92, R92, R87, -R102 ;  /* 0x000000575c5c7223 */ /* 0x000fca0000010866 */
[----:B------:R-:W-:Y:S01]  /*7570*/  MUFU.EX2 R91, R91 ;  /* 0x0000005b005b7308 */ /* 0x000fe20000000800 */
[----:B------:R0:W-:Y:S07]  /*7580*/  STSM.16.M88.4 [R3+0x1e800], R12 ;  /* 0x01e8000c03007844 */ /* 0x0001ee0000000200 */
[----:B------:R-:W-:Y:S08]  /*7590*/  MUFU.EX2 R96, R96 ;  /* 0x0000006000607308 */ /* 0x000ff00000000800 */
[----:B------:R-:W-:Y:S01]  /*75a0*/  MUFU.EX2 R98, R98 ;  /* 0x0000006200627308 */ /* 0x000fe20000000800 */
[----:B0-----:R-:W-:-:S04]  /*75b0*/  FADD.FTZ R12, -R95, R11 ;  /* 0x0000000b5f0c7221 */ /* 0x001fc80000010100 */
[----:B------:R-:W-:-:S06]  /*75c0*/  FMUL.FTZ R11, R12, R87 ;  /* 0x000000570c0b7220 */ /* 0x000fcc0000410000 */
[----:B------:R-:W0:Y:S01]  /*75d0*/  MUFU.EX2 R11, R11 ;  /* 0x0000000b000b7308 */ /* 0x000e220000000800 */
[----:B------:R-:W-:Y:S01]  /*75e0*/  FFMA.FTZ R15, R40, R87, -R102 ;  /* 0x00000057280f7223 */ /* 0x000fe20000010866 */
[----:B------:R-:W-:-:S04]  /*75f0*/  FFMA.FTZ R94, R10, R2, R94 ;  /* 0x000000020a5e7223 */ /* 0x000fc8000001005e */
[----:B------:R-:W-:Y:S01]  /*7600*/  FADD.FTZ R97, R97, R94 ;  /* 0x0000005e61617221 */ /* 0x000fe20000010000 */
[-CC-:B------:R-:W-:Y:S01]  /*7610*/  FFMA.FTZ R14, R36, R87.reuse, -R102.reuse ;  /* 0x00000057240e7223 */ /* 0x180fe20000010866 */
[----:B------:R-:W-:Y:S01]  /*7620*/  FFMA.FTZ R36, R44, R87, -R102 ;  /* 0x000000572c247223 */ /* 0x000fe20000010866 */
[----:B0-----:R-:W-:-:S04]  /*7630*/  FFMA.FTZ R40, R11, R9, R99 ;  /* 0x000000090b287223 */ /* 0x001fc80000010063 */
[----:B------:R-:W-:Y:S01]  /*7640*/  FADD.FTZ R101, R101, R40 ;  /* 0x0000002865657221 */ /* 0x000fe20000010000 */
[----:B------:R-:W-:Y:S01]  /*7650*/  FADD.FTZ R40, R16, R97 ;  /* 0x0000006110287221 */ /* 0x000fe20000010000 */
[-CC-:B------:R-:W-:Y:S02]  /*7660*/  FFMA.FTZ R44, R45, R87.reuse, -R102.reuse ;  /* 0x000000572d2c7223 */ /* 0x180fe40000010866 */
[----:B------:R-:W-:Y:S01]  /*7670*/  FADD.FTZ R18, R18, R101 ;  /* 0x0000006512127221 */ /* 0x000fe20000010000 */
[-C--:B------:R-:W-:Y:S01]  /*7680*/  FFMA.FTZ R16, R53, R87.reuse, -R102 ;  /* 0x0000005735107223 */ /* 0x080fe20000010866 */
[----:B------:R-:W-:Y:S02]  /*7690*/  FADD.FTZ R45, R17, R40 ;  /* 0x00000028112d7221 */ /* 0x000fe40000010000 */
[----:B------:R-:W-:Y:S01]  /*76a0*/  FADD.FTZ R53, R19, R18 ;  /* 0x0000001213357221 */ /* 0x000fe20000010000 */
[----:B------:R0:W-:Y:S01]  /*76b0*/  MUFU.EX2 R2, R48 ;  /* 0x0000003000027308 */ /* 0x0001e20000000800 */
[----:B------:R-:W-:Y:S01]  /*76c0*/  FADD.FTZ R40, R20, R45 ;  /* 0x0000002d14287221 */ /* 0x000fe20000010000 */
[----:B------:R-:W-:Y:S01]  /*76d0*/  FFMA.FTZ R19, R61, R87, -R102 ;  /* 0x000000573d137223 */ /* 0x000fe20000010866 */
[----:B0-----:R-:W-:-:S02]  /*76e0*/  FADD.FTZ R48, R112, R53 ;  /* 0x0000003570307221 */ /* 0x001fc40000010000 */
[----:B------:R-:W-:Y:S02]  /*76f0*/  FADD.FTZ R53, R21, R40 ;  /* 0x0000002815357221 */ /* 0x000fe40000010000 */
[----:B------:R-:W-:Y:S02]  /*7700*/  FADD.FTZ R61, R113, R48 ;  /* 0x00000030713d7221 */ /* 0x000fe40000010000 */
[----:B------:R-:W-:Y:S01]  /*7710*/  FADD.FTZ R40, R22, R53 ;  /* 0x0000003516287221 */ /* 0x000fe20000010000 */
[-C--:B------:R-:W-:Y:S01]  /*7720*/  FFMA.FTZ R100, R157, R87.reuse, -R102 ;  /* 0x000000579d647223 */ /* 0x080fe20000010866 */
[----:B------:R-:W-:Y:S02]  /*7730*/  FADD.FTZ R48, R110, R61 ;  /* 0x0000003d6e307221 */ /* 0x000fe40000010000 */
[----:B------:R-:W-:Y:S02]  /*7740*/  FADD.FTZ R53, R23, R40 ;  /* 0x0000002817357221 */ /* 0x000fe40000010000 */
[----:B------:R-:W-:Y:S01]  /*7750*/  FADD.FTZ R61, R111, R48 ;  /* 0x000000306f3d7221 */ /* 0x000fe20000010000 */
[----:B------:R-:W0:Y:S01]  /*7760*/  MUFU.EX2 R100, R100 ;  /* 0x0000006400647308 */ /* 0x000e220000000800 */
[----:B------:R-:W-:Y:S01]  /*7770*/  FADD.FTZ R40, R24, R53 ;  /* 0x0000003518287221 */ /* 0x000fe20000010000 */
[----:B------:R-:W-:Y:S01]  /*7780*/  FFMA.FTZ R12, R155, R87, -R102 ;  /* 0x000000579b0c7223 */ /* 0x000fe20000010866 */
[----:B------:R-:W-:-:S02]  /*7790*/  FADD.FTZ R48, R108, R61 ;  /* 0x0000003d6c307221 */ /* 0x000fc40000010000 */
[----:B------:R-:W-:Y:S02]  /*77a0*/  FADD.FTZ R53, R25, R40 ;  /* 0x0000002819357221 */ /* 0x000fe40000010000 */
[----:B------:R-:W-:Y:S01]  /*77b0*/  FADD.FTZ R48, R109, R48 ;  /* 0x000000306d307221 */ /* 0x000fe20000010000 */
[----:B------:R-:W1:Y:S01]  /*77c0*/  MUFU.EX2 R103, R103 ;  /* 0x0000006700677308 */ /* 0x000e620000000800 */
[----:B------:R-:W-:Y:S01]  /*77d0*/  FADD.FTZ R40, R26, R53 ;  /* 0x000000351a287221 */ /* 0x000fe20000010000 */
[----:B------:R-:W-:Y:S01]  /*77e0*/  FFMA.FTZ R13, R153, R87, -R102 ;  /* 0x00000057990d7223 */ /* 0x000fe20000010866 */
[----:B------:R-:W-:-:S05]  /*77f0*/  FADD.FTZ R53, R107, R48 ;  /* 0x000000306b357221 */ /* 0x000fca0000010000 */
[----:B------:R-:W2:Y:S01]  /*7800*/  MUFU.EX2 R12, R12 ;  /* 0x0000000c000c7308 */ /* 0x000ea20000000800 */
[----:B------:R-:W-:Y:S01]  /*7810*/  FADD.FTZ R61, R27, R40 ;  /* 0x000000281b3d7221 */ /* 0x000fe20000010000 */
[----:B------:R-:W-:-:S06]  /*7820*/  FADD.FTZ R53, R106, R53 ;  /* 0x000000356a357221 */ /* 0x000fcc0000010000 */
[----:B------:R-:W4:Y:S01]  /*7830*/  MUFU.EX2 R104, R104 ;  /* 0x0000006800687308 */ /* 0x000f220000000800 */
[----:B------:R-:W-:Y:S01]  /*7840*/  FADD.FTZ R40, R28, R61 ;  /* 0x0000003d1c287221 */ /* 0x000fe20000010000 */
[----:B0-----:R-:W-:-:S06]  /*7850*/  FADD.FTZ R48, R100, R53 ;  /* 0x0000003564307221 */ /* 0x001fcc0000010000 */
[----:B------:R-:W0:Y:S01]  /*7860*/  MUFU.EX2 R13, R13 ;  /* 0x0000000d000d7308 */ /* 0x000e220000000800 */
[----:B------:R-:W-:Y:S01]  /*7870*/  FADD.FTZ R53, R29, R40 ;  /* 0x000000281d357221 */ /* 0x000fe20000010000 */
[----:B-1----:R-:W-:-:S06]  /*7880*/  FADD.FTZ R61, R103, R48 ;  /* 0x00000030673d7221 */ /* 0x002fcc0000010000 */
[----:B------:R-:W1:Y:S01]  /*7890*/  MUFU.EX2 R105, R105 ;  /* 0x0000006900697308 */ /* 0x000e620000000800 */
[----:B------:R-:W-:Y:S01]  /*78a0*/  FADD.FTZ R40, R30, R53 ;  /* 0x000000351e287221 */ /* 0x000fe20000010000 */
[----:B--2---:R-:W-:-:S06]  /*78b0*/  FADD.FTZ R61, R12, R61 ;  /* 0x0000003d0c3d7221 */ /* 0x004fcc0000010000 */
[----:B------:R-:W2:Y:S01]  /*78c0*/  MUFU.EX2 R14, R14 ;  /* 0x0000000e000e7308 */ /* 0x000ea20000000800 */
[----:B------:R-:W-:Y:S01]  /*78d0*/  FADD.FTZ R53, R31, R40 ;  /* 0x000000281f357221 */ /* 0x000fe20000010000 */
[----:B----4-:R-:W-:-:S06]  /*78e0*/  FADD.FTZ R40, R104, R61 ;  /* 0x0000003d68287221 */ /* 0x010fcc0000010000 */
        /* <DEDUP_REMOVED lines=14> */
[----:B0-----:R-:W-:Y:S01]  /*79d0*/  FADD.FTZ R48, R15, R48 ;  /* 0x000000300f307221 */ /* 0x001fe20000010000 */
[----:B------:R-:W-:Y:S02]  /*79e0*/  FFMA.FTZ R9, R52, R87, -R102 ;  /* 0x0000005734097223 */ /* 0x000fe40000010866 */
[----:B------:R-:W-:Y:S01]  /*79f0*/  FADD.FTZ R53, R39, R40 ;  /* 0x0000002827357221 */ /* 0x000fe20000010000 */
[----:B-1----:R-:W-:Y:S02]  /*7a00*/  FADD.FTZ R61, R41, R48 ;  /* 0x00000030293d7221 */ /* 0x002fe40000010000 */
[----:B------:R-:W0:Y:S01]  /*7a10*/  MUFU.EX2 R49, R49 ;  /* 0x0000003100317308 */ /* 0x000e220000000800 */
[----:B------:R-:W-:Y:S02]  /*7a20*/  F2FP.F16.F32.PACK_AB R30, R31, R30 ;  /* 0x0000001e1f1e723e */ /* 0x000fe400000000ff */
[----:B------:R-:W-:Y:S01]  /*7a30*/  F2FP.F16.F32.PACK_AB R31, R104, R12 ;  /* 0x0000000c681f723e */ /* 0x000fe200000000ff */
[----:B------:R-:W-:Y:S01]  /*7a40*/  FADD.FTZ R12, R42, R53 ;  /* 0x000000352a0c7221 */ /* 0x000fe20000010000 */
[----:B--2---:R-:W-:-:S03]  /*7a50*/  FADD.FTZ R61, R36, R61 ;  /* 0x0000003d243d7221 */ /* 0x004fc60000010000 */
[----:B------:R-:W1:Y:S01]  /*7a60*/  MUFU.EX2 R9, R9 ;  /* 0x0000000900097308 */ /* 0x000e620000000800 */
[----:B------:R-:W-:Y:S01]  /*7a70*/  FADD.FTZ R53, R43, R12 ;  /* 0x0000000c2b357221 */ /* 0x000fe20000010000 */
[----:B----4-:R-:W-:Y:S01]  /*7a80*/  FADD.FTZ R61, R44, R61 ;  /* 0x0000003d2c3d7221 */ /* 0x010fe20000010000 */
[----:B------:R-:W-:-:S05]  /*7a90*/  FFMA.FTZ R17, R57, R87, -R102 ;  /* 0x0000005739117223 */ /* 0x000fca0000010866 */
[----:B------:R-:W2:Y:S01]  /*7aa0*/  MUFU.EX2 R16, R16 ;  /* 0x0000001000107308 */ /* 0x000ea20000000800 */
[----:B------:R-:W-:Y:S01]  /*7ab0*/  FADD.FTZ R40, R46, R53 ;  /* 0x000000352e287221 */ /* 0x000fe20000010000 */
[----:B------:R-:W-:Y:S01]  /*7ac0*/  F2FP.F16.F32.PACK_AB R20, R21, R20 ;  /* 0x000000141514723e */ /* 0x000fe200000000ff */
[----:B------:R-:W-:Y:S01]  /*7ad0*/  FADD.FTZ R48, R2, R61 ;  /* 0x0000003d02307221 */ /* 0x000fe20000010000 */
[----:B------:R-:W-:Y:S01]  /*7ae0*/  F2FP.F16.F32.PACK_AB R22, R23, R22 ;  /* 0x000000161716723e */ /* 0x000fe200000000ff */
[----:B------:R-:W-:Y:S01]  /*7af0*/  FFMA.FTZ R18, R60, R87, -R102 ;  /* 0x000000573c127223 */ /* 0x000fe20000010866 */
[----:B------:R-:W-:Y:S02]  /*7b00*/  F2FP.F16.F32.PACK_AB R21, R113, R112 ;  /* 0x000000707115723e */ /* 0x000fe400000000ff */
[----:B------:R-:W4:Y:S01]  /*7b10*/  MUFU.EX2 R57, R56 ;  /* 0x0000003800397308 */ /* 0x000f220000000800 */
[----:B------:R-:W-:Y:S02]  /*7b20*/  F2FP.F16.F32.PACK_AB R23, R111, R110 ;  /* 0x0000006e6f17723e */ /* 0x000fe400000000ff */
[----:B------:R-:W-:-:S02]  /*7b30*/  F2FP.F16.F32.PACK_AB R32, R33, R32 ;  /* 0x000000202120723e */ /* 0x000fc400000000ff */
[----:B------:R-:W-:Y:S01]  /*7b40*/  F2FP.F16.F32.PACK_AB R33, R105, R13 ;  /* 0x0000000d6921723e */ /* 0x000fe200000000ff */
[----:B------:R-:W-:Y:S01]  /*7b50*/  FADD.FTZ R13, R47, R40 ;  /* 0x000000282f0d7221 */ /* 0x000fe20000010000 */
[----:B0-----:R-:W-:Y:S01]  /*7b60*/  FADD.FTZ R48, R49, R48 ;  /* 0x0000003031307221 */ /* 0x001fe20000010000 */
[----:B------:R-:W0:Y:S01]  /*7b70*/  MUFU.EX2 R17, R17 ;  /* 0x0000001100117308 */ /* 0x000e220000000800 */
[----:B------:R5:W-:Y:S01]  /*7b80*/  STSM.16.M88.4 [R4], R20 ;  /* 0x0000001404007844 */ /* 0x000be20000000200 */
[----:B------:R-:W-:Y:S02]  /*7b90*/  F2FP.F16.F32.PACK_AB R34, R35, R34 ;  /* 0x000000222322723e */ /* 0x000fe400000000ff */
[----:B------:R-:W-:-:S04]  /*7ba0*/  F2FP.F16.F32.PACK_AB R35, R37, R14 ;  /* 0x0000000e2523723e */ /* 0x000fc800000000ff */
[----:B------:R-:W3:Y:S01]  /*7bb0*/  MUFU.EX2 R18, R18 ;  /* 0x0000001200127308 */ /* 0x000ee20000000800 */
[----:B------:R-:W-:Y:S01]  /*7bc0*/  FFMA.FTZ R45, R65, R87, -R102 ;  /* 0x00000057412d7223 */ /* 0x000fe20000010866 */
[----:B-----5:R-:W-:Y:S01]  /*7bd0*/  FADD.FTZ R20, R50, R13 ;  /* 0x0000000d32147221 */ /* 0x020fe20000010000 */
[----:B-1----:R-:W-:-:S05]  /*7be0*/  FADD.FTZ R13, R9, R48 ;  /* 0x00000030090d7221 */ /* 0x002fca0000010000 */
[----:B------:R-:W1:Y:S01]  /*7bf0*/  MUFU.EX2 R19, R19 ;  /* 0x0000001300137308 */ /* 0x000e620000000800 */
[----:B------:R-:W-:Y:S01]  /*7c00*/  FADD.FTZ R21, R51, R20 ;  /* 0x0000001433157221 */ /* 0x000fe20000010000 */
[----:B--2---:R-:W-:Y:S01]  /*7c10*/  FADD.FTZ R14, R16, R13 ;  /* 0x0000000d100e7221 */ /* 0x004fe20000010000 */
[----:B------:R-:W-:Y:S02]  /*7c20*/  FFMA.FTZ R52, R68, R87, -R102 ;  /* 0x0000005744347223 */ /* 0x000fe40000010866 */
[----:B------:R-:W-:Y:S01]  /*7c30*/  FADD.FTZ R20, R54, R21 ;  /* 0x0000001536147221 */ /* 0x000fe20000010000 */
[----:B----4-:R-:W-:Y:S02]  /*7c40*/  FADD.FTZ R14, R57, R14 ;  /* 0x0000000e390e7221 */ /* 0x010fe40000010000 */
[----:B------:R-:W2:Y:S01]  /*7c50*/  MUFU.EX2 R65, R64 ;  /* 0x0000004000417308 */ /* 0x000ea20000000800 */
[----:B------:R-:W-:Y:S01]  /*7c60*/  F2FP.F16.F32.PACK_AB R41, R41, R15 ;  /* 0x0000000f2929723e */ /* 0x000fe200000000ff */
[----:B------:R-:W-:Y:S01]  /*7c70*/  FADD.FTZ R13, R55, R20 ;  /* 0x00000014370d7221 */ /* 0x000fe20000010000 */
[----:B0-----:R-:W-:Y:S01]  /*7c80*/  FADD.FTZ R15, R17, R14 ;  /* 0x0000000e110f7221 */ /* 0x001fe20000010000 */
[----:B------:R-:W-:-:S04]  /*7c90*/  F2FP.F16.F32.PACK_AB R49, R49, R2 ;  /* 0x000000023131723e */ /* 0x000fc800000000ff */
[----:B------:R-:W0:Y:S01]  /*7ca0*/  MUFU.EX2 R45, R45 ;  /* 0x0000002d002d7308 */ /* 0x000e220000000800 */
[----:B------:R-:W-:Y:S01]  /*7cb0*/  FADD.FTZ R14, R58, R13 ;  /* 0x0000000d3a0e7221 */ /* 0x000fe20000010000 */
[----:B---3--:R-:W-:-:S06]  /*7cc0*/  FADD.FTZ R2, R18, R15 ;  /* 0x0000000f12027221 */ /* 0x008fcc0000010000 */
[----:B------:R-:W3:Y:S01]  /*7cd0*/  MUFU.EX2 R52, R52 ;  /* 0x0000003400347308 */ /* 0x000ee20000000800 */
[----:B------:R-:W-:Y:S01]  /*7ce0*/  FADD.FTZ R13, R59, R14 ;  /* 0x0000000e3b0d7221 */ /* 0x000fe20000010000 */
[----:B-1----:R-:W-:-:S06]  /*7cf0*/  FADD.FTZ R2, R19, R2 ;  /* 0x0000000213027221 */ /* 0x002fcc0000010000 */
[----:B------:R-:W1:Y:S01]  /*7d00*/  MUFU.EX2 R69, R69 ;  /* 0x0000004500457308 */ /* 0x000e620000000800 */
[----:B------:R-:W-:Y:S01]  /*7d10*/  FADD.FTZ R14, R62, R13 ;  /* 0x0000000d3e0e7221 */ /* 0x000fe20000010000 */
[----:B--2---:R-:W-:Y:S01]  /*7d20*/  FADD.FTZ R2, R65, R2 ;  /* 0x0000000241027221 */ /* 0x004fe20000010000 */
[----:B------:R-:W-:Y:S02]  /*7d30*/  F2FP.F16.F32.PACK_AB R50, R51, R50 ;  /* 0x000000323332723e */ /* 0x000fe400000000ff */
[----:B------:R-:W-:-:S03]  /*7d40*/  F2FP.F16.F32.PACK_AB R51, R16, R9 ;  /* 0x000000091033723e */ /* 0x000fc600000000ff */
[----:B------:R-:W2:Y:S01]  /*7d50*/  MUFU.EX2 R70, R70 ;  /* 0x0000004600467308 */ /* 0x000ea20000000800 */
[----:B------:R-:W-:Y:S01]  /*7d60*/  FADD.FTZ R9, R63, R14 ;  /* 0x0000000e3f097221 */ /* 0x000fe20000010000 */
[----:B0-----:R-:W-:-:S06]  /*7d70*/  FADD.FTZ R13, R45, R2 ;  /* 0x000000022d0d7221 */ /* 0x001fcc0000010000 */
        /* <DEDUP_REMOVED lines=8> */
[----:B--2---:R-:W-:-:S06]  /*7e00*/  FADD.FTZ R14, R70, R13 ;  /* 0x0000000d460e7221 */ /* 0x004fcc0000010000 */
        /* <DEDUP_REMOVED lines=8> */
[----:B-1----:R-:W-:Y:S01]  /*7e90*/  FADD.FTZ R13, R75, R14 ;  /* 0x0000000e4b0d7221 */ /* 0x002fe20000010000 */
[----:B------:R-:W-:-:S05]  /*7ea0*/  F2FP.F16.F32.PACK_AB R57, R17, R57 ;  /* 0x000000391139723e */ /* 0x000fca00000000ff */
[----:B------:R-:W1:Y:S01]  /*7eb0*/  MUFU.EX2 R83, R83 ;  /* 0x0000005300537308 */ /* 0x000e620000000800 */
[----:B------:R-:W-:Y:S01]  /*7ec0*/  FADD.FTZ R2, R80, R9 ;  /* 0x0000000950027221 */ /* 0x000fe20000010000 */
[----:B--2---:R-:W-:Y:S01]  /*7ed0*/  FADD.FTZ R14, R78, R13 ;  /* 0x0000000d4e0e7221 */ /* 0x004fe20000010000 */
[----:B------:R-:W-:-:S05]  /*7ee0*/  F2FP.F16.F32.PACK_AB R58, R59, R58 ;  /* 0x0000003a3b3a723e */ /* 0x000fca00000000ff */
[----:B------:R-:W2:Y:S01]  /*7ef0*/  MUFU.EX2 R17, R88 ;  /* 0x0000005800117308 */ /* 0x000ea20000000800 */
[----:B------:R-:W-:Y:S01]  /*7f00*/  F2FP.F16.F32.PACK_AB R59, R19, R18 ;  /* 0x00000012133b723e */ /* 0x000fe200000000ff */
[----:B------:R-:W-:Y:S01]  /*7f10*/  FADD.FTZ R9, R81, R2 ;  /* 0x0000000251097221 */ /* 0x000fe20000010000 */
[----:B0-----:R-:W-:-:S05]  /*7f20*/  FADD.FTZ R14, R79, R14 ;  /* 0x0000000e4f0e7221 */ /* 0x001fca0000010000 */
[----:B------:R-:W0:Y:S01]  /*7f30*/  MUFU.EX2 R89, R89 ;  /* 0x0000005900597308 */ /* 0x000e220000000800 */
[----:B------:R-:W-:Y:S01]  /*7f40*/  FADD.FTZ R2, R84, R9 ;  /* 0x0000000954027221 */ /* 0x000fe20000010000 */
[----:B---3--:R-:W-:-:S06]  /*7f50*/  FADD.FTZ R14, R15, R14 ;  /* 0x0000000e0f0e7221 */ /* 0x008fcc0000010000 */
[----:B------:R-:W-:Y:S01]  /*7f60*/  MUFU.EX2 R19, R92 ;  /* 0x0000005c00137308 */ /* 0x000fe20000000800 */
[----:B------:R-:W-:-:S07]  /*7f70*/  F2FP.F16.F32.PACK_AB R24, R25, R24 ;  /* 0x000000181918723e */ /* 0x000fce00000000ff */
[----:B------:R-:W3:Y:S01]  /*7f80*/  MUFU.EX2 R93, R93 ;  /* 0x0000005d005d7308 */ /* 0x000ee20000000800 */
[----:B------:R-:W-:Y:S01]  /*7f90*/  F2FP.F16.F32.PACK_AB R26, R27, R26 ;  /* 0x0000001a1b1a723e */ /* 0x000fe200000000ff */
[----:B------:R-:W-:Y:S01]  /*7fa0*/  FADD.FTZ R9, R85, R2 ;  /* 0x0000000255097221 */ /* 0x000fe20000010000 */
[----:B------:R-:W-:Y:S01]  /*7fb0*/  F2FP.F16.F32.PACK_AB R25, R109, R108 ;  /* 0x0000006c6d19723e */ /* 0x000fe200000000ff */
[----:B-1----:R-:W-:Y:S01]  /*7fc0*/  FADD.FTZ R14, R83, R14 ;  /* 0x0000000e530e7221 */ /* 0x002fe20000010000 */
[----:B------:R-:W-:Y:S02]  /*7fd0*/  F2FP.F16.F32.PACK_AB R27, R106, R107 ;  /* 0x0000006b6a1b723e */ /* 0x000fe400000000ff */
[----:B------:R-:W-:Y:S02]  /*7fe0*/  F2FP.F16.F32.PACK_AB R28, R29, R28 ;  /* 0x0000001c1d1c723e */ /* 0x000fe400000000ff */
[----:B------:R-:W-:Y:S01]  /*7ff0*/  F2FP.F16.F32.PACK_AB R29, R103, R100 ;  /* 0x00000064671d723e */ /* 0x000fe200000000ff */
[----:B------:R-:W-:Y:S01]  /*8000*/  FADD.FTZ R2, R90, R9 ;  /* 0x000000095a027221 */ /* 0x000fe20000010000 */
[----:B------:R-:W-:Y:S01]  /*8010*/  F2FP.F16.F32.PACK_AB R42, R43, R42 ;  /* 0x0000002a2b2a723e */ /* 0x000fe200000000ff */
[----:B--2---:R-:W-:Y:S01]  /*8020*/  FADD.FTZ R14, R17, R14 ;  /* 0x0000000e110e7221 */ /* 0x004fe20000010000 */
[----:B------:R-:W-:-:S02]  /*8030*/  F2FP.F16.F32.PACK_AB R40, R39, R38 ;  /* 0x000000262728723e */ /* 0x000fc400000000ff */
[----:B------:R-:W-:Y:S01]  /*8040*/  F2FP.F16.F32.PACK_AB R43, R44, R36 ;  /* 0x000000242c2b723e */ /* 0x000fe200000000ff */
[----:B------:R-:W-:Y:S01]  /*8050*/  STSM.16.M88.4 [R5], R24 ;  /* 0x0000001805007844 */ /* 0x000fe20000000200 */
[----:B------:R-:W-:Y:S02]  /*8060*/  F2FP.F16.F32.PACK_AB R48, R47, R46 ;  /* 0x0000002e2f30723e */ /* 0x000fe400000000ff */
[----:B------:R-:W-:Y:S01]  /*8070*/  F2FP.F16.F32.PACK_AB R56, R55, R54 ;  /* 0x000000363738723e */ /* 0x000fe200000000ff */
[----:B------:R-:W-:Y:S01]  /*8080*/  STSM.16.M88.4 [R6], R28 ;  /* 0x0000001c06007844 */ /* 0x000fe20000000200 */
[----:B------:R-:W-:Y:S01]  /*8090*/  F2FP.F16.F32.PACK_AB R66, R67, R66 ;  /* 0x000000424342723e */ /* 0x000fe200000000ff */
[----:B------:R-:W-:Y:S01]  /*80a0*/  FADD.FTZ R9, R91, R2 ;  /* 0x000000025b097221 */ /* 0x000fe20000010000 */
[----:B------:R-:W-:Y:S01]  /*80b0*/  F2FP.F16.F32.PACK_AB R64, R63, R62 ;  /* 0x0000003e3f40723e */ /* 0x000fe200000000ff */
[----:B------:R-:W-:Y:S01]  /*80c0*/  STSM.16.M88.4 [R3+0x24800], R32 ;  /* 0x0248002003007844 */ /* 0x000fe20000000200 */
[----:B------:R-:W-:-:S02]  /*80d0*/  F2FP.F16.F32.PACK_AB R65, R45, R65 ;  /* 0x000000412d41723e */ /* 0x000fc400000000ff */
[----:B------:R-:W-:Y:S02]  /*80e0*/  F2FP.F16.F32.PACK_AB R67, R69, R52 ;  /* 0x000000344543723e */ /* 0x000fe400000000ff */
[----:B------:R-:W-:Y:S01]  /*80f0*/  F2FP.F16.F32.PACK_AB R72, R73, R72 ;  /* 0x000000484948723e */ /* 0x000fe200000000ff */
[----:B------:R-:W-:Y:S01]  /*8100*/  STSM.16.M88.4 [R4+0x6000], R40 ;  /* 0x0060002804007844 */ /* 0x000fe20000000200 */
[----:B------:R-:W-:Y:S01]  /*8110*/  F2FP.F16.F32.PACK_AB R73, R71, R70 ;  /* 0x000000464749723e */ /* 0x000fe200000000ff */
[----:B0-----:R-:W-:Y:S01]  /*8120*/  FADD.FTZ R2, R89, R14 ;  /* 0x0000000e59027221 */ /* 0x001fe20000010000 */
[----:B------:R-:W-:Y:S02]  /*8130*/  F2FP.F16.F32.PACK_AB R74, R77, R76 ;  /* 0x0000004c4d4a723e */ /* 0x000fe400000000ff */
[----:B------:R-:W-:Y:S02]  /*8140*/  F2FP.F16.F32.PACK_AB R75, R75, R12 ;  /* 0x0000000c4b4b723e */ /* 0x000fe400000000ff */
[----:B------:R-:W-:Y:S01]  /*8150*/  F2FP.F16.F32.PACK_AB R80, R81, R80 ;  /* 0x000000505150723e */ /* 0x000fe200000000ff */
[----:B------:R-:W-:Y:S01]  /*8160*/  STSM.16.M88.4 [R5+0x6000], R48 ;  /* 0x0060003005007844 */ /* 0x000fe20000000200 */
[----:B------:R-:W-:-:S02]  /*8170*/  F2FP.F16.F32.PACK_AB R81, R79, R78 ;  /* 0x0000004e4f51723e */ /* 0x000fc400000000ff */
[----:B------:R-:W-:Y:S02]  /*8180*/  F2FP.F16.F32.PACK_AB R82, R85, R84 ;  /* 0x000000545552723e */ /* 0x000fe400000000ff */
[----:B------:R-:W-:Y:S01]  /*8190*/  F2FP.F16.F32.PACK_AB R83, R83, R15 ;  /* 0x0000000f5353723e */ /* 0x000fe200000000ff */
[----:B------:R-:W-:Y:S01]  /*81a0*/  STSM.16.M88.4 [R6+0x6000], R56 ;  /* 0x0060003806007844 */ /* 0x000fe20000000200 */
[----:B------:R-:W-:Y:S02]  /*81b0*/  F2FP.F16.F32.PACK_AB R12, R91, R90 ;  /* 0x0000005a5b0c723e */ /* 0x000fe400000000ff */
[----:B------:R-:W-:Y:S02]  /*81c0*/  F2FP.F16.F32.PACK_AB R13, R89, R17 ;  /* 0x00000011590d723e */ /* 0x000fe400000000ff */
[----:B------:R-:W-:Y:S02]  /*81d0*/  F2FP.F16.F32.PACK_AB R14, R98, R96 ;  /* 0x00000060620e723e */ /* 0x000fe400000000ff */
[----:B---3--:R-:W-:Y:S01]  /*81e0*/  F2FP.F16.F32.PACK_AB R15, R93, R19 ;  /* 0x000000135d0f723e */ /* 0x008fe200000000ff */
[----:B------:R-:W-:Y:S04]  /*81f0*/  STSM.16.M88.4 [R3+0x2a800], R64 ;  /* 0x02a8004003007844 */ /* 0x000fe80000000200 */
[----:B------:R-:W-:Y:S04]  /*8200*/  STSM.16.M88.4 [R4+0xc000], R72 ;  /* 0x00c0004804007844 */ /* 0x000fe80000000200 */
[----:B------:R-:W-:Y:S04]  /*8210*/  STSM.16.M88.4 [R5+0xc000], R80 ;  /* 0x00c0005005007844 */ /* 0x000fe80000000200 */
[----:B------:R0:W-:Y:S01]  /*8220*/  STSM.16.M88.4 [R6+0xc000], R12 ;  /* 0x00c0000c06007844 */ /* 0x0001e20000000200 */
[----:B------:R-:W-:Y:S01]  /*8230*/  @!PT LDS RZ, [RZ] ;  /* 0x00000000fffff984 */ /* 0x000fe20000000800 */
[----:B------:R-:W-:Y:S01]  /*8240*/  @!PT LDS RZ, [RZ] ;  /* 0x00000000fffff984 */ /* 0x000fe20000000800 */
[----:B------:R-:W-:Y:S01]  /*8250*/  @!PT LDS RZ, [RZ] ;  /* 0x00000000fffff984 */ /* 0x000fe20000000800 */
[----:B------:R-:W-:Y:S01]  /*8260*/  @!PT LDS RZ, [RZ] ;  /* 0x00000000fffff984 */ /* 0x000fe20000000800 */
[----:B------:R1:W-:Y:S06]  /*8270*/  MEMBAR.ALL.CTA ;  /* 0x0000000000007992 */ /* 0x0003ec0000008000 */
[----:B-1----:R-:W1:Y:S01]  /*8280*/  FENCE.VIEW.ASYNC.S ;  /* 0x00000000000073c6 */ /* 0x002e620000000000 */
[----:B------:R-:W-:Y:S01]  /*8290*/  ISETP.GT.AND P2, PT, R8, R114, PT ;  /* 0x000000720800720c */ /* 0x000fe20003f44270 */
[----:B------:R-:W-:Y:S01]  /*82a0*/  FADD.FTZ R9, R96, R9 ;  /* 0x0000000960097221 */ /* 0x000fe20000010000 */
[----:B------:R-:W-:Y:S01]  /*82b0*/  FADD.FTZ R16, R19, R2 ;  /* 0x0000000213107221 */ /* 0x000fe20000010000 */
[----:B------:R-:W-:Y:S01]  /*82c0*/  R2UR UR4, R0 ;  /* 0x00000000000472ca */ /* 0x000fe200000e0000 */
[-C--:B------:R-:W-:Y:S01]  /*82d0*/  FMUL.FTZ R120, R120, R10.reuse ;  /* 0x0000000a78787220 */ /* 0x080fe20000410000 */
[----:B------:R-:W-:Y:S01]  /*82e0*/  FADD.FTZ R2, R98, R9 ;  /* 0x0000000962027221 */ /* 0x000fe20000010000 */
[-C--:B------:R-:W-:Y:S01]  /*82f0*/  FMUL.FTZ R121, R121, R10.reuse ;  /* 0x0000000a79797220 */ /* 0x080fe20000410000 */
        /* <DEDUP_REMOVED lines=13> */
[----:B------:R-:W-:Y:S01]  /*83d0*/  FMUL.FTZ R149, R149, R10 ;  /* 0x0000000a95957220 */ /* 0x000fe20000410000 */
        /* <DEDUP_REMOVED lines=16> */
[----:B------:R-:W-:Y:S01]  /*84e0*/  FADD.FTZ R9, R93, R16 ;  /* 0x000000105d097221 */ /* 0x000fe20000010000 */
[----:B------:R-:W-:Y:S01]  /*84f0*/  VIADD R8, R8, 0xffffffff ;  /* 0xffffffff08087836 */ /* 0x000fe20000000000 */
[----:B0-----:R-:W-:Y:S01]  /*8500*/  MOV R12, R7 ;  /* 0x00000007000c7202 */ /* 0x001fe20000000f00 */
[----:B------:R-:W-:-:S02]  /*8510*/  IMAD.MOV.U32 R11, RZ, RZ, R95 ;  /* 0x000000ffff0b7224 */ /* 0x000fc400078e005f */
[----:B------:R-:W-:Y:S01]  /*8520*/  IMAD.MOV.U32 R10, RZ, RZ, R86 ;  /* 0x000000ffff0a7224 */ /* 0x000fe200078e0056 */
[----:B-1----:R-:W-:Y:S01]  /*8530*/  NOP ;  /* 0x0000000000007918 */ /* 0x002fe20000000000 */
[----:B------:R-:W-:Y:S05]  /*8540*/  @P2 BRA `(.L_x_28) ;  /* 0xffffffc400f02947 */ /* 0x000fea000383ffff */
.L_x_19:
[----:B------:R-:W-:Y:S06]  /*8550*/  BAR.ARV 0x8, 0x200 ;  /* 0x0208000000007b1d */ /* 0x000fec0000002000 */
[----:B------:R-:W-:Y:S05]  /*8560*/  @!P0 BRA `(.L_x_29) ;  /* 0x0000000000048947 */ /* 0x000fea0003800000 */
[----:B------:R-:W-:Y:S01]  /*8570*/  BPT.TRAP 0x1 ;  /* 0x000000040000795c */ /* 0x000fe20000300000 */
.L_x_29:
[----:B------:R-:W-:Y:S02]  /*8580*/  SHF.L.U32 R7, R7, 0x1f, RZ ;  /* 0x0000001f07077819 */ /* 0x000fe400000006ff */
[----:B------:R-:W-:-:S04]  /*8590*/  LEA R6, R0, UR36, 0x3 ;  /* 0x0000002400067c11 */ /* 0x000fc8000f8e18ff */
[----:B------:R0:W1:Y:S01]  /*85a0*/  SYNCS.PHASECHK.TRANS64.TRYWAIT P2, [R6+URZ+0x30850], R7 ;  /* 0x03085007060075a7 */ /* 0x000062000804017f */
[----:B------:R-:W-:Y:S05]  /*85b0*/  @!P0 BRA `(.L_x_30) ;  /* 0x0000000000048947 */ /* 0x000fea0003800000 */
[----:B------:R-:W-:Y:S01]  /*85c0*/  BPT.TRAP 0x1 ;  /* 0x000000040000795c */ /* 0x000fe20000300000 */
.L_x_30:
[----:B-1----:R-:W-:Y:S05]  /*85d0*/  @P2 BRA `(.L_x_31) ;  /* 0x0000000000082947 */ /* 0x002fea0003800000 */
[----:B------:R-:W1:Y:S02]  /*85e0*/  SYNCS.PHASECHK.TRANS64.TRYWAIT P0, [R6+URZ+0x30850], R7 ;  /* 0x03085007060075a7 */ /* 0x000e64000800017f */
[----:B-1----:R-:W-:Y:S05]  /*85f0*/  @!P0 BRA `(.L_x_32) ;  /* 0x0000005000748947 */ /* 0x002fea0003800000 */
.L_x_31:
[----:B------:R-:W2:Y:S01]  /*8600*/  LDL.LU R3, [R1+0x8] ;  /* 0x0000080001037983 */ /* 0x000ea20000300800 */
[----:B------:R-:W-:Y:S01]  /*8610*/  R2UR UR5, R0 ;  /* 0x00000000000572ca */ /* 0x000fe200000e0000 */
[----:B------:R-:W-:Y:S01]  /*8620*/  UIADD3 UR36, UR36, 0x400, URZ ;  /* 0x0000040024247890 */ /* 0x000fe2000fffe03f */
[----:B------:R-:W-:Y:S01]  /*8630*/  WARPGROUP.ARRIVE ;  /* 0x00000000000079c5 */ /* 0x000fe20000000000 */
[----:B------:R-:W-:Y:S01]  /*8640*/  UMOV UR7, 0x40000040 ;  /* 0x4000004000077882 */ /* 0x000fe20000000000 */
[----:B------:R-:W-:Y:S01]  /*8650*/  UMOV UR11, 0x40000040 ;  /* 0x40000040000b7882 */ /* 0x000fe20000000000 */
[----:B------:R-:W-:Y:S01]  /*8660*/  USHF.R.U32.HI UR36, URZ, 0x4, UR36 ;  /* 0x000000043f247899 */ /* 0x000fe20008011624 */
[----:B------:R-:W3:Y:S01]  /*8670*/  SHFL.BFLY PT, R0, R9, 0x2, 0x1f ;  /* 0x0c401f0009007f89 */ /* 0x000ee200000e0000 */
[----:B------:R-:W-:Y:S01]  /*8680*/  UMOV UR9, 0x40000040 ;  /* 0x4000004000097882 */ /* 0x000fe20000000000 */
[----:B------:R-:W-:Y:S01]  /*8690*/  MOV R33, RZ ;  /* 0x000000ff00217202 */ /* 0x000fe20000000f00 */
[----:B------:R-:W-:Y:S01]  /*86a0*/  ULOP3.LUT UR6, UR36, 0x3fff, URZ, 0xc0, !UPT ;  /* 0x00003fff24067892 */ /* 0x000fe2000f8ec03f */
[----:B------:R-:W-:Y:S01]  /*86b0*/  MOV R16, RZ ;  /* 0x000000ff00107202 */ /* 0x000fe20000000f00 */
[----:B01----:R-:W-:-:S02]  /*86c0*/  @!P1 VIADD R6, R6, 0x30860 ;  /* 0x0003086006069836 */ /* 0x003fc40000000000 */
[----:B------:R-:W-:Y:S01]  /*86d0*/  UIMAD UR6, UR5, 0x600, UR6 ;  /* 0x00000600050678a4 */ /* 0x000fe2000f8e0206 */
[----:B------:R-:W-:Y:S02]  /*86e0*/  IMAD.MOV.U32 R23, RZ, RZ, -0x800000 ;  /* 0xff800000ff177424 */ /* 0x000fe400078e00ff */
[----:B------:R-:W-:Y:S01]  /*86f0*/  UMOV UR5, 0x40000040 ;  /* 0x4000004000057882 */ /* 0x000fe20000000000 */
[----:B------:R-:W-:Y:S01]  /*8700*/  UIADD3 UR10, UR6, 0x80, URZ ;  /* 0x00000080060a7890 */ /* 0x000fe2000fffe03f */
[----:B------:R-:W-:Y:S01]  /*8710*/  @!P1 PRMT R6, RZ, 0x654, R6 ;  /* 0x00000654ff069816 */ /* 0x000fe20000000006 */
[----:B---3--:R-:W-:-:S05]  /*8720*/  FADD.FTZ R4, R0, R9 ;  /* 0x0000000900047221 */ /* 0x008fca0000010000 */
[----:B------:R-:W0:Y:S02]  /*8730*/  SHFL.BFLY PT, R5, R4, 0x1, 0x1f ;  /* 0x0c201f0004057f89 */ /* 0x000e2400000e0000 */
[----:B0-----:R-:W-:-:S05]  /*8740*/  FADD.FTZ R8, R4, R5 ;  /* 0x0000000504087221 */ /* 0x001fca0000010000 */
[----:B------:R-:W-:-:S13]  /*8750*/  FSETP.NE.FTZ.AND P2, PT, R8, RZ, PT ;  /* 0x000000ff0800720b */ /* 0x000fda0003f55000 */
[----:B------:R-:W0:Y:S08]  /*8760*/  @P2 MUFU.LG2 R5, R8 ;  /* 0x0000000800052308 */ /* 0x000e300000000c00 */
[----:B------:R-:W-:Y:S01]  /*8770*/  @P2 MUFU.RCP R16, R8 ;  /* 0x0000000800102308 */ /* 0x000fe20000001000 */
[----:B0-----:R-:W-:Y:S01]  /*8780*/  @P2 FMUL.FTZ R4, R5, 0.69314718246459960938 ;  /* 0x3f31721805042820 */ /* 0x001fe20000410000 */
[----:B--2---:R-:W-:-:S02]  /*8790*/  R2UR UR4, R3 ;  /* 0x00000000030472ca */ /* 0x004fc400000e0000 */
[----:B------:R-:W0:Y:S11]  /*87a0*/  SHFL.BFLY PT, R3, R2, 0x2, 0x1f ;  /* 0x0c401f0002037f89 */ /* 0x000e3600000e0000 */
[----:B------:R-:W-:-:S04]  /*87b0*/  UIADD3 UR4, UR4, 0x1e800, URZ ;  /* 0x0001e80004047890 */ /* 0x000fc8000fffe03f */
[----:B------:R-:W-:-:S04]  /*87c0*/  USHF.R.U32.HI UR4, URZ, 0x4, UR4 ;  /* 0x000000043f047899 */ /* 0x000fc80008011604 */
[----:B------:R-:W-:-:S04]  /*87d0*/  ULOP3.LUT UR4, UR4, 0x3fff, URZ, 0xc0, !UPT ;  /* 0x00003fff04047892 */ /* 0x000fc8000f8ec03f */
[----:B------:R-:W-:Y:S01]  /*87e0*/  ULOP3.LUT UR4, UR4, 0x10000, URZ, 0xfc, !UPT ;  /* 0x0001000004047892 */ /* 0x000fe2000f8efc3f */
[----:B0-----:R-:W-:-:S03]  /*87f0*/  FADD.FTZ R3, R3, R2 ;  /* 0x0000000203037221 */ /* 0x001fc60000010000 */
[----:B------:R-:W-:Y:S02]  /*8800*/  UIADD3 UR8, UR4, 0x2, URZ ;  /* 0x0000000204087890 */ /* 0x000fe4000fffe03f */
[----:B------:R-:W0:Y:S03]  /*8810*/  SHFL.BFLY PT, R0, R3, 0x1, 0x1f ;  /* 0x0c201f0003007f89 */ /* 0x000e2600000e0000 */
[----:B------:R-:W-:Y:S01]  /*8820*/  HGMMA.64x64x16.F32 R120, gdesc[UR4].tnspB, R120, gsb0 ;  /* 0x40e00000047879f0 */ /* 0x000fe20008000878 */
[----:B------:R-:W-:Y:S01]  /*8830*/  UMOV UR7, 0x40000040 ;  /* 0x4000004000077882 */ /* 0x000fe20000000000 */
[----:B------:R-:W-:Y:S01]  /*8840*/  UMOV UR5, 0x40000040 ;  /* 0x4000004000057882 */ /* 0x000fe20000000000 */
[----:B0-----:R-:W-:Y:S01]  /*8850*/  FADD.FTZ R7, R3, R0 ;  /* 0x0000000003077221 */ /* 0x001fe20000010000 */
[----:B------:R-:W-:-:S04]  /*8860*/  IMAD.MOV.U32 R0, RZ, RZ, -0x800000 ;  /* 0xff800000ff007424 */ /* 0x000fc800078e00ff */
[----:B------:R-:W-:-:S13]  /*8870*/  FSETP.NE.FTZ.AND P0, PT, R7, RZ, PT ;  /* 0x000000ff0700720b */ /* 0x000fda0003f15000 */
[----:B------:R-:W0:Y:S01]  /*8880*/  @P0 MUFU.LG2 R2, R7 ;  /* 0x0000000700020308 */ /* 0x000e220000000c00 */
[C---:B------:R-:W-:Y:S01]  /*8890*/  @P0 FMUL.FTZ R3, R87.reuse, 0.69314718246459960938 ;  /* 0x3f31721857030820 */ /* 0x040fe20000410000 */
[----:B------:R-:W-:-:S04]  /*88a0*/  @P2 FMUL.FTZ R87, R87, 0.69314718246459960938 ;  /* 0x3f31721857572820 */ /* 0x000fc80000410000 */
[----:B------:R-:W-:Y:S02]  /*88b0*/  @P2 FFMA.FTZ R0, R87, R95, R4 ;  /* 0x0000005f57002223 */ /* 0x000fe40000010004 */
[----:B------:R-:W1:Y:S01]  /*88c0*/  @P0 MUFU.RCP R33, R7 ;  /* 0x0000000700210308 */ /* 0x000e620000001000 */
[----:B0-----:R-:W-:-:S04]  /*88d0*/  @P0 FMUL.FTZ R2, R2, 0.69314718246459960938 ;  /* 0x3f31721802020820 */ /* 0x001fc80000410000 */
[----:B------:R-:W-:Y:S01]  /*88e0*/  @P0 FFMA.FTZ R23, R3, R86, R2 ;  /* 0x0000005603170223 */ /* 0x000fe20000010002 */
[----:B------:R-:W-:Y:S01]  /*88f0*/  PLOP3.LUT P0, PT, PT, PT, PT, 0x8, 0x0 ;  /* 0x000000000000781c */ /* 0x000fe20003f0e170 */
[----:B------:R-:W-:Y:S02]  /*8900*/  WARPGROUP.DEPBAR.LE gsb0, 0x0 ;  /* 0x00008000000079c5 */ /* 0x000fe40000010000 */
[----:B------:R-:W-:-:S06]  /*8910*/  WARPGROUP.ARRIVE ;  /* 0x00000000000079c5 */ /* 0x000fcc0000000000 */
[----:B------:R-:W-:Y:S01]  /*8920*/  HGMMA.64x64x16.F32 R120, gdesc[UR8].tnspB, R120, gsb0 ;  /* 0x40e00000087879f0 */ /* 0x000fe20008000878 */
[----:B------:R-:W-:Y:S02]  /*8930*/  UIADD3 UR10, UR6, 0x100, URZ ;  /* 0x00000100060a7890 */ /* 0x000fe4000fffe03f */
[----:B------:R-:W-:Y:S01]  /*8940*/  UIADD3 UR8, UR4, 0x4, URZ ;  /* 0x0000000404087890 */ /* 0x000fe2000fffe03f */
[----:B------:R-:W-:Y:S01]  /*8950*/  UMOV UR11, 0x40000040 ;  /* 0x40000040000b7882 */ /* 0x000fe20000000000 */
[----:B------:R-:W-:Y:S01]  /*8960*/  UMOV UR9, 0x40000040 ;  /* 0x4000004000097882 */ /* 0x000fe20000000000 */
        /* <DEDUP_REMOVED lines=56> */
[----:B------:R-:W-:Y:S02]  /*8cf0*/  UIADD3 UR6, UR6, 0x580, URZ ;  /* 0x0000058006067890 */ /* 0x000fe4000fffe03f */
[----:B------:R-:W-:Y:S01]  /*8d00*/  UIADD3 UR4, UR4, 0xc06, URZ ;  /* 0x00000c0604047890 */ /* 0x000fe2000fffe03f */
[----:B------:R-:W-:Y:S02]  /*8d10*/  WARPGROUP.DEPBAR.LE gsb0, 0x0 ;  /* 0x00008000000079c5 */ /* 0x000fe40000010000 */
[----:B------:R-:W-:-:S06]  /*8d20*/  WARPGROUP.ARRIVE ;  /* 0x00000000000079c5 */ /* 0x000fcc0000000000 */
[----:B------:R-:W-:Y:S03]  /*8d30*/  HGMMA.64x64x16.F32 R120, gdesc[UR8].tnspB, R120, gsb0 ;  /* 0x40e00000087879f0 */ /* 0x000fe60008000878 */
[----:B------:R-:W-:Y:S02]  /*8d40*/  WARPGROUP.DEPBAR.LE gsb0, 0x0 ;  /* 0x00008000000079c5 */ /* 0x000fe40000010000 */
[----:B------:R-:W-:-:S06]  /*8d50*/  WARPGROUP.ARRIVE ;  /* 0x00000000000079c5 */ /* 0x000fcc0000000000 */
[----:B------:R-:W-:Y:S03]  /*8d60*/  HGMMA.64x64x16.F32 R120, gdesc[UR4].tnspB, R120, gsb0 ;  /* 0x40e00000047879f0 */ /* 0x000fe60008000878 */
[----:B------:R-:W-:Y:S02]  /*8d70*/  WARPGROUP.DEPBAR.LE gsb0, 0x0 ;  /* 0x00008000000079c5 */ /* 0x000fe40000010000 */
[----:B------:R0:W-:Y:S01]  /*8d80*/  @!P1 SYNCS.ARRIVE.TRANS64.RED.A1T0 RZ, [R6+URZ], RZ ;  /* 0x000000ff06ff99a7 */ /* 0x0001e2000810043f */
[-C--:B-1----:R-:W-:Y:S01]  /*8d90*/  FMUL.FTZ R38, R120, R33.reuse ;  /* 0x0000002178267220 */ /* 0x082fe20000410000 */
[-C--:B------:R-:W-:Y:S01]  /*8da0*/  FMUL.FTZ R39, R121, R33.reuse ;  /* 0x0000002179277220 */ /* 0x080fe20000410000 */
[-C--:B------:R-:W-:Y:S01]  /*8db0*/  FMUL.FTZ R2, R124, R33.reuse ;  /* 0x000000217c027220 */ /* 0x080fe20000410000 */
[-C--:B------:R-:W-:Y:S01]  /*8dc0*/  FMUL.FTZ R3, R125, R33.reuse ;  /* 0x000000217d037220 */ /* 0x080fe20000410000 */
[-C--:B------:R-:W-:Y:S01]  /*8dd0*/  FMUL.FTZ R4, R128, R33.reuse ;  /* 0x0000002180047220 */ /* 0x080fe20000410000 */
[-C--:B------:R-:W-:Y:S01]  /*8de0*/  FMUL.FTZ R5, R129, R33.reuse ;  /* 0x0000002181057220 */ /* 0x080fe20000410000 */
[-C--:B------:R-:W-:Y:S01]  /*8df0*/  FMUL.FTZ R7, R133, R33.reuse ;  /* 0x0000002185077220 */ /* 0x080fe20000410000 */
[-C--:B0-----:R-:W-:Y:S01]  /*8e00*/  FMUL.FTZ R6, R132, R33.reuse ;  /* 0x0000002184067220 */ /* 0x081fe20000410000 */
        /* <DEDUP_REMOVED lines=23> */
[----:B------:R-:W-:-:S07]  /*8f80*/  FMUL.FTZ R151, R151, R16 ;  /* 0x0000001097977220 */ /* 0x000fce0000410000 */
.L_x_12:
[----:B------:R-:W-:Y:S05]  /*8f90*/  @P0 BRA `(.L_x_33) ;  /* 0x0000000c00b80947 */ /* 0x000fea0003800000 */
[----:B------:R-:W2:Y:S01]  /*8fa0*/  LDL.LU R47, [R1+0x14] ;  /* 0x00001400012f7983 */ /* 0x000ea20000300800 */
[----:B------:R-:W0:Y:S01]  /*8fb0*/  LDC R46, c[0x0][0xbe8] ;  /* 0x0002fa00ff2e7b82 */ /* 0x000e220000000800 */
[----:B------:R-:W-:Y:S01]  /*8fc0*/  ULDC.64 UR4, c[0x0][0xbd0] ;  /* 0x0002f40000047ab9 */ /* 0x000fe20000000a00 */
[----:B------:R-:W-:Y:S01]  /*8fd0*/  ULDC.64 UR6, c[0x0][0xb38] ;  /* 0x0002ce0000067ab9 */ /* 0x000fe20000000a00 */
[----:B------:R-:W1:Y:S05]  /*8fe0*/  S2R R16, SR_TID.X ;  /* 0x0000000000107919 */ /* 0x000e6a0000002100 */
[----:B------:R-:W3:Y:S01]  /*8ff0*/  S2UR UR9, SR_CTAID.Z ;  /* 0x00000000000979c3 */ /* 0x000ee20000002700 */
[----:B------:R-:W4:Y:S07]  /*9000*/  S2R R40, SR_CTAID.X ;  /* 0x0000000000287919 */ /* 0x000f2e0000002500 */
[----:B------:R-:W5:Y:S08]  /*9010*/  LDC.64 R48, c[0x0][0xbd8] ;  /* 0x0002f600ff307b82 */ /* 0x000f700000000a00 */
[----:B------:R-:W5:Y:S08]  /*9020*/  S2UR UR8, SR_CTAID.Y ;  /* 0x00000000000879c3 */ /* 0x000f700000002600 */
[----:B------:R-:W5:Y:S01]  /*9030*/  LDC R52, c[0x0][0xc50] ;  /* 0x00031400ff347b82 */ /* 0x000f620000000800 */
[----:B-1----:R-:W-:-:S05]  /*9040*/  VIADD R27, R16, 0xffffff80 ;  /* 0xffffff80101b7836 */ /* 0x002fca0000000000 */
[----:B------:R-:W-:Y:S02]  /*9050*/  SHF.R.S32.HI R22, RZ, 0x1f, R27 ;  /* 0x0000001fff167819 */ /* 0x000fe4000001141b */
[----:B------:R-:W1:Y:S02]  /*9060*/  LDC.64 R50, c[0x0][0xb40] ;  /* 0x0002d000ff327b82 */ /* 0x000e640000000a00 */
[----:B------:R-:W-:-:S04]  /*9070*/  LEA.HI R26, R22, R27, RZ, 0x7 ;  /* 0x0000001b161a7211 */ /* 0x000fc800078f38ff */
[----:B------:R-:W-:-:S04]  /*9080*/  LOP3.LUT R16, R26, 0xffffff80, RZ, 0xc0, !PT ;  /* 0xffffff801a107812 */ /* 0x000fc800078ec0ff */
[----:B------:R-:W-:-:S04]  /*9090*/  IADD3 R53, R27, -R16, RZ ;  /* 0x800000101b357210 */ /* 0x000fc80007ffe0ff */
[----:B------:R-:W-:-:S04]  /*90a0*/  SHF.R.S32.HI R28, RZ, 0x1f, R53 ;  /* 0x0000001fff1c7819 */ /* 0x000fc80000011435 */
[----:B------:R-:W-:-:S04]  /*90b0*/  LEA.HI R54, R28, R53, RZ, 0x2 ;  /* 0x000000351c367211 */ /* 0x000fc800078f10ff */
[--C-:B------:R-:W-:Y:S02]  /*90c0*/  SHF.R.S32.HI R16, RZ, 0x2, R54.reuse ;  /* 0x00000002ff107819 */ /* 0x100fe40000011436 */
[----:B------:R-:W-:Y:S02]  /*90d0*/  SHF.R.S32.HI R17, RZ, 0x1f, R54 ;  /* 0x0000001fff117819 */ /* 0x000fe40000011436 */
[----:B------:R-:W-:Y:S02]  /*90e0*/  LEA.HI R22, R22, R27, RZ, 0x2 ;  /* 0x0000001b16167211 */ /* 0x000fe400078f10ff */
[----:B------:R-:W-:Y:S02]  /*90f0*/  LEA.HI R17, R17, R16, RZ, 0x3 ;  /* 0x0000001011117211 */ /* 0x000fe400078f18ff */
[----:B------:R-:W-:Y:S02]  /*9100*/  LOP3.LUT R22, R22, 0xfffffffc, RZ, 0xc0, !PT ;  /* 0xfffffffc16167812 */ /* 0x000fe400078ec0ff */
[----:B------:R-:W-:-:S02]  /*9110*/  LOP3.LUT R17, R17, 0xfffffff8, RZ, 0xc0, !PT ;  /* 0xfffffff811117812 */ /* 0x000fc400078ec0ff */
[----:B------:R-:W-:Y:S01]  /*9120*/  SHF.R.S32.HI R29, RZ, 0x7, R26 ;  /* 0x00000007ff1d7819 */ /* 0x000fe2000001141a */
[----:B------:R-:W-:Y:S01]  /*9130*/  BAR.SYNC.DEFER_BLOCKING 0x1, 0x180 ;  /* 0x0046000000007b1d */ /* 0x000fe20000010000 */
[----:B0-----:R-:W-:Y:S01]  /*9140*/  ISETP.NE.AND P0, PT, R46, 0x1, PT ;  /* 0x000000012e00780c */ /* 0x001fe20003f05270 */
[----:B------:R-:W-:Y:S02]  /*9150*/  IMAD.IADD R27, R27, 0x1, -R22 ;  /* 0x000000011b1b7824 */ /* 0x000fe400078e0a16 */
[----:B------:R-:W-:Y:S02]  /*9160*/  IMAD.IADD R26, R16, 0x1, -R17 ;  /* 0x00000001101a7824 */ /* 0x000fe400078e0a11 */
[----:B------:R-:W-:Y:S01]  /*9170*/  IMAD.HI R16, R29, 0x55555556, RZ ;  /* 0x555555561d107827 */ /* 0x000fe200078e02ff */
[----:B------:R-:W-:Y:S02]  /*9180*/  LEA.HI R22, R27, R27, RZ, 0x1 ;  /* 0x0000001b1b167211 */ /* 0x000fe400078f08ff */
[----:B------:R-:W-:-:S02]  /*9190*/  LEA.HI R17, R28, R53, RZ, 0x5 ;  /* 0x000000351c117211 */ /* 0x000fc400078f28ff */
[----:B------:R-:W-:Y:S02]  /*91a0*/  LEA.HI R16, R16, R16, RZ, 0x1 ;  /* 0x0000001010107211 */ /* 0x000fe400078f08ff */
[----:B------:R-:W-:Y:S01]  /*91b0*/  LOP3.LUT R28, R22, 0x1ffffffe, RZ, 0xc0, !PT ;  /* 0x1ffffffe161c7812 */ /* 0x000fe200078ec0ff */
[----:B------:R-:W0:Y:S01]  /*91c0*/  @P0 LDC R44, c[0x0][0xbec] ;  /* 0x0002fb00ff2c0b82 */ /* 0x000e220000000800 */
[----:B------:R-:W-:Y:S01]  /*91d0*/  SHF.R.S32.HI R17, RZ, 0x5, R17 ;  /* 0x00000005ff117819 */ /* 0x000fe20000011411 */
[----:B------:R-:W-:Y:S01]  /*91e0*/  IMAD R22, R16, -0x3, R29 ;  /* 0xfffffffd10167824 */ /* 0x000fe200078e021d */
[----:B------:R-:W-:-:S03]  /*91f0*/  IADD3 R29, R27, -R28, RZ ;  /* 0x8000001c1b1d7210 */ /* 0x000fc60007ffe0ff */
[----:B------:R-:W-:Y:S02]  /*9200*/  IMAD R27, R17, 0x10, R26 ;  /* 0x00000010111b7824 */ /* 0x000fe400078e021a */
[----:B------:R-:W3:Y:S08]  /*9210*/  @P0 LDC R56, c[0x0][0xbec] ;  /* 0x0002fb00ff380b82 */ /* 0x000ef00000000800 */
[----:B------:R-:W1:Y:S01]  /*9220*/  @P0 LDC R45, c[0x0][0xbf0] ;  /* 0x0002fc00ff2d0b82 */ /* 0x000e620000000800 */
[----:B------:R-:W-:-:S07]  /*9230*/  IMAD R22, R22, 0x40, R27 ;  /* 0x0000004016167824 */ /* 0x000fce00078e021b */
[----:B------:R-:W1:Y:S01]  /*9240*/  @P0 LDC R55, c[0x0][0xbf0] ;  /* 0x0002fc00ff370b82 */ /* 0x000e620000000800 */
[----:B------:R-:W-:-:S04]  /*9250*/  IMAD R29, R29, 0x8, R22 ;  /* 0x000000081d1d7824 */ /* 0x000fc800078e0216 */
[----:B----4-:R-:W-:-:S04]  /*9260*/  IMAD R29, R40, 0xc0, R29 ;  /* 0x000000c0281d7824 */ /* 0x010fc800078e021d */
[----:B---3--:R-:W-:-:S04]  /*9270*/  @P0 IMAD.HI.U32 R56, R29, R56, RZ ;  /* 0x000000381d380227 */ /* 0x008fc800078e00ff */
[----:B------:R-:W-:Y:S01]  /*9280*/  IMAD R22, R40, 0xc0, R22 ;  /* 0x000000c028167824 */ /* 0x000fe200078e0216 */
[----:B------:R-:W-:Y:S01]  /*9290*/  LOP3.LUT R54, R54, 0x7ffffffc, RZ, 0xc0, !PT ;  /* 0x7ffffffc36367812 */ /* 0x000fe200078ec0ff */
[----:B------:R-:W-:Y:S01]  /*92a0*/  BSSY B0, `(.L_x_34) ;  /* 0x0000089000007945 */ /* 0x000fe20003800000 */
[----:B--2---:R-:W-:Y:S01]  /*92b0*/  SHF.R.S32.HI R42, RZ, 0x1f, R47 ;  /* 0x0000001fff2a7819 */ /* 0x004fe2000001142f */
[----:B------:R-:W-:-:S04]  /*92c0*/  IMAD.WIDE.U32 R16, R47, UR4, RZ ;  /* 0x000000042f107c25 */ /* 0x000fc8000f8e00ff */
[C---:B------:R-:W-:Y:S01]  /*92d0*/  IMAD R26, R42.reuse, UR4, RZ ;  /* 0x000000042a1a7c24 */ /* 0x040fe2000f8e02ff */
[----:B------:R-:W-:Y:S01]  /*92e0*/  USHF.R.S32.HI UR4, URZ, 0x1f, UR9 ;  /* 0x0000001f3f047899 */ /* 0x000fe20008011409 */
[----:B------:R-:W-:Y:S02]  /*92f0*/  IMAD R42, R42, UR6, RZ ;  /* 0x000000062a2a7c24 */ /* 0x000fe4000f8e02ff */
[C---:B------:R-:W-:Y:S02]  /*9300*/  IMAD R41, R47.reuse, UR5, R26 ;  /* 0x000000052f297c24 */ /* 0x040fe4000f8e021a */
[----:B------:R-:W-:-:S03]  /*9310*/  IMAD.WIDE.U32 R26, R47, UR6, RZ ;  /* 0x000000062f1a7c25 */ /* 0x000fc6000f8e00ff */
[----:B------:R-:W-:Y:S01]  /*9320*/  IADD3 R17, R17, R41, RZ ;  /* 0x0000002911117210 */ /* 0x000fe20007ffe0ff */
[C---:B------:R-:W-:Y:S01]  /*9330*/  IMAD R41, R47.reuse, UR7, R42 ;  /* 0x000000072f297c24 */ /* 0x040fe2000f8e022a */
[----:B------:R-:W-:Y:S01]  /*9340*/  IADD3 R47, -R47, RZ, RZ ;  /* 0x000000ff2f2f7210 */ /* 0x000fe20007ffe1ff */
[----:B-----5:R-:W-:Y:S01]  /*9350*/  IMAD R28, R48, UR4, RZ ;  /* 0x00000004301c7c24 */ /* 0x020fe2000f8e02ff */
[----:B------:R-:W-:-:S03]  /*9360*/  ULDC.64 UR6, c[0x0][0xb48] ;  /* 0x0002d20000067ab9 */ /* 0x000fc60000000a00 */
[----:B------:R-:W-:Y:S02]  /*9370*/  IMAD R43, R49, UR9, R28 ;  /* 0x00000009312b7c24 */ /* 0x000fe4000f8e021c */
[----:B------:R-:W-:Y:S02]  /*9380*/  IMAD R49, R52, R47, UR8 ;  /* 0x0000000834317e24 */ /* 0x000fe4000f8e022f */
[----:B------:R-:W-:-:S04]  /*9390*/  IMAD.WIDE.U32 R16, R48, UR9, R16 ;  /* 0x0000000930107c25 */ /* 0x000fc8000f8e0010 */
[----:B0-----:R-:W-:Y:S01]  /*93a0*/  @P0 IMAD.HI.U32 R28, R29, R44, RZ ;  /* 0x0000002c1d1c0227 */ /* 0x001fe200078e00ff */
[----:B------:R-:W-:-:S03]  /*93b0*/  SHF.R.S32.HI R44, RZ, 0x1f, R49 ;  /* 0x0000001fff2c7819 */ /* 0x000fc60000011431 */
[----:B------:R-:W-:Y:S02]  /*93c0*/  IMAD.IADD R27, R27, 0x1, R41 ;  /* 0x000000011b1b7824 */ /* 0x000fe400078e0229 */
[----:B------:R-:W-:Y:S02]  /*93d0*/  IMAD.IADD R17, R17, 0x1, R43 ;  /* 0x0000000111117824 */ /* 0x000fe400078e022b */
[C---:B-1----:R-:W-:Y:S01]  /*93e0*/  IMAD R42, R50.reuse, UR4, RZ ;  /* 0x00000004322a7c24 */ /* 0x042fe2000f8e02ff */
[----:B------:R-:W-:Y:S01]  /*93f0*/  ULDC.64 UR4, c[0x0][0xbe0] ;  /* 0x0002f80000047ab9 */ /* 0x000fe20000000a00 */
[----:B------:R-:W-:Y:S01]  /*9400*/  IMAD.MOV.U32 R41, RZ, RZ, R29 ;  /* 0x000000ffff297224 */ /* 0x000fe200078e001d */
[----:B------:R-:W-:Y:S01]  /*9410*/  @P0 SHF.R.U32.HI R41, RZ, R45, R28 ;  /* 0x0000002dff290219 */ /* 0x000fe2000001161c */
[----:B------:R-:W-:Y:S01]  /*9420*/  IMAD R45, R51, UR9, R42 ;  /* 0x00000009332d7c24 */ /* 0x000fe2000f8e022a */
[----:B------:R-:W-:Y:S01]  /*9430*/  MOV R43, R29 ;  /* 0x0000001d002b7202 */ /* 0x000fe20000000f00 */
[----:B------:R-:W-:Y:S01]  /*9440*/  IMAD.WIDE.U32 R26, R50, UR9, R26 ;  /* 0x00000009321a7c25 */ /* 0x000fe2000f8e001a */
[----:B------:R-:W-:Y:S01]  /*9450*/  @P0 SHF.R.U32.HI R43, RZ, R55, R56 ;  /* 0x00000037ff2b0219 */ /* 0x000fe20000011638 */
[----:B------:R-:W-:-:S02]  /*9460*/  ULDC.64 UR8, c[0x0][0xb28] ;  /* 0x0002ca0000087ab9 */ /* 0x000fc40000000a00 */
[----:B------:R-:W-:Y:S02]  /*9470*/  IMAD R28, R44, UR4, RZ ;  /* 0x000000042c1c7c24 */ /* 0x000fe4000f8e02ff */
[----:B------:R-:W-:-:S04]  /*9480*/  IMAD.WIDE.U32 R16, R49, UR4, R16 ;  /* 0x0000000431107c25 */ /* 0x000fc8000f8e0010 */
[----:B------:R-:W-:Y:S01]  /*9490*/  IMAD.IADD R27, R27, 0x1, R45 ;  /* 0x000000011b1b7824 */ /* 0x000fe200078e022d */
[----:B------:R-:W-:Y:S01]  /*94a0*/  SHF.R.S32.HI R45, RZ, 0x1f, R41 ;  /* 0x0000001fff2d7819 */ /* 0x000fe20000011429 */
[----:B------:R-:W-:Y:S01]  /*94b0*/  IMAD R44, R44, UR6, RZ ;  /* 0x000000062c2c7c24 */ /* 0x000fe2000f8e02ff */
[----:B------:R-:W-:Y:S01]  /*94c0*/  IADD3 R16, P0, R41, R16, RZ ;  /* 0x0000001029107210 */ /* 0x000fe20007f1e0ff */
[C---:B------:R-:W-:Y:S01]  /*94d0*/  IMAD R42, R49.reuse, UR5, R28 ;  /* 0x00000005312a7c24 */ /* 0x040fe2000f8e021c */
[----:B------:R-:W-:Y:S01]  /*94e0*/  SHF.R.S32.HI R28, RZ, 0x1f, R43 ;  /* 0x0000001fff1c7819 */ /* 0x000fe2000001142b */
[----:B------:R-:W-:Y:S01]  /*94f0*/  IMAD.MOV R41, RZ, RZ, -R41 ;  /* 0x000000ffff297224 */ /* 0x000fe200078e0a29 */
[----:B------:R-:W-:Y:S01]  /*9500*/  ULDC.64 UR4, c[0x0][0xb30] ;  /* 0x0002cc0000047ab9 */ /* 0x000fe20000000a00 */
[----:B------:R-:W-:Y:S01]  /*9510*/  IMAD R47, R49, UR7, R44 ;  /* 0x00000007312f7c24 */ /* 0x000fe2000f8e022c */
[----:B------:R-:W-:Y:S01]  /*9520*/  IADD3 R44, -R43, RZ, RZ ;  /* 0x000000ff2b2c7210 */ /* 0x000fe20007ffe1ff */
[----:B------:R-:W-:-:S02]  /*9530*/  IMAD R28, R28, UR4, RZ ;  /* 0x000000041c1c7c24 */ /* 0x000fc4000f8e02ff */
[----:B------:R-:W-:Y:S01]  /*9540*/  IMAD R41, R46, R41, R29 ;  /* 0x000000292e297224 */ /* 0x000fe200078e021d */
[----:B------:R-:W-:Y:S01]  /*9550*/  IADD3.X R17, R45, R17, R42, P0, !PT ;  /* 0x000000112d117210 */ /* 0x000fe200007fe42a */
[----:B------:R-:W-:Y:S01]  /*9560*/  IMAD.WIDE.U32 R26, R49, UR6, R26 ;  /* 0x00000006311a7c25 */ /* 0x000fe2000f8e001a */
[----:B------:R-:W-:-:S03]  /*9570*/  ULDC.64 UR6, c[0x0][0xbc8] ;  /* 0x0002f20000067ab9 */ /* 0x000fc60000000a00 */
[----:B------:R-:W-:Y:S02]  /*9580*/  IMAD R29, R46, R44, R29 ;  /* 0x0000002c2e1d7224 */ /* 0x000fe400078e021d */
[----:B------:R-:W-:Y:S01]  /*9590*/  IMAD R45, R43, UR5, R28 ;  /* 0x000000052b2d7c24 */ /* 0x000fe2000f8e021c */
[----:B------:R-:W-:Y:S01]  /*95a0*/  SHF.R.S32.HI R28, RZ, 0x1f, R41 ;  /* 0x0000001fff1c7819 */ /* 0x000fe20000011429 */
[----:B------:R-:W-:Y:S01]  /*95b0*/  IMAD.IADD R27, R27, 0x1, R47 ;  /* 0x000000011b1b7824 */ /* 0x000fe200078e022f */
[----:B------:R-:W-:Y:S01]  /*95c0*/  SHF.R.S32.HI R42, RZ, 0x1f, R29 ;  /* 0x0000001fff2a7819 */ /* 0x000fe2000001141d */
[----:B------:R-:W0:Y:S01]  /*95d0*/  S2UR UR5, SR_CgaCtaId ;  /* 0x00000000000579c3 */ /* 0x000e220000008800 */
[----:B------:R-:W-:-:S04]  /*95e0*/  IMAD.WIDE.U32 R26, R43, UR4, R26 ;  /* 0x000000042b1a7c25 */ /* 0x000fc8000f8e001a */
[----:B------:R-:W-:Y:S02]  /*95f0*/  IMAD R28, R28, UR6, RZ ;  /* 0x000000061c1c7c24 */ /* 0x000fe4000f8e02ff */
[----:B------:R-:W-:Y:S02]  /*9600*/  IMAD.IADD R27, R27, 0x1, R45 ;  /* 0x000000011b1b7824 */ /* 0x000fe400078e022d */
[----:B------:R-:W-:Y:S02]  /*9610*/  IMAD R42, R42, UR8, RZ ;  /* 0x000000082a2a7c24 */ /* 0x000fe4000f8e02ff */
[C---:B------:R-:W-:Y:S02]  /*9620*/  IMAD R43, R41.reuse, UR7, R28 ;  /* 0x00000007292b7c24 */ /* 0x040fe4000f8e021c */
[----:B------:R-:W-:Y:S01]  /*9630*/  IMAD.WIDE.U32 R16, R41, UR6, R16 ;  /* 0x0000000629107c25 */ /* 0x000fe2000f8e0010 */
[----:B------:R-:W-:-:S03]  /*9640*/  ULDC.64 UR6, c[0x0][0xba8] ;  /* 0x0002ea0000067ab9 */ /* 0x000fc60000000a00 */
[C---:B------:R-:W-:Y:S01]  /*9650*/  IMAD R41, R29.reuse, UR9, R42 ;  /* 0x000000091d297c24 */ /* 0x040fe2000f8e022a */
[----:B------:R-:W-:Y:S01]  /*9660*/  LEA R28, P0, R16, UR6, 0x2 ;  /* 0x00000006101c7c11 */ /* 0x000fe2000f8010ff */
[----:B------:R-:W-:Y:S01]  /*9670*/  IMAD.WIDE.U32 R26, R29, UR8, R26 ;  /* 0x000000081d1a7c25 */ /* 0x000fe2000f8e001a */
[----:B------:R-:W-:Y:S01]  /*9680*/  IADD3 R29, R17, R43, RZ ;  /* 0x0000002b111d7210 */ /* 0x000fe20007ffe0ff */
[----:B------:R-:W-:Y:S01]  /*9690*/  ULDC.64 UR8, c[0x0][0xb00] ;  /* 0x0002c00000087ab9 */ /* 0x000fe20000000a00 */
[----:B------:R-:W-:Y:S01]  /*96a0*/  UMOV UR4, 0x400 ;  /* 0x0000040000047882 */ /* 0x000fe20000000000 */
[----:B------:R-:W-:Y:S01]  /*96b0*/  IMAD.IADD R17, R27, 0x1, R41 ;  /* 0x000000011b117824 */ /* 0x000fe200078e0229 */
[----:B------:R-:W-:Y:S01]  /*96c0*/  LEA R48, P1, R26, UR8, 0x2 ;  /* 0x000000081a307c11 */ /* 0x000fe2000f8210ff */
[----:B------:R-:W-:Y:S01]  /*96d0*/  ULDC UR6, c[0x0][0xa88] ;  /* 0x0002a20000067ab9 */ /* 0x000fe20000000800 */
[----:B------:R-:W-:Y:S02]  /*96e0*/  LEA.HI.X R29, R16, UR7, R29, 0x2, P0 ;  /* 0x00000007101d7c11 */ /* 0x000fe400080f141d */
[----:B------:R-:W-:Y:S01]  /*96f0*/  LEA.HI.X R50, R26, UR9, R17, 0x2, P1 ;  /* 0x000000091a327c11 */ /* 0x000fe200088f1411 */
[----:B------:R-:W-:Y:S04]  /*9700*/  SHFL.IDX PT, R16, R28, RZ, 0x1c1f ;  /* 0x001c1fff1c107589 */ /* 0x000fe800000e0000 */
[----:B------:R-:W1:Y:S04]  /*9710*/  SHFL.IDX PT, R17, R29, RZ, 0x1c1f ;  /* 0x001c1fff1d117589 */ /* 0x000e6800000e0000 */
[----:B------:R-:W-:Y:S04]  /*9720*/  SHFL.IDX PT, R26, R28, 0x1, 0x1c1f ;  /* 0x003c1f001c1a7f89 */ /* 0x000fe800000e0000 */
[----:B------:R-:W2:Y:S01]  /*9730*/  SHFL.IDX PT, R27, R29, 0x1, 0x1c1f ;  /* 0x003c1f001d1b7f89 */ /* 0x000ea200000e0000 */
[----:B0-----:R-:W-:Y:S01]  /*9740*/  ULEA UR4, UR5, UR4, 0x18 ;  /* 0x0000000405047291 */ /* 0x001fe2000f8ec03f */
[----:B------:R-:W-:Y:S01]  /*9750*/  IMAD R45, R46, UR6, RZ ;  /* 0x000000062e2d7c24 */ /* 0x000fe2000f8e02ff */
[----:B------:R-:W-:Y:S01]  /*9760*/  LOP3.LUT P0, RZ, R53, 0x3, RZ, 0xc0, !PT ;  /* 0x0000000335ff7812 */ /* 0x000fe2000780c0ff */
[----:B------:R-:W-:Y:S01]  /*9770*/  VIADD R44, R22, 0x8 ;  /* 0x00000008162c7836 */ /* 0x000fe20000000000 */
[----:B------:R-:W-:-:S02]  /*9780*/  UIADD3 UR4, UR4, 0x30820, URZ ;  /* 0x0003082004047890 */ /* 0x000fc4000fffe03f */
[-C--:B------:R-:W-:Y:S02]  /*9790*/  ISETP.GE.OR P1, PT, R22, R45.reuse, P0 ;  /* 0x0000002d1600720c */ /* 0x080fe40000726670 */
[-C--:B------:R-:W-:Y:S01]  /*97a0*/  ISETP.GE.OR P0, PT, R44, R45.reuse, P0 ;  /* 0x0000002d2c00720c */ /* 0x080fe20000706670 */
[----:B------:R-:W-:Y:S01]  /*97b0*/  UPRMT UR4, URZ, 0x654, UR4 ;  /* 0x000006543f047896 */ /* 0x000fe20008000004 */
[----:B------:R-:W-:-:S08]  /*97c0*/  ISETP.GE.AND P2, PT, R22, R45, PT ;  /* 0x0000002d1600720c */ /* 0x000fd00003f46270 */
[----:B------:R-:W-:Y:S01]  /*97d0*/  SYNCS.ARRIVE.TRANS64.RED.A1T0 RZ, [UR4], RZ ;  /* 0x000000ffffff79a7 */ /* 0x000fe20008100404 */
[----:B-1----:R0:W-:Y:S04]  /*97e0*/  @!P1 ST.E desc[UR42][R16.64], R23 ;  /* 0x0000001710009985 */ /* 0x0021e8000c10192a */
[----:B--2---:R0:W-:Y:S01]  /*97f0*/  @!P0 ST.E desc[UR42][R26.64], R0 ;  /* 0x000000001a008985 */ /* 0x0041e2000c10192a */
[----:B------:R-:W-:-:S03]  /*9800*/  IADD3 R47, R53, -R54, RZ ;  /* 0x80000036352f7210 */ /* 0x000fc60007ffe0ff */
[----:B------:R0:W1:Y:S04]  /*9810*/  SHFL.IDX PT, R42, R48, RZ, 0x1c1f ;  /* 0x001c1fff302a7589 */ /* 0x00006800000e0000 */
[----:B------:R0:W2:Y:S01]  /*9820*/  SHFL.IDX PT, R43, R50, RZ, 0x1c1f ;  /* 0x001c1fff322b7589 */ /* 0x0000a200000e0000 */
[----:B------:R-:W-:Y:S01]  /*9830*/  IMAD.SHL.U32 R47, R47, 0x2, RZ ;  /* 0x000000022f2f7824 */ /* 0x000fe200078e00ff */
[----:B------:R-:W-:Y:S06]  /*9840*/  @P2 BRA `(.L_x_35) ;  /* 0x0000000000b82947 */ /* 0x000fec0003800000 */
[----:B------:R-:W-:Y:S01]  /*9850*/  ULDC UR4, c[0x0][0xac8] ;  /* 0x0002b20000047ab9 */ /* 0x000fe20000000800 */
[C---:B0-----:R-:W-:Y:S01]  /*9860*/  VIADD R0, R47.reuse, 0x8 ;  /* 0x000000082f007836 */ /* 0x041fe20000000000 */
[C---:B------:R-:W-:Y:S01]  /*9870*/  ISETP.GE.AND P0, PT, R47.reuse, UR4, PT ;  /* 0x000000042f007c0c */ /* 0x040fe2000bf06270 */
[C---:B------:R-:W-:Y:S01]  /*9880*/  VIADD R23, R47.reuse, 0x18 ;  /* 0x000000182f177836 */ /* 0x040fe20000000000 */
[C---:B------:R-:W-:Y:S01]  /*9890*/  IADD3 R22, R47.reuse, 0x10, RZ ;  /* 0x000000102f167810 */ /* 0x040fe20007ffe0ff */
[C---:B------:R-:W-:Y:S01]  /*98a0*/  VIADD R26, R47.reuse, 0x20 ;  /* 0x000000202f1a7836 */ /* 0x040fe20000000000 */
[C---:B------:R-:W-:Y:S01]  /*98b0*/  IADD3 R27, R47.reuse, 0x28, RZ ;  /* 0x000000282f1b7810 */ /* 0x040fe20007ffe0ff */
[C---:B------:R-:W-:Y:S01]  /*98c0*/  VIADD R29, R47.reuse, 0x30 ;  /* 0x000000302f1d7836 */ /* 0x040fe20000000000 */
[----:B------:R-:W-:Y:S01]  /*98d0*/  ISETP.GE.AND P1, PT, R22, UR4, PT ;  /* 0x0000000416007c0c */ /* 0x000fe2000bf26270 */
[----:B------:R-:W-:Y:S01]  /*98e0*/  VIADD R40, R47, 0x38 ;  /* 0x000000382f287836 */ /* 0x000fe20000000000 */
[----:B------:R-:W-:-:S02]  /*98f0*/  ISETP.GE.AND P2, PT, R23, UR4, PT ;  /* 0x0000000417007c0c */ /* 0x000fc4000bf46270 */
[----:B------:R-:W-:Y:S02]  /*9900*/  ISETP.GE.AND P3, PT, R26, UR4, PT ;  /* 0x000000041a007c0c */ /* 0x000fe4000bf66270 */
[----:B------:R-:W-:Y:S01]  /*9910*/  ISETP.GE.AND P4, PT, R27, UR4, PT ;  /* 0x000000041b007c0c */ /* 0x000fe2000bf86270 */
[----:B-12---:R-:W-:Y:S01]  /*9920*/  @!P0 IMAD.WIDE R16, R47, 0x4, R42 ;  /* 0x000000042f108825 */ /* 0x006fe200078e022a */
[----:B------:R-:W-:Y:S02]  /*9930*/  ISETP.GE.AND P5, PT, R29, UR4, PT ;  /* 0x000000041d007c0c */ /* 0x000fe4000bfa6270 */
[----:B------:R-:W-:Y:S02]  /*9940*/  ISETP.GE.AND P6, PT, R40, UR4, PT ;  /* 0x0000000428007c0c */ /* 0x000fe4000bfc6270 */
[----:B------:R0:W-:Y:S01]  /*9950*/  @!P0 ST.E.64 desc[UR42][R16.64], R38 ;  /* 0x0000002610008985 */ /* 0x0001e2000c101b2a */
[----:B------:R-:W-:Y:S02]  /*9960*/  ISETP.GE.AND P0, PT, R0, UR4, PT ;  /* 0x0000000400007c0c */ /* 0x000fe4000bf06270 */
[----:B------:R-:W-:-:S02]  /*9970*/  @!P1 LEA.HI R22, R22, R22, RZ, 0x1 ;  /* 0x0000001616169211 */ /* 0x000fc400078f08ff */
[----:B------:R-:W-:Y:S02]  /*9980*/  @!P3 LEA.HI R26, R26, R26, RZ, 0x1 ;  /* 0x0000001a1a1ab211 */ /* 0x000fe400078f08ff */
[----:B------:R-:W-:-:S04]  /*9990*/  @!P4 LEA.HI R28, R27, R27, RZ, 0x1 ;  /* 0x0000001b1b1cc211 */ /* 0x000fc800078f08ff */
[----:B------:R-:W-:-:S03]  /*99a0*/  @!P6 LEA.HI R40, R40, R40, RZ, 0x1 ;  /* 0x000000282828e211 */ /* 0x000fc600078f08ff */
[----:B------:R-:W-:Y:S02]  /*99b0*/  @!P0 LEA.HI R0, R0, R0, RZ, 0x1 ;  /* 0x0000000000008211 */ /* 0x000fe400078f08ff */
[----:B0-----:R-:W-:Y:S02]  /*99c0*/  @!P2 LEA.HI R16, R23, R23, RZ, 0x1 ;  /* 0x000000171710a211 */ /* 0x001fe400078f08ff */
[----:B------:R-:W-:Y:S02]  /*99d0*/  @!P0 LOP3.LUT R17, R0, 0xfffffffe, RZ, 0xc0, !PT ;  /* 0xfffffffe00118812 */ /* 0x000fe400078ec0ff */
[----:B------:R-:W-:Y:S02]  /*99e0*/  @!P5 LEA.HI R38, R29, R29, RZ, 0x1 ;  /* 0x0000001d1d26d211 */ /* 0x000fe400078f08ff */
[----:B------:R-:W-:Y:S02]  /*99f0*/  @!P1 LOP3.LUT R23, R22, 0xfffffffe, RZ, 0xc0, !PT ;  /* 0xfffffffe16179812 */ /* 0x000fe400078ec0ff */
[----:B------:R-:W-:Y:S01]  /*9a00*/  @!P2 LOP3.LUT R27, R16, 0xfffffffe, RZ, 0xc0, !PT ;  /* 0xfffffffe101ba812 */ /* 0x000fe200078ec0ff */
[----:B------:R-:W-:Y:S01]  /*9a10*/  @!P0 IMAD.WIDE R16, R17, 0x4, R42 ;  /* 0x0000000411108825 */ /* 0x000fe200078e022a */
[----:B------:R-:W-:-:S02]  /*9a20*/  @!P3 LOP3.LUT R29, R26, 0xfffffffe, RZ, 0xc0, !PT ;  /* 0xfffffffe1a1db812 */ /* 0x000fc400078ec0ff */
[----:B------:R-:W-:Y:S01]  /*9a30*/  @!P4 LOP3.LUT R39, R28, 0xfffffffe, RZ, 0xc0, !PT ;  /* 0xfffffffe1c27c812 */ /* 0x000fe200078ec0ff */
[--C-:B------:R-:W-:Y:S01]  /*9a40*/  @!P1 IMAD.WIDE R22, R23, 0x4, R42.reuse ;  /* 0x0000000417169825 */ /* 0x100fe200078e022a */
[----:B------:R-:W-:Y:S01]  /*9a50*/  @!P5 LOP3.LUT R41, R38, 0xfffffffe, RZ, 0xc0, !PT ;  /* 0xfffffffe2629d812 */ /* 0x000fe200078ec0ff */
[----:B------:R3:W-:Y:S01]  /*9a60*/  @!P0 ST.E.64 desc[UR42][R16.64], R2 ;  /* 0x0000000210008985 */ /* 0x0007e2000c101b2a */
[----:B------:R-:W-:Y:S01]  /*9a70*/  @!P6 LOP3.LUT R49, R40, 0xfffffffe, RZ, 0xc0, !PT ;  /* 0xfffffffe2831e812 */ /* 0x000fe200078ec0ff */
[--C-:B------:R-:W-:Y:S02]  /*9a80*/  @!P2 IMAD.WIDE R26, R27, 0x4, R42.reuse ;  /* 0x000000041b1aa825 */ /* 0x100fe400078e022a */
[----:B------:R3:W-:Y:S02]  /*9a90*/  @!P1 ST.E.64 desc[UR42][R22.64], R4 ;  /* 0x0000000416009985 */ /* 0x0007e4000c101b2a */
[--C-:B------:R-:W-:Y:S02]  /*9aa0*/  @!P3 IMAD.WIDE R28, R29, 0x4, R42.reuse ;  /* 0x000000041d1cb825 */ /* 0x100fe400078e022a */
[----:B------:R3:W-:Y:S02]  /*9ab0*/  @!P2 ST.E.64 desc[UR42][R26.64], R6 ;  /* 0x000000061a00a985 */ /* 0x0007e4000c101b2a */
[----:B------:R-:W-:-:S02]  /*9ac0*/  @!P4 IMAD.WIDE R38, R39, 0x4, R42 ;  /* 0x000000042726c825 */ /* 0x000fc400078e022a */
[----:B------:R3:W-:Y:S02]  /*9ad0*/  @!P3 ST.E.64 desc[UR42][R28.64], R10 ;  /* 0x0000000a1c00b985 */ /* 0x0007e4000c101b2a */
[--C-:B------:R-:W-:Y:S02]  /*9ae0*/  @!P5 IMAD.WIDE R40, R41, 0x4, R42.reuse ;  /* 0x000000042928d825 */ /* 0x100fe400078e022a */
[----:B------:R3:W-:Y:S02]  /*9af0*/  @!P4 ST.E.64 desc[UR42][R38.64], R14 ;  /* 0x0000000e2600c985 */ /* 0x0007e4000c101b2a */
[----:B------:R-:W-:Y:S02]  /*9b00*/  @!P6 IMAD.WIDE R42, R49, 0x4, R42 ;  /* 0x00000004312ae825 */ /* 0x000fe400078e022a */
[----:B------:R3:W-:Y:S04]  /*9b10*/  @!P5 ST.E.64 desc[UR42][R40.64], R20 ;  /* 0x000000142800d985 */ /* 0x0007e8000c101b2a */
[----:B------:R3:W-:Y:S02]  /*9b20*/  @!P6 ST.E.64 desc[UR42][R42.64], R32 ;  /* 0x000000202a00e985 */ /* 0x0007e4000c101b2a */
.L_x_35:
[----:B------:R-:W-:Y:S05]  /*9b30*/  BSYNC B0 ;  /* 0x0000000000007941 */ /* 0x000fea0003800000 */
.L_x_34:
[----:B------:R-:W-:Y:S01]  /*9b40*/  ISETP.GE.AND P0, PT, R44, R45, PT ;  /* 0x0000002d2c00720c */ /* 0x000fe20003f06270 */
[----:B0--3--:R3:W4:Y:S04]  /*9b50*/  SHFL.IDX PT, R17, R50, 0x1, 0x1c1f ;  /* 0x003c1f0032117f89 */ /* 0x00972800000e0000 */
[----:B------:R3:W0:Y:S08]  /*9b60*/  SHFL.IDX PT, R16, R48, 0x1, 0x1c1f ;  /* 0x003c1f0030107f89 */ /* 0x00063000000e0000 */
[----:B---3--:R-:W-:Y:S05]  /*9b70*/  @P0 BRA `(.L_x_10) ;  /* 0x0000003800b00947 */ /* 0x008fea0003800000 */
[C---:B------:R-:W-:Y:S01]  /*9b80*/  IADD3 R0, R47.reuse, 0x8, RZ ;  /* 0x000000082f007810 */ /* 0x040fe20007ffe0ff */
[----:B------:R-:W-:Y:S01]  /*9b90*/  ULDC UR4, c[0x0][0xac8] ;  /* 0x0002b20000047ab9 */ /* 0x000fe20000000800 */
[C---:B------:R-:W-:Y:S01]  /*9ba0*/  VIADD R6, R47.reuse, 0x10 ;  /* 0x000000102f067836 */ /* 0x040fe20000000000 */
[C---:B------:R-:W-:Y:S01]  /*9bb0*/  IADD3 R10, R47.reuse, 0x20, RZ ;  /* 0x000000202f0a7810 */ /* 0x040fe20007ffe0ff */
[C---:B------:R-:W-:Y:S01]  /*9bc0*/  VIADD R7, R47.reuse, 0x18 ;  /* 0x000000182f077836 */ /* 0x040fe20000000000 */
[----:B------:R-:W-:Y:S01]  /*9bd0*/  ISETP.GE.AND P1, PT, R0, UR4, PT ;  /* 0x0000000400007c0c */ /* 0x000fe2000bf26270 */
[C---:B------:R-:W-:Y:S01]  /*9be0*/  VIADD R11, R47.reuse, 0x28 ;  /* 0x000000282f0b7836 */ /* 0x040fe20000000000 */
[----:B------:R-:W-:Y:S01]  /*9bf0*/  ISETP.GE.AND P2, PT, R6, UR4, PT ;  /* 0x0000000406007c0c */ /* 0x000fe2000bf46270 */
[----:B------:R-:W-:Y:S01]  /*9c00*/  VIADD R15, R47, 0x30 ;  /* 0x000000302f0f7836 */ /* 0x000fe20000000000 */
[----:B------:R-:W-:Y:S02]  /*9c10*/  ISETP.GE.AND P3, PT, R7, UR4, PT ;  /* 0x0000000407007c0c */ /* 0x000fe4000bf66270 */
[----:B------:R-:W-:-:S02]  /*9c20*/  ISETP.GE.AND P4, PT, R10, UR4, PT ;  /* 0x000000040a007c0c */ /* 0x000fc4000bf86270 */
[----:B------:R-:W-:Y:S02]  /*9c30*/  ISETP.GE.AND P0, PT, R47, UR4, PT ;  /* 0x000000042f007c0c */ /* 0x000fe4000bf06270 */
[----:B------:R-:W-:Y:S02]  /*9c40*/  ISETP.GE.AND P5, PT, R11, UR4, PT ;  /* 0x000000040b007c0c */ /* 0x000fe4000bfa6270 */
[----:B------:R-:W-:Y:S02]  /*9c50*/  ISETP.GE.AND P6, PT, R15, UR4, PT ;  /* 0x000000040f007c0c */ /* 0x000fe4000bfc6270 */
[----:B------:R-:W-:Y:S02]  /*9c60*/  @!P1 LEA.HI R0, R0, R0, RZ, 0x1 ;  /* 0x0000000000009211 */ /* 0x000fe400078f08ff */
[----:B------:R-:W-:Y:S02]  /*9c70*/  @!P2 LEA.HI R6, R6, R6, RZ, 0x1 ;  /* 0x000000060606a211 */ /* 0x000fe400078f08ff */
[----:B------:R-:W-:-:S02]  /*9c80*/  @!P1 LOP3.LUT R5, R0, 0xfffffffe, RZ, 0xc0, !PT ;  /* 0xfffffffe00059812 */ /* 0x000fc400078ec0ff */
[----:B------:R-:W-:Y:S01]  /*9c90*/  @!P3 LEA.HI R0, R7, R7, RZ, 0x1 ;  /* 0x000000070700b211 */ /* 0x000fe200078f08ff */
[--C-:B0---4-:R-:W-:Y:S01]  /*9ca0*/  @!P0 IMAD.WIDE R2, R47, 0x4, R16.reuse ;  /* 0x000000042f028825 */ /* 0x111fe200078e0210 */
[----:B------:R-:W-:Y:S02]  /*9cb0*/  @!P4 LEA.HI R10, R10, R10, RZ, 0x1 ;  /* 0x0000000a0a0ac211 */ /* 0x000fe400078f08ff */
[----:B------:R-:W-:Y:S01]  /*9cc0*/  @!P5 LEA.HI R14, R11, R11, RZ, 0x1 ;  /* 0x0000000b0b0ed211 */ /* 0x000fe200078f08ff */
[----:B------:R-:W-:Y:S01]  /*9cd0*/  @!P1 IMAD.WIDE R4, R5, 0x4, R16 ;  /* 0x0000000405049825 */ /* 0x000fe200078e0210 */
[----:B------:R-:W-:Y:S01]  /*9ce0*/  @!P6 LEA.HI R20, R15, R15, RZ, 0x1 ;  /* 0x0000000f0f14e211 */ /* 0x000fe200078f08ff */
[----:B------:R0:W-:Y:S01]  /*9cf0*/  @!P0 ST.E.64 desc[UR42][R2.64], R30 ;  /* 0x0000001e02008985 */ /* 0x0001e2000c101b2a */
[----:B------:R-:W-:Y:S02]  /*9d00*/  @!P2 LOP3.LUT R7, R6, 0xfffffffe, RZ, 0xc0, !PT ;  /* 0xfffffffe0607a812 */ /* 0x000fe400078ec0ff */
[----:B------:R-:W-:Y:S01]  /*9d10*/  @!P3 LOP3.LUT R11, R0, 0xfffffffe, RZ, 0xc0, !PT ;  /* 0xfffffffe000bb812 */ /* 0x000fe200078ec0ff */
[----:B------:R3:W-:Y:S01]  /*9d20*/  @!P1 ST.E.64 desc[UR42][R4.64], R36 ;  /* 0x0000002404009985 */ /* 0x0007e2000c101b2a */
[----:B------:R-:W-:-:S02]  /*9d30*/  @!P4 LOP3.LUT R15, R10, 0xfffffffe, RZ, 0xc0, !PT ;  /* 0xfffffffe0a0fc812 */ /* 0x000fc400078ec0ff */
[----:B------:R-:W-:Y:S02]  /*9d40*/  @!P5 LOP3.LUT R21, R14, 0xfffffffe, RZ, 0xc0, !PT ;  /* 0xfffffffe0e15d812 */ /* 0x000fe400078ec0ff */
[----:B------:R-:W-:Y:S02]  /*9d50*/  @!P6 LOP3.LUT R23, R20, 0xfffffffe, RZ, 0xc0, !PT ;  /* 0xfffffffe1417e812 */ /* 0x000fe400078ec0ff */
[----:B------:R-:W-:Y:S01]  /*9d60*/  IADD3 R47, R47, 0x38, RZ ;  /* 0x000000382f2f7810 */ /* 0x000fe20007ffe0ff */
[----:B0-----:R-:W-:-:S03]  /*9d70*/  @!P2 IMAD.WIDE R2, R7, 0x4, R16 ;  /* 0x000000040702a825 */ /* 0x001fc600078e0210 */
[----:B------:R-:W-:Y:S01]  /*9d80*/  ISETP.GE.AND P0, PT, R47, UR4, PT ;  /* 0x000000042f007c0c */ /* 0x000fe2000bf06270 */
[--C-:B---3--:R-:W-:Y:S01]  /*9d90*/  @!P3 IMAD.WIDE R4, R11, 0x4, R16.reuse ;  /* 0x000000040b04b825 */ /* 0x108fe200078e0210 */
[----:B------:R3:W-:Y:S03]  /*9da0*/  @!P2 ST.E.64 desc[UR42][R2.64], R8 ;  /* 0x000000080200a985 */ /* 0x0007e6000c101b2a */
[--C-:B------:R-:W-:Y:S01]  /*9db0*/  @!P4 IMAD.WIDE R6, R15, 0x4, R16.reuse ;  /* 0x000000040f06c825 */ /* 0x100fe200078e0210 */
[----:B------:R3:W-:Y:S03]  /*9dc0*/  @!P3 ST.E.64 desc[UR42][R4.64], R12 ;  /* 0x0000000c0400b985 */ /* 0x0007e6000c101b2a */
[--C-:B------:R-:W-:Y:S01]  /*9dd0*/  @!P5 IMAD.WIDE R10, R21, 0x4, R16.reuse ;  /* 0x00000004150ad825 */ /* 0x100fe200078e0210 */
[----:B------:R3:W-:Y:S03]  /*9de0*/  @!P4 ST.E.64 desc[UR42][R6.64], R18 ;  /* 0x000000120600c985 */ /* 0x0007e6000c101b2a */
[----:B------:R-:W-:Y:S01]  /*9df0*/  @!P6 IMAD.WIDE R14, R23, 0x4, R16 ;  /* 0x00000004170ee825 */ /* 0x000fe200078e0210 */
[----:B------:R3:W-:Y:S04]  /*9e00*/  @!P5 ST.E.64 desc[UR42][R10.64], R24 ;  /* 0x000000180a00d985 */ /* 0x0007e8000c101b2a */
[----:B------:R3:W-:Y:S01]  /*9e10*/  @!P6 ST.E.64 desc[UR42][R14.64], R34 ;  /* 0x000000220e00e985 */ /* 0x0007e2000c101b2a */
[----:B------:R-:W-:Y:S05]  /*9e20*/  @P0 BRA `(.L_x_10) ;  /* 0x0000003800040947 */ /* 0x000fea0003800000 */
[----:B------:R-:W-:-:S04]  /*9e30*/  LEA.HI R47, R47, R47, RZ, 0x1 ;  /* 0x0000002f2f2f7211 */ /* 0x000fc800078f08ff */
[----:B---3--:R-:W-:-:S05]  /*9e40*/  LOP3.LUT R3, R47, 0xfffffffe, RZ, 0xc0, !PT ;  /* 0xfffffffe2f037812 */ /* 0x008fca00078ec0ff */
[----:B------:R-:W-:-:S05]  /*9e50*/  IMAD.WIDE R2, R3, 0x4, R16 ;  /* 0x0000000403027825 */ /* 0x000fca00078e0210 */
[----:B------:R0:W-:Y:S01]  /*9e60*/  ST.E.64 desc[UR42][R2.64], R150 ;  /* 0x0000009602007985 */ /* 0x0001e2000c101b2a */
[----:B------:R-:W-:Y:S05]  /*9e70*/  BRA `(.L_x_10) ;  /* 0x0000003400f07947 */ /* 0x000fea0003800000 */
.L_x_33:
[----:B------:R-:W0:Y:S02]  /*9e80*/  S2R R2, SR_TID.X ;  /* 0x0000000000027919 */ /* 0x000e240000002100 */
[----:B0-----:R-:W-:-:S05]  /*9e90*/  VIADD R0, R2, 0xffffff80 ;  /* 0xffffff8002007836 */ /* 0x001fca0000000000 */
[----:B------:R-:W-:-:S13]  /*9ea0*/  ISETP.GT.AND P0, PT, R0, 0xbf, PT ;  /* 0x000000bf0000780c */ /* 0x000fda0003f04270 */
[----:B------:R-:W-:Y:S05]  /*9eb0*/  @P0 BRA `(.L_x_10) ;  /* 0x0000003400e00947 */ /* 0x000fea0003800000 */
[----:B------:R-:W0:Y:S01]  /*9ec0*/  S2R R0, SR_CTAID.X ;  /* 0x0000000000007919 */ /* 0x000e220000002500 */
[----:B------:R-:W1:Y:S01]  /*9ed0*/  LDC R6, c[0x0][0xbe8] ;  /* 0x0002fa00ff067b82 */ /* 0x000e620000000800 */
[----:B------:R-:W-:Y:S02]  /*9ee0*/  ULDC UR4, c[0x0][0xa88] ;  /* 0x0002a20000047ab9 */ /* 0x000fe40000000800 */
[----:B-1----:R-:W-:Y:S02]  /*9ef0*/  IMAD R3, R6, UR4, RZ ;  /* 0x0000000406037c24 */ /* 0x002fe4000f8e02ff */
[----:B0-----:R-:W-:-:S04]  /*9f00*/  IMAD R0, R0, 0xc0, R2 ;  /* 0x000000c000007824 */ /* 0x001fc800078e0202 */
[----:B------:R-:W-:-:S05]  /*9f10*/  VIADD R0, R0, 0xffffff80 ;  /* 0xffffff8000007836 */ /* 0x000fca0000000000 */
[----:B------:R-:W-:-:S13]  /*9f20*/  ISETP.GE.AND P0, PT, R0, R3, PT ;  /* 0x000000030000720c */ /* 0x000fda0003f06270 */
[----:B------:R-:W-:Y:S05]  /*9f30*/  @P0 BRA `(.L_x_10) ;  /* 0x0000003400c00947 */ /* 0x000fea0003800000 */
[----:B------:R-:W2:Y:S01]  /*9f40*/  LDL.LU R7, [R1+0x14] ;  /* 0x0000140001077983 */ /* 0x000ea20000300800 */
[----:B------:R-:W-:Y:S01]  /*9f50*/  ISETP.NE.AND P0, PT, R6, 0x1, PT ;  /* 0x000000010600780c */ /* 0x000fe20003f05270 */
[----:B------:R-:W0:Y:S01]  /*9f60*/  S2UR UR4, SR_CTAID.Z ;  /* 0x00000000000479c3 */ /* 0x000e220000002700 */
[----:B------:R-:W-:-:S07]  /*9f70*/  ULDC.64 UR6, c[0x0][0xbd0] ;  /* 0x0002f40000067ab9 */ /* 0x000fce0000000a00 */
[----:B------:R-:W1:Y:S08]  /*9f80*/  LDC.64 R12, c[0x0][0xbd8] ;  /* 0x0002f600ff0c7b82 */ /* 0x000e700000000a00 */
[----:B------:R-:W3:Y:S08]  /*9f90*/  @P0 LDC R9, c[0x0][0xbec] ;  /* 0x0002fb00ff090b82 */ /* 0x000ef00000000800 */
[----:B------:R-:W4:Y:S01]  /*9fa0*/  S2UR UR8, SR_CTAID.Y ;  /* 0x00000000000879c3 */ /* 0x000f220000002600 */
[----:B0-----:R-:W-:-:S07]  /*9fb0*/  USHF.R.S32.HI UR5, URZ, 0x1f, UR4 ;  /* 0x0000001f3f057899 */ /* 0x001fce0008011404 */
[----:B------:R-:W4:Y:S01]  /*9fc0*/  LDC R8, c[0x0][0xc50] ;  /* 0x00031400ff087b82 */ /* 0x000f220000000800 */
[----:B-1----:R-:W-:-:S04]  /*9fd0*/  IMAD R10, R12, UR5, RZ ;  /* 0x000000050c0a7c24 */ /* 0x002fc8000f8e02ff */
[----:B------:R-:W-:-:S03]  /*9fe0*/  IMAD R13, R13, UR4, R10 ;  /* 0x000000040d0d7c24 */ /* 0x000fc6000f8e020a */
[----:B------:R-:W0:Y:S01]  /*9ff0*/  @P0 LDC R11, c[0x0][0xbf0] ;  /* 0x0002fc00ff0b0b82 */ /* 0x000e220000000800 */
[----:B--2---:R-:W-:Y:S01]  /*a000*/  SHF.R.S32.HI R4, RZ, 0x1f, R7 ;  /* 0x0000001fff047819 */ /* 0x004fe20000011407 */
[----:B------:R-:W-:-:S04]  /*a010*/  IMAD.WIDE.U32 R2, R7, UR6, RZ ;  /* 0x0000000607027c25 */ /* 0x000fc8000f8e00ff */
[----:B------:R-:W-:-:S04]  /*a020*/  IMAD R4, R4, UR6, RZ ;  /* 0x0000000604047c24 */ /* 0x000fc8000f8e02ff */
[C---:B------:R-:W-:Y:S01]  /*a030*/  IMAD R5, R7.reuse, UR7, R4 ;  /* 0x0000000707057c24 */ /* 0x040fe2000f8e0204 */
[----:B------:R-:W-:Y:S01]  /*a040*/  IADD3 R7, -R7, RZ, RZ ;  /* 0x000000ff07077210 */ /* 0x000fe20007ffe1ff */
[----:B---3--:R-:W-:-:S04]  /*a050*/  @P0 IMAD.HI.U32 R4, R0, R9, RZ ;  /* 0x0000000900040227 */ /* 0x008fc800078e00ff */
[----:B------:R-:W-:Y:S02]  /*a060*/  IMAD.IADD R3, R3, 0x1, R5 ;  /* 0x0000000103037824 */ /* 0x000fe400078e0205 */
[----:B------:R-:W-:Y:S01]  /*a070*/  IMAD.MOV.U32 R5, RZ, RZ, R0 ;  /* 0x000000ffff057224 */ /* 0x000fe200078e0000 */
[----:B0-----:R-:W-:Y:S01]  /*a080*/  @P0 SHF.R.U32.HI R5, RZ, R11, R4 ;  /* 0x0000000bff050219 */ /* 0x001fe20000011604 */
[----:B----4-:R-:W-:Y:S02]  /*a090*/  IMAD R9, R8, R7, UR8 ;  /* 0x0000000808097e24 */ /* 0x010fe4000f8e0207 */
[----:B------:R-:W-:Y:S01]  /*a0a0*/  IMAD.WIDE.U32 R2, R12, UR4, R2 ;  /* 0x000000040c027c25 */ /* 0x000fe2000f8e0002 */
[----:B------:R-:W-:Y:S01]  /*a0b0*/  IADD3 R7, -R5, RZ, RZ ;  /* 0x000000ff05077210 */ /* 0x000fe20007ffe1ff */
[----:B------:R-:W-:Y:S01]  /*a0c0*/  ULDC.64 UR4, c[0x0][0xbe0] ;  /* 0x0002f80000047ab9 */ /* 0x000fe20000000a00 */
[----:B------:R-:W-:Y:S01]  /*a0d0*/  SHF.R.S32.HI R4, RZ, 0x1f, R9 ;  /* 0x0000001fff047819 */ /* 0x000fe20000011409 */
[----:B------:R-:W-:-:S02]  /*a0e0*/  IMAD.IADD R3, R13, 0x1, R3 ;  /* 0x000000010d037824 */ /* 0x000fc400078e0203 */
[----:B------:R-:W-:Y:S02]  /*a0f0*/  IMAD R7, R6, R7, R0 ;  /* 0x0000000706077224 */ /* 0x000fe400078e0200 */
[----:B------:R-:W-:Y:S02]  /*a100*/  IMAD R4, R4, UR4, RZ ;  /* 0x0000000404047c24 */ /* 0x000fe4000f8e02ff */
[----:B------:R-:W-:Y:S01]  /*a110*/  IMAD.WIDE.U32 R2, R9, UR4, R2 ;  /* 0x0000000409027c25 */ /* 0x000fe2000f8e0002 */
[----:B------:R-:W-:-:S03]  /*a120*/  SHF.R.S32.HI R0, RZ, 0x1f, R7 ;  /* 0x0000001fff007819 */ /* 0x000fc60000011407 */
[----:B------:R-:W-:Y:S01]  /*a130*/  IMAD R4, R9, UR5, R4 ;  /* 0x0000000509047c24 */ /* 0x000fe2000f8e0204 */
[----:B------:R-:W-:Y:S01]  /*a140*/  SHF.R.S32.HI R9, RZ, 0x1f, R5 ;  /* 0x0000001fff097819 */ /* 0x000fe20000011405 */
[----:B------:R-:W-:Y:S01]  /*a150*/  ULDC.64 UR4, c[0x0][0xbc8] ;  /* 0x0002f20000047ab9 */ /* 0x000fe20000000a00 */
[----:B------:R-:W-:Y:S01]  /*a160*/  IADD3 R2, P0, R5, R2, RZ ;  /* 0x0000000205027210 */ /* 0x000fe20007f1e0ff */
[----:B------:R-:W-:-:S03]  /*a170*/  IMAD R0, R0, UR4, RZ ;  /* 0x0000000400007c24 */ /* 0x000fc6000f8e02ff */
[----:B------:R-:W-:Y:S01]  /*a180*/  IADD3.X R3, R9, R3, R4, P0, !PT ;  /* 0x0000000309037210 */ /* 0x000fe200007fe404 */
[C---:B------:R-:W-:Y:S02]  /*a190*/  IMAD R5, R7.reuse, UR5, R0 ;  /* 0x0000000507057c24 */ /* 0x040fe4000f8e0200 */
[----:B------:R-:W-:Y:S01]  /*a1a0*/  IMAD.WIDE.U32 R2, R7, UR4, R2 ;  /* 0x0000000407027c25 */ /* 0x000fe2000f8e0002 */
[----:B------:R-:W-:-:S03]  /*a1b0*/  ULDC.64 UR4, c[0x0][0xba8] ;  /* 0x0002ea0000047ab9 */ /* 0x000fc60000000a00 */
[----:B------:R-:W-:Y:S01]  /*a1c0*/  IMAD.IADD R3, R3, 0x1, R5 ;  /* 0x0000000103037824 */ /* 0x000fe200078e0205 */
[----:B------:R-:W-:-:S04]  /*a1d0*/  LEA R4, P0, R2, UR4, 0x2 ;  /* 0x0000000402047c11 */ /* 0x000fc8000f8010ff */
[----:B------:R-:W-:Y:S02]  /*a1e0*/  LEA.HI.X R5, R2, UR5, R3, 0x2, P0 ;  /* 0x0000000502057c11 */ /* 0x000fe400080f1403 */
[----:B------:R-:W-:-:S05]  /*a1f0*/  MOV R3, 0xff800000 ;  /* 0xff80000000037802 */ /* 0x000fca0000000f00 */
[----:B------:R0:W-:Y:S01]  /*a200*/  STG.E desc[UR42][R4.64], R3 ;  /* 0x0000000304007986 */ /* 0x0001e2000c10192a */
[----:B------:R-:W-:Y:S05]  /*a210*/  BRA `(.L_x_10) ;  /* 0x0000003400087947 */ /* 0x000fea0003800000 */
.L_x_8:
[----:B------:R-:W-:-:S08]  /*a220*/  NOP ;  /* 0x0000000000007918 */ /* 0x000fd00000000000 */
[----:B------:R-:W0:-:S00]  /*a230*/  USETMAXREG.DEALLOC.CTAPOOL 0x20 ;  /* 0x00000020000079c8 */ /* 0x000e0000080e0500 */
[----:B0-----:R-:W-:Y:S01]  /*a240*/  LOP3.LUT R22, R0, 0x3, RZ, 0xc0, !PT ;  /* 0x0000000300167812 */ /* 0x001fe200078ec0ff */
[----:B------:R-:W0:Y:S05]  /*a250*/  S2R R17, SR_CTAID.Z ;  /* 0x0000000000117919 */ /* 0x000e2a0000002700 */
[----:B------:R-:W1:Y:S01]  /*a260*/  S2UR UR6, SR_CTAID.Y ;  /* 0x00000000000679c3 */ /* 0x000e620000002600 */
[----:B------:R-:W2:Y:S02]  /*a270*/  SHFL.IDX PT, R0, R22, RZ, 0x1f ;  /* 0x00001fff16007589 */ /* 0x000ea400000e0000 */
[----:B--2---:R-:W-:-:S13]  /*a280*/  ISETP.NE.AND P0, PT, R0, RZ, PT ;  /* 0x000000ff0000720c */ /* 0x004fda0003f05270 */
[----:B01----:R-:W-:Y:S05]  /*a290*/  @!P0 BRA `(.L_x_36) ;  /* 0x0000000000288947 */ /* 0x003fea0003800000 */
[----:B------:R-:W-:Y:S01]  /*a2a0*/  ULDC UR7, c[0x0][0xc50] ;  /* 0x0003140000077ab9 */ /* 0x000fe20000000800 */
[----:B------:R-:W-:Y:S01]  /*a2b0*/  UMOV UR36, UR6 ;  /* 0x0000000600247c82 */ /* 0x000fe20008000000 */
[----:B------:R-:W-:-:S06]  /*a2c0*/  UISETP.NE.AND UP0, UPT, UR7, 0x1, UPT ;  /* 0x000000010700788c */ /* 0x000fcc000bf05270 */
[----:B------:R-:W-:-:S13]  /*a2d0*/  PLOP3.LUT P0, PT, PT, PT, UP0, 0x80, 0x0 ;  /* 0x000000000000781c */ /* 0x000fda0003f0f008 */
[----:B------:R-:W-:Y:S05]  /*a2e0*/  @!P0 BRA `(.L_x_37) ;  /* 0x0000000000308947 */ /* 0x000fea0003800000 */
[----:B------:R-:W-:Y:S01]  /*a2f0*/  ULDC UR4, c[0x0][0xc54] ;  /* 0x0003150000047ab9 */ /* 0x000fe20000000800 */
[----:B------:R-:W-:Y:S01]  /*a300*/  ULDC UR36, c[0x0][0xc58] ;  /* 0x0003160000247ab9 */ /* 0x000fe20000000800 */
[----:B------:R-:W-:-:S04]  /*a310*/  UIMAD.WIDE.U32 UR4, UR6, UR4, URZ ;  /* 0x00000004060472a5 */ /* 0x000fc8000f8e003f */
[----:B------:R-:W-:Y:S01]  /*a320*/  USHF.R.U32.HI UR36, URZ, UR36, UR5 ;  /* 0x000000243f247299 */ /* 0x000fe20008011605 */
[----:B------:R-:W-:Y:S11]  /*a330*/  BRA `(.L_x_37) ;  /* 0x00000000001c7947 */ /* 0x000ff60003800000 */
.L_x_36:
[----:B------:R-:W-:Y:S01]  /*a340*/  ULDC UR7, c[0x0][0xc50] ;  /* 0x0003140000077ab9 */ /* 0x000fe20000000800 */
[----:B------:R-:W-:Y:S01]  /*a350*/  UMOV UR36, UR6 ;  /* 0x0000000600247c82 */ /* 0x000fe20008000000 */
[----:B------:R-:W-:-:S11]  /*a360*/  UISETP.NE.AND UP0, UPT, UR7, 0x1, UPT ;  /* 0x000000010700788c */ /* 0x000fd6000bf05270 */
[----:B------:R-:W-:Y:S01]  /*a370*/  @UP0 ULDC UR4, c[0x0][0xc54] ;  /* 0x0003150000040ab9 */ /* 0x000fe20000000800 */
[----:B------:R-:W-:Y:S01]  /*a380*/  @UP0 ULDC UR8, c[0x0][0xc58] ;  /* 0x0003160000080ab9 */ /* 0x000fe20000000800 */
[----:B------:R-:W-:-:S04]  /*a390*/  UIMAD.WIDE.U32 UR4, UR6, UR4, URZ ;  /* 0x00000004060472a5 */ /* 0x000fc8000f8e003f */
[----:B------:R-:W-:-:S12]  /*a3a0*/  @UP0 USHF.R.U32.HI UR36, URZ, UR8, UR5 ;  /* 0x000000083f240299 */ /* 0x000fd80008011605 */
.L_x_37:
[----:B------:R-:W-:Y:S01]  /*a3b0*/  ISETP.GE.AND P0, PT, R17, RZ, PT ;  /* 0x000000ff1100720c */ /* 0x000fe20003f06270 */
[----:B------:R-:W-:Y:S01]  /*a3c0*/  UIADD3 UR4, -UR36, URZ, URZ ;  /* 0x0000003f24047290 */ /* 0x000fe2000fffe13f */
[----:B------:R-:W-:Y:S01]  /*a3d0*/  IMAD.MOV.U32 R8, RZ, RZ, 0x1 ;  /* 0x00000001ff087424 */ /* 0x000fe200078e00ff */
[----:B------:R-:W-:Y:S01]  /*a3e0*/  MOV R2, 0x1 ;  /* 0x0000000100027802 */ /* 0x000fe20000000f00 */
[----:B------:R-:W-:Y:S01]  /*a3f0*/  IMAD.MOV.U32 R0, RZ, RZ, RZ ;  /* 0x000000ffff007224 */ /* 0x000fe200078e00ff */
[----:B------:R-:W-:-:S08]  /*a400*/  UIMAD UR6, UR7, UR4, UR6 ;  /* 0x00000004070672a4 */ /* 0x000fd0000f8e0206 */
[----:B------:R-:W-:Y:S05]  /*a410*/  @!P0 BRA `(.L_x_38) ;  /* 0x0000002c00cc8947 */ /* 0x000fea0003800000 */
[----:B------:R-:W-:Y:S01]  /*a420*/  ULDC.64 UR4, c[0x0][0x418] ;  /* 0x0001060000047ab9 */ /* 0x000fe20000000a00 */
[----:B------:R-:W-:Y:S01]  /*a430*/  ULOP3.LUT UR40, UR6, 0xffff, URZ, 0xc0, !UPT ;  /* 0x0000ffff06287892 */ /* 0x000fe2000f8ec03f */
[----:B------:R-:W-:Y:S01]  /*a440*/  IMAD.MOV.U32 R25, RZ, RZ, RZ ;  /* 0x000000ffff197224 */ /* 0x000fe200078e00ff */
[----:B------:R-:W-:-:S03]  /*a450*/  UISETP.NE.U32.AND UP0, UPT, UR4, URZ, UPT ;  /* 0x0000003f0400728c */ /* 0x000fc6000bf05070 */
[----:B------:R-:W-:Y:S01]  /*a460*/  ULDC UR4, c[0x0][0x424] ;  /* 0x0001090000047ab9 */ /* 0x000fe20000000800 */
[----:B------:R-:W-:-:S03]  /*a470*/  UISETP.NE.AND.EX UP0, UPT, UR5, URZ, UPT, UP0 ;  /* 0x0000003f0500728c */ /* 0x000fc6000bf05300 */
[----:B------:R-:W-:Y:S01]  /*a480*/  ULDC UR5, c[0x0][0x2f0] ;  /* 0x0000bc0000057ab9 */ /* 0x000fe20000000800 */
[----:B------:R-:W-:-:S04]  /*a490*/  USEL UR4, UR4, 0x1, UP0 ;  /* 0x0000000104047887 */ /* 0x000fc80008000000 */
[----:B------:R-:W-:-:S04]  /*a4a0*/  UIMAD UR4, UR4, UR5, URZ ;  /* 0x00000005040472a4 */ /* 0x000fc8000f8e023f */
[----:B------:R-:W-:Y:S02]  /*a4b0*/  UISETP.GE.AND UP0, UPT, UR4, 0x1, UPT ;  /* 0x000000010400788c */ /* 0x000fe4000bf06270 */
[----:B------:R-:W-:-:S04]  /*a4c0*/  UIADD3 UR5, UR4, 0xbf, URZ ;  /* 0x000000bf04057890 */ /* 0x000fc8000fffe03f */
[----:B------:R-:W-:Y:S01]  /*a4d0*/  PLOP3.LUT P0, PT, PT, PT, UP0, 0x80, 0x0 ;  /* 0x000000000000781c */ /* 0x000fe20003f0f008 */
[----:B------:R-:W-:-:S04]  /*a4e0*/  UIMAD.WIDE UR4, UR5, 0x2aaaaaab, URZ ;  /* 0x2aaaaaab050478a5 */ /* 0x000fc8000f8e023f */
[----:B------:R-:W-:-:S04]  /*a4f0*/  USHF.R.U32.HI UR39, URZ, 0x1f, UR5 ;  /* 0x0000001f3f277899 */ /* 0x000fc80008011605 */
[----:B------:R-:W-:-:S04]  /*a500*/  ULEA.HI.SX32 UR39, UR5, UR39, 0x1b ;  /* 0x0000002705277291 */ /* 0x000fc8000f8fda3f */
[----:B------:R-:W-:Y:S08]  /*a510*/  @!P0 BRA `(.L_x_39) ;  /* 0x0000000000808947 */ /* 0x000ff00003800000 */
[----:B------:R-:W-:-:S04]  /*a520*/  USHF.R.U32.HI UR4, URZ, 0x10, UR6 ;  /* 0x000000103f047899 */ /* 0x000fc80008011606 */
[----:B------:R-:W-:-:S11]  /*a530*/  UISETP.NE.AND UP0, UPT, UR4, URZ, UPT ;  /* 0x0000003f0400728c */ /* 0x000fd6000bf05270 */
[----:B------:R-:W-:Y:S02]  /*a540*/  @!UP0 ULDC UR4, c[0x0][0x9f0] ;  /* 0x00027c0000048ab9 */ /* 0x000fe40000000800 */
[----:B------:R-:W-:Y:S01]  /*a550*/  IMAD.U32 R4, RZ, RZ, UR4 ;  /* 0x00000004ff047e24 */ /* 0x000fe2000f8e00ff */
[----:B------:R-:W-:-:S04]  /*a560*/  UIADD3 UR5, UR39, -0x1, UR4 ;  /* 0xffffffff27057890 */ /* 0x000fc8000fffe004 */
[-C--:B------:R-:W-:Y:S02]  /*a570*/  IABS R5, R4.reuse ;  /* 0x0000000400057213 */ /* 0x080fe40000000000 */
[----:B------:R-:W-:Y:S01]  /*a580*/  IMAD.U32 R6, RZ, RZ, UR5 ;  /* 0x00000005ff067e24 */ /* 0x000fe2000f8e00ff */
[----:B------:R-:W-:Y:S01]  /*a590*/  IABS R4, R4 ;  /* 0x0000000400047213 */ /* 0x000fe20000000000 */
[----:B------:R-:W0:Y:S01]  /*a5a0*/  I2F.RP R0, R5 ;  /* 0x0000000500007306 */ /* 0x000e220000209400 */
[----:B------:R-:W-:Y:S02]  /*a5b0*/  ULOP3.LUT UR5, UR5, UR4, URZ, 0x3c, !UPT ;  /* 0x0000000405057292 */ /* 0x000fe4000f8e3c3f */
[----:B------:R-:W-:-:S04]  /*a5c0*/  IADD3 R4, RZ, -R4, RZ ;  /* 0x80000004ff047210 */ /* 0x000fc80007ffe0ff */
[----:B------:R-:W-:Y:S01]  /*a5d0*/  ISETP.LE.AND P2, PT, RZ, UR5, PT ;  /* 0x00000005ff007c0c */ /* 0x000fe2000bf43270 */
[----:B0-----:R-:W0:Y:S02]  /*a5e0*/  MUFU.RCP R0, R0 ;  /* 0x0000000000007308 */ /* 0x001e240000001000 */
[----:B0-----:R-:W-:Y:S02]  /*a5f0*/  IADD3 R2, R0, 0xffffffe, RZ ;  /* 0x0ffffffe00027810 */ /* 0x001fe40007ffe0ff */
[----:B------:R-:W-:-:S04]  /*a600*/  IABS R0, R6 ;  /* 0x0000000600007213 */ /* 0x000fc80000000000 */
[----:B------:R0:W1:Y:S02]  /*a610*/  F2I.FTZ.U32.TRUNC.NTZ R3, R2 ;  /* 0x0000000200037305 */ /* 0x000064000021f000 */
[----:B0-----:R-:W-:Y:S02]  /*a620*/  IMAD.MOV.U32 R2, RZ, RZ, RZ ;  /* 0x000000ffff027224 */ /* 0x001fe400078e00ff */
[----:B-1----:R-:W-:-:S04]  /*a630*/  IMAD.MOV R10, RZ, RZ, -R3 ;  /* 0x000000ffff0a7224 */ /* 0x002fc800078e0a03 */
        /* <DEDUP_REMOVED lines=8> */
[----:B------:R-:W-:Y:S02]  /*a6c0*/  ISETP.NE.AND P1, PT, RZ, UR4, PT ;  /* 0x00000004ff007c0c */ /* 0x000fe4000bf25270 */
[----:B------:R-:W-:-:S13]  /*a6d0*/  ISETP.GE.U32.AND P0, PT, R0, R5, PT ;  /* 0x000000050000720c */ /* 0x000fda0003f06070 */
[----:B------:R-:W-:-:S05]  /*a6e0*/  @P0 VIADD R3, R3, 0x1 ;  /* 0x0000000103030836 */ /* 0x000fca0000000000 */
[----:B------:R-:W-:Y:S02]  /*a6f0*/  @!P2 IADD3 R3, -R3, RZ, RZ ;  /* 0x000000ff0303a210 */ /* 0x000fe40007ffe1ff */
[----:B------:R-:W-:-:S05]  /*a700*/  @!P1 LOP3.LUT R3, RZ, UR4, RZ, 0x33, !PT ;  /* 0x00000004ff039c12 */ /* 0x000fca000f8e33ff */
[----:B------:R-:W-:-:S07]  /*a710*/  IMAD.MOV.U32 R25, RZ, RZ, R3 ;  /* 0x000000ffff197224 */ /* 0x000fce00078e0003 */
.L_x_39:
[----:B------:R-:W-:Y:S01]  /*a720*/  IMAD R24, R25, UR40, RZ ;  /* 0x0000002819187c24 */ /* 0x000fe2000f8e02ff */
[----:B------:R-:W-:Y:S01]  /*a730*/  MOV R2, 0x1 ;  /* 0x0000000100027802 */ /* 0x000fe20000000f00 */
[----:B------:R-:W-:-:S03]  /*a740*/  IMAD.MOV.U32 R0, RZ, RZ, RZ ;  /* 0x000000ffff007224 */ /* 0x000fc600078e00ff */
[----:B------:R-:W-:-:S04]  /*a750*/  VIADDMNMX R26, R24, R25, UR39, PT ;  /* 0x00000027181a7e46 */ /* 0x000fc8000b800119 */
[----:B------:R-:W-:-:S13]  /*a760*/  ISETP.GT.AND P0, PT, R26, R24, PT ;  /* 0x000000181a00720c */ /* 0x000fda0003f04270 */
[----:B------:R-:W-:Y:S05]  /*a770*/  @!P0 BRA `(.L_x_38) ;  /* 0x0000002800f48947 */ /* 0x000fea0003800000 */
[----:B------:R-:W0:Y:S01]  /*a780*/  S2UR UR4, SR_CgaCtaId ;  /* 0x00000000000479c3 */ /* 0x000e220000008800 */
[----:B------:R-:W-:Y:S02]  /*a790*/  UMOV UR38, 0x400 ;  /* 0x0000040000267882 */ /* 0x000fe40000000000 */
[----:B0-----:R-:W-:-:S04]  /*a7a0*/  ULEA UR38, UR4, UR38, 0x18 ;  /* 0x0000002604267291 */ /* 0x001fc8000f8ec03f */
[----:B------:R-:W-:-:S04]  /*a7b0*/  UIADD3 UR4, UR38, 0x12400, URZ ;  /* 0x0001240026047890 */ /* 0x000fc8000fffe03f */
[----:B------:R-:W-:-:S06]  /*a7c0*/  ULOP3.LUT UP0, URZ, UR4, 0x3ff, URZ, 0xc0, !UPT ;  /* 0x000003ff043f7892 */ /* 0x000fcc000f80c03f */
[----:B------:R-:W-:-:S13]  /*a7d0*/  PLOP3.LUT P0, PT, PT, PT, UP0, 0x80, 0x0 ;  /* 0x000000000000781c */ /* 0x000fda0003f0f008 */
[----:B------:R-:W-:Y:S05]  /*a7e0*/  @!P0 BRA `(.L_x_40) ;  /* 0x0000000000408947 */ /* 0x000fea0003800000 */
[----:B------:R-:W-:Y:S01]  /*a7f0*/  MOV R2, 0x0 ;  /* 0x0000000000027802 */ /* 0x000fe20000000f00 */
[----:B------:R-:W-:Y:S01]  /*a800*/  ULDC.64 UR4, c[0x4][0xa8] ;  /* 0x01002a0000047ab9 */ /* 0x000fe20000000a00 */
[----:B------:R-:W-:Y:S01]  /*a810*/  ULDC.64 UR6, c[0x4][0xb0] ;  /* 0x01002c0000067ab9 */ /* 0x000fe20000000a00 */
[----:B------:R-:W-:Y:S01]  /*a820*/  IMAD.U32 R4, RZ, RZ, UR4 ;  /* 0x00000004ff047e24 */ /* 0x000fe2000f8e00ff */
[----:B------:R-:W-:Y:S01]  /*a830*/  MOV R6, UR6 ;  /* 0x0000000600067c02 */ /* 0x000fe20008000f00 */
[----:B------:R-:W-:Y:S01]  /*a840*/  IMAD.U32 R5, RZ, RZ, UR5 ;  /* 0x00000005ff057e24 */ /* 0x000fe2000f8e00ff */
[----:B------:R-:W0:Y:S01]  /*a850*/  LDC.64 R2, c[0x4][R2] ;  /* 0x0100000002027b82 */ /* 0x000e220000000a00 */
[----:B------:R-:W-:Y:S01]  /*a860*/  ULDC.64 UR4, c[0x4][0x30] ;  /* 0x01000c0000047ab9 */ /* 0x000fe20000000a00 */
[----:B------:R-:W-:Y:S01]  /*a870*/  IMAD.U32 R7, RZ, RZ, UR7 ;  /* 0x00000007ff077e24 */ /* 0x000fe2000f8e00ff */
[----:B------:R-:W-:Y:S01]  /*a880*/  MOV R11, UR5 ;  /* 0x00000005000b7c02 */ /* 0x000fe20008000f00 */
[----:B------:R-:W-:Y:S01]  /*a890*/  IMAD.U32 R10, RZ, RZ, UR4 ;  /* 0x00000004ff0a7e24 */ /* 0x000fe2000f8e00ff */
[----:B------:R-:W-:Y:S01]  /*a8a0*/  MOV R13, RZ ;  /* 0x000000ff000d7202 */ /* 0x000fe20000000f00 */
[----:B------:R-:W-:-:S02]  /*a8b0*/  IMAD.MOV.U32 R8, RZ, RZ, 0x70 ;  /* 0x00000070ff087424 */ /* 0x000fc400078e00ff */
[----:B------:R-:W-:-:S07]  /*a8c0*/  IMAD.MOV.U32 R12, RZ, RZ, 0x1 ;  /* 0x00000001ff0c7424 */ /* 0x000fce00078e00ff */
[----:B------:R-:W-:-:S07]  /*a8d0*/  LEPC R20, `(.L_x_40) ;  /* 0x000000001014794e */ /* 0x000fce0000000000 */
[----:B0-----:R-:W-:Y:S05]  /*a8e0*/  CALL.ABS.NOINC R2 ;  /* 0x0000000002007343 */ /* 0x001fea0003c00000 */
.L_x_40:
        /* <DEDUP_REMOVED lines=8> */
[----:B------:R0:W1:Y:S01]  /*a970*/  LDC.64 R2, c[0x4][R16] ;  /* 0x0100000010027b82 */ /* 0x0000620000000a00 */
[----:B------:R-:W-:Y:S01]  /*a980*/  IMAD.U32 R5, RZ, RZ, UR5 ;  /* 0x00000005ff057e24 */ /* 0x000fe2000f8e00ff */
[----:B------:R-:W-:Y:S01]  /*a990*/  ULDC.64 UR4, c[0x4][0x38] ;  /* 0x01000e0000047ab9 */ /* 0x000fe20000000a00 */
[----:B------:R-:W-:Y:S01]  /*a9a0*/  MOV R6, UR6 ;  /* 0x0000000600067c02 */ /* 0x000fe20008000f00 */
[----:B------:R-:W-:Y:S01]  /*a9b0*/  IMAD.U32 R7, RZ, RZ, UR7 ;  /* 0x00000007ff077e24 */ /* 0x000fe2000f8e00ff */
[----:B------:R-:W-:Y:S01]  /*a9c0*/  MOV R11, UR5 ;  /* 0x00000005000b7c02 */ /* 0x000fe20008000f00 */
[----:B------:R-:W-:Y:S01]  /*a9d0*/  IMAD.U32 R10, RZ, RZ, UR4 ;  /* 0x00000004ff0a7e24 */ /* 0x000fe2000f8e00ff */
[----:B------:R-:W-:Y:S01]  /*a9e0*/  MOV R13, RZ ;  /* 0x000000ff000d7202 */ /* 0x000fe20000000f00 */
[----:B------:R-:W-:-:S02]  /*a9f0*/  IMAD.MOV.U32 R8, RZ, RZ, 0x70 ;  /* 0x00000070ff087424 */ /* 0x000fc400078e00ff */
[----:B0-----:R-:W-:-:S07]  /*aa00*/  IMAD.MOV.U32 R12, RZ, RZ, 0x1 ;  /* 0x00000001ff0c7424 */ /* 0x001fce00078e00ff */
[----:B------:R-:W-:-:S07]  /*aa10*/  LEPC R20, `(.L_x_42) ;  /* 0x000000001014794e */ /* 0x000fce0000000000 */
[----:B-1----:R-:W-:Y:S05]  /*aa20*/  CALL.ABS.NOINC R2 ;  /* 0x0000000002007343 */ /* 0x002fea0003c00000 */
.L_x_42:
[----:B------:R0:W1:Y:S01]  /*aa30*/  LDC.64 R2, c[0x4][R16] ;  /* 0x0100000010027b82 */ /* 0x0000620000000a00 */
[----:B------:R-:W-:Y:S01]  /*aa40*/  ULDC.64 UR4, c[0x4][0xa8] ;  /* 0x01002a0000047ab9 */ /* 0x000fe20000000a00 */
[----:B------:R-:W-:Y:S01]  /*aa50*/  ULDC.64 UR6, c[0x4][0xb0] ;  /* 0x01002c0000067ab9 */ /* 0x000fe20000000a00 */
[----:B------:R-:W-:Y:S01]  /*aa60*/  IMAD.U32 R4, RZ, RZ, UR4 ;  /* 0x00000004ff047e24 */ /* 0x000fe2000f8e00ff */
[----:B------:R-:W-:Y:S01]  /*aa70*/  MOV R6, UR6 ;  /* 0x0000000600067c02 */ /* 0x000fe20008000f00 */
[----:B------:R-:W-:Y:S01]  /*aa80*/  IMAD.U32 R5, RZ, RZ, UR5 ;  /* 0x00000005ff057e24 */ /* 0x000fe2000f8e00ff */
[----:B------:R-:W-:Y:S01]  /*aa90*/  ULDC.64 UR4, c[0x4][0x40] ;  /* 0x0100100000047ab9 */ /* 0x000fe20000000a00 */
        /* <DEDUP_REMOVED lines=8> */
.L_x_41:
[----:B------:R-:W0:Y:S01]  /*ab20*/  LDC.64 R2, c[0x0][0x9f8] ;  /* 0x00027e00ff027b82 */ /* 0x000e220000000a00 */
[----:B------:R-:W-:-:S07]  /*ab30*/  IMAD.MOV.U32 R18, RZ, RZ, R17 ;  /* 0x000000ffff127224 */ /* 0x000fce00078e0011 */
[----:B------:R-:W1:Y:S01]  /*ab40*/  LDC.64 R4, c[0x0][0x418] ;  /* 0x00010600ff047b82 */ /* 0x000e620000000a00 */
[----:B0-----:R-:W-:-:S04]  /*ab50*/  ISETP.NE.U32.AND P0, PT, R2, RZ, PT ;  /* 0x000000ff0200720c */ /* 0x001fc80003f05070 */
[----:B------:R-:W-:-:S13]  /*ab60*/  ISETP.NE.AND.EX P0, PT, R3, RZ, PT, P0 ;  /* 0x000000ff0300720c */ /* 0x000fda0003f05300 */
[----:B------:R-:W0:Y:S02]  /*ab70*/  @P0 LDC.64 R2, c[0x0][0x9f8] ;  /* 0x00027e00ff020b82 */ /* 0x000e240000000a00 */
[----:B0-----:R-:W-:-:S05]  /*ab80*/  @P0 IMAD.WIDE R2, R17, 0x4, R2 ;  /* 0x0000000411020825 */ /* 0x001fca00078e0202 */
[----:B------:R-:W2:Y:S01]  /*ab90*/  @P0 LDG.E R18, desc[UR42][R2.64] ;  /* 0x0000002a02120981 */ /* 0x000ea2000c1e1900 */
[----:B-1----:R-:W-:Y:S01]  /*aba0*/  ISETP.NE.U32.AND P0, PT, R4, RZ, PT ;  /* 0x000000ff0400720c */ /* 0x002fe20003f05070 */
[----:B------:R-:W-:Y:S01]  /*abb0*/  UMOV UR4, 0xffffffff ;  /* 0xffffffff00047882 */ /* 0x000fe20000000000 */
[----:B------:R-:W-:Y:S02]  /*abc0*/  VIADD R17, R26, 0xffffffff ;  /* 0xffffffff1a117836 */ /* 0x000fe40000000000 */
[----:B------:R-:W-:-:S04]  /*abd0*/  ISETP.NE.AND.EX P1, PT, R5, RZ, PT, P0 ;  /* 0x000000ff0500720c */ /* 0x000fc80003f25300 */
[----:B------:R-:W-:Y:S02]  /*abe0*/  P2R R23, PR, RZ, 0x2 ;  /* 0x00000002ff177803 */ /* 0x000fe40000000000 */
[----:B--2---:R-:W-:Y:S02]  /*abf0*/  SHF.R.S32.HI R19, RZ, 0x1f, R18 ;  /* 0x0000001fff137819 */ /* 0x004fe40000011412 */
[----:B------:R-:W-:Y:S01]  /*ac00*/  SEL R16, R18, RZ, !P1 ;  /* 0x000000ff12107207 */ /* 0x000fe20004800000 */
[----:B------:R-:W-:Y:S06]  /*ac10*/  BRA.DIV UR4, `(.L_x_43) ;  /* 0x0000002e04007947 */ /* 0x000fec000b800000 */
[----:B------:R0:W1:Y:S02]  /*ac20*/  SHFL.IDX PT, R14, R22, RZ, 0x1f ;  /* 0x00001fff160e7589 */ /* 0x00006400000e0000 */
.L_x_111:
[----:B-1----:R-:W-:Y:S02]  /*ac30*/  ISETP.NE.AND P0, PT, R14, RZ, PT ;  /* 0x000000ff0e00720c */ /* 0x002fe40003f05270 */
[----:B------:R-:W-:-:S04]  /*ac40*/  PLOP3.LUT P2, PT, PT, PT, PT, 0x8, 0x0 ;  /* 0x000000000000781c */ /* 0x000fc80003f4e170 */
[----:B0-----:R-:W-:-:S07]  /*ac50*/  P2R R22, PR, RZ, 0x4 ;  /* 0x00000004ff167803 */ /* 0x001fce0000000000 */
[----:B------:R-:W-:Y:S05]  /*ac60*/  @P0 BRA `(.L_x_44) ;  /* 0x0000000000d00947 */ /* 0x000fea0003800000 */
[----:B------:R-:W-:-:S03]  /*ac70*/  UMOV UR4, 0xffffffff ;  /* 0xffffffff00047882 */ /* 0x000fc60000000000 */
[----:B------:R-:W-:Y:S05]  /*ac80*/  BRA.DIV UR4, `(.L_x_45) ;  /* 0x0000002e04047947 */ /* 0x000fea000b800000 */
[----:B------:R-:W-:-:S13]  /*ac90*/  ELECT P6, URZ, PT ;  /* 0x00000000003f782f */ /* 0x000fda00038c0000 */
.L_x_114:
[----:B------:R-:W-:Y:S05]  /*aca0*/  @!P6 BRA `(.L_x_44) ;  /* 0x0000000000c0e947 */ /* 0x000fea0003800000 */
[----:B------:R-:W-:Y:S01]  /*acb0*/  MOV R0, 0x1 ;  /* 0x0000000100007802 */ /* 0x000fe20000000f00 */
[----:B------:R-:W-:-:S03]  /*acc0*/  IMAD.MOV.U32 R16, RZ, RZ, R18 ;  /* 0x000000ffff107224 */ /* 0x000fc600078e0012 */
[----:B------:R-:W-:Y:S01]  /*acd0*/  SHF.L.U32 R0, R0, 0x1f, RZ ;  /* 0x0000001f00007819 */ /* 0x000fe200000006ff */
[----:B------:R-:W-:Y:S06]  /*ace0*/  @!P1 BRA `(.L_x_46) ;  /* 0x0000000000489947 */ /* 0x000fec0003800000 */
[----:B------:R-:W0:Y:S01]  /*acf0*/  LDC R6, c[0x0][0x43c] ;  /* 0x00010f00ff067b82 */ /* 0x000e220000000800 */
[----:B------:R-:W-:Y:S01]  /*ad00*/  IMAD.MOV.U32 R7, RZ, RZ, R17 ;  /* 0x000000ffff077224 */ /* 0x000fe200078e0011 */
[----:B------:R-:W-:Y:S02]  /*ad10*/  ULDC.64 UR4, c[0x0][0x428] ;  /* 0x00010a0000047ab9 */ /* 0x000fe40000000a00 */
[----:B------:R-:W-:-:S04]  /*ad20*/  IMAD R9, R19, UR4, RZ ;  /* 0x0000000413097c24 */ /* 0x000fc8000f8e02ff */
[----:B------:R-:W-:Y:S01]  /*ad30*/  IMAD R9, R18, UR5, R9 ;  /* 0x0000000512097c24 */ /* 0x000fe2000f8e0209 */
[----:B0-----:R-:W-:-:S13]  /*ad40*/  ISETP.NE.AND P0, PT, R6, 0x1, PT ;  /* 0x000000010600780c */ /* 0x001fda0003f05270 */
[----:B------:R-:W0:Y:S02]  /*ad50*/  @P0 LDC.64 R2, c[0x0][0x440] ;  /* 0x00011000ff020b82 */ /* 0x000e240000000a00 */
[----:B0-----:R-:W-:-:S05]  /*ad60*/  @P0 IMAD.HI.U32 R2, R17, R2, RZ ;  /* 0x0000000211020227 */ /* 0x001fca00078e00ff */
[----:B------:R-:W-:-:S04]  /*ad70*/  @P0 SHF.R.U32.HI R7, RZ, R3, R2 ;  /* 0x00000003ff070219 */ /* 0x000fc80000011602 */
[----:B------:R-:W-:Y:S02]  /*ad80*/  SHF.R.S32.HI R3, RZ, 0x1f, R7 ;  /* 0x0000001fff037819 */ /* 0x000fe40000011407 */
[----:B------:R-:W-:-:S05]  /*ad90*/  MOV R2, R7 ;  /* 0x0000000700027202 */ /* 0x000fca0000000f00 */
[----:B------:R-:W-:-:S04]  /*ada0*/  IMAD.WIDE.U32 R2, R18, UR4, R2 ;  /* 0x0000000412027c25 */ /* 0x000fc8000f8e0002 */
[----:B------:R-:W-:Y:S01]  /*adb0*/  IMAD.IADD R3, R3, 0x1, R9 ;  /* 0x0000000103037824 */ /* 0x000fe200078e0209 */
[----:B------:R-:W-:-:S04]  /*adc0*/  LEA R4, P0, R2, R4, 0x2 ;  /* 0x0000000402047211 */ /* 0x000fc800078010ff */
[----:B------:R-:W-:-:S05]  /*add0*/  LEA.HI.X R5, R2, R5, R3, 0x2, P0 ;  /* 0x0000000502057211 */ /* 0x000fca00000f1403 */
[----:B------:R0:W5:Y:S01]  /*ade0*/  LDG.E R16, desc[UR42][R4.64] ;  /* 0x0000002a04107981 */ /* 0x000162000c1e1900 */
[----:B------:R-:W-:-:S04]  /*adf0*/  IMAD.MOV R2, RZ, RZ, -R7 ;  /* 0x000000ffff027224 */ /* 0x000fc800078e0a07 */
[----:B------:R-:W-:-:S07]  /*ae00*/  IMAD R17, R6, R2, R17 ;  /* 0x0000000206117224 */ /* 0x000fce00078e0211 */
.L_x_46:
[----:B------:R-:W1:Y:S01]  /*ae10*/  SYNCS.PHASECHK.TRANS64.TRYWAIT P0, [UR38+0x30840], R0 ;  /* 0x03084000ff0075a7 */ /* 0x000e620008000166 */
[----:B------:R-:W-:Y:S01]  /*ae20*/  ISETP.NE.AND P1, PT, R28, RZ, PT ;  /* 0x000000ff1c00720c */ /* 0x000fe20003f25270 */
[----:B-1----:R-:W-:-:S12]  /*ae30*/  @!P0 BRA `(.L_x_47) ;  /* 0x0000002800b88947 */ /* 0x002fd80003800000 */
.L_x_115:
[----:B------:R-:W-:Y:S05]  /*ae40*/  @P1 BRA `(.L_x_48) ;  /* 0x0000000000181947 */ /* 0x000fea0003800000 */
[----:B------:R-:W2:Y:S01]  /*ae50*/  S2R R2, SR_TID.X ;  /* 0x0000000000027919 */ /* 0x000ea20000002100 */
[----:B-1----:R-:W-:-:S04]  /*ae60*/  MOV R0, 0x6000 ;  /* 0x0000600000007802 */ /* 0x002fc80000000f00 */
[----:B------:R3:W-:Y:S01]  /*ae70*/  SYNCS.ARRIVE.TRANS64 RZ, [UR38+0x30830], R0 ;  /* 0x03083000ffff79a7 */ /* 0x0007e20008000026 */
[----:B--2---:R-:W-:-:S13]  /*ae80*/  LOP3.LUT P0, RZ, R2, 0x1f, RZ, 0xc0, !PT ;  /* 0x0000001f02ff7812 */ /* 0x004fda000780c0ff */
[----:B---3--:R-:W-:Y:S05]  /*ae90*/  @!P0 BRA `(.L_x_48) ;  /* 0x0000000000048947 */ /* 0x008fea0003800000 */
[----:B------:R-:W-:Y:S01]  /*aea0*/  BPT.TRAP 0x1 ;  /* 0x000000040000795c */ /* 0x000fe20000300000 */
.L_x_48:
[----:B------:R-:W-:Y:S01]  /*aeb0*/  R2UR UR11, R17 ;  /* 0x00000000110b72ca */ /* 0x000fe200000e0000 */
[----:B------:R-:W-:Y:S01]  /*aec0*/  ULDC.64 UR4, c[0x0][0x198] ;  /* 0x0000660000047ab9 */ /* 0x000fe20000000a00 */
[----:B-----5:R-:W-:Y:S01]  /*aed0*/  R2UR UR13, R16 ;  /* 0x00000000100d72ca */ /* 0x020fe200000e0000 */
[----:B------:R-:W-:Y:S01]  /*aee0*/  UIADD3 UR4, UP0, UR4, 0x370, URZ ;  /* 0x0000037004047890 */ /* 0x000fe2000ff1e03f */
[----:B------:R-:W-:Y:S01]  /*aef0*/  PLOP3.LUT P0, PT, PT, PT, PT, 0x80, 0x0 ;  /* 0x000000000000781c */ /* 0x000fe20003f0f070 */
[----:B------:R-:W-:Y:S02]  /*af00*/  UIADD3 UR8, UR38, 0x12400, URZ ;  /* 0x0001240026087890 */ /* 0x000fe4000fffe03f */
[----:B------:R-:W-:Y:S01]  /*af10*/  UIADD3 UR9, UR38, 0x30830, URZ ;  /* 0x0003083026097890 */ /* 0x000fe2000fffe03f */
[----:B------:R-:W-:Y:S01]  /*af20*/  P2R R22, PR, RZ, 0x1 ;  /* 0x00000001ff167803 */ /* 0x000fe20000000000 */
[----:B------:R-:W-:Y:S01]  /*af30*/  UIADD3.X UR5, URZ, UR5, URZ, UP0, !UPT ;  /* 0x000000053f057290 */ /* 0x000fe200087fe43f */
[----:B------:R-:W-:Y:S01]  /*af40*/  UMOV UR6, 0x0 ;  /* 0x0000000000067882 */ /* 0x000fe20000000000 */
[----:B------:R-:W-:-:S02]  /*af50*/  UMOV UR7, 0x14f00000 ;  /* 0x14f0000000077882 */ /* 0x000fc40000000000 */
[----:B------:R-:W-:Y:S01]  /*af60*/  UIMAD UR11, UR11, 0xc0, URZ ;  /* 0x000000c00b0b78a4 */ /* 0x000fe2000f8e023f */
[----:B------:R-:W-:Y:S01]  /*af70*/  UMOV UR10, URZ ;  /* 0x0000003f000a7c82 */ /* 0x000fe20008000000 */
[----:B------:R-:W-:-:S07]  /*af80*/  UMOV UR12, UR36 ;  /* 0x00000024000c7c82 */ /* 0x000fce0008000000 */
[----:B------:R2:W-:Y:S02]  /*af90*/  UTMALDG.4D [UR8], [UR4], desc[UR6] ;  /* 0x00000608040075b4 */ /* 0x0005e40008019000 */
[----:B--2---:R-:W-:Y:S01]  /*afa0*/  NOP ;  /* 0x0000000000007918 */ /* 0x004fe20000000000 */
.L_x_44:
[----:B------:R-:W-:Y:S05]  /*afb0*/  WARPSYNC.ALL ;  /* 0x0000000000007948 */ /* 0x000fea0003800000 */
[----:B-1----:R-:W1:Y:S01]  /*afc0*/  S2R R0, SR_CTAID.Z ;  /* 0x0000000000007919 */ /* 0x002e620000002700 */
[----:B------:R-:W-:Y:S02]  /*afd0*/  UIADD3 UR5, UR38, 0xc400, URZ ;  /* 0x0000c40026057890 */ /* 0x000fe4000fffe03f */
[----:B------:R-:W-:Y:S01]  /*afe0*/  USHF.R.S32.HI UR4, URZ, 0x1f, UR36 ;  /* 0x0000001f3f047899 */ /* 0x000fe20008011424 */
[----:B------:R-:W-:Y:S01]  /*aff0*/  BAR.SYNC.DEFER_BLOCKING 0x8, 0x200 ;  /* 0x0208000000007b1d */ /* 0x000fe20000010000 */
[----:B------:R-:W-:-:S05]  /*b000*/  ULOP3.LUT UP0, URZ, UR5, 0x3ff, URZ, 0xc0, !UPT ;  /* 0x000003ff053f7892 */ /* 0x000fca000f80c03f */
[----:B------:R-:W-:Y:S01]  /*b010*/  ULDC.64 UR6, c[0x0][0x2d8] ;  /* 0x0000b60000067ab9 */ /* 0x000fe20000000a00 */
[----:B------:R-:W-:Y:S01]  /*b020*/  PLOP3.LUT P0, PT, PT, PT, UP0, 0x80, 0x0 ;  /* 0x000000000000781c */ /* 0x000fe20003f0f008 */
[----:B------:R-:W-:Y:S02]  /*b030*/  UIMAD UR4, UR4, UR6, URZ ;  /* 0x00000006040472a4 */ /* 0x000fe4000f8e023f */
[----:B------:R-:W-:Y:S02]  /*b040*/  UIMAD.WIDE.U32 UR44, UR36, UR6, URZ ;  /* 0x00000006242c72a5 */ /* 0x000fe4000f8e003f */
[----:B------:R-:W-:-:S04]  /*b050*/  UIMAD UR4, UR36, UR7, UR4 ;  /* 0x00000007240472a4 */ /* 0x000fc8000f8e0204 */
[----:B------:R-:W-:Y:S01]  /*b060*/  UIADD3 UR41, UR45, UR4, URZ ;  /* 0x000000042d297290 */ /* 0x000fe2000fffe03f */
[----:B-1----:R-:W-:-:S03]  /*b070*/  SHF.R.S32.HI R29, RZ, 0x1f, R0 ;  /* 0x0000001fff1d7819 */ /* 0x002fc60000011400 */
[----:B------:R-:W-:Y:S08]  /*b080*/  @!P0 BRA `(.L_x_49) ;  /* 0x0000000000408947 */ /* 0x000ff00003800000 */
[----:B------:R-:W-:Y:S01]  /*b090*/  MOV R2, 0x0 ;  /* 0x0000000000027802 */ /* 0x000fe20000000f00 */
[----:B------:R-:W-:Y:S01]  /*b0a0*/  ULDC.64 UR6, c[0x4][0xa8] ;  /* 0x01002a0000067ab9 */ /* 0x000fe20000000a00 */
[----:B------:R-:W-:Y:S01]  /*b0b0*/  ULDC.64 UR8, c[0x4][0xb0] ;  /* 0x01002c0000087ab9 */ /* 0x000fe20000000a00 */
[----:B------:R-:W-:Y:S01]  /*b0c0*/  ULDC.64 UR4, c[0x4][0x20] ;  /* 0x0100080000047ab9 */ /* 0x000fe20000000a00 */
[----:B0-----:R-:W-:Y:S01]  /*b0d0*/  IMAD.U32 R4, RZ, RZ, UR6 ;  /* 0x00000006ff047e24 */ /* 0x001fe2000f8e00ff */
[----:B------:R-:W-:Y:S01]  /*b0e0*/  MOV R6, UR8 ;  /* 0x0000000800067c02 */ /* 0x000fe20008000f00 */
[----:B------:R-:W0:Y:S01]  /*b0f0*/  LDC.64 R2, c[0x4][R2] ;  /* 0x0100000002027b82 */ /* 0x000e220000000a00 */
[----:B------:R-:W-:Y:S01]  /*b100*/  IMAD.U32 R5, RZ, RZ, UR7 ;  /* 0x00000007ff057e24 */ /* 0x000fe2000f8e00ff */
[----:B------:R-:W-:Y:S01]  /*b110*/  MOV R11, UR5 ;  /* 0x00000005000b7c02 */ /* 0x000fe20008000f00 */
[----:B------:R-:W-:Y:S01]  /*b120*/  IMAD.U32 R7, RZ, RZ, UR9 ;  /* 0x00000009ff077e24 */ /* 0x000fe2000f8e00ff */
[----:B------:R-:W-:Y:S01]  /*b130*/  MOV R13, RZ ;  /* 0x000000ff000d7202 */ /* 0x000fe20000000f00 */
[----:B------:R-:W-:-:S02]  /*b140*/  IMAD.U32 R10, RZ, RZ, UR4 ;  /* 0x00000004ff0a7e24 */ /* 0x000fc4000f8e00ff */
[----:B------:R-:W-:Y:S02]  /*b150*/  IMAD.MOV.U32 R8, RZ, RZ, 0x70 ;  /* 0x00000070ff087424 */ /* 0x000fe400078e00ff */
[----:B------:R-:W-:-:S07]  /*b160*/  IMAD.MOV.U32 R12, RZ, RZ, 0x1 ;  /* 0x00000001ff0c7424 */ /* 0x000fce00078e00ff */
[----:B------:R-:W-:-:S07]  /*b170*/  LEPC R20, `(.L_x_49) ;  /* 0x000000001014794e */ /* 0x000fce0000000000 */
[----:B0-----:R-:W-:Y:S05]  /*b180*/  CALL.ABS.NOINC R2 ;  /* 0x0000000002007343 */ /* 0x001fea0003c00000 */
.L_x_49:
[----:B------:R-:W1:Y:S01]  /*b190*/  LDC R20, c[0x0][0x448] ;  /* 0x00011200ff147b82 */ /* 0x000e620000000800 */
[----:B------:R-:W2:Y:S01]  /*b1a0*/  S2R R12, SR_TID.X ;  /* 0x00000000000c7919 */ /* 0x000ea20000002100 */
[----:B------:R-:W-:Y:S01]  /*b1b0*/  SHF.R.U32.HI R6, RZ, 0x3, R28 ;  /* 0x00000003ff067819 */ /* 0x000fe2000001161c */
[----:B------:R-:W-:Y:S01]  /*b1c0*/  UMOV UR4, UR44 ;  /* 0x0000002c00047c82 */ /* 0x000fe20008000000 */
[----:B------:R-:W-:Y:S01]  /*b1d0*/  UMOV UR5, UR41 ;  /* 0x0000002900057c82 */ /* 0x000fe20008000000 */
[----:B------:R-:W3:Y:S01]  /*b1e0*/  S2R R21, SR_CTAID.X ;  /* 0x0000000000157919 */ /* 0x000ee20000002500 */
[----:B------:R-:W-:Y:S01]  /*b1f0*/  ULDC.64 UR6, c[0x0][0x2c8] ;  /* 0x0000b20000067ab9 */ /* 0x000fe20000000a00 */
[----:B------:R-:W4:Y:S01]  /*b200*/  S2R R10, SR_CTAID.Z ;  /* 0x00000000000a7919 */ /* 0x000f220000002700 */
[----:B-1----:R-:W-:Y:S01]  /*b210*/  ISETP.NE.AND P0, PT, R20, 0x1, PT ;  /* 0x000000011400780c */ /* 0x002fe20003f05270 */
[----:B--2---:R-:W-:-:S12]  /*b220*/  IMAD.SHL.U32 R3, R12, 0x10, RZ ;  /* 0x000000100c037824 */ /* 0x004fd800078e00ff */
[----:B------:R-:W1:Y:S01]  /*b230*/  @P0 LDC R0, c[0x0][0x44c] ;  /* 0x00011300ff000b82 */ /* 0x000e620000000800 */
[----:B------:R-:W-:-:S05]  /*b240*/  LOP3.LUT R3, R6, 0x70, R3, 0xf8, !PT ;  /* 0x0000007006037812 */ /* 0x000fca00078ef803 */
[----:B---3--:R-:W-:Y:S02]  /*b250*/  IMAD R7, R21, 0xc0, R3 ;  /* 0x000000c015077824 */ /* 0x008fe400078e0203 */
[----:B0-----:R-:W0:Y:S02]  /*b260*/  @P0 LDC R5, c[0x0][0x450] ;  /* 0x00011400ff050b82 */ /* 0x001e240000000800 */
[----:B------:R-:W-:Y:S01]  /*b270*/  IMAD.MOV.U32 R9, RZ, RZ, R7 ;  /* 0x000000ffff097224 */ /* 0x000fe200078e0007 */
[----:B------:R-:W-:-:S05]  /*b280*/  IADD3 R8, R7, 0x80, RZ ;  /* 0x0000008007087810 */ /* 0x000fca0007ffe0ff */
[----:B------:R-:W2:Y:S08]  /*b290*/  @P0 LDC R11, c[0x0][0x44c] ;  /* 0x00011300ff0b0b82 */ /* 0x000eb00000000800 */
[----:B------:R-:W3:Y:S01]  /*b2a0*/  @P0 LDC R4, c[0x0][0x450] ;  /* 0x00011400ff040b82 */ /* 0x000ee20000000800 */
[----:B-1----:R-:W-:-:S07]  /*b2b0*/  @P0 IMAD.HI.U32 R0, R7, R0, RZ ;  /* 0x0000000007000227 */ /* 0x002fce00078e00ff */
[----:B------:R-:W1:Y:S01]  /*b2c0*/  LDC.64 R2, c[0x0][0x2e0] ;  /* 0x0000b800ff027b82 */ /* 0x000e620000000a00 */
[----:B0-----:R-:W-:Y:S01]  /*b2d0*/  @P0 SHF.R.U32.HI R9, RZ, R5, R0 ;  /* 0x00000005ff090219 */ /* 0x001fe20000011600 */
[----:B------:R-:W-:Y:S02]  /*b2e0*/  IMAD.MOV.U32 R0, RZ, RZ, R8 ;  /* 0x000000ffff007224 */ /* 0x000fe400078e0008 */
[----:B--2---:R-:W-:-:S05]  /*b2f0*/  @P0 IMAD.HI.U32 R5, R8, R11, RZ ;  /* 0x0000000b08050227 */ /* 0x004fca00078e00ff */
[----:B---3--:R-:W-:Y:S01]  /*b300*/  @P0 SHF.R.U32.HI R0, RZ, R4, R5 ;  /* 0x00000004ff000219 */ /* 0x008fe20000011605 */
[----:B-1----:R-:W-:-:S04]  /*b310*/  IMAD R4, R29, R2, RZ ;  /* 0x000000021d047224 */ /* 0x002fc800078e02ff */
[C---:B----4-:R-:W-:Y:S01]  /*b320*/  IMAD R5, R10.reuse, R3, R4 ;  /* 0x000000030a057224 */ /* 0x050fe200078e0204 */
[----:B------:R-:W-:Y:S01]  /*b330*/  SHF.R.S32.HI R4, RZ, 0x1f, R9 ;  /* 0x0000001fff047819 */ /* 0x000fe20000011409 */
[----:B------:R-:W-:Y:S01]  /*b340*/  IMAD.WIDE.U32 R2, R10, R2, UR4 ;  /* 0x000000040a027e25 */ /* 0x000fe2000f8e0002 */
[----:B------:R-:W-:Y:S01]  /*b350*/  ULDC.64 UR4, c[0x0][0x2d0] ;  /* 0x0000b40000047ab9 */ /* 0x000fe20000000a00 */
[----:B------:R-:W-:Y:S02]  /*b360*/  SHF.R.S32.HI R10, RZ, 0x1f, R0 ;  /* 0x0000001fff0a7819 */ /* 0x000fe40000011400 */
[----:B------:R-:W-:Y:S02]  /*b370*/  IMAD R4, R4, UR4, RZ ;  /* 0x0000000404047c24 */ /* 0x000fe4000f8e02ff */
[----:B------:R-:W-:Y:S02]  /*b380*/  IMAD.IADD R3, R3, 0x1, R5 ;  /* 0x0000000103037824 */ /* 0x000fe400078e0205 */
[----:B------:R-:W-:-:S02]  /*b390*/  IMAD R11, R9, UR5, R4 ;  /* 0x00000005090b7c24 */ /* 0x000fc4000f8e0204 */
[C---:B------:R-:W-:Y:S01]  /*b3a0*/  IMAD.WIDE.U32 R4, R9.reuse, UR4, R2 ;  /* 0x0000000409047c25 */ /* 0x040fe2000f8e0002 */
[----:B------:R-:W-:-:S03]  /*b3b0*/  IADD3 R9, -R9, RZ, RZ ;  /* 0x000000ff09097210 */ /* 0x000fc60007ffe1ff */
[----:B------:R-:W-:Y:S02]  /*b3c0*/  IMAD.IADD R5, R5, 0x1, R11 ;  /* 0x0000000105057824 */ /* 0x000fe400078e020b */
[----:B------:R-:W-:Y:S02]  /*b3d0*/  IMAD R9, R20, R9, R7 ;  /* 0x0000000914097224 */ /* 0x000fe400078e0207 */
[----:B------:R-:W-:Y:S02]  /*b3e0*/  IMAD.MOV R7, RZ, RZ, -R0 ;  /* 0x000000ffff077224 */ /* 0x000fe400078e0a00 */
[----:B------:R-:W-:Y:S02]  /*b3f0*/  IMAD R11, R10, UR4, RZ ;  /* 0x000000040a0b7c24 */ /* 0x000fe4000f8e02ff */
[----:B------:R-:W-:Y:S01]  /*b400*/  IMAD R7, R20, R7, R8 ;  /* 0x0000000714077224 */ /* 0x000fe200078e0208 */
[----:B------:R-:W-:Y:S01]  /*b410*/  SHF.R.S32.HI R8, RZ, 0x1f, R9 ;  /* 0x0000001fff087819 */ /* 0x000fe20000011409 */
[----:B------:R-:W-:-:S04]  /*b420*/  IMAD.WIDE.U32 R2, R0, UR4, R2 ;  /* 0x0000000400027c25 */ /* 0x000fc8000f8e0002 */
[----:B------:R-:W-:Y:S01]  /*b430*/  IMAD R13, R0, UR5, R11 ;  /* 0x00000005000d7c24 */ /* 0x000fe2000f8e020b */
[----:B------:R-:W-:Y:S01]  /*b440*/  SHF.R.S32.HI R0, RZ, 0x1f, R7 ;  /* 0x0000001fff007819 */ /* 0x000fe20000011407 */
[----:B------:R-:W-:Y:S01]  /*b450*/  IMAD R8, R8, UR6, RZ ;  /* 0x0000000608087c24 */ /* 0x000fe2000f8e02ff */
[----:B------:R-:W-:Y:S01]  /*b460*/  ULDC.64 UR4, c[0x0][0x280] ;  /* 0x0000a00000047ab9 */ /* 0x000fe20000000a00 */
[----:B------:R-:W-:Y:S01]  /*b470*/  IMAD.WIDE.U32 R4, R9, UR6, R4 ;  /* 0x0000000609047c25 */ /* 0x000fe2000f8e0004 */
[----:B------:R-:W-:-:S03]  /*b480*/  IADD3 R3, R3, R13, RZ ;  /* 0x0000000d03037210 */ /* 0x000fc60007ffe0ff */
[----:B------:R-:W-:Y:S01]  /*b490*/  IMAD R11, R9, UR7, R8 ;  /* 0x00000007090b7c24 */ /* 0x000fe2000f8e0208 */
[----:B------:R-:W-:Y:S01]  /*b4a0*/  LEA R9, P0, R4, UR4, 0x1 ;  /* 0x0000000404097c11 */ /* 0x000fe2000f8008ff */
[----:B------:R-:W-:Y:S02]  /*b4b0*/  IMAD R0, R0, UR6, RZ ;  /* 0x0000000600007c24 */ /* 0x000fe4000f8e02ff */
[----:B------:R-:W-:Y:S02]  /*b4c0*/  IMAD.IADD R11, R5, 0x1, R11 ;  /* 0x00000001050b7824 */ /* 0x000fe400078e020b */
[C---:B------:R-:W-:Y:S02]  /*b4d0*/  IMAD R13, R7.reuse, UR7, R0 ;  /* 0x00000007070d7c24 */ /* 0x040fe4000f8e0200 */
[----:B------:R-:W-:Y:S01]  /*b4e0*/  IMAD.WIDE.U32 R2, R7, UR6, R2 ;  /* 0x0000000607027c25 */ /* 0x000fe2000f8e0002 */
[----:B------:R-:W-:Y:S02]  /*b4f0*/  LEA.HI.X R10, R4, UR5, R11, 0x1, P0 ;  /* 0x00000005040a7c11 */ /* 0x000fe400080f0c0b */
[----:B------:R-:W-:Y:S01]  /*b500*/  SHF.L.U32 R7, R12, 0x3, RZ ;  /* 0x000000030c077819 */ /* 0x000fe200000006ff */
[----:B------:R-:W-:Y:S01]  /*b510*/  IMAD.IADD R3, R3, 0x1, R13 ;  /* 0x0000000103037824 */ /* 0x000fe200078e020d */
[----:B------:R-:W-:Y:S01]  /*b520*/  LEA R0, P0, R2, UR4, 0x1 ;  /* 0x0000000402007c11 */ /* 0x000fe2000f8008ff */
[----:B------:R-:W-:Y:S01]  /*b530*/  ULDC UR4, c[0x0][0x2b8] ;  /* 0x0000ae0000047ab9 */ /* 0x000fe20000000800 */
[----:B------:R-:W-:-:S02]  /*b540*/  IMAD.SHL.U32 R4, R28, 0x8, RZ ;  /* 0x000000081c047824 */ /* 0x000fc400078e00ff */
[----:B------:R-:W-:Y:S02]  /*b550*/  LEA.HI.X R8, R2, UR5, R3, 0x1, P0 ;  /* 0x0000000502087c11 */ /* 0x000fe400080f0c03 */
[C---:B------:R-:W-:Y:S02]  /*b560*/  LOP3.LUT R2, R7.reuse, 0x1f8, RZ, 0xc0, !PT ;  /* 0x000001f807027812 */ /* 0x040fe400078ec0ff */
[----:B------:R-:W-:Y:S02]  /*b570*/  LOP3.LUT R7, R7, 0x38, RZ, 0xc0, !PT ;  /* 0x0000003807077812 */ /* 0x000fe400078ec0ff */
[----:B------:R-:W-:Y:S02]  /*b580*/  LOP3.LUT R3, R2, 0x38, R12, 0x78, !PT ;  /* 0x0000003802037812 */ /* 0x000fe400078e780c */
[----:B------:R-:W-:Y:S01]  /*b590*/  ISETP.GE.AND P0, PT, R7, UR4, PT ;  /* 0x0000000407007c0c */ /* 0x000fe2000bf06270 */
[----:B------:R-:W-:Y:S01]  /*b5a0*/  UMOV UR4, 0xffffffff ;  /* 0xffffffff00047882 */ /* 0x000fe20000000000 */
[----:B------:R-:W-:-:S02]  /*b5b0*/  LOP3.LUT R4, R3, 0x200, R4, 0xf8, !PT ;  /* 0x0000020003047812 */ /* 0x000fc400078ef804 */
[----:B------:R-:W-:Y:S09]  /*b5c0*/  BRA.DIV UR4, `(.L_x_50) ;  /* 0x0000002204ec7947 */ /* 0x000ff2000b800000 */
[----:B------:R-:W0:Y:S01]  /*b5d0*/  S2R R2, SR_CTAID.X ;  /* 0x0000000000027919 */ /* 0x000e220000002500 */
[----:B------:R-:W-:Y:S02]  /*b5e0*/  ULDC UR4, c[0x0][0x288] ;  /* 0x0000a20000047ab9 */ /* 0x000fe40000000800 */
[----:B------:R-:W-:Y:S01]  /*b5f0*/  IMAD R5, R20, UR4, RZ ;  /* 0x0000000414057c24 */ /* 0x000fe2000f8e02ff */
[----:B------:R-:W1:Y:S04]  /*b600*/  SHFL.IDX PT, R14, R9, RZ, 0x181f ;  /* 0x00181fff090e7589 */ /* 0x000e6800000e0000 */
[----:B------:R-:W-:Y:S04]  /*b610*/  SHFL.IDX PT, R21, R10, 0x1, 0x181f ;  /* 0x00381f000a157f89 */ /* 0x000fe800000e0000 */
[----:B------:R-:W-:Y:S01]  /*b620*/  SHFL.IDX PT, R20, R10, 0x2, 0x181f ;  /* 0x00581f000a147f89 */ /* 0x000fe200000e0000 */
[----:B0-----:R-:W-:-:S03]  /*b630*/  IMAD R6, R2, 0xc0, R6 ;  /* 0x000000c002067824 */ /* 0x001fc600078e0206 */
[----:B------:R-:W0:Y:S01]  /*b640*/  SHFL.IDX PT, R2, R10, RZ, 0x181f ;  /* 0x00181fff0a027589 */ /* 0x000e2200000e0000 */
[C---:B------:R-:W-:Y:S01]  /*b650*/  VIADD R12, R6.reuse, 0x10 ;  /* 0x00000010060c7836 */ /* 0x040fe20000000000 */
[----:B------:R-:W-:-:S13]  /*b660*/  ISETP.GE.AND P1, PT, R6, R5, PT ;  /* 0x000000050600720c */ /* 0x000fda0003f26270 */
[----:B-1----:R-:W-:Y:S02]  /*b670*/  @!P1 LEA R14, P2, R7, R14, 0x1 ;  /* 0x0000000e070e9211 */ /* 0x002fe400078408ff */
[----:B------:R-:W-:-:S03]  /*b680*/  @!P1 LEA R29, R4, UR38, 0x1 ;  /* 0x00000026041d9c11 */ /* 0x000fc6000f8e08ff */
[----:B0-----:R-:W-:Y:S01]  /*b690*/  @!P1 IMAD.X R3, RZ, RZ, R2, P2 ;  /* 0x000000ffff039224 */ /* 0x001fe200010e0602 */
[----:B------:R-:W-:Y:S02]  /*b6a0*/  @!P1 MOV R2, R14 ;  /* 0x0000000e00029202 */ /* 0x000fe40000000f00 */
[----:B------:R-:W-:Y:S04]  /*b6b0*/  SHFL.IDX PT, R14, R9, 0x2, 0x181f ;  /* 0x00581f00090e7f89 */ /* 0x000fe800000e0000 */
[----:B------:R0:W-:Y:S01]  /*b6c0*/  @!P1 LDGSTS.E.BYPASS.LTC128B.128 [R29+0xc400], desc[UR42][R2.64], !P0 ;  /* 0x0c400000021d9fae */ /* 0x0001e2000c101d6a */
[----:B------:R-:W-:Y:S01]  /*b6d0*/  ISETP.GE.AND P1, PT, R12, R5, PT ;  /* 0x000000050c00720c */ /* 0x000fe20003f26270 */
[----:B------:R-:W-:-:S05]  /*b6e0*/  VIADD R12, R6, 0x20 ;  /* 0x00000020060c7836 */ /* 0x000fca0000000000 */
[----:B------:R-:W-:Y:S01]  /*b6f0*/  ISETP.GE.AND P2, PT, R12, R5, PT ;  /* 0x000000050c00720c */ /* 0x000fe20003f46270 */
[----:B------:R-:W-:Y:S01]  /*b700*/  VIADD R12, R6, 0x30 ;  /* 0x00000030060c7836 */ /* 0x000fe20000000000 */
[----:B0-----:R-:W0:Y:S11]  /*b710*/  SHFL.IDX PT, R2, R9, 0x1, 0x181f ;  /* 0x00381f0009027f89 */ /* 0x001e3600000e0000 */
[----:B------:R-:W-:-:S02]  /*b720*/  @!P2 LEA R29, R4, UR38, 0x1 ;  /* 0x00000026041dac11 */ /* 0x000fc4000f8e08ff */
[----:B0-----:R-:W-:-:S04]  /*b730*/  @!P1 LEA R2, P3, R7, R2, 0x1 ;  /* 0x0000000207029211 */ /* 0x001fc800078608ff */
[----:B------:R-:W-:Y:S02]  /*b740*/  @!P1 IADD3.X R3, RZ, R21, RZ, P3, !PT ;  /* 0x00000015ff039210 */ /* 0x000fe40001ffe4ff */
[----:B------:R-:W-:-:S05]  /*b750*/  @!P1 LEA R21, R4, UR38, 0x1 ;  /* 0x0000002604159c11 */ /* 0x000fca000f8e08ff */
[----:B------:R0:W-:Y:S02]  /*b760*/  @!P1 LDGSTS.E.BYPASS.LTC128B.128 [R21+0xcc00], desc[UR42][R2.64], !P0 ;  /* 0x0cc0000002159fae */ /* 0x0001e4000c101d6a */
[----:B0-----:R-:W-:Y:S02]  /*b770*/  @!P2 LEA R2, P1, R7, R14, 0x1 ;  /* 0x0000000e0702a211 */ /* 0x001fe400078208ff */
[----:B------:R-:W-:Y:S03]  /*b780*/  SHFL.IDX PT, R21, R10, 0x3, 0x181f ;  /* 0x00781f000a157f89 */ /* 0x000fe600000e0000 */
[----:B------:R-:W-:Y:S01]  /*b790*/  @!P2 IMAD.X R3, RZ, RZ, R20, P1 ;  /* 0x000000ffff03a224 */ /* 0x000fe200008e0614 */
[----:B------:R-:W-:Y:S01]  /*b7a0*/  ISETP.GE.AND P1, PT, R12, R5, PT ;  /* 0x000000050c00720c */ /* 0x000fe20003f26270 */
[----:B------:R-:W-:Y:S01]  /*b7b0*/  SHFL.IDX PT, R14, R9, 0x4, 0x181f ;  /* 0x00981f00090e7f89 */ /* 0x000fe200000e0000 */
[----:B------:R-:W-:-:S03]  /*b7c0*/  IADD3 R12, R6, 0x40, RZ ;  /* 0x00000040060c7810 */ /* 0x000fc60007ffe0ff */
[----:B------:R0:W-:Y:S01]  /*b7d0*/  @!P2 LDGSTS.E.BYPASS.LTC128B.128 [R29+0xd400], desc[UR42][R2.64], !P0 ;  /* 0x0d400000021dafae */ /* 0x0001e2000c101d6a */
[----:B------:R-:W-:Y:S02]  /*b7e0*/  ISETP.GE.AND P2, PT, R12, R5, PT ;  /* 0x000000050c00720c */ /* 0x000fe40003f46270 */
[----:B------:R-:W-:Y:S01]  /*b7f0*/  IADD3 R12, R6, 0x50, RZ ;  /* 0x00000050060c7810 */ /* 0x000fe20007ffe0ff */
[----:B------:R-:W-:Y:S04]  /*b800*/  SHFL.IDX PT, R20, R10, 0x4, 0x181f ;  /* 0x00981f000a147f89 */ /* 0x000fe800000e0000 */
[----:B0-----:R-:W0:Y:S02]  /*b810*/  SHFL.IDX PT, R29, R9, 0x3, 0x181f ;  /* 0x00781f00091d7f89 */ /* 0x001e2400000e0000 */
[----:B0-----:R-:W-:-:S04]  /*b820*/  @!P1 LEA R2, P3, R7, R29, 0x1 ;  /* 0x0000001d07029211 */ /* 0x001fc800078608ff */
[C---:B------:R-:W-:Y:S01]  /*b830*/  @!P2 LEA R29, R4.reuse, UR38, 0x1 ;  /* 0x00000026041dac11 */ /* 0x040fe2000f8e08ff */
[----:B------:R-:W-:Y:S01]  /*b840*/  @!P1 IMAD.X R3, RZ, RZ, R21, P3 ;  /* 0x000000ffff039224 */ /* 0x000fe200018e0615 */
[----:B------:R-:W-:-:S05]  /*b850*/  @!P1 LEA R21, R4, UR38, 0x1 ;  /* 0x0000002604159c11 */ /* 0x000fca000f8e08ff */
[----:B------:R0:W-:Y:S02]  /*b860*/  @!P1 LDGSTS.E.BYPASS.LTC128B.128 [R21+0xdc00], desc[UR42][R2.64], !P0 ;  /* 0x0dc0000002159fae */ /* 0x0001e4000c101d6a */
[----:B0-----:R-:W-:Y:S02]  /*b870*/  @!P2 LEA R2, P1, R7, R14, 0x1 ;  /* 0x0000000e0702a211 */ /* 0x001fe400078208ff */
[----:B------:R-:W-:Y:S03]  /*b880*/  SHFL.IDX PT, R21, R10, 0x5, 0x181f ;  /* 0x00b81f000a157f89 */ /* 0x000fe600000e0000 */
[----:B------:R-:W-:Y:S01]  /*b890*/  @!P2 IMAD.X R3, RZ, RZ, R20, P1 ;  /* 0x000000ffff03a224 */ /* 0x000fe200008e0614 */
[----:B------:R-:W-:Y:S01]  /*b8a0*/  ISETP.GE.AND P1, PT, R12, R5, PT ;  /* 0x000000050c00720c */ /* 0x000fe20003f26270 */
[----:B------:R-:W-:Y:S01]  /*b8b0*/  SHFL.IDX PT, R14, R9, 0x6, 0x181f ;  /* 0x00d81f00090e7f89 */ /* 0x000fe200000e0000 */
[----:B------:R-:W-:-:S03]  /*b8c0*/  VIADD R12, R6, 0x60 ;  /* 0x00000060060c7836 */ /* 0x000fc60000000000 */
[----:B------:R0:W-:Y:S02]  /*b8d0*/  @!P2 LDGSTS.E.BYPASS.LTC128B.128 [R29+0xe400], desc[UR42][R2.64], !P0 ;  /* 0x0e400000021dafae */ /* 0x0001e4000c101d6a */
[----:B------:R-:W-:Y:S01]  /*b8e0*/  ISETP.GE.AND P2, PT, R12, R5, PT ;  /* 0x000000050c00720c */ /* 0x000fe20003f46270 */
[----:B------:R-:W-:Y:S01]  /*b8f0*/  VIADD R12, R6, 0x70 ;  /* 0x00000070060c7836 */ /* 0x000fe20000000000 */
[----:B------:R-:W-:Y:S04]  /*b900*/  SHFL.IDX PT, R20, R10, 0x6, 0x181f ;  /* 0x00d81f000a147f89 */ /* 0x000fe800000e0000 */
[----:B------:R-:W-:Y:S04]  /*b910*/  SHFL.IDX PT, R10, R10, 0x7, 0x181f ;  /* 0x00f81f000a0a7f89 */ /* 0x000fe800000e0000 */
[----:B0-----:R-:W0:Y:S02]  /*b920*/  SHFL.IDX PT, R29, R9, 0x5, 0x181f ;  /* 0x00b81f00091d7f89 */ /* 0x001e2400000e0000 */
[----:B0-----:R-:W-:-:S02]  /*b930*/  @!P1 LEA R2, P3, R7, R29, 0x1 ;  /* 0x0000001d07029211 */ /* 0x001fc400078608ff */
[----:B------:R-:W-:-:S03]  /*b940*/  @!P1 LEA R29, R4, UR38, 0x1 ;  /* 0x00000026041d9c11 */ /* 0x000fc6000f8e08ff */
[----:B------:R-:W-:Y:S01]  /*b950*/  @!P1 IMAD.X R3, RZ, RZ, R21, P3 ;  /* 0x000000ffff039224 */ /* 0x000fe200018e0615 */
[----:B------:R-:W-:-:S04]  /*b960*/  @!P2 LEA R21, R4, UR38, 0x1 ;  /* 0x000000260415ac11 */ /* 0x000fc8000f8e08ff */
[----:B------:R0:W-:Y:S02]  /*b970*/  @!P1 LDGSTS.E.BYPASS.LTC128B.128 [R29+0xec00], desc[UR42][R2.64], !P0 ;  /* 0x0ec00000021d9fae */ /* 0x0001e4000c101d6a */
[----:B0-----:R-:W-:Y:S02]  /*b980*/  @!P2 LEA R2, P1, R7, R14, 0x1 ;  /* 0x0000000e0702a211 */ /* 0x001fe400078208ff */
[----:B------:R-:W0:Y:S02]  /*b990*/  SHFL.IDX PT, R14, R9, 0x7, 0x181f ;  /* 0x00f81f00090e7f89 */ /* 0x000e2400000e0000 */
[----:B------:R-:W-:Y:S02]  /*b9a0*/  @!P2 IADD3.X R3, RZ, R20, RZ, P1, !PT ;  /* 0x00000014ff03a210 */ /* 0x000fe40000ffe4ff */
[----:B------:R-:W-:Y:S01]  /*b9b0*/  ISETP.GE.AND P1, PT, R12, R5, PT ;  /* 0x000000050c00720c */ /* 0x000fe20003f26270 */
[----:B------:R-:W-:Y:S01]  /*b9c0*/  SHFL.IDX PT, R20, R8, RZ, 0x181f ;  /* 0x00181fff08147589 */ /* 0x000fe200000e0000 */
[----:B------:R-:W-:-:S03]  /*b9d0*/  VIADD R12, R6, 0x80 ;  /* 0x00000080060c7836 */ /* 0x000fc60000000000 */
[----:B------:R1:W-:Y:S02]  /*b9e0*/  @!P2 LDGSTS.E.BYPASS.LTC128B.128 [R21+0xf400], desc[UR42][R2.64], !P0 ;  /* 0x0f4000000215afae */ /* 0x0003e4000c101d6a */
[----:B------:R-:W-:Y:S01]  /*b9f0*/  ISETP.GE.AND P2, PT, R12, R5, PT ;  /* 0x000000050c00720c */ /* 0x000fe20003f46270 */
[----:B------:R-:W-:Y:S01]  /*ba00*/  VIADD R12, R6, 0x90 ;  /* 0x00000090060c7836 */ /* 0x000fe20000000000 */
[----:B------:R-:W-:Y:S04]  /*ba10*/  SHFL.IDX PT, R9, R8, 0x2, 0x181f ;  /* 0x00581f0008097f89 */ /* 0x000fe800000e0000 */
[----:B------:R-:W-:Y:S01]  /*ba20*/  @!P1 LEA R29, R4, UR38, 0x1 ;  /* 0x00000026041d9c11 */ /* 0x000fe2000f8e08ff */
[----:B-1----:R-:W1:Y:S01]  /*ba30*/  SHFL.IDX PT, R21, R0, RZ, 0x181f ;  /* 0x00181fff00157589 */ /* 0x002e6200000e0000 */
[----:B0-----:R-:W-:-:S03]  /*ba40*/  @!P1 LEA R2, P3, R7, R14, 0x1 ;  /* 0x0000000e07029211 */ /* 0x001fc600078608ff */
[----:B------:R-:W-:Y:S01]  /*ba50*/  SHFL.IDX PT, R14, R0, 0x2, 0x181f ;  /* 0x00581f00000e7f89 */ /* 0x000fe200000e0000 */
[----:B------:R-:W-:-:S03]  /*ba60*/  @!P1 IADD3.X R3, RZ, R10, RZ, P3, !PT ;  /* 0x0000000aff039210 */ /* 0x000fc60001ffe4ff */
[----:B------:R-:W-:Y:S04]  /*ba70*/  SHFL.IDX PT, R10, R8, 0x1, 0x181f ;  /* 0x00381f00080a7f89 */ /* 0x000fe800000e0000 */
[----:B------:R1:W-:Y:S04]  /*ba80*/  @!P1 LDGSTS.E.BYPASS.LTC128B.128 [R29+0xfc00], desc[UR42][R2.64], !P0 ;  /* 0x0fc00000021d9fae */ /* 0x0003e8000c101d6a */
[----:B------:R-:W-:Y:S01]  /*ba90*/  SHFL.IDX PT, R8, R8, 0x3, 0x181f ;  /* 0x00781f0008087f89 */ /* 0x000fe200000e0000 */
[----:B-1----:R-:W-:Y:S02]  /*baa0*/  @!P2 LEA R2, P1, R7, R21, 0x1 ;  /* 0x000000150702a211 */ /* 0x002fe400078208ff */
[----:B------:R-:W-:-:S03]  /*bab0*/  @!P2 LEA R21, R4, UR38, 0x1 ;  /* 0x000000260415ac11 */ /* 0x000fc6000f8e08ff */
[----:B------:R-:W-:Y:S01]  /*bac0*/  @!P2 IMAD.X R3, RZ, RZ, R20, P1 ;  /* 0x000000ffff03a224 */ /* 0x000fe200008e0614 */
[----:B------:R-:W-:Y:S01]  /*bad0*/  ISETP.GE.AND P1, PT, R12, R5, PT ;  /* 0x000000050c00720c */ /* 0x000fe20003f26270 */
[----:B------:R-:W0:Y:S01]  /*bae0*/  SHFL.IDX PT, R20, R0, 0x1, 0x181f ;  /* 0x00381f0000147f89 */ /* 0x000e2200000e0000 */
[----:B------:R-:W-:-:S03]  /*baf0*/  IADD3 R12, R6, 0xa0, RZ ;  /* 0x000000a0060c7810 */ /* 0x000fc60007ffe0ff */
[----:B------:R1:W-:Y:S01]  /*bb00*/  @!P2 LDGSTS.E.BYPASS.LTC128B.128 [R21+0x10400], desc[UR42][R2.64], !P0 ;  /* 0x104000000215afae */ /* 0x0003e2000c101d6a */
[----:B------:R-:W-:-:S07]  /*bb10*/  ISETP.GE.AND P2, PT, R12, R5, PT ;  /* 0x000000050c00720c */ /* 0x000fce0003f46270 */
[----:B-1----:R-:W-:Y:S02]  /*bb20*/  @!P1 LEA R21, R4, UR38, 0x1 ;  /* 0x0000002604159c11 */ /* 0x002fe4000f8e08ff */
[----:B0-----:R-:W-:-:S05]  /*bb30*/  @!P1 LEA R2, P3, R7, R20, 0x1 ;  /* 0x0000001407029211 */ /* 0x001fca00078608ff */
[----:B------:R-:W-:-:S05]  /*bb40*/  @!P1 IMAD.X R3, RZ, RZ, R10, P3 ;  /* 0x000000ffff039224 */ /* 0x000fca00018e060a */
[----:B------:R0:W-:Y:S02]  /*bb50*/  @!P1 LDGSTS.E.BYPASS.LTC128B.128 [R21+0x10c00], desc[UR42][R2.64], !P0 ;  /* 0x10c0000002159fae */ /* 0x0001e4000c101d6a */
[----:B0-----:R-:W-:Y:S02]  /*bb60*/  @!P2 LEA R2, P1, R7, R14, 0x1 ;  /* 0x0000000e0702a211 */ /* 0x001fe400078208ff */
[----:B------:R0:W1:Y:S03]  /*bb70*/  SHFL.IDX PT, R14, R0, 0x3, 0x181f ;  /* 0x00781f00000e7f89 */ /* 0x00006600000e0000 */
[----:B------:R-:W-:Y:S01]  /*bb80*/  @!P2 IMAD.X R3, RZ, RZ, R9, P1 ;  /* 0x000000ffff03a224 */ /* 0x000fe200008e0609 */
[----:B------:R-:W-:-:S05]  /*bb90*/  @!P2 LEA R9, R4, UR38, 0x1 ;  /* 0x000000260409ac11 */ /* 0x000fca000f8e08ff */
[----:B------:R0:W-:Y:S02]  /*bba0*/  @!P2 LDGSTS.E.BYPASS.LTC128B.128 [R9+0x11400], desc[UR42][R2.64], !P0 ;  /* 0x114000000209afae */ /* 0x0001e4000c101d6a */
.L_x_140:
[----:B------:R-:W-:Y:S01]  /*bbb0*/  IADD3 R6, R6, 0xb0, RZ ;  /* 0x000000b006067810 */ /* 0x000fe20007ffe0ff */
[----:B0-----:R-:W-:-:S03]  /*bbc0*/  IMAD.MOV.U32 R0, RZ, RZ, 0x1 ;  /* 0x00000001ff007424 */ /* 0x001fc600078e00ff */
[----:B------:R-:W-:Y:S02]  /*bbd0*/  ISETP.GE.AND P1, PT, R6, R5, PT ;  /* 0x000000050600720c */ /* 0x000fe40003f26270 */
[----:B------:R-:W-:-:S11]  /*bbe0*/  SHF.L.U32 R0, R0, 0x1f, RZ ;  /* 0x0000001f00007819 */ /* 0x000fd600000006ff */
[----:B-1----:R-:W-:Y:S02]  /*bbf0*/  @!P1 LEA R2, P2, R7, R14, 0x1 ;  /* 0x0000000e07029211 */ /* 0x002fe400078408ff */
[----:B------:R-:W-:-:S03]  /*bc00*/  @!P1 LEA R5, R4, UR38, 0x1 ;  /* 0x0000002604059c11 */ /* 0x000fc6000f8e08ff */
[----:B------:R-:W-:-:S05]  /*bc10*/  @!P1 IMAD.X R3, RZ, RZ, R8, P2 ;  /* 0x000000ffff039224 */ /* 0x000fca00010e0608 */
[----:B------:R-:W-:Y:S01]  /*bc20*/  @!PT LDS RZ, [RZ] ;  /* 0x00000000fffff984 */ /* 0x000fe20000000800 */
[----:B------:R-:W-:Y:S01]  /*bc30*/  @!PT LDS RZ, [RZ] ;  /* 0x00000000fffff984 */ /* 0x000fe20000000800 */
[----:B------:R-:W-:Y:S01]  /*bc40*/  @!PT LDS RZ, [RZ] ;  /* 0x00000000fffff984 */ /* 0x000fe20000000800 */
[----:B------:R0:W-:Y:S01]  /*bc50*/  @!P1 LDGSTS.E.BYPASS.LTC128B.128 [R5+0x11c00], desc[UR42][R2.64], !P0 ;  /* 0x11c0000002059fae */ /* 0x0001e2000c101d6a */
[----:B------:R-:W-:Y:S01]  /*bc60*/  NOP ;  /* 0x0000000000007918 */ /* 0x000fe20000000000 */
[----:B------:R-:W-:Y:S02]  /*bc70*/  SYNCS.ARRIVE.TRANS64.RED.A0T1 RZ, [UR38+0x30800], RZ ;  /* 0x030800ffffff79a7 */ /* 0x000fe40008200426 */
[----:B------:R-:W-:Y:S01]  /*bc80*/  ARRIVES.LDGSTSBAR.64.TRANSCNT [UR38+0x30800] ;  /* 0x03080000ff0079b0 */ /* 0x000fe20008000aa6 */
[----:B------:R-:W-:Y:S01]  /*bc90*/  NOP ;  /* 0x0000000000007918 */ /* 0x000fe20000000000 */
[----:B------:R-:W-:Y:S01]  /*bca0*/  SYNCS.ARRIVE.TRANS64.A1T0 RZ, [UR38+0x30800], RZ ;  /* 0x030800ffffff79a7 */ /* 0x000fe20008100026 */
[----:B------:R-:W-:-:S04]  /*bcb0*/  IADD3 R7, R26, -0x2, RZ ;  /* 0xfffffffe1a077810 */ /* 0x000fc80007ffe0ff */
[----:B------:R-:W-:Y:S01]  /*bcc0*/  ISETP.GE.AND P1, PT, R7, R24, PT ;  /* 0x000000180700720c */ /* 0x000fe20003f26270 */
[----:B------:R-:W1:Y:S02]  /*bcd0*/  SYNCS.PHASECHK.TRANS64.TRYWAIT P0, [UR38+0x30820], R0 ;  /* 0x03082000ff0075a7 */ /* 0x000e640008000166 */
[----:B01----:R-:W-:Y:S10]  /*bce0*/  @!P0 BRA `(.L_x_51) ;  /* 0x0000002800bc8947 */ /* 0x003ff40003800000 */
.L_x_141:
[----:B------:R-:W-:Y:S02]  /*bcf0*/  IMAD.MOV.U32 R8, RZ, RZ, 0x1 ;  /* 0x00000001ff087424 */ /* 0x000fe400078e00ff */
[----:B0-----:R-:W-:Y:S01]  /*bd00*/  IMAD.MOV.U32 R0, RZ, RZ, RZ ;  /* 0x000000ffff007224 */ /* 0x001fe200078e00ff */
[----:B------:R-:W-:Y:S06]  /*bd10*/  @!P1 BRA `(.L_x_52) ;  /* 0x0000001000d09947 */ /* 0x000fec0003800000 */
[----:B------:R-:W-:Y:S01]  /*bd20*/  UIADD3 UR4, UR40, 0x1, URZ ;  /* 0x0000000128047890 */ /* 0x000fe2000fffe03f */
[----:B------:R-:W0:Y:S01]  /*bd30*/  S2R R4, SR_TID.X ;  /* 0x0000000000047919 */ /* 0x000e220000002100 */
[----:B------:R-:W-:Y:S02]  /*bd40*/  LOP3.LUT R24, RZ, R24, RZ, 0x33, !PT ;  /* 0x00000018ff187212 */ /* 0x000fe400078e33ff */
[----:B------:R-:W-:Y:S02]  /*bd50*/  MOV R8, 0x1 ;  /* 0x0000000100087802 */ /* 0x000fe40000000f00 */
[----:B------:R-:W-:-:S05]  /*bd60*/  IMAD R25, R25, UR4, RZ ;  /* 0x0000000419197c24 */ /* 0x000fca000f8e02ff */
[----:B------:R-:W-:-:S04]  /*bd70*/  VIMNMX R25, R25, UR39, PT ;  /* 0x0000002719197c48 */ /* 0x000fc8000bfe0100 */
[----:B------:R-:W-:Y:S02]  /*bd80*/  IADD3 R3, -R25, RZ, RZ ;  /* 0x000000ff19037210 */ /* 0x000fe40007ffe1ff */
[----:B------:R-:W-:Y:S02]  /*bd90*/  LOP3.LUT R2, RZ, R25, RZ, 0x33, !PT ;  /* 0x00000019ff027212 */ /* 0x000fe400078e33ff */
[----:B------:R-:W-:-:S05]  /*bda0*/  VIADDMNMX R24, R3, 0x1, R24, !PT ;  /* 0x0000000103187846 */ /* 0x000fca0007800118 */
[----:B------:R-:W-:Y:S02]  /*bdb0*/  VIADD R3, R24, 0xfffffffe ;  /* 0xfffffffe18037836 */ /* 0x000fe40000000000 */
[----:B------:R-:W-:-:S03]  /*bdc0*/  IMAD.IADD R10, R25, 0x1, R24 ;  /* 0x00000001190a7824 */ /* 0x000fc600078e0218 */
[----:B------:R-:W-:Y:S02]  /*bdd0*/  ISETP.NE.AND P0, PT, R3, R2, PT ;  /* 0x000000020300720c */ /* 0x000fe40003f05270 */
[----:B------:R-:W-:Y:S02]  /*bde0*/  LOP3.LUT R9, R10, 0x1, RZ, 0xc0, !PT ;  /* 0x000000010a097812 */ /* 0x000fe400078ec0ff */
[----:B0-----:R-:W-:Y:S01]  /*bdf0*/  LOP3.LUT R6, R4, 0x1f, RZ, 0xc0, !PT ;  /* 0x0000001f04067812 */ /* 0x001fe200078ec0ff */
[----:B------:R-:W-:-:S08]  /*be00*/  IMAD.MOV.U32 R4, RZ, RZ, R16 ;  /* 0x000000ffff047224 */ /* 0x000fd000078e0010 */
[----:B------:R-:W-:Y:S05]  /*be10*/  @!P0 BRA `(.L_x_53) ;  /* 0x0000000c00148947 */ /* 0x000fea0003800000 */
[----:B------:R-:W-:Y:S01]  /*be20*/  BSSY B0, `(.L_x_53) ;  /* 0x00000c4000007945 */ /* 0x000fe20003800000 */
[----:B------:R-:W-:Y:S01]  /*be30*/  IMAD.IADD R10, R10, 0x1, -R9 ;  /* 0x000000010a0a7824 */ /* 0x000fe200078e0a09 */
[----:B------:R-:W-:Y:S01]  /*be40*/  MOV R11, 0x1 ;  /* 0x00000001000b7802 */ /* 0x000fe20000000f00 */
[----:B------:R-:W-:-:S07]  /*be50*/  IMAD.MOV.U32 R4, RZ, RZ, R16 ;  /* 0x000000ffff047224 */ /* 0x000fce00078e0010 */
.L_x_80:
[----:B------:R-:W-:Y:S01]  /*be60*/  ISETP.NE.AND P0, PT, R22, RZ, PT ;  /* 0x000000ff1600720c */ /* 0x000fe20003f05270 */
[----:B------:R-:W-:Y:S01]  /*be70*/  VIADD R10, R10, 0xfffffffe ;  /* 0xfffffffe0a0a7836 */ /* 0x000fe20000000000 */
[----:B------:R-:W-:Y:S04]  /*be80*/  BSSY B1, `(.L_x_54) ;  /* 0x000005b000017945 */ /* 0x000fe80003800000 */
[----:B------:R-:W-:-:S07]  /*be90*/  ISETP.NE.AND P1, PT, R10, RZ, PT ;  /* 0x000000ff0a00720c */ /* 0x000fce0003f25270 */
[----:B------:R-:W-:Y:S06]  /*bea0*/  @!P0 BRA `(.L_x_55) ;  /* 0x0000000400608947 */ /* 0x000fec0003800000 */
[----:B------:R-:W-:Y:S02]  /*beb0*/  ISETP.NE.AND P0, PT, R23, RZ, PT ;  /* 0x000000ff1700720c */ /* 0x000fe40003f05270 */
[----:B------:R-:W-:Y:S02]  /*bec0*/  SHF.L.U32 R8, R11, 0x1f, RZ ;  /* 0x0000001f0b087819 */ /* 0x000fe400000006ff */
[----:B------:R-:W-:-:S09]  /*bed0*/  MOV R12, R7 ;  /* 0x00000007000c7202 */ /* 0x000fd20000000f00 */
[----:B------:R-:W-:Y:S05]  /*bee0*/  @!P0 BRA `(.L_x_56) ;  /* 0x00000000004c8947 */ /* 0x000fea0003800000 */
        /* <DEDUP_REMOVED lines=9> */
[--C-:B------:R-:W-:Y:S01]  /*bf80*/  SHF.R.S32.HI R3, RZ, 0x1f, R13.reuse ;  /* 0x0000001fff037819 */ /* 0x100fe2000001140d */
[----:B------:R-:W-:-:S04]  /*bf90*/  IMAD.MOV.U32 R2, RZ, RZ, R13 ;  /* 0x000000ffff027224 */ /* 0x000fc800078e000d */
[----:B------:R-:W-:Y:S01]  /*bfa0*/  IMAD.WIDE.U32 R2, R18, UR4, R2 ;  /* 0x0000000412027c25 */ /* 0x000fe2000f8e0002 */
[----:B------:R-:W-:-:S04]  /*bfb0*/  ULDC.64 UR4, c[0x0][0x418] ;  /* 0x0001060000047ab9 */ /* 0x000fc80000000a00 */
[----:B------:R-:W-:Y:S02]  /*bfc0*/  IADD3 R3, R5, R3, RZ ;  /* 0x0000000305037210 */ /* 0x000fe40007ffe0ff */
[----:B------:R-:W-:-:S04]  /*bfd0*/  LEA R4, P0, R2, UR4, 0x2 ;  /* 0x0000000402047c11 */ /* 0x000fc8000f8010ff */
[----:B------:R-:W-:-:S05]  /*bfe0*/  LEA.HI.X R5, R2, UR5, R3, 0x2, P0 ;  /* 0x0000000502057c11 */ /* 0x000fca00080f1403 */
[----:B------:R0:W5:Y:S01]  /*bff0*/  LDG.E R4, desc[UR42][R4.64] ;  /* 0x0000002a04047981 */ /* 0x000162000c1e1900 */
[----:B------:R-:W-:-:S04]  /*c000*/  IMAD.MOV R2, RZ, RZ, -R13 ;  /* 0x000000ffff027224 */ /* 0x000fc800078e0a0d */
[----:B------:R-:W-:-:S07]  /*c010*/  IMAD R12, R12, R2, R7 ;  /* 0x000000020c0c7224 */ /* 0x000fce00078e0207 */
.L_x_56:
[----:B------:R-:W1:Y:S01]  /*c020*/  SYNCS.PHASECHK.TRANS64.TRYWAIT P0, [UR38+0x30848], R8 ;  /* 0x03084808ff0075a7 */ /* 0x000e620008000166 */
[----:B------:R-:W-:Y:S01]  /*c030*/  BSSY B2, `(.L_x_57) ;  /* 0x0000003000027945 */ /* 0x000fe20003800000 */
[----:B------:R-:W-:-:S03]  /*c040*/  ISETP.NE.AND P2, PT, R28, RZ, PT ;  /* 0x000000ff1c00720c */ /* 0x000fc60003f45270 */
[----:B-1----:R-:W-:Y:S10]  /*c050*/  @!P0 BRA `(.L_x_58) ;  /* 0x0000002400f88947 */ /* 0x002ff40003800000 */
.L_x_142:
[----:B------:R-:W-:Y:S05]  /*c060*/  BSYNC B2 ;  /* 0x0000000000027941 */ /* 0x000fea0003800000 */
.L_x_57:
[----:B------:R-:W-:Y:S04]  /*c070*/  BSSY B2, `(.L_x_59) ;  /* 0x0000007000027945 */ /* 0x000fe80003800000 */
[----:B------:R-:W-:Y:S05]  /*c080*/  @P2 BRA `(.L_x_60) ;  /* 0x0000000000142947 */ /* 0x000fea0003800000 */
[----:B------:R-:W-:Y:S01]  /*c090*/  ISETP.NE.AND P0, PT, R6, RZ, PT ;  /* 0x000000ff0600720c */ /* 0x000fe20003f05270 */
[----:B------:R-:W-:-:S04]  /*c0a0*/  IMAD.MOV.U32 R2, RZ, RZ, 0x6000 ;  /* 0x00006000ff027424 */ /* 0x000fc800078e00ff */
[----:B------:R2:W-:Y:S08]  /*c0b0*/  SYNCS.ARRIVE.TRANS64 RZ, [UR38+0x30838], R2 ;  /* 0x03083802ffff79a7 */ /* 0x0005f00008000026 */
[----:B--2---:R-:W-:Y:S05]  /*c0c0*/  @!P0 BRA `(.L_x_60) ;  /* 0x0000000000048947 */ /* 0x004fea0003800000 */
[----:B------:R-:W-:Y:S01]  /*c0d0*/  BPT.TRAP 0x1 ;  /* 0x000000040000795c */ /* 0x000fe20000300000 */
.L_x_60:
[----:B------:R-:W-:Y:S05]  /*c0e0*/  BSYNC B2 ;  /* 0x0000000000027941 */ /* 0x000fea0003800000 */
.L_x_59:
[----:B0-----:R-:W-:Y:S01]  /*c0f0*/  MOV R5, RZ ;  /* 0x000000ff00057202 */ /* 0x001fe20000000f00 */
[----:B------:R-:W-:Y:S01]  /*c100*/  ULDC.64 UR4, c[0x0][0x198] ;  /* 0x0000660000047ab9 */ /* 0x000fe20000000a00 */
[----:B------:R-:W-:Y:S01]  /*c110*/  PLOP3.LUT P0, PT, PT, PT, PT, 0x80, 0x0 ;  /* 0x000000000000781c */ /* 0x000fe20003f0f070 */
[----:B------:R-:W-:Y:S01]  /*c120*/  UIADD3 UR4, UP0, UR4, 0x370, URZ ;  /* 0x0000037004047890 */ /* 0x000fe2000ff1e03f */
[----:B------:R-:W-:Y:S01]  /*c130*/  R2UR UR34, R5 ;  /* 0x00000000052272ca */ /* 0x000fe200000e0000 */
[----:B------:R-:W-:Y:S01]  /*c140*/  IMAD R2, R12, 0xc0, RZ ;  /* 0x000000c00c027824 */ /* 0x000fe200078e02ff */
[----:B------:R-:W-:Y:S02]  /*c150*/  UIADD3 UR32, UR38, 0x18400, URZ ;  /* 0x0001840026207890 */ /* 0x000fe4000fffe03f */
[----:B------:R-:W-:Y:S02]  /*c160*/  UIADD3 UR33, UR38, 0x30838, URZ ;  /* 0x0003083826217890 */ /* 0x000fe4000fffe03f */
[----:B------:R-:W-:Y:S01]  /*c170*/  UIADD3.X UR5, URZ, UR5, URZ, UP0, !UPT ;  /* 0x000000053f057290 */ /* 0x000fe200087fe43f */
[----:B------:R-:W-:Y:S01]  /*c180*/  UMOV UR6, 0x0 ;  /* 0x0000000000067882 */ /* 0x000fe20000000000 */
[----:B------:R-:W-:-:S10]  /*c190*/  UMOV UR7, 0x14f00000 ;  /* 0x14f0000000077882 */ /* 0x000fd40000000000 */
.L_x_61:
[----:B------:R-:W-:-:S13]  /*c1a0*/  @P0 ELECT P3, URZ, PT ;  /* 0x00000000003f082f */ /* 0x000fda0003860000 */
[----:B-----5:R-:W-:Y:S02]  /*c1b0*/  @P3 R2UR UR37, R4 ;  /* 0x00000000042532ca */ /* 0x020fe400000e0000 */
[----:B------:R-:W-:Y:S02]  /*c1c0*/  @P3 R2UR UR35, R2 ;  /* 0x00000000022332ca */ /* 0x000fe400000e0000 */
[----:B------:R-:W-:Y:S02]  /*c1d0*/  @P3 PLOP3.LUT P0, PT, P3, PT, PT, 0x8, 0x0 ;  /* 0x000000000000381c */ /* 0x000fe40001f0e170 */
[----:B------:R-:W-:-:S09]  /*c1e0*/  PLOP3.LUT P3, PT, PT, PT, PT, 0x8, 0x0 ;  /* 0x000000000000781c */ /* 0x000fd20003f6e170 */
[----:B------:R0:W-:Y:S02]  /*c1f0*/  UTMALDG.4D [UR32], [UR4], desc[UR6] ;  /* 0x00000620040075b4 */ /* 0x0001e40008019000 */
[----:B0-----:R-:W-:Y:S05]  /*c200*/  @P0 BRA.U.ANY `(.L_x_61) ;  /* 0xfffffffd00e40947 */ /* 0x001fea000393ffff */
[----:B------:R-:W0:Y:S01]  /*c210*/  SYNCS.PHASECHK.TRANS64.TRYWAIT P0, [UR38+0x30860], R8 ;  /* 0x03086008ff0075a7 */ /* 0x000e220008000166 */
[----:B------:R-:W-:Y:S04]  /*c220*/  BSSY B2, `(.L_x_62) ;  /* 0x0000002000027945 */ /* 0x000fe80003800000 */
[----:B0-----:R-:W-:Y:S05]  /*c230*/  @!P0 BRA `(.L_x_63) ;  /* 0x0000002400988947 */ /* 0x001fea0003800000 */
.L_x_143:
[----:B------:R-:W-:Y:S05]  /*c240*/  BSYNC B2 ;  /* 0x0000000000027941 */ /* 0x000fea0003800000 */
.L_x_62:
[----:B------:R-:W-:Y:S01]  /*c250*/  BSSY B2, `(.L_x_64) ;  /* 0x0000009000027945 */ /* 0x000fe20003800000 */
[----:B------:R-:W-:Y:S02]  /*c260*/  IMAD.MOV.U32 R2, RZ, RZ, 0x0 ;  /* 0x00000000ff027424 */ /* 0x000fe400078e00ff */
[----:B01----:R-:W-:Y:S01]  /*c270*/  IMAD.MOV.U32 R3, RZ, RZ, 0x14f00000 ;  /* 0x14f00000ff037424 */ /* 0x003fe200078e00ff */
[----:B------:R-:W-:Y:S06]  /*c280*/  @P2 BRA `(.L_x_65) ;  /* 0x0000000000142947 */ /* 0x000fec0003800000 */
[----:B------:R-:W-:Y:S02]  /*c290*/  ISETP.NE.AND P0, PT, R6, RZ, PT ;  /* 0x000000ff0600720c */ /* 0x000fe40003f05270 */
[----:B------:R-:W-:-:S04]  /*c2a0*/  MOV R8, 0x6000 ;  /* 0x0000600000087802 */ /* 0x000fc80000000f00 */
[----:B------:R0:W-:Y:S07]  /*c2b0*/  SYNCS.ARRIVE.TRANS64 RZ, [UR38+0x30850], R8 ;  /* 0x03085008ffff79a7 */ /* 0x0001ee0008000026 */
[----:B------:R-:W-:Y:S05]  /*c2c0*/  @!P0 BRA `(.L_x_65) ;  /* 0x0000000000048947 */ /* 0x000fea0003800000 */
[----:B------:R-:W-:Y:S01]  /*c2d0*/  BPT.TRAP 0x1 ;  /* 0x000000040000795c */ /* 0x000fe20000300000 */
.L_x_65:
[----:B------:R-:W-:Y:S05]  /*c2e0*/  BSYNC B2 ;  /* 0x0000000000027941 */ /* 0x000fea0003800000 */
.L_x_64:
[----:B------:R-:W-:Y:S01]  /*c2f0*/  R2UR UR7, R3 ;  /* 0x00000000030772ca */ /* 0x000fe200000e0000 */
[----:B------:R-:W-:Y:S01]  /*c300*/  ULDC.64 UR4, c[0x0][0x198] ;  /* 0x0000660000047ab9 */ /* 0x000fe20000000a00 */
[----:B------:R-:W-:Y:S01]  /*c310*/  R2UR UR10, R5 ;  /* 0x00000000050a72ca */ /* 0x000fe200000e0000 */
[----:B------:R-:W-:Y:S01]  /*c320*/  UIADD3 UR4, UP0, UR4, 0x470, URZ ;  /* 0x0000047004047890 */ /* 0x000fe2000ff1e03f */
[----:B------:R-:W-:Y:S01]  /*c330*/  R2UR UR6, R2 ;  /* 0x00000000020672ca */ /* 0x000fe200000e0000 */
[----:B------:R-:W-:Y:S01]  /*c340*/  IMAD R2, R17, 0xc0, RZ ;  /* 0x000000c011027824 */ /* 0x000fe200078e02ff */
[----:B------:R-:W-:Y:S01]  /*c350*/  PLOP3.LUT P0, PT, PT, PT, PT, 0x80, 0x0 ;  /* 0x000000000000781c */ /* 0x000fe20003f0f070 */
[----:B------:R-:W-:Y:S02]  /*c360*/  UIADD3 UR8, UR38, 0x400, URZ ;  /* 0x0000040026087890 */ /* 0x000fe4000fffe03f */
[----:B------:R-:W-:Y:S02]  /*c370*/  UIADD3 UR9, UR38, 0x30850, URZ ;  /* 0x0003085026097890 */ /* 0x000fe4000fffe03f */
[----:B------:R-:W-:-:S12]  /*c380*/  UIADD3.X UR5, URZ, UR5, URZ, UP0, !UPT ;  /* 0x000000053f057290 */ /* 0x000fd800087fe43f */
.L_x_66:
[----:B------:R-:W-:-:S13]  /*c390*/  @P0 ELECT P2, URZ, PT ;  /* 0x00000000003f082f */ /* 0x000fda0003840000 */
[----:B------:R-:W-:Y:S01]  /*c3a0*/  @P2 R2UR UR13, R16 ;  /* 0x00000000100d22ca */ /* 0x000fe200000e0000 */
[----:B------:R-:W-:Y:S01]  /*c3b0*/  UMOV UR12, UR36 ;  /* 0x00000024000c7c82 */ /* 0x000fe20008000000 */
[----:B------:R-:W-:Y:S02]  /*c3c0*/  @P2 R2UR UR11, R2 ;  /* 0x00000000020b22ca */ /* 0x000fe400000e0000 */
[----:B------:R-:W-:Y:S02]  /*c3d0*/  @P2 PLOP3.LUT P0, PT, P2, PT, PT, 0x8, 0x0 ;  /* 0x000000000000281c */ /* 0x000fe4000170e170 */
[----:B------:R-:W-:-:S09]  /*c3e0*/  PLOP3.LUT P2, PT, PT, PT, PT, 0x8, 0x0 ;  /* 0x000000000000781c */ /* 0x000fd20003f4e170 */
[----:B------:R1:W-:Y:S02]  /*c3f0*/  UTMALDG.4D [UR8], [UR4], desc[UR6] ;  /* 0x00000608040075b4 */ /* 0x0003e40008019000 */
[----:B-1----:R-:W-:Y:S05]  /*c400*/  @P0 BRA.U.ANY `(.L_x_66) ;  /* 0xfffffffd00e00947 */ /* 0x002fea000393ffff */
[----:B------:R-:W-:Y:S02]  /*c410*/  IMAD.MOV.U32 R17, RZ, RZ, R12 ;  /* 0x000000ffff117224 */ /* 0x000fe400078e000c */
[----:B------:R-:W-:-:S07]  /*c420*/  IMAD.MOV.U32 R16, RZ, RZ, R4 ;  /* 0x000000ffff107224 */ /* 0x000fce00078e0004 */
.L_x_55:
[----:B------:R-:W-:Y:S05]  /*c430*/  BSYNC B1 ;  /* 0x0000000000017941 */ /* 0x000fea0003800000 */
.L_x_54:
[----:B------:R-:W-:Y:S01]  /*c440*/  ISETP.NE.AND P0, PT, R22, RZ, PT ;  /* 0x000000ff1600720c */ /* 0x000fe20003f05270 */
[----:B------:R-:W-:Y:S01]  /*c450*/  BSSY B1, `(.L_x_67) ;  /* 0x000005d000017945 */ /* 0x000fe20003800000 */
[----:B0-----:R-:W-:-:S11]  /*c460*/  LOP3.LUT R8, R11, 0x1, RZ, 0x3c, !PT ;  /* 0x000000010b087812 */ /* 0x001fd600078e3cff */
[----:B------:R-:W-:Y:S05]  /*c470*/  @!P0 BRA `(.L_x_68) ;  /* 0x0000000400688947 */ /* 0x000fea0003800000 */
[----:B------:R-:W-:Y:S02]  /*c480*/  ISETP.NE.AND P0, PT, R23, RZ, PT ;  /* 0x000000ff1700720c */ /* 0x000fe40003f05270 */
[----:B------:R-:W-:Y:S02]  /*c490*/  SHF.L.U32 R12, R8, 0x1f, RZ ;  /* 0x0000001f080c7819 */ /* 0x000fe400000006ff */
[----:B------:R-:W-:-:S09]  /*c4a0*/  IADD3 R13, R7, -0x1, RZ ;  /* 0xffffffff070d7810 */ /* 0x000fd20007ffe0ff */
        /* <DEDUP_REMOVED lines=20> */
.L_x_69:
[----:B------:R-:W1:Y:S01]  /*c5f0*/  SYNCS.PHASECHK.TRANS64.TRYWAIT P0, [UR38+0x30840], R12 ;  /* 0x0308400cff0075a7 */ /* 0x000e620008000166 */
[----:B------:R-:W-:Y:S01]  /*c600*/  BSSY B2, `(.L_x_70) ;  /* 0x0000003000027945 */ /* 0x000fe20003800000 */
[----:B------:R-:W-:-:S03]  /*c610*/  ISETP.NE.AND P2, PT, R28, RZ, PT ;  /* 0x000000ff1c00720c */ /* 0x000fc60003f45270 */
[----:B-1----:R-:W-:Y:S10]  /*c620*/  @!P0 BRA `(.L_x_71) ;  /* 0x0000002000b48947 */ /* 0x002ff40003800000 */
.L_x_144:
[----:B------:R-:W-:Y:S05]  /*c630*/  BSYNC B2 ;  /* 0x0000000000027941 */ /* 0x000fea0003800000 */
.L_x_70:
[----:B------:R-:W-:Y:S04]  /*c640*/  BSSY B2, `(.L_x_72) ;  /* 0x0000007000027945 */ /* 0x000fe80003800000 */
[----:B------:R-:W-:Y:S05]  /*c650*/  @P2 BRA `(.L_x_73) ;  /* 0x0000000000142947 */ /* 0x000fea0003800000 */
[----:B------:R-:W-:Y:S01]  /*c660*/  ISETP.NE.AND P0, PT, R6, RZ, PT ;  /* 0x000000ff0600720c */ /* 0x000fe20003f05270 */
[----:B------:R-:W-:-:S04]  /*c670*/  IMAD.MOV.U32 R2, RZ, RZ, 0x6000 ;  /* 0x00006000ff027424 */ /* 0x000fc800078e00ff */
[----:B------:R2:W-:Y:S08]  /*c680*/  SYNCS.ARRIVE.TRANS64 RZ, [UR38+0x30830], R2 ;  /* 0x03083002ffff79a7 */ /* 0x0005f00008000026 */
[----:B--2---:R-:W-:Y:S05]  /*c690*/  @!P0 BRA `(.L_x_73) ;  /* 0x0000000000048947 */ /* 0x004fea0003800000 */
[----:B------:R-:W-:Y:S01]  /*c6a0*/  BPT.TRAP 0x1 ;  /* 0x000000040000795c */ /* 0x000fe20000300000 */
.L_x_73:
[----:B------:R-:W-:Y:S05]  /*c6b0*/  BSYNC B2 ;  /* 0x0000000000027941 */ /* 0x000fea0003800000 */
.L_x_72:
        /* <DEDUP_REMOVED lines=11> */
.L_x_74:
[----:B------:R-:W-:-:S13]  /*c770*/  @P0 ELECT P3, URZ, PT ;  /* 0x00000000003f082f */ /* 0x000fda0003860000 */
[----:B-----5:R-:W-:Y:S01]  /*c780*/  @P3 R2UR UR13, R4 ;  /* 0x00000000040d32ca */ /* 0x020fe200000e0000 */
[----:B------:R-:W-:Y:S01]  /*c790*/  UMOV UR12, UR36 ;  /* 0x00000024000c7c82 */ /* 0x000fe20008000000 */
[----:B------:R-:W-:Y:S02]  /*c7a0*/  @P3 R2UR UR11, R2 ;  /* 0x00000000020b32ca */ /* 0x000fe400000e0000 */
[----:B------:R-:W-:Y:S02]  /*c7b0*/  @P3 PLOP3.LUT P0, PT, P3, PT, PT, 0x8, 0x0 ;  /* 0x000000000000381c */ /* 0x000fe40001f0e170 */
[----:B------:R-:W-:-:S09]  /*c7c0*/  PLOP3.LUT P3, PT, PT, PT, PT, 0x8, 0x0 ;  /* 0x000000000000781c */ /* 0x000fd20003f6e170 */
[----:B------:R0:W-:Y:S02]  /*c7d0*/  UTMALDG.4D [UR8], [UR4], desc[UR6] ;  /* 0x00000608040075b4 */ /* 0x0001e40008019000 */
[----:B0-----:R-:W-:Y:S05]  /*c7e0*/  @P0 BRA.U.ANY `(.L_x_74) ;  /* 0xfffffffd00e00947 */ /* 0x001fea000393ffff */
[----:B------:R-:W-:Y:S01]  /*c7f0*/  SHF.L.U32 R2, R11, 0x1f, RZ ;  /* 0x0000001f0b027819 */ /* 0x000fe200000006ff */
[----:B------:R-:W-:Y:S03]  /*c800*/  BSSY B2, `(.L_x_75) ;  /* 0x0000003000027945 */ /* 0x000fe60003800000 */
[----:B------:R-:W0:Y:S02]  /*c810*/  SYNCS.PHASECHK.TRANS64.TRYWAIT P0, [UR38+0x30868], R2 ;  /* 0x03086802ff0075a7 */ /* 0x000e240008000166 */
[----:B0-----:R-:W-:Y:S05]  /*c820*/  @!P0 BRA `(.L_x_76) ;  /* 0x00000020004c8947 */ /* 0x001fea0003800000 */
.L_x_145:
[----:B------:R-:W-:Y:S05]  /*c830*/  BSYNC B2 ;  /* 0x0000000000027941 */ /* 0x000fea0003800000 */
.L_x_75:
[----:B------:R-:W-:Y:S01]  /*c840*/  BSSY B2, `(.L_x_77) ;  /* 0x0000009000027945 */ /* 0x000fe20003800000 */
[----:B0-----:R-:W-:Y:S02]  /*c850*/  IMAD.MOV.U32 R2, RZ, RZ, 0x0 ;  /* 0x00000000ff027424 */ /* 0x001fe400078e00ff */
[----:B-1----:R-:W-:Y:S01]  /*c860*/  IMAD.MOV.U32 R3, RZ, RZ, 0x14f00000 ;  /* 0x14f00000ff037424 */ /* 0x002fe200078e00ff */
[----:B------:R-:W-:Y:S06]  /*c870*/  @P2 BRA `(.L_x_78) ;  /* 0x0000000000142947 */ /* 0x000fec0003800000 */
[----:B------:R-:W-:Y:S02]  /*c880*/  ISETP.NE.AND P0, PT, R6, RZ, PT ;  /* 0x000000ff0600720c */ /* 0x000fe40003f05270 */
[----:B------:R-:W-:-:S04]  /*c890*/  MOV R11, 0x6000 ;  /* 0x00006000000b7802 */ /* 0x000fc80000000f00 */
[----:B------:R0:W-:Y:S07]  /*c8a0*/  SYNCS.ARRIVE.TRANS64 RZ, [UR38+0x30858], R11 ;  /* 0x0308580bffff79a7 */ /* 0x0001ee0008000026 */
[----:B------:R-:W-:Y:S05]  /*c8b0*/  @!P0 BRA `(.L_x_78) ;  /* 0x0000000000048947 */ /* 0x000fea0003800000 */
[----:B------:R-:W-:Y:S01]  /*c8c0*/  BPT.TRAP 0x1 ;  /* 0x000000040000795c */ /* 0x000fe20000300000 */
.L_x_78:
[----:B------:R-:W-:Y:S05]  /*c8d0*/  BSYNC B2 ;  /* 0x0000000000027941 */ /* 0x000fea0003800000 */
.L_x_77:
        /* <DEDUP_REMOVED lines=10> */
.L_x_79:
        /* <DEDUP_REMOVED lines=10> */
.L_x_68:
[----:B------:R-:W-:Y:S05]  /*ca20*/  BSYNC B1 ;  /* 0x0000000000017941 */ /* 0x000fea0003800000 */
.L_x_67:
[----:B------:R-:W-:Y:S01]  /*ca30*/  IADD3 R7, R7, -0x2, RZ ;  /* 0xfffffffe07077810 */ /* 0x000fe20007ffe0ff */
[----:B0-----:R-:W-:Y:S01]  /*ca40*/  IMAD.MOV.U32 R11, RZ, RZ, R8 ;  /* 0x000000ffff0b7224 */ /* 0x001fe200078e0008 */
[----:B------:R-:W-:Y:S06]  /*ca50*/  @P1 BRA `(.L_x_80) ;  /* 0xfffffff400001947 */ /* 0x000fec000383ffff */
[----:B------:R-:W-:Y:S05]  /*ca60*/  BSYNC B0 ;  /* 0x0000000000007941 */ /* 0x000fea0003800000 */
.L_x_53:
[----:B------:R-:W-:Y:S01]  /*ca70*/  ISETP.NE.AND P0, PT, R9, RZ, PT ;  /* 0x000000ff0900720c */ /* 0x000fe20003f05270 */
[----:B------:R-:W-:-:S12]  /*ca80*/  BSSY B0, `(.L_x_52) ;  /* 0x000005d000007945 */ /* 0x000fd80003800000 */
[----:B------:R-:W-:Y:S05]  /*ca90*/  @!P0 BRA `(.L_x_81) ;  /* 0x00000004006c8947 */ /* 0x000fea0003800000 */
[----:B------:R-:W-:Y:S01]  /*caa0*/  ISETP.NE.AND P1, PT, R22, RZ, PT ;  /* 0x000000ff1600720c */ /* 0x000fe20003f25270 */
[----:B------:R-:W-:-:S12]  /*cab0*/  IMAD.MOV.U32 R0, RZ, RZ, 0x1 ;  /* 0x00000001ff007424 */ /* 0x000fd800078e00ff */
[----:B------:R-:W-:Y:S05]  /*cac0*/  @!P1 BRA `(.L_x_81) ;  /* 0x0000000400609947 */ /* 0x000fea0003800000 */
[----:B------:R-:W-:Y:S02]  /*cad0*/  ISETP.NE.AND P1, PT, R23, RZ, PT ;  /* 0x000000ff1700720c */ /* 0x000fe40003f25270 */
[----:B------:R-:W-:-:S11]  /*cae0*/  SHF.L.U32 R9, R8, 0x1f, RZ ;  /* 0x0000001f08097819 */ /* 0x000fd600000006ff */
[----:B------:R-:W-:Y:S05]  /*caf0*/  @!P1 BRA `(.L_x_82) ;  /* 0x00000000004c9947 */ /* 0x000fea0003800000 */
[----:B------:R-:W0:Y:S01]  /*cb00*/  LDC R10, c[0x0][0x43c] ;  /* 0x00010f00ff0a7b82 */ /* 0x000e220000000800 */
[----:B------:R-:W-:Y:S01]  /*cb10*/  MOV R11, R7 ;  /* 0x00000007000b7202 */ /* 0x000fe20000000f00 */
        /* <DEDUP_REMOVED lines=10> */
[----:B------:R-:W-:-:S03]  /*cbc0*/  ULDC.64 UR4, c[0x0][0x418] ;  /* 0x0001060000047ab9 */ /* 0x000fc60000000a00 */
[----:B------:R-:W-:Y:S01]  /*cbd0*/  IMAD.IADD R3, R19, 0x1, R3 ;  /* 0x0000000113037824 */ /* 0x000fe200078e0203 */
[----:B------:R-:W-:-:S04]  /*cbe0*/  LEA R4, P0, R2, UR4, 0x2 ;  /* 0x0000000402047c11 */ /* 0x000fc8000f8010ff */
[----:B------:R-:W-:-:S05]  /*cbf0*/  LEA.HI.X R5, R2, UR5, R3, 0x2, P0 ;  /* 0x0000000502057c11 */ /* 0x000fca00080f1403 */
[----:B------:R0:W5:Y:S01]  /*cc00*/  LDG.E R4, desc[UR42][R4.64] ;  /* 0x0000002a04047981 */ /* 0x000162000c1e1900 */
[----:B------:R-:W-:-:S05]  /*cc10*/  IADD3 R2, -R11, RZ, RZ ;  /* 0x000000ff0b027210 */ /* 0x000fca0007ffe1ff */
[----:B------:R-:W-:-:S07]  /*cc20*/  IMAD R7, R10, R2, R7 ;  /* 0x000000020a077224 */ /* 0x000fce00078e0207 */
.L_x_82:
[----:B------:R-:W1:Y:S01]  /*cc30*/  SYNCS.PHASECHK.TRANS64.TRYWAIT P0, [UR38+0x30848], R9 ;  /* 0x03084809ff0075a7 */ /* 0x000e620008000166 */
[----:B------:R-:W-:Y:S01]  /*cc40*/  BSSY B1, `(.L_x_83) ;  /* 0x0000003000017945 */ /* 0x000fe20003800000 */
[----:B------:R-:W-:-:S03]  /*cc50*/  ISETP.NE.AND P1, PT, R28, RZ, PT ;  /* 0x000000ff1c00720c */ /* 0x000fc60003f25270 */
[----:B-1----:R-:W-:Y:S10]  /*cc60*/  @!P0 BRA `(.L_x_84) ;  /* 0x0000001c00548947 */ /* 0x002ff40003800000 */
.L_x_146:
[----:B------:R-:W-:Y:S05]  /*cc70*/  BSYNC B1 ;  /* 0x0000000000017941 */ /* 0x000fea0003800000 */
.L_x_83:
[----:B------:R-:W-:Y:S04]  /*cc80*/  BSSY B1, `(.L_x_85) ;  /* 0x0000007000017945 */ /* 0x000fe80003800000 */
[----:B------:R-:W-:Y:S05]  /*cc90*/  @P1 BRA `(.L_x_86) ;  /* 0x0000000000141947 */ /* 0x000fea0003800000 */
[----:B------:R-:W-:Y:S01]  /*cca0*/  ISETP.NE.AND P0, PT, R6, RZ, PT ;  /* 0x000000ff0600720c */ /* 0x000fe20003f05270 */
[----:B-1----:R-:W-:-:S04]  /*ccb0*/  IMAD.MOV.U32 R2, RZ, RZ, 0x6000 ;  /* 0x00006000ff027424 */ /* 0x002fc800078e00ff */
[----:B------:R2:W-:Y:S08]  /*ccc0*/  SYNCS.ARRIVE.TRANS64 RZ, [UR38+0x30838], R2 ;  /* 0x03083802ffff79a7 */ /* 0x0005f00008000026 */
[----:B--2---:R-:W-:Y:S05]  /*ccd0*/  @!P0 BRA `(.L_x_86) ;  /* 0x0000000000048947 */ /* 0x004fea0003800000 */
[----:B------:R-:W-:Y:S01]  /*cce0*/  BPT.TRAP 0x1 ;  /* 0x000000040000795c */ /* 0x000fe20000300000 */
.L_x_86:
[----:B------:R-:W-:Y:S05]  /*ccf0*/  BSYNC B1 ;  /* 0x0000000000017941 */ /* 0x000fea0003800000 */
.L_x_85:
[----:B0-----:R-:W-:Y:S01]  /*cd00*/  IMAD.MOV.U32 R5, RZ, RZ, RZ ;  /* 0x000000ffff057224 */ /* 0x001fe200078e00ff */
[----:B------:R-:W-:Y:S01]  /*cd10*/  ULDC.64 UR4, c[0x0][0x198] ;  /* 0x0000660000047ab9 */ /* 0x000fe20000000a00 */
[----:B------:R-:W-:Y:S01]  /*cd20*/  PLOP3.LUT P0, PT, PT, PT, PT, 0x80, 0x0 ;  /* 0x000000000000781c */ /* 0x000fe20003f0f070 */
[----:B------:R-:W-:Y:S01]  /*cd30*/  UIADD3 UR4, UP0, UR4, 0x370, URZ ;  /* 0x0000037004047890 */ /* 0x000fe2000ff1e03f */
[----:B-1----:R-:W-:Y:S01]  /*cd40*/  IMAD R2, R7, 0xc0, RZ ;  /* 0x000000c007027824 */ /* 0x002fe200078e02ff */
[----:B------:R-:W-:Y:S01]  /*cd50*/  R2UR UR10, R5 ;  /* 0x00000000050a72ca */ /* 0x000fe200000e0000 */
[----:B------:R-:W-:Y:S02]  /*cd60*/  UIADD3 UR8, UR38, 0x18400, URZ ;  /* 0x0001840026087890 */ /* 0x000fe4000fffe03f */
[----:B------:R-:W-:Y:S02]  /*cd70*/  UIADD3 UR9, UR38, 0x30838, URZ ;  /* 0x0003083826097890 */ /* 0x000fe4000fffe03f */
[----:B------:R-:W-:Y:S01]  /*cd80*/  UIADD3.X UR5, URZ, UR5, URZ, UP0, !UPT ;  /* 0x000000053f057290 */ /* 0x000fe200087fe43f */
[----:B------:R-:W-:Y:S01]  /*cd90*/  UMOV UR6, 0x0 ;  /* 0x0000000000067882 */ /* 0x000fe20000000000 */
[----:B------:R-:W-:-:S10]  /*cda0*/  UMOV UR7, 0x14f00000 ;  /* 0x14f0000000077882 */ /* 0x000fd40000000000 */
.L_x_87:
        /* <DEDUP_REMOVED lines=11> */
.L_x_147:
[----:B------:R-:W-:Y:S05]  /*ce60*/  BSYNC B1 ;  /* 0x0000000000017941 */ /* 0x000fea0003800000 */
.L_x_88:
[----:B------:R-:W-:Y:S01]  /*ce70*/  BSSY B1, `(.L_x_90) ;  /* 0x0000009000017945 */ /* 0x000fe20003800000 */
[----:B0-----:R-:W-:Y:S01]  /*ce80*/  MOV R2, 0x0 ;  /* 0x0000000000027802 */ /* 0x001fe20000000f00 */
[----:B------:R-:W-:Y:S02]  /*ce90*/  IMAD.MOV.U32 R3, RZ, RZ, 0x14f00000 ;  /* 0x14f00000ff037424 */ /* 0x000fe400078e00ff */
[----:B------:R-:W-:Y:S05]  /*cea0*/  @P1 BRA `(.L_x_91) ;  /* 0x0000000000141947 */ /* 0x000fea0003800000 */
[----:B------:R-:W-:Y:S01]  /*ceb0*/  ISETP.NE.AND P0, PT, R6, RZ, PT ;  /* 0x000000ff0600720c */ /* 0x000fe20003f05270 */
[----:B------:R-:W-:-:S04]  /*cec0*/  IMAD.MOV.U32 R9, RZ, RZ, 0x6000 ;  /* 0x00006000ff097424 */ /* 0x000fc800078e00ff */
[----:B------:R0:W-:Y:S08]  /*ced0*/  SYNCS.ARRIVE.TRANS64 RZ, [UR38+0x30850], R9 ;  /* 0x03085009ffff79a7 */ /* 0x0001f00008000026 */
[----:B0-----:R-:W-:Y:S05]  /*cee0*/  @!P0 BRA `(.L_x_91) ;  /* 0x0000000000048947 */ /* 0x001fea0003800000 */
[----:B------:R-:W-:Y:S01]  /*cef0*/  BPT.TRAP 0x1 ;  /* 0x000000040000795c */ /* 0x000fe20000300000 */
.L_x_91:
[----:B------:R-:W-:Y:S05]  /*cf00*/  BSYNC B1 ;  /* 0x0000000000017941 */ /* 0x000fea0003800000 */
.L_x_90:
        /* <DEDUP_REMOVED lines=10> */
.L_x_92:
[----:B------:R-:W-:-:S13]  /*cfb0*/  @P0 ELECT P1, URZ, PT ;  /* 0x00000000003f082f */ /* 0x000fda0003820000 */
[----:B------:R-:W-:Y:S01]  /*cfc0*/  @P1 R2UR UR13, R16 ;  /* 0x00000000100d12ca */ /* 0x000fe200000e0000 */
[----:B------:R-:W-:Y:S01]  /*cfd0*/  UMOV UR12, UR36 ;  /* 0x00000024000c7c82 */ /* 0x000fe20008000000 */
[----:B------:R-:W-:Y:S02]  /*cfe0*/  @P1 R2UR UR11, R2 ;  /* 0x00000000020b12ca */ /* 0x000fe400000e0000 */
[----:B------:R-:W-:Y:S02]  /*cff0*/  @P1 PLOP3.LUT P0, PT, P1, PT, PT, 0x8, 0x0 ;  /* 0x000000000000181c */ /* 0x000fe40000f0e170 */
[----:B------:R-:W-:-:S09]  /*d000*/  PLOP3.LUT P1, PT, PT, PT, PT, 0x8, 0x0 ;  /* 0x000000000000781c */ /* 0x000fd20003f2e170 */
[----:B------:R0:W-:Y:S02]  /*d010*/  UTMALDG.4D [UR8], [UR4], desc[UR6] ;  /* 0x00000608040075b4 */ /* 0x0001e40008019000 */
[----:B0-----:R-:W-:Y:S05]  /*d020*/  @P0 BRA.U.ANY `(.L_x_92) ;  /* 0xfffffffd00e00947 */ /* 0x001fea000393ffff */
[----:B------:R-:W-:Y:S01]  /*d030*/  MOV R17, R7 ;  /* 0x0000000700117202 */ /* 0x000fe20000000f00 */
[----:B------:R-:W-:-:S07]  /*d040*/  IMAD.MOV.U32 R16, RZ, RZ, R4 ;  /* 0x000000ffff107224 */ /* 0x000fce00078e0004 */
.L_x_81:
[----:B------:R-:W-:Y:S05]  /*d050*/  BSYNC B0 ;  /* 0x0000000000007941 */ /* 0x000fea0003800000 */
.L_x_52:
[----:B------:R-:W-:Y:S01]  /*d060*/  ISETP.NE.AND P0, PT, R22, RZ, PT ;  /* 0x000000ff1600720c */ /* 0x000fe20003f05270 */
[----:B------:R-:W-:-:S12]  /*d070*/  BSSY B0, `(.L_x_93) ;  /* 0x0000027000007945 */ /* 0x000fd80003800000 */
[----:B------:R-:W-:Y:S05]  /*d080*/  @!P0 BRA `(.L_x_94) ;  /* 0x0000000000948947 */ /* 0x000fea0003800000 */
[----:B------:R-:W-:Y:S01]  /*d090*/  LEA R3, R0, UR38, 0x3 ;  /* 0x0000002600037c11 */ /* 0x000fe2000f8e18ff */
[----:B------:R-:W-:Y:S01]  /*d0a0*/  BSSY B1, `(.L_x_95) ;  /* 0x0000005000017945 */ /* 0x000fe20003800000 */
[----:B------:R-:W-:Y:S02]  /*d0b0*/  SHF.L.U32 R2, R8, 0x1f, RZ ;  /* 0x0000001f08027819 */ /* 0x000fe400000006ff */
[----:B------:R-:W-:Y:S02]  /*d0c0*/  ISETP.NE.AND P1, PT, R28, RZ, PT ;  /* 0x000000ff1c00720c */ /* 0x000fe40003f25270 */
[----:B------:R-:W0:Y:S02]  /*d0d0*/  SYNCS.PHASECHK.TRANS64.TRYWAIT P0, [R3+URZ+0x30860], R2 ;  /* 0x03086002030075a7 */ /* 0x000e24000800017f */
[----:B0-----:R-:W-:Y:S09]  /*d0e0*/  @!P0 BRA `(.L_x_96) ;  /* 0x0000001800648947 */ /* 0x001ff20003800000 */
.L_x_148:
[----:B------:R-:W-:Y:S05]  /*d0f0*/  BSYNC B1 ;  /* 0x0000000000017941 */ /* 0x000fea0003800000 */
.L_x_95:
[----:B------:R-:W-:Y:S04]  /*d100*/  BSSY B1, `(.L_x_97) ;  /* 0x0000008000017945 */ /* 0x000fe80003800000 */
[----:B------:R-:W-:Y:S05]  /*d110*/  @P1 BRA `(.L_x_98) ;  /* 0x0000000000181947 */ /* 0x000fea0003800000 */
[----:B------:R-:W1:Y:S01]  /*d120*/  S2R R4, SR_TID.X ;  /* 0x0000000000047919 */ /* 0x000e620000002100 */
[----:B0-----:R-:W-:-:S04]  /*d130*/  IMAD.MOV.U32 R2, RZ, RZ, 0x6000 ;  /* 0x00006000ff027424 */ /* 0x001fc800078e00ff */
[----:B------:R2:W-:Y:S01]  /*d140*/  SYNCS.ARRIVE.TRANS64 RZ, [R3+URZ+0x30850], R2 ;  /* 0x0308500203ff79a7 */ /* 0x0005e2000800003f */
[----:B-1----:R-:W-:-:S13]  /*d150*/  LOP3.LUT P0, RZ, R4, 0x1f, RZ, 0xc0, !PT ;  /* 0x0000001f04ff7812 */ /* 0x002fda000780c0ff */
[----:B--2---:R-:W-:Y:S05]  /*d160*/  @!P0 BRA `(.L_x_98) ;  /* 0x0000000000048947 */ /* 0x004fea0003800000 */
[----:B------:R-:W-:Y:S01]  /*d170*/  BPT.TRAP 0x1 ;  /* 0x000000040000795c */ /* 0x000fe20000300000 */
.L_x_98:
[----:B------:R-:W-:Y:S05]  /*d180*/  BSYNC B1 ;  /* 0x0000000000017941 */ /* 0x000fea0003800000 */
.L_x_97:
[----:B------:R-:W-:Y:S01]  /*d190*/  R2UR UR8, R0 ;  /* 0x00000000000872ca */ /* 0x000fe200000e0000 */
[----:B------:R-:W-:Y:S01]  /*d1a0*/  ULDC.64 UR4, c[0x0][0x198] ;  /* 0x0000660000047ab9 */ /* 0x000fe20000000a00 */
[----:B------:R-:W-:Y:S01]  /*d1b0*/  R2UR UR9, R3 ;  /* 0x00000000030972ca */ /* 0x000fe200000e0000 */
[----:B------:R-:W-:Y:S01]  /*d1c0*/  UIADD3 UR4, UP0, UR4, 0x470, URZ ;  /* 0x0000047004047890 */ /* 0x000fe2000ff1e03f */
[----:B------:R-:W-:Y:S01]  /*d1d0*/  PLOP3.LUT P0, PT, PT, PT, PT, 0x80, 0x0 ;  /* 0x000000000000781c */ /* 0x000fe20003f0f070 */
[----:B------:R-:W-:Y:S01]  /*d1e0*/  IMAD R17, R17, 0xc0, RZ ;  /* 0x000000c011117824 */ /* 0x000fe200078e02ff */
[----:B------:R-:W-:Y:S01]  /*d1f0*/  UMOV UR6, 0x0 ;  /* 0x0000000000067882 */ /* 0x000fe20000000000 */
[----:B------:R-:W-:Y:S01]  /*d200*/  UIADD3.X UR5, URZ, UR5, URZ, UP0, !UPT ;  /* 0x000000053f057290 */ /* 0x000fe200087fe43f */
[----:B------:R-:W-:Y:S01]  /*d210*/  UMOV UR7, 0x14f00000 ;  /* 0x14f0000000077882 */ /* 0x000fe20000000000 */
[----:B------:R-:W-:-:S04]  /*d220*/  UMOV UR10, URZ ;  /* 0x0000003f000a7c82 */ /* 0x000fc80008000000 */
[----:B------:R-:W-:Y:S02]  /*d230*/  UIMAD UR8, UR8, 0x6000, UR38 ;  /* 0x00006000080878a4 */ /* 0x000fe4000f8e0226 */
[----:B------:R-:W-:Y:S02]  /*d240*/  UIADD3 UR9, UR9, 0x30850, URZ ;  /* 0x0003085009097890 */ /* 0x000fe4000fffe03f */
[----:B------:R-:W-:-:S12]  /*d250*/  UIADD3 UR8, UR8, 0x400, URZ ;  /* 0x0000040008087890 */ /* 0x000fd8000fffe03f */
.L_x_99:
        /* <DEDUP_REMOVED lines=8> */
.L_x_94:
[----:B------:R-:W-:Y:S05]  /*d2e0*/  BSYNC B0 ;  /* 0x0000000000007941 */ /* 0x000fea0003800000 */
.L_x_93:
[----:B------:R-:W-:Y:S01]  /*d2f0*/  IADD3 R0, R0, 0x1, RZ ;  /* 0x0000000100007810 */ /* 0x000fe20007ffe0ff */
[----:B0-----:R-:W-:-:S03]  /*d300*/  IMAD.MOV.U32 R2, RZ, RZ, RZ ;  /* 0x000000ffff027224 */ /* 0x001fc600078e00ff */
[----:B------:R-:W-:-:S04]  /*d310*/  ISETP.NE.AND P0, PT, R0, 0x2, PT ;  /* 0x000000020000780c */ /* 0x000fc80003f05270 */
[----:B------:R-:W-:Y:S02]  /*d320*/  SEL R3, RZ, 0x1, P0 ;  /* 0x00000001ff037807 */ /* 0x000fe40000000000 */
[----:B------:R-:W-:Y:S02]  /*d330*/  SEL R0, R0, RZ, P0 ;  /* 0x000000ff00007207 */ /* 0x000fe40000000000 */
[----:B------:R-:W-:-:S07]  /*d340*/  LOP3.LUT R8, R8, R3, RZ, 0x3c, !PT ;  /* 0x0000000308087212 */ /* 0x000fce00078e3cff */
.L_x_38:
[----:B------:R-:W0:Y:S01]  /*d350*/  S2R R4, SR_CgaCtaId ;  /* 0x0000000000047919 */ /* 0x000e220000008800 */
[----:B------:R-:W-:Y:S02]  /*d360*/  MOV R3, 0x400 ;  /* 0x0000040000037802 */ /* 0x000fe40000000f00 */
[----:B------:R-:W-:Y:S02]  /*d370*/  SHF.L.U32 R2, R2, 0x1f, RZ ;  /* 0x0000001f02027819 */ /* 0x000fe400000006ff */
[----:B0-----:R-:W-:-:S04]  /*d380*/  LEA R7, R4, R3, 0x18 ;  /* 0x0000000304077211 */ /* 0x001fc800078ec0ff */
[----:B------:R-:W0:Y:S02]  /*d390*/  SYNCS.PHASECHK.TRANS64.TRYWAIT P0, [R7+URZ+0x30820], R2 ;  /* 0x03082002070075a7 */ /* 0x000e24000800017f */
[----:B0-----:R-:W-:Y:S05]  /*d3a0*/  @!P0 BRA `(.L_x_100) ;  /* 0x0000001400c88947 */ /* 0x001fea0003800000 */
.L_x_149:
[----:B------:R-:W-:-:S03]  /*d3b0*/  UMOV UR4, 0xffffffff ;  /* 0xffffffff00047882 */ /* 0x000fc60000000000 */
[----:B------:R-:W-:Y:S05]  /*d3c0*/  BRA.DIV UR4, `(.L_x_101) ;  /* 0x0000001604d47947 */ /* 0x000fea000b800000 */
[----:B0-----:R-:W0:Y:S02]  /*d3d0*/  S2R R2, SR_TID.X ;  /* 0x0000000000027919 */ /* 0x001e240000002100 */
[----:B0-----:R-:W-:-:S04]  /*d3e0*/  SHF.R.U32.HI R2, RZ, 0x5, R2 ;  /* 0x00000005ff027819 */ /* 0x001fc80000011602 */
[----:B------:R-:W-:-:S05]  /*d3f0*/  LOP3.LUT R2, R2, 0x3, RZ, 0xc0, !PT ;  /* 0x0000000302027812 */ /* 0x000fca00078ec0ff */
[----:B------:R0:W1:Y:S02]  /*d400*/  SHFL.IDX PT, R14, R2, RZ, 0x1f ;  /* 0x00001fff020e7589 */ /* 0x00006400000e0000 */
.L_x_152:
[----:B-1----:R-:W-:-:S13]  /*d410*/  ISETP.NE.AND P0, PT, R14, RZ, PT ;  /* 0x000000ff0e00720c */ /* 0x002fda0003f05270 */
[----:B------:R-:W-:Y:S05]  /*d420*/  @P0 BRA `(.L_x_10) ;  /* 0x0000000000840947 */ /* 0x000fea0003800000 */
[----:B------:R-:W-:-:S03]  /*d430*/  UMOV UR4, 0xffffffff ;  /* 0xffffffff00047882 */ /* 0x000fc60000000000 */
[----:B------:R-:W-:Y:S05]  /*d440*/  BRA.DIV UR4, `(.L_x_102) ;  /* 0x0000001604e87947 */ /* 0x000fea000b800000 */
[----:B------:R-:W-:-:S13]  /*d450*/  ELECT P6, URZ, PT ;  /* 0x00000000003f782f */ /* 0x000fda00038c0000 */
.L_x_155:
[----:B------:R-:W-:Y:S05]  /*d460*/  @!P6 BRA `(.L_x_10) ;  /* 0x000000000074e947 */ /* 0x000fea0003800000 */
[----:B------:R-:W-:-:S04]  /*d470*/  LOP3.LUT R27, R27, 0x2, RZ, 0xfc, !PT ;  /* 0x000000021b1b7812 */ /* 0x000fc800078efcff */
[----:B------:R-:W-:-:S13]  /*d480*/  ISETP.NE.AND P2, PT, R27, 0x3, PT ;  /* 0x000000031b00780c */ /* 0x000fda0003f45270 */
[----:B------:R-:W-:Y:S05]  /*d490*/  @!P2 BRA `(.L_x_103) ;  /* 0x000000000004a947 */ /* 0x000fea0003800000 */
[----:B------:R-:W-:Y:S01]  /*d4a0*/  BPT.TRAP 0x1 ;  /* 0x000000040000795c */ /* 0x000fe20000300000 */
.L_x_103:
[----:B------:R-:W-:Y:S01]  /*d4b0*/  VIADD R9, R7, 0x30840 ;  /* 0x0003084007097836 */ /* 0x000fe20000000000 */
[----:B------:R-:W-:Y:S01]  /*d4c0*/  SHF.L.U32 R4, R8, 0x1f, RZ ;  /* 0x0000001f08047819 */ /* 0x000fe200000006ff */
[----:B0-----:R-:W-:-:S03]  /*d4d0*/  VIADD R2, R0, 0x1 ;  /* 0x0000000100027836 */ /* 0x001fc60000000000 */
[----:B------:R-:W-:Y:S02]  /*d4e0*/  LEA R5, R0, R9, 0x3 ;  /* 0x0000000900057211 */ /* 0x000fe400078e18ff */
[C---:B------:R-:W-:Y:S02]  /*d4f0*/  ISETP.NE.AND P1, PT, R2.reuse, 0x2, PT ;  /* 0x000000020200780c */ /* 0x040fe40003f25270 */
[----:B------:R-:W0:Y:S02]  /*d500*/  SYNCS.PHASECHK.TRANS64.TRYWAIT P0, [R5+URZ], R4 ;  /* 0x00000004050075a7 */ /* 0x000e24000800017f */
[----:B------:R-:W-:Y:S02]  /*d510*/  SEL R3, RZ, 0x1, P1 ;  /* 0x00000001ff037807 */ /* 0x000fe40000800000 */
[----:B------:R-:W-:Y:S02]  /*d520*/  SEL R6, R2, RZ, P1 ;  /* 0x000000ff02067207 */ /* 0x000fe40000800000 */
[----:B------:R-:W-:-:S03]  /*d530*/  LOP3.LUT R2, R8, R3, RZ, 0x3c, !PT ;  /* 0x0000000308027212 */ /* 0x000fc600078e3cff */
[----:B------:R-:W-:Y:S01]  /*d540*/  IMAD R3, R6, 0x8, R9 ;  /* 0x0000000806037824 */ /* 0x000fe200078e0209 */
[----:B------:R-:W-:Y:S01]  /*d550*/  SHF.L.U32 R2, R2, 0x1f, RZ ;  /* 0x0000001f02027819 */ /* 0x000fe200000006ff */
[----:B0-----:R-:W-:Y:S06]  /*d560*/  @!P0 BRA `(.L_x_104) ;  /* 0x0000001400c08947 */ /* 0x001fec0003800000 */
.L_x_156:
[----:B------:R-:W1:Y:S02]  /*d570*/  SYNCS.PHASECHK.TRANS64.TRYWAIT P0, [R3+URZ], R2 ;  /* 0x00000002030075a7 */ /* 0x000e64000800017f */
[----:B-1----:R-:W-:Y:S05]  /*d580*/  @!P0 BRA `(.L_x_105) ;  /* 0x0000001400cc8947 */ /* 0x002fea0003800000 */
.L_x_157:
[----:B------:R-:W-:Y:S05]  /*d590*/  @!P2 BRA `(.L_x_106) ;  /* 0x000000000004a947 */ /* 0x000fea0003800000 */
[----:B------:R-:W-:Y:S01]  /*d5a0*/  BPT.TRAP 0x1 ;  /* 0x000000040000795c */ /* 0x000fe20000300000 */
.L_x_106:
[----:B-1----:R-:W-:-:S05]  /*d5b0*/  IADD3 R3, R7, 0x30860, RZ ;  /* 0x0003086007037810 */ /* 0x002fca0007ffe0ff */
[----:B0-----:R-:W-:-:S04]  /*d5c0*/  IMAD R5, R0, 0x8, R3 ;  /* 0x0000000800057824 */ /* 0x001fc800078e0203 */
[----:B------:R-:W0:Y:S02]  /*d5d0*/  SYNCS.PHASECHK.TRANS64.TRYWAIT P0, [R5+URZ], R4 ;  /* 0x00000004050075a7 */ /* 0x000e24000800017f */
[----:B0-----:R-:W-:Y:S05]  /*d5e0*/  @!P0 BRA `(.L_x_107) ;  /* 0x0000001400c88947 */ /* 0x001fea0003800000 */
.L_x_158:
[----:B------:R-:W-:-:S07]  /*d5f0*/  IMAD R3, R6, 0x8, R3 ;  /* 0x0000000806037824 */ /* 0x000fce00078e0203 */
.L_x_108:
[----:B-1----:R1:W2:Y:S02]  /*d600*/  SYNCS.PHASECHK.TRANS64.TRYWAIT P0, [R3+URZ], R2 ;  /* 0x00000002030075a7 */ /* 0x0022a4000800017f */
[----:B--2---:R-:W-:Y:S05]  /*d610*/  @!P0 NANOSLEEP.SYNCS 0x989680 ;  /* 0x009896800000895d */ /* 0x004fea0003900000 */
[----:B------:R-:W2:Y:S02]  /*d620*/  @!P0 SYNCS.PHASECHK.TRANS64 P0, [R3+URZ], R2 ;  /* 0x00000002030085a7 */ /* 0x000ea4000800007f */
[----:B--2---:R-:W-:Y:S05]  /*d630*/  @!P0 BRA `(.L_x_108) ;  /* 0xfffffffc00f08947 */ /* 0x004fea000383ffff */
.L_x_10:
[----:B------:R-:W-:Y:S05]  /*d640*/  BSYNC B6 ;  /* 0x0000000000067941 */ /* 0x000fea0003800000 */
.L_x_7:
[----:B------:R-:W-:Y:S05]  /*d650*/  EXIT ;  /* 0x000000000000794d */ /* 0x000fea0003800000 */
.L_x_14:
[----:B0-----:R-:W-:-:S04]  /*d660*/  MOV R7, UR36 ;  /* 0x0000002400077c02 */ /* 0x001fc80008000f00 */
[----:B------:R0:W1:Y:S03]  /*d670*/  SYNCS.PHASECHK.TRANS64.TRYWAIT P1, [R7+URZ+0x30800], R8 ;  /* 0x03080008070075a7 */ /* 0x000066000802017f */
[----:B-1----:R-:W-:Y:S05]  /*d680*/  @!P1 NANOSLEEP.SYNCS 0x989680 ;  /* 0x009896800000995d */ /* 0x002fea0003900000 */
[----:B------:R-:W1:Y:S02]  /*d690*/  @!P1 SYNCS.PHASECHK.TRANS64 P1, [R7+URZ+0x30800], R8 ;  /* 0x03080008070095a7 */ /* 0x000e64000802007f */
[----:B-1----:R-:W-:Y:S05]  /*d6a0*/  @!P1 BRA `(.L_x_14) ;  /* 0xfffffffc00ec9947 */ /* 0x002fea000383ffff */
[----:B------:R-:W-:Y:S05]  /*d6b0*/  BRA `(.L_x_109) ;  /* 0xffffff3800c47947 */ /* 0x000fea000383ffff */
.L_x_18:
[----:B0-----:R-:W-:-:S04]  /*d6c0*/  IMAD.U32 R9, RZ, RZ, UR36 ;  /* 0x00000024ff097e24 */ /* 0x001fc8000f8e00ff */
[----:B------:R0:W2:Y:S03]  /*d6d0*/  SYNCS.PHASECHK.TRANS64.TRYWAIT P2, [R9+URZ+0x30830], R8 ;  /* 0x03083008090075a7 */ /* 0x0000a6000804017f */
[----:B--2---:R-:W-:Y:S05]  /*d6e0*/  @!P2 NANOSLEEP.SYNCS 0x989680 ;  /* 0x009896800000a95d */ /* 0x004fea0003900000 */
[----:B------:R-:W2:Y:S02]  /*d6f0*/  @!P2 SYNCS.PHASECHK.TRANS64 P2, [R9+URZ+0x30830], R8 ;  /* 0x030830080900a5a7 */ /* 0x000ea4000804007f */
[----:B--2---:R-:W-:Y:S05]  /*d700*/  @!P2 BRA `(.L_x_18) ;  /* 0xfffffffc00eca947 */ /* 0x004fea000383ffff */
[----:B------:R-:W-:Y:S05]  /*d710*/  BRA `(.L_x_17) ;  /* 0xffffff3800f87947 */ /* 0x000fea000383ffff */
.L_x_23:
[----:B-1----:R1:W2:Y:S02]  /*d720*/  SYNCS.PHASECHK.TRANS64.TRYWAIT P2, [R14+URZ+0x30830], R13 ;  /* 0x0308300d0e0075a7 */ /* 0x0022a4000804017f */
[----:B--2---:R-:W-:Y:S05]  /*d730*/  @!P2 NANOSLEEP.SYNCS 0x989680 ;  /* 0x009896800000a95d */ /* 0x004fea0003900000 */
[----:B------:R-:W2:Y:S02]  /*d740*/  @!P2 SYNCS.PHASECHK.TRANS64 P2, [R14+URZ+0x30830], R13 ;  /* 0x0308300d0e00a5a7 */ /* 0x000ea4000804007f */
[----:B--2---:R-:W-:Y:S05]  /*d750*/  @!P2 BRA `(.L_x_23) ;  /* 0xfffffffc00f0a947 */ /* 0x004fea000383ffff */
[----:B------:R-:W-:Y:S05]  /*d760*/  BRA `(.L_x_20) ;  /* 0xffffff7400b47947 */ /* 0x000fea000383ffff */
.L_x_27:
[----:B-1----:R-:W-:-:S04]  /*d770*/  IMAD.U32 R13, RZ, RZ, UR7 ;  /* 0x00000007ff0d7e24 */ /* 0x002fc8000f8e00ff */
[----:B------:R1:W2:Y:S03]  /*d780*/  SYNCS.PHASECHK.TRANS64.TRYWAIT P2, [R13+URZ+0x30850], R12 ;  /* 0x0308500c0d0075a7 */ /* 0x0002a6000804017f */
[----:B--2---:R-:W-:Y:S05]  /*d790*/  @!P2 NANOSLEEP.SYNCS 0x989680 ;  /* 0x009896800000a95d */ /* 0x004fea0003900000 */
[----:B------:R-:W2:Y:S02]  /*d7a0*/  @!P2 SYNCS.PHASECHK.TRANS64 P2, [R13+URZ+0x30850], R12 ;  /* 0x0308500c0d00a5a7 */ /* 0x000ea4000804007f */
[----:B--2---:R-:W-:Y:S05]  /*d7b0*/  @!P2 BRA `(.L_x_27) ;  /* 0xfffffffc00eca947 */ /* 0x004fea000383ffff */
[----:B------:R-:W-:Y:S05]  /*d7c0*/  BRA `(.L_x_24) ;  /* 0xffffff78003c7947 */ /* 0x000fea000383ffff */
.L_x_32:
[----:B-1----:R1:W2:Y:S02]  /*d7d0*/  SYNCS.PHASECHK.TRANS64.TRYWAIT P0, [R6+URZ+0x30850], R7 ;  /* 0x03085007060075a7 */ /* 0x0022a4000800017f */
[----:B--2---:R-:W-:Y:S05]  /*d7e0*/  @!P0 NANOSLEEP.SYNCS 0x989680 ;  /* 0x009896800000895d */ /* 0x004fea0003900000 */
[----:B------:R-:W2:Y:S02]  /*d7f0*/  @!P0 SYNCS.PHASECHK.TRANS64 P0, [R6+URZ+0x30850], R7 ;  /* 0x03085007060085a7 */ /* 0x000ea4000800007f */
[----:B--2---:R-:W-:Y:S05]  /*d800*/  @!P0 BRA `(.L_x_32) ;  /* 0xfffffffc00f08947 */ /* 0x004fea000383ffff */
[----:B------:R-:W-:Y:S05]  /*d810*/  BRA `(.L_x_31) ;  /* 0xffffffac00787947 */ /* 0x000fea000383ffff */
.L_x_43:
[----:B------:R-:W-:Y:S01]  /*d820*/  MOV R13, R22 ;  /* 0x00000016000d7202 */ /* 0x000fe20000000f00 */
[----:B------:R-:W-:Y:S01]  /*d830*/  IMAD.MOV.U32 R12, RZ, RZ, RZ ;  /* 0x000000ffff0c7224 */ /* 0x000fe200078e00ff */
[----:B------:R-:W-:Y:S01]  /*d840*/  MOV R15, 0xffffffff ;  /* 0xffffffff000f7802 */ /* 0x000fe20000000f00 */
[----:B------:R-:W-:-:S07]  /*d850*/  IMAD.MOV.U32 R11, RZ, RZ, 0x1f ;  /* 0x0000001fff0b7424 */ /* 0x000fce00078e00ff */
[----:B------:R-:W-:Y:S05]  /*d860*/  WARPSYNC.COLLECTIVE R15, `(.L_x_110) ;  /* 0x000000000f087348 */ /* 0x000fea0003c00000 */
[----:B------:R0:W1:Y:S02]  /*d870*/  SHFL.IDX P6, R14, R13, R12, R11 ;  /* 0x0000000c0d0e7389 */ /* 0x00006400000c000b */
[----:B01----:R-:W-:Y:S01]  /*d880*/  ENDCOLLECTIVE ;  /* 0x000000000000791b */ /* 0x003fe20003800000 */
.L_x_110:
[----:B------:R-:W-:Y:S05]  /*d890*/  BRA `(.L_x_111) ;  /* 0xffffffd000e47947 */ /* 0x000fea000383ffff */
.L_x_45:
[----:B------:R-:W-:Y:S01]  /*d8a0*/  BSSY B0, `(.L_x_112) ;  /* 0x0000006000007945 */ /* 0x000fe20003800000 */
[----:B------:R-:W-:-:S07]  /*d8b0*/  IMAD.MOV.U32 R15, RZ, RZ, -0x1 ;  /* 0xffffffffff0f7424 */ /* 0x000fce00078e00ff */
[----:B------:R-:W-:Y:S05]  /*d8c0*/  WARPSYNC.COLLECTIVE R15, `(.L_x_113) ;  /* 0x000000000f0c7348 */ /* 0x000fea0003c00000 */
[----:B------:R-:W-:Y:S02]  /*d8d0*/  ELECT P6, UR62, PT ;  /* 0x00000000003e782f */ /* 0x000fe400038c0000 */
[----:B------:R-:W-:Y:S01]  /*d8e0*/  MOV R14, UR62 ;  /* 0x0000003e000e7c02 */ /* 0x000fe20008000f00 */
[----:B------:R-:W-:Y:S10]  /*d8f0*/  ENDCOLLECTIVE ;  /* 0x000000000000791b */ /* 0x000ff40003800000 */
.L_x_113:
[----:B------:R-:W-:Y:S05]  /*d900*/  BSYNC B0 ;  /* 0x0000000000007941 */ /* 0x000fea0003800000 */
.L_x_112:
[----:B------:R-:W-:Y:S05]  /*d910*/  BRA `(.L_x_114) ;  /* 0xffffffd000e07947 */ /* 0x000fea000383ffff */
.L_x_47:
[----:B-1----:R-:W-:-:S04]  /*d920*/  IMAD.U32 R3, RZ, RZ, UR38 ;  /* 0x00000026ff037e24 */ /* 0x002fc8000f8e00ff */
[----:B------:R1:W2:Y:S03]  /*d930*/  SYNCS.PHASECHK.TRANS64.TRYWAIT P0, [R3+URZ+0x30840], R0 ;  /* 0x03084000030075a7 */ /* 0x0002a6000800017f */
[----:B--2---:R-:W-:Y:S05]  /*d940*/  @!P0 NANOSLEEP.SYNCS 0x989680 ;  /* 0x009896800000895d */ /* 0x004fea0003900000 */
[----:B------:R-:W2:Y:S02]  /*d950*/  @!P0 SYNCS.PHASECHK.TRANS64 P0, [R3+URZ+0x30840], R0 ;  /* 0x03084000030085a7 */ /* 0x000ea4000800007f */
[----:B--2---:R-:W-:Y:S05]  /*d960*/  @!P0 BRA `(.L_x_47) ;  /* 0xfffffffc00ec8947 */ /* 0x004fea000383ffff */
[----:B------:R-:W-:Y:S05]  /*d970*/  BRA `(.L_x_115) ;  /* 0xffffffd400307947 */ /* 0x000fea000383ffff */
.L_x_50:
[----:B------:R-:W-:Y:S01]  /*d980*/  MOV R13, R10 ;  /* 0x0000000a000d7202 */ /* 0x000fe20000000f00 */
[----:B------:R-:W-:Y:S01]  /*d990*/  IMAD.MOV.U32 R12, RZ, RZ, RZ ;  /* 0x000000ffff0c7224 */ /* 0x000fe200078e00ff */
[----:B------:R-:W-:Y:S01]  /*d9a0*/  MOV R15, 0xffffffff ;  /* 0xffffffff000f7802 */ /* 0x000fe20000000f00 */
[----:B------:R-:W-:Y:S02]  /*d9b0*/  IMAD.MOV.U32 R11, RZ, RZ, 0x181f ;  /* 0x0000181fff0b7424 */ /* 0x000fe400078e00ff */
[----:B------:R-:W-:-:S07]  /*d9c0*/  IMAD R6, R21, 0xc0, R6 ;  /* 0x000000c015067824 */ /* 0x000fce00078e0206 */
[----:B------:R-:W-:Y:S05]  /*d9d0*/  WARPSYNC.COLLECTIVE R15, `(.L_x_116) ;  /* 0x000000000f087348 */ /* 0x000fea0003c00000 */
[----:B------:R0:W1:Y:S02]  /*d9e0*/  SHFL.IDX P6, R14, R13, R12, R11 ;  /* 0x0000000c0d0e7389 */ /* 0x00006400000c000b */
[----:B01----:R-:W-:Y:S01]  /*d9f0*/  ENDCOLLECTIVE ;  /* 0x000000000000791b */ /* 0x003fe20003800000 */
.L_x_116:
[----:B------:R-:W-:Y:S02]  /*da00*/  IMAD.MOV.U32 R13, RZ, RZ, R9 ;  /* 0x000000ffff0d7224 */ /* 0x000fe400078e0009 */
[----:B------:R-:W-:-:S07]  /*da10*/  IMAD.MOV.U32 R2, RZ, RZ, R14 ;  /* 0x000000ffff027224 */ /* 0x000fce00078e000e */
[----:B------:R-:W-:Y:S05]  /*da20*/  WARPSYNC.COLLECTIVE R15, `(.L_x_117) ;  /* 0x000000000f087348 */ /* 0x000fea0003c00000 */
[----:B------:R0:W1:Y:S02]  /*da30*/  SHFL.IDX P6, R14, R13, R12, R11 ;  /* 0x0000000c0d0e7389 */ /* 0x00006400000c000b */
[----:B01----:R-:W-:Y:S01]  /*da40*/  ENDCOLLECTIVE ;  /* 0x000000000000791b */ /* 0x003fe20003800000 */
.L_x_117:
[----:B------:R-:W-:Y:S02]  /*da50*/  ULDC UR4, c[0x0][0x288] ;  /* 0x0000a20000047ab9 */ /* 0x000fe40000000800 */
[----:B------:R-:W-:-:S05]  /*da60*/  IMAD R5, R20, UR4, RZ ;  /* 0x0000000414057c24 */ /* 0x000fca000f8e02ff */
[----:B------:R-:W-:Y:S02]  /*da70*/  ISETP.GE.AND P1, PT, R6, R5, PT ;  /* 0x000000050600720c */ /* 0x000fe40003f26270 */
[----:B------:R-:W-:Y:S01]  /*da80*/  MOV R13, R10 ;  /* 0x0000000a000d7202 */ /* 0x000fe20000000f00 */
[----:B------:R-:W-:-:S10]  /*da90*/  IMAD.MOV.U32 R12, RZ, RZ, 0x1 ;  /* 0x00000001ff0c7424 */ /* 0x000fd400078e00ff */
[----:B------:R-:W-:Y:S02]  /*daa0*/  @!P1 LEA R29, R4, UR38, 0x1 ;  /* 0x00000026041d9c11 */ /* 0x000fe4000f8e08ff */
[----:B------:R-:W-:-:S04]  /*dab0*/  @!P1 LEA R14, P2, R7, R14, 0x1 ;  /* 0x0000000e070e9211 */ /* 0x000fc800078408ff */
[----:B------:R-:W-:Y:S01]  /*dac0*/  @!P1 IADD3.X R3, RZ, R2, RZ, P2, !PT ;  /* 0x00000002ff039210 */ /* 0x000fe200017fe4ff */
[----:B------:R-:W-:Y:S02]  /*dad0*/  @!P1 IMAD.MOV.U32 R2, RZ, RZ, R14 ;  /* 0x000000ffff029224 */ /* 0x000fe400078e000e */
[----:B------:R-:W-:-:S03]  /*dae0*/  VIADD R14, R6, 0x10 ;  /* 0x00000010060e7836 */ /* 0x000fc60000000000 */
[----:B------:R-:W-:Y:S01]  /*daf0*/  @!PT LDS RZ, [RZ] ;  /* 0x00000000fffff984 */ /* 0x000fe20000000800 */
[----:B------:R-:W-:Y:S01]  /*db00*/  @!PT LDS RZ, [RZ] ;  /* 0x00000000fffff984 */ /* 0x000fe20000000800 */
[----:B------:R-:W-:Y:S01]  /*db10*/  @!PT LDS RZ, [RZ] ;  /* 0x00000000fffff984 */ /* 0x000fe20000000800 */
[----:B------:R0:W-:Y:S02]  /*db20*/  @!P1 LDGSTS.E.BYPASS.LTC128B.128 [R29+0xc400], desc[UR42][R2.64], !P0 ;  /* 0x0c400000021d9fae */ /* 0x0001e4000c101d6a */
[----:B------:R-:W-:-:S13]  /*db30*/  ISETP.GE.AND P1, PT, R14, R5, PT ;  /* 0x000000050e00720c */ /* 0x000fda0003f26270 */
[----:B0-----:R-:W-:Y:S05]  /*db40*/  WARPSYNC.COLLECTIVE R15, `(.L_x_118) ;  /* 0x000000000f087348 */ /* 0x001fea0003c00000 */
[----:B------:R1:W2:Y:S02]  /*db50*/  SHFL.IDX P6, R14, R13, R12, R11 ;  /* 0x0000000c0d0e7389 */ /* 0x0002a400000c000b */
[----:B012---:R-:W-:Y:S01]  /*db60*/  ENDCOLLECTIVE ;  /* 0x000000000000791b */ /* 0x007fe20003800000 */
.L_x_118:
[----:B------:R-:W-:Y:S01]  /*db70*/  MOV R13, R9 ;  /* 0x00000009000d7202 */ /* 0x000fe20000000f00 */
[----:B------:R-:W-:-:S07]  /*db80*/  IMAD.MOV.U32 R21, RZ, RZ, R14 ;  /* 0x000000ffff157224 */ /* 0x000fce00078e000e */
[----:B------:R-:W-:Y:S05]  /*db90*/  WARPSYNC.COLLECTIVE R15, `(.L_x_119) ;  /* 0x000000000f087348 */ /* 0x000fea0003c00000 */
[----:B------:R0:W1:Y:S02]  /*dba0*/  SHFL.IDX P6, R14, R13, R12, R11 ;  /* 0x0000000c0d0e7389 */ /* 0x00006400000c000b */
[----:B01----:R-:W-:Y:S01]  /*dbb0*/  ENDCOLLECTIVE ;  /* 0x000000000000791b */ /* 0x003fe20003800000 */
.L_x_119:
[----:B------:R-:W-:Y:S02]  /*dbc0*/  IMAD.MOV.U32 R13, RZ, RZ, R10 ;  /* 0x000000ffff0d7224 */ /* 0x000fe400078e000a */
[----:B------:R-:W-:Y:S02]  /*dbd0*/  IMAD.MOV.U32 R12, RZ, RZ, 0x2 ;  /* 0x00000002ff0c7424 */ /* 0x000fe400078e00ff */
[----:B------:R-:W-:Y:S01]  /*dbe0*/  IMAD.MOV.U32 R2, RZ, RZ, R14 ;  /* 0x000000ffff027224 */ /* 0x000fe200078e000e */
[----:B------:R-:W-:-:S04]  /*dbf0*/  IADD3 R14, R6, 0x20, RZ ;  /* 0x00000020060e7810 */ /* 0x000fc80007ffe0ff */
[----:B------:R-:W-:-:S13]  /*dc00*/  ISETP.GE.AND P2, PT, R14, R5, PT ;  /* 0x000000050e00720c */ /* 0x000fda0003f46270 */
[----:B------:R-:W-:Y:S05]  /*dc10*/  WARPSYNC.COLLECTIVE R15, `(.L_x_120) ;  /* 0x000000000f087348 */ /* 0x000fea0003c00000 */
[----:B------:R0:W1:Y:S02]  /*dc20*/  SHFL.IDX P6, R14, R13, R12, R11 ;  /* 0x0000000c0d0e7389 */ /* 0x00006400000c000b */
[----:B01----:R-:W-:Y:S01]  /*dc30*/  ENDCOLLECTIVE ;  /* 0x000000000000791b */ /* 0x003fe20003800000 */
.L_x_120:
[----:B------:R-:W-:-:S05]  /*dc40*/  @!P1 LEA R2, P3, R7, R2, 0x1 ;  /* 0x0000000207029211 */ /* 0x000fca00078608ff */
[----:B------:R-:W-:Y:S01]  /*dc50*/  @!P1 IMAD.X R3, RZ, RZ, R21, P3 ;  /* 0x000000ffff039224 */ /* 0x000fe200018e0615 */
[C---:B------:R-:W-:Y:S02]  /*dc60*/  @!P1 LEA R21, R4.reuse, UR38, 0x1 ;  /* 0x0000002604159c11 */ /* 0x040fe4000f8e08ff */
[----:B------:R-:W-:-:S03]  /*dc70*/  @!P2 LEA R29, R4, UR38, 0x1 ;  /* 0x00000026041dac11 */ /* 0x000fc6000f8e08ff */
[----:B------:R-:W-:Y:S01]  /*dc80*/  @!PT LDS RZ, [RZ] ;  /* 0x00000000fffff984 */ /* 0x000fe20000000800 */
[----:B------:R-:W-:Y:S01]  /*dc90*/  @!PT LDS RZ, [RZ] ;  /* 0x00000000fffff984 */ /* 0x000fe20000000800 */
[----:B------:R-:W-:Y:S01]  /*dca0*/  @!PT LDS RZ, [RZ] ;  /* 0x00000000fffff984 */ /* 0x000fe20000000800 */
[----:B------:R0:W-:Y:S01]  /*dcb0*/  @!P1 LDGSTS.E.BYPASS.LTC128B.128 [R21+0xcc00], desc[UR42][R2.64], !P0 ;  /* 0x0cc0000002159fae */ /* 0x0001e2000c101d6a */
[----:B------:R-:W-:Y:S01]  /*dcc0*/  IMAD.MOV.U32 R13, RZ, RZ, R9 ;  /* 0x000000ffff0d7224 */ /* 0x000fe200078e0009 */
[----:B------:R-:W-:-:S07]  /*dcd0*/  MOV R20, R14 ;  /* 0x0000000e00147202 */ /* 0x000fce0000000f00 */
[----:B0-----:R-:W-:Y:S05]  /*dce0*/  WARPSYNC.COLLECTIVE R15, `(.L_x_121) ;  /* 0x000000000f087348 */ /* 0x001fea0003c00000 */
[----:B------:R1:W2:Y:S02]  /*dcf0*/  SHFL.IDX P6, R14, R13, R12, R11 ;  /* 0x0000000c0d0e7389 */ /* 0x0002a400000c000b */
[----:B012---:R-:W-:Y:S01]  /*dd00*/  ENDCOLLECTIVE ;  /* 0x000000000000791b */ /* 0x007fe20003800000 */
.L_x_121:
[----:B------:R-:W-:Y:S02]  /*dd10*/  IMAD.MOV.U32 R13, RZ, RZ, R10 ;  /* 0x000000ffff0d7224 */ /* 0x000fe400078e000a */
[----:B------:R-:W-:Y:S01]  /*dd20*/  IMAD.MOV.U32 R12, RZ, RZ, 0x3 ;  /* 0x00000003ff0c7424 */ /* 0x000fe200078e00ff */
[----:B------:R-:W-:Y:S02]  /*dd30*/  @!P2 LEA R2, P1, R7, R14, 0x1 ;  /* 0x0000000e0702a211 */ /* 0x000fe400078208ff */
[----:B------:R-:W-:-:S03]  /*dd40*/  IADD3 R14, R6, 0x30, RZ ;  /* 0x00000030060e7810 */ /* 0x000fc60007ffe0ff */
[----:B------:R-:W-:Y:S01]  /*dd50*/  @!P2 IMAD.X R3, RZ, RZ, R20, P1 ;  /* 0x000000ffff03a224 */ /* 0x000fe200008e0614 */
[----:B------:R-:W-:-:S13]  /*dd60*/  ISETP.GE.AND P1, PT, R14, R5, PT ;  /* 0x000000050e00720c */ /* 0x000fda0003f26270 */
[----:B------:R-:W-:Y:S05]  /*dd70*/  WARPSYNC.COLLECTIVE R15, `(.L_x_122) ;  /* 0x000000000f087348 */ /* 0x000fea0003c00000 */
[----:B------:R0:W1:Y:S02]  /*dd80*/  SHFL.IDX P6, R14, R13, R12, R11 ;  /* 0x0000000c0d0e7389 */ /* 0x00006400000c000b */
[----:B01----:R-:W-:Y:S01]  /*dd90*/  ENDCOLLECTIVE ;  /* 0x000000000000791b */ /* 0x003fe20003800000 */
.L_x_122:
        /* <DEDUP_REMOVED lines=9> */
.L_x_123:
[----:B------:R-:W-:Y:S01]  /*de30*/  IMAD.MOV.U32 R13, RZ, RZ, R10 ;  /* 0x000000ffff0d7224 */ /* 0x000fe200078e000a */
[----:B------:R-:W-:Y:S01]  /*de40*/  MOV R12, 0x4 ;  /* 0x00000004000c7802 */ /* 0x000fe20000000f00 */
[----:B------:R-:W-:Y:S02]  /*de50*/  IMAD.MOV.U32 R29, RZ, RZ, R14 ;  /* 0x000000ffff1d7224 */ /* 0x000fe400078e000e */
[----:B------:R-:W-:-:S03]  /*de60*/  VIADD R14, R6, 0x40 ;  /* 0x00000040060e7836 */ /* 0x000fc60000000000 */
[----:B------:R-:W-:Y:S02]  /*de70*/  @!P1 LEA R2, P3, R7, R29, 0x1 ;  /* 0x0000001d07029211 */ /* 0x000fe400078608ff */
[----:B------:R-:W-:-:S13]  /*de80*/  ISETP.GE.AND P2, PT, R14, R5, PT ;  /* 0x000000050e00720c */ /* 0x000fda0003f46270 */
[----:B------:R-:W-:Y:S05]  /*de90*/  WARPSYNC.COLLECTIVE R15, `(.L_x_124) ;  /* 0x000000000f087348 */ /* 0x000fea0003c00000 */
[----:B------:R0:W1:Y:S02]  /*dea0*/  SHFL.IDX P6, R14, R13, R12, R11 ;  /* 0x0000000c0d0e7389 */ /* 0x00006400000c000b */
[----:B01----:R-:W-:Y:S01]  /*deb0*/  ENDCOLLECTIVE ;  /* 0x000000000000791b */ /* 0x003fe20003800000 */
.L_x_124:
[----:B------:R-:W-:Y:S02]  /*dec0*/  @!P1 IADD3.X R3, RZ, R21, RZ, P3, !PT ;  /* 0x00000015ff039210 */ /* 0x000fe40001ffe4ff */
[----:B------:R-:W-:-:S05]  /*ded0*/  @!P1 LEA R21, R4, UR38, 0x1 ;  /* 0x0000002604159c11 */ /* 0x000fca000f8e08ff */
[----:B------:R-:W-:Y:S01]  /*dee0*/  @!PT LDS RZ, [RZ] ;  /* 0x00000000fffff984 */ /* 0x000fe20000000800 */
[----:B------:R-:W-:Y:S01]  /*def0*/  @!PT LDS RZ, [RZ] ;  /* 0x00000000fffff984 */ /* 0x000fe20000000800 */
[----:B------:R-:W-:Y:S01]  /*df00*/  @!PT LDS RZ, [RZ] ;  /* 0x00000000fffff984 */ /* 0x000fe20000000800 */
[----:B------:R0:W-:Y:S01]  /*df10*/  @!P1 LDGSTS.E.BYPASS.LTC128B.128 [R21+0xdc00], desc[UR42][R2.64], !P0 ;  /* 0x0dc0000002159fae */ /* 0x0001e2000c101d6a */
[----:B------:R-:W-:Y:S01]  /*df20*/  @!P2 LEA R29, R4, UR38, 0x1 ;  /* 0x00000026041dac11 */ /* 0x000fe2000f8e08ff */
[----:B------:R-:W-:Y:S02]  /*df30*/  IMAD.MOV.U32 R13, RZ, RZ, R9 ;  /* 0x000000ffff0d7224 */ /* 0x000fe400078e0009 */
[----:B------:R-:W-:-:S07]  /*df40*/  IMAD.MOV.U32 R20, RZ, RZ, R14 ;  /* 0x000000ffff147224 */ /* 0x000fce00078e000e */
[----:B0-----:R-:W-:Y:S05]  /*df50*/  WARPSYNC.COLLECTIVE R15, `(.L_x_125) ;  /* 0x000000000f087348 */ /* 0x001fea0003c00000 */
[----:B------:R1:W2:Y:S02]  /*df60*/  SHFL.IDX P6, R14, R13, R12, R11 ;  /* 0x0000000c0d0e7389 */ /* 0x0002a400000c000b */
[----:B012---:R-:W-:Y:S01]  /*df70*/  ENDCOLLECTIVE ;  /* 0x000000000000791b */ /* 0x007fe20003800000 */
.L_x_125:
[----:B------:R-:W-:Y:S01]  /*df80*/  IMAD.MOV.U32 R13, RZ, RZ, R10 ;  /* 0x000000ffff0d7224 */ /* 0x000fe200078e000a */
[----:B------:R-:W-:Y:S02]  /*df90*/  MOV R12, 0x5 ;  /* 0x00000005000c7802 */ /* 0x000fe40000000f00 */
[----:B------:R-:W-:Y:S01]  /*dfa0*/  @!P2 LEA R2, P1, R7, R14, 0x1 ;  /* 0x0000000e0702a211 */ /* 0x000fe200078208ff */
[----:B------:R-:W-:-:S03]  /*dfb0*/  VIADD R14, R6, 0x50 ;  /* 0x00000050060e7836 */ /* 0x000fc60000000000 */
[----:B------:R-:W-:Y:S02]  /*dfc0*/  @!P2 IADD3.X R3, RZ, R20, RZ, P1, !PT ;  /* 0x00000014ff03a210 */ /* 0x000fe40000ffe4ff */
[----:B------:R-:W-:-:S13]  /*dfd0*/  ISETP.GE.AND P1, PT, R14, R5, PT ;  /* 0x000000050e00720c */ /* 0x000fda0003f26270 */
[----:B------:R-:W-:Y:S05]  /*dfe0*/  WARPSYNC.COLLECTIVE R15, `(.L_x_126) ;  /* 0x000000000f087348 */ /* 0x000fea0003c00000 */
[----:B------:R0:W1:Y:S02]  /*dff0*/  SHFL.IDX P6, R14, R13, R12, R11 ;  /* 0x0000000c0d0e7389 */ /* 0x00006400000c000b */
[----:B01----:R-:W-:Y:S01]  /*e000*/  ENDCOLLECTIVE ;  /* 0x000000000000791b */ /* 0x003fe20003800000 */
.L_x_126:
[----:B------:R-:W-:Y:S01]  /*e010*/  @!PT LDS RZ, [RZ] ;  /* 0x00000000fffff984 */ /* 0x000fe20000000800 */
[----:B------:R-:W-:Y:S01]  /*e020*/  @!PT LDS RZ, [RZ] ;  /* 0x00000000fffff984 */ /* 0x000fe20000000800 */
[----:B------:R-:W-:Y:S01]  /*e030*/  @!PT LDS RZ, [RZ] ;  /* 0x00000000fffff984 */ /* 0x000fe20000000800 */
[----:B------:R0:W-:Y:S01]  /*e040*/  @!P2 LDGSTS.E.BYPASS.LTC128B.128 [R29+0xe400], desc[UR42][R2.64], !P0 ;  /* 0x0e400000021dafae */ /* 0x0001e2000c101d6a */
[----:B------:R-:W-:Y:S02]  /*e050*/  IMAD.MOV.U32 R13, RZ, RZ, R9 ;  /* 0x000000ffff0d7224 */ /* 0x000fe400078e0009 */
[----:B------:R-:W-:-:S07]  /*e060*/  IMAD.MOV.U32 R21, RZ, RZ, R14 ;  /* 0x000000ffff157224 */ /* 0x000fce00078e000e */
[----:B0-----:R-:W-:Y:S05]  /*e070*/  WARPSYNC.COLLECTIVE R15, `(.L_x_127) ;  /* 0x000000000f087348 */ /* 0x001fea0003c00000 */
[----:B------:R1:W2:Y:S02]  /*e080*/  SHFL.IDX P6, R14, R13, R12, R11 ;  /* 0x0000000c0d0e7389 */ /* 0x0002a400000c000b */
[----:B012---:R-:W-:Y:S01]  /*e090*/  ENDCOLLECTIVE ;  /* 0x000000000000791b */ /* 0x007fe20003800000 */
.L_x_127:
[----:B------:R-:W-:Y:S01]  /*e0a0*/  MOV R13, R10 ;  /* 0x0000000a000d7202 */ /* 0x000fe20000000f00 */
[----:B------:R-:W-:Y:S01]  /*e0b0*/  IMAD.MOV.U32 R12, RZ, RZ, 0x6 ;  /* 0x00000006ff0c7424 */ /* 0x000fe200078e00ff */
[----:B------:R-:W-:Y:S01]  /*e0c0*/  MOV R29, R14 ;  /* 0x0000000e001d7202 */ /* 0x000fe20000000f00 */
[----:B------:R-:W-:-:S03]  /*e0d0*/  VIADD R14, R6, 0x60 ;  /* 0x00000060060e7836 */ /* 0x000fc60000000000 */
[----:B------:R-:W-:Y:S02]  /*e0e0*/  @!P1 LEA R2, P3, R7, R29, 0x1 ;  /* 0x0000001d07029211 */ /* 0x000fe400078608ff */
[----:B------:R-:W-:-:S13]  /*e0f0*/  ISETP.GE.AND P2, PT, R14, R5, PT ;  /* 0x000000050e00720c */ /* 0x000fda0003f46270 */
[----:B------:R-:W-:Y:S05]  /*e100*/  WARPSYNC.COLLECTIVE R15, `(.L_x_128) ;  /* 0x000000000f087348 */ /* 0x000fea0003c00000 */
[----:B------:R0:W1:Y:S02]  /*e110*/  SHFL.IDX P6, R14, R13, R12, R11 ;  /* 0x0000000c0d0e7389 */ /* 0x00006400000c000b */
[----:B01----:R-:W-:Y:S01]  /*e120*/  ENDCOLLECTIVE ;  /* 0x000000000000791b */ /* 0x003fe20003800000 */
.L_x_128:
[----:B------:R-:W-:Y:S01]  /*e130*/  @!P1 IMAD.X R3, RZ, RZ, R21, P3 ;  /* 0x000000ffff039224 */ /* 0x000fe200018e0615 */
[----:B------:R-:W-:-:S05]  /*e140*/  @!P1 LEA R29, R4, UR38, 0x1 ;  /* 0x00000026041d9c11 */ /* 0x000fca000f8e08ff */
[----:B------:R-:W-:Y:S01]  /*e150*/  @!PT LDS RZ, [RZ] ;  /* 0x00000000fffff984 */ /* 0x000fe20000000800 */
[----:B------:R-:W-:Y:S01]  /*e160*/  @!PT LDS RZ, [RZ] ;  /* 0x00000000fffff984 */ /* 0x000fe20000000800 */
[----:B------:R-:W-:Y:S01]  /*e170*/  @!PT LDS RZ, [RZ] ;  /* 0x00000000fffff984 */ /* 0x000fe20000000800 */
[----:B------:R0:W-:Y:S01]  /*e180*/  @!P1 LDGSTS.E.BYPASS.LTC128B.128 [R29+0xec00], desc[UR42][R2.64], !P0 ;  /* 0x0ec00000021d9fae */ /* 0x0001e2000c101d6a */
[----:B------:R-:W-:Y:S02]  /*e190*/  @!P2 LEA R21, R4, UR38, 0x1 ;  /* 0x000000260415ac11 */ /* 0x000fe4000f8e08ff */
[----:B------:R-:W-:Y:S01]  /*e1a0*/  MOV R13, R9 ;  /* 0x00000009000d7202 */ /* 0x000fe20000000f00 */
[----:B------:R-:W-:-:S07]  /*e1b0*/  IMAD.MOV.U32 R20, RZ, RZ, R14 ;  /* 0x000000ffff147224 */ /* 0x000fce00078e000e */
[----:B0-----:R-:W-:Y:S05]  /*e1c0*/  WARPSYNC.COLLECTIVE R15, `(.L_x_129) ;  /* 0x000000000f087348 */ /* 0x001fea0003c00000 */
[----:B------:R1:W2:Y:S02]  /*e1d0*/  SHFL.IDX P6, R14, R13, R12, R11 ;  /* 0x0000000c0d0e7389 */ /* 0x0002a400000c000b */
[----:B012---:R-:W-:Y:S01]  /*e1e0*/  ENDCOLLECTIVE ;  /* 0x000000000000791b */ /* 0x007fe20003800000 */
.L_x_129:
[----:B------:R-:W-:Y:S01]  /*e1f0*/  IMAD.MOV.U32 R13, RZ, RZ, R10 ;  /* 0x000000ffff0d7224 */ /* 0x000fe200078e000a */
[----:B------:R-:W-:Y:S02]  /*e200*/  MOV R12, 0x7 ;  /* 0x00000007000c7802 */ /* 0x000fe40000000f00 */
[----:B------:R-:W-:-:S13]  /*e210*/  @!P2 LEA R2, P1, R7, R14, 0x1 ;  /* 0x0000000e0702a211 */ /* 0x000fda00078208ff */
[----:B------:R-:W-:Y:S05]  /*e220*/  WARPSYNC.COLLECTIVE R15, `(.L_x_130) ;  /* 0x000000000f087348 */ /* 0x000fea0003c00000 */
[----:B------:R0:W1:Y:S02]  /*e230*/  SHFL.IDX P6, R14, R13, R12, R11 ;  /* 0x0000000c0d0e7389 */ /* 0x00006400000c000b */
[----:B01----:R-:W-:Y:S01]  /*e240*/  ENDCOLLECTIVE ;  /* 0x000000000000791b */ /* 0x003fe20003800000 */
.L_x_130:
[----:B------:R-:W-:-:S05]  /*e250*/  @!P2 IMAD.X R3, RZ, RZ, R20, P1 ;  /* 0x000000ffff03a224 */ /* 0x000fca00008e0614 */
[----:B------:R-:W-:Y:S01]  /*e260*/  @!PT LDS RZ, [RZ] ;  /* 0x00000000fffff984 */ /* 0x000fe20000000800 */
[----:B------:R-:W-:Y:S01]  /*e270*/  @!PT LDS RZ, [RZ] ;  /* 0x00000000fffff984 */ /* 0x000fe20000000800 */
[----:B------:R-:W-:Y:S01]  /*e280*/  @!PT LDS RZ, [RZ] ;  /* 0x00000000fffff984 */ /* 0x000fe20000000800 */
[----:B------:R0:W-:Y:S01]  /*e290*/  @!P2 LDGSTS.E.BYPASS.LTC128B.128 [R21+0xf400], desc[UR42][R2.64], !P0 ;  /* 0x0f4000000215afae */ /* 0x0001e2000c101d6a */
[----:B------:R-:W-:Y:S01]  /*e2a0*/  IMAD.MOV.U32 R13, RZ, RZ, R9 ;  /* 0x000000ffff0d7224 */ /* 0x000fe200078e0009 */
[----:B0-----:R-:W-:Y:S01]  /*e2b0*/  IADD3 R2, R6, 0x70, RZ ;  /* 0x0000007006027810 */ /* 0x001fe20007ffe0ff */
[----:B------:R-:W-:-:S03]  /*e2c0*/  IMAD.MOV.U32 R10, RZ, RZ, R14 ;  /* 0x000000ffff0a7224 */ /* 0x000fc600078e000e */
[----:B------:R-:W-:-:S13]  /*e2d0*/  ISETP.GE.AND P1, PT, R2, R5, PT ;  /* 0x000000050200720c */ /* 0x000fda0003f26270 */
[----:B------:R-:W-:Y:S05]  /*e2e0*/  WARPSYNC.COLLECTIVE R15, `(.L_x_131) ;  /* 0x000000000f087348 */ /* 0x000fea0003c00000 */
[----:B------:R0:W1:Y:S02]  /*e2f0*/  SHFL.IDX P6, R14, R13, R12, R11 ;  /* 0x0000000c0d0e7389 */ /* 0x00006400000c000b */
[----:B01----:R-:W-:Y:S01]  /*e300*/  ENDCOLLECTIVE ;  /* 0x000000000000791b */ /* 0x003fe20003800000 */
.L_x_131:
[----:B------:R-:W-:Y:S02]  /*e310*/  @!P1 LEA R29, R4, UR38, 0x1 ;  /* 0x00000026041d9c11 */ /* 0x000fe4000f8e08ff */
[----:B------:R-:W-:Y:S01]  /*e320*/  MOV R13, R8 ;  /* 0x00000008000d7202 */ /* 0x000fe20000000f00 */
[----:B------:R-:W-:Y:S01]  /*e330*/  IMAD.MOV.U32 R12, RZ, RZ, RZ ;  /* 0x000000ffff0c7224 */ /* 0x000fe200078e00ff */
[----:B------:R-:W-:-:S13]  /*e340*/  @!P1 LEA R2, P3, R7, R14, 0x1 ;  /* 0x0000000e07029211 */ /* 0x000fda00078608ff */
[----:B------:R-:W-:Y:S05]  /*e350*/  WARPSYNC.COLLECTIVE R15, `(.L_x_132) ;  /* 0x000000000f087348 */ /* 0x000fea0003c00000 */
[----:B------:R0:W1:Y:S02]  /*e360*/  SHFL.IDX P6, R14, R13, R12, R11 ;  /* 0x0000000c0d0e7389 */ /* 0x00006400000c000b */
[----:B01----:R-:W-:Y:S01]  /*e370*/  ENDCOLLECTIVE ;  /* 0x000000000000791b */ /* 0x003fe20003800000 */
.L_x_132:
[----:B------:R-:W-:Y:S02]  /*e380*/  @!P1 IMAD.X R3, RZ, RZ, R10, P3 ;  /* 0x000000ffff039224 */ /* 0x000fe400018e060a */
[----:B------:R-:W-:-:S03]  /*e390*/  VIADD R10, R6, 0x80 ;  /* 0x00000080060a7836 */ /* 0x000fc60000000000 */
[----:B------:R-:W-:Y:S01]  /*e3a0*/  @!PT LDS RZ, [RZ] ;  /* 0x00000000fffff984 */ /* 0x000fe20000000800 */
[----:B------:R-:W-:Y:S01]  /*e3b0*/  @!PT LDS RZ, [RZ] ;  /* 0x00000000fffff984 */ /* 0x000fe20000000800 */
[----:B------:R-:W-:Y:S01]  /*e3c0*/  @!PT LDS RZ, [RZ] ;  /* 0x00000000fffff984 */ /* 0x000fe20000000800 */
[----:B------:R0:W-:Y:S02]  /*e3d0*/  @!P1 LDGSTS.E.BYPASS.LTC128B.128 [R29+0xfc00], desc[UR42][R2.64], !P0 ;  /* 0x0fc00000021d9fae */ /* 0x0001e4000c101d6a */
[----:B------:R-:W-:Y:S02]  /*e3e0*/  ISETP.GE.AND P2, PT, R10, R5, PT ;  /* 0x000000050a00720c */ /* 0x000fe40003f46270 */
[----:B------:R-:W-:Y:S02]  /*e3f0*/  IADD3 R10, R6, 0x90, RZ ;  /* 0x00000090060a7810 */ /* 0x000fe40007ffe0ff */
[----:B------:R-:W-:Y:S01]  /*e400*/  MOV R13, R0 ;  /* 0x00000000000d7202 */ /* 0x000fe20000000f00 */
[----:B------:R-:W-:-:S08]  /*e410*/  IMAD.MOV.U32 R20, RZ, RZ, R14 ;  /* 0x000000ffff147224 */ /* 0x000fd000078e000e */
[----:B0-----:R-:W-:Y:S05]  /*e420*/  WARPSYNC.COLLECTIVE R15, `(.L_x_133) ;  /* 0x000000000f087348 */ /* 0x001fea0003c00000 */
[----:B------:R1:W2:Y:S02]  /*e430*/  SHFL.IDX P6, R14, R13, R12, R11 ;  /* 0x0000000c0d0e7389 */ /* 0x0002a400000c000b */
[----:B012---:R-:W-:Y:S01]  /*e440*/  ENDCOLLECTIVE ;  /* 0x000000000000791b */ /* 0x007fe20003800000 */
.L_x_133:
[----:B------:R-:W-:Y:S02]  /*e450*/  IMAD.MOV.U32 R13, RZ, RZ, R8 ;  /* 0x000000ffff0d7224 */ /* 0x000fe400078e0008 */
[----:B------:R-:W-:Y:S02]  /*e460*/  IMAD.MOV.U32 R12, RZ, RZ, 0x1 ;  /* 0x00000001ff0c7424 */ /* 0x000fe400078e00ff */
[----:B------:R-:W-:-:S07]  /*e470*/  IMAD.MOV.U32 R21, RZ, RZ, R14 ;  /* 0x000000ffff157224 */ /* 0x000fce00078e000e */
[----:B------:R-:W-:Y:S05]  /*e480*/  WARPSYNC.COLLECTIVE R15, `(.L_x_134) ;  /* 0x000000000f087348 */ /* 0x000fea0003c00000 */
[----:B------:R0:W1:Y:S02]  /*e490*/  SHFL.IDX P6, R14, R13, R12, R11 ;  /* 0x0000000c0d0e7389 */ /* 0x00006400000c000b */
[----:B01----:R-:W-:Y:S01]  /*e4a0*/  ENDCOLLECTIVE ;  /* 0x000000000000791b */ /* 0x003fe20003800000 */
.L_x_134:
[----:B------:R-:W-:Y:S02]  /*e4b0*/  @!P2 LEA R2, P1, R7, R21, 0x1 ;  /* 0x000000150702a211 */ /* 0x000fe400078208ff */
[----:B------:R-:W-:-:S03]  /*e4c0*/  @!P2 LEA R21, R4, UR38, 0x1 ;  /* 0x000000260415ac11 */ /* 0x000fc6000f8e08ff */
[----:B------:R-:W-:Y:S01]  /*e4d0*/  @!P2 IMAD.X R3, RZ, RZ, R20, P1 ;  /* 0x000000ffff03a224 */ /* 0x000fe200008e0614 */
[----:B------:R-:W-:-:S04]  /*e4e0*/  ISETP.GE.AND P1, PT, R10, R5, PT ;  /* 0x000000050a00720c */ /* 0x000fc80003f26270 */
        /* <DEDUP_REMOVED lines=9> */
.L_x_135:
[----:B------:R-:W-:Y:S01]  /*e580*/  @!P1 LEA R21, R4, UR38, 0x1 ;  /* 0x0000002604159c11 */ /* 0x000fe2000f8e08ff */
[----:B------:R-:W-:Y:S02]  /*e590*/  IMAD.MOV.U32 R13, RZ, RZ, R8 ;  /* 0x000000ffff0d7224 */ /* 0x000fe400078e0008 */
[----:B------:R-:W-:Y:S02]  /*e5a0*/  IMAD.MOV.U32 R12, RZ, RZ, 0x2 ;  /* 0x00000002ff0c7424 */ /* 0x000fe400078e00ff */
[----:B------:R-:W-:-:S07]  /*e5b0*/  IMAD.MOV.U32 R20, RZ, RZ, R14 ;  /* 0x000000ffff147224 */ /* 0x000fce00078e000e */
[----:B------:R-:W-:Y:S05]  /*e5c0*/  WARPSYNC.COLLECTIVE R15, `(.L_x_136) ;  /* 0x000000000f087348 */ /* 0x000fea0003c00000 */
[----:B------:R0:W1:Y:S02]  /*e5d0*/  SHFL.IDX P6, R14, R13, R12, R11 ;  /* 0x0000000c0d0e7389 */ /* 0x00006400000c000b */
[----:B01----:R-:W-:Y:S01]  /*e5e0*/  ENDCOLLECTIVE ;  /* 0x000000000000791b */ /* 0x003fe20003800000 */
.L_x_136:
[----:B------:R-:W-:-:S04]  /*e5f0*/  @!P1 LEA R2, P3, R7, R20, 0x1 ;  /* 0x0000001407029211 */ /* 0x000fc800078608ff */
[----:B------:R-:W-:-:S05]  /*e600*/  @!P1 IADD3.X R3, RZ, R10, RZ, P3, !PT ;  /* 0x0000000aff039210 */ /* 0x000fca0001ffe4ff */
[----:B------:R-:W-:Y:S01]  /*e610*/  @!PT LDS RZ, [RZ] ;  /* 0x00000000fffff984 */ /* 0x000fe20000000800 */
[----:B------:R-:W-:Y:S01]  /*e620*/  @!PT LDS RZ, [RZ] ;  /* 0x00000000fffff984 */ /* 0x000fe20000000800 */
[----:B------:R-:W-:Y:S01]  /*e630*/  @!PT LDS RZ, [RZ] ;  /* 0x00000000fffff984 */ /* 0x000fe20000000800 */
[----:B------:R0:W-:Y:S01]  /*e640*/  @!P1 LDGSTS.E.BYPASS.LTC128B.128 [R21+0x10c00], desc[UR42][R2.64], !P0 ;  /* 0x10c0000002159fae */ /* 0x0001e2000c101d6a */
[----:B------:R-:W-:Y:S01]  /*e650*/  IMAD.MOV.U32 R13, RZ, RZ, R0 ;  /* 0x000000ffff0d7224 */ /* 0x000fe200078e0000 */
[----:B------:R-:W-:Y:S01]  /*e660*/  MOV R9, R14 ;  /* 0x0000000e00097202 */ /* 0x000fe20000000f00 */
[----:B0-----:R-:W-:-:S07]  /*e670*/  VIADD R2, R6, 0xa0 ;  /* 0x000000a006027836 */ /* 0x001fce0000000000 */
[----:B------:R-:W-:Y:S05]  /*e680*/  WARPSYNC.COLLECTIVE R15, `(.L_x_137) ;  /* 0x000000000f087348 */ /* 0x000fea0003c00000 */
[----:B------:R0:W1:Y:S02]  /*e690*/  SHFL.IDX P6, R14, R13, R12, R11 ;  /* 0x0000000c0d0e7389 */ /* 0x00006400000c000b */
[----:B01----:R-:W-:Y:S01]  /*e6a0*/  ENDCOLLECTIVE ;  /* 0x000000000000791b */ /* 0x003fe20003800000 */
.L_x_137:
[----:B------:R-:W-:Y:S01]  /*e6b0*/  ISETP.GE.AND P2, PT, R2, R5, PT ;  /* 0x000000050200720c */ /* 0x000fe20003f46270 */
[----:B------:R-:W-:Y:S02]  /*e6c0*/  IMAD.MOV.U32 R13, RZ, RZ, R8 ;  /* 0x000000ffff0d7224 */ /* 0x000fe400078e0008 */
[----:B------:R-:W-:-:S10]  /*e6d0*/  IMAD.MOV.U32 R12, RZ, RZ, 0x3 ;  /* 0x00000003ff0c7424 */ /* 0x000fd400078e00ff */
[----:B------:R-:W-:-:S13]  /*e6e0*/  @!P2 LEA R2, P1, R7, R14, 0x1 ;  /* 0x0000000e0702a211 */ /* 0x000fda00078208ff */
[----:B------:R-:W-:Y:S05]  /*e6f0*/  WARPSYNC.COLLECTIVE R15, `(.L_x_138) ;  /* 0x000000000f087348 */ /* 0x000fea0003c00000 */
[----:B------:R0:W1:Y:S02]  /*e700*/  SHFL.IDX P6, R14, R13, R12, R11 ;  /* 0x0000000c0d0e7389 */ /* 0x00006400000c000b */
[----:B01----:R-:W-:Y:S01]  /*e710*/  ENDCOLLECTIVE ;  /* 0x000000000000791b */ /* 0x003fe20003800000 */
.L_x_138:
[----:B------:R-:W-:Y:S02]  /*e720*/  @!P2 IADD3.X R3, RZ, R9, RZ, P1, !PT ;  /* 0x00000009ff03a210 */ /* 0x000fe40000ffe4ff */
[----:B------:R-:W-:-:S05]  /*e730*/  @!P2 LEA R9, R4, UR38, 0x1 ;  /* 0x000000260409ac11 */ /* 0x000fca000f8e08ff */
        /* <DEDUP_REMOVED lines=9> */
.L_x_139:
[----:B------:R-:W-:Y:S05]  /*e7d0*/  BRA `(.L_x_140) ;  /* 0xffffffd000f47947 */ /* 0x000fea000383ffff */
.L_x_51:
[----:B0-----:R-:W-:-:S04]  /*e7e0*/  IMAD.U32 R3, RZ, RZ, UR38 ;  /* 0x00000026ff037e24 */ /* 0x001fc8000f8e00ff */
[----:B------:R0:W1:Y:S03]  /*e7f0*/  SYNCS.PHASECHK.TRANS64.TRYWAIT P0, [R3+URZ+0x30820], R0 ;  /* 0x03082000030075a7 */ /* 0x000066000800017f */
[----:B-1----:R-:W-:Y:S05]  /*e800*/  @!P0 NANOSLEEP.SYNCS 0x989680 ;  /* 0x009896800000895d */ /* 0x002fea0003900000 */
[----:B------:R-:W1:Y:S02]  /*e810*/  @!P0 SYNCS.PHASECHK.TRANS64 P0, [R3+URZ+0x30820], R0 ;  /* 0x03082000030085a7 */ /* 0x000e64000800007f */
[----:B-1----:R-:W-:Y:S05]  /*e820*/  @!P0 BRA `(.L_x_51) ;  /* 0xfffffffc00ec8947 */ /* 0x002fea000383ffff */
[----:B------:R-:W-:Y:S05]  /*e830*/  BRA `(.L_x_141) ;  /* 0xffffffd4002c7947 */ /* 0x000fea000383ffff */
.L_x_58:
[----:B-1----:R-:W-:-:S04]  /*e840*/  MOV R3, UR38 ;  /* 0x0000002600037c02 */ /* 0x002fc80008000f00 */
[----:B------:R1:W2:Y:S03]  /*e850*/  SYNCS.PHASECHK.TRANS64.TRYWAIT P0, [R3+URZ+0x30848], R8 ;  /* 0x03084808030075a7 */ /* 0x0002a6000800017f */
[----:B--2---:R-:W-:Y:S05]  /*e860*/  @!P0 NANOSLEEP.SYNCS 0x989680 ;  /* 0x009896800000895d */ /* 0x004fea0003900000 */
[----:B------:R-:W2:Y:S02]  /*e870*/  @!P0 SYNCS.PHASECHK.TRANS64 P0, [R3+URZ+0x30848], R8 ;  /* 0x03084808030085a7 */ /* 0x000ea4000800007f */
[----:B--2---:R-:W-:Y:S05]  /*e880*/  @!P0 BRA `(.L_x_58) ;  /* 0xfffffffc00ec8947 */ /* 0x004fea000383ffff */
[----:B------:R-:W-:Y:S05]  /*e890*/  BRA `(.L_x_142) ;  /* 0xffffffd400f07947 */ /* 0x000fea000383ffff */
.L_x_63:
[----:B01----:R-:W-:-:S04]  /*e8a0*/  IMAD.U32 R3, RZ, RZ, UR38 ;  /* 0x00000026ff037e24 */ /* 0x003fc8000f8e00ff */
[----:B------:R0:W1:Y:S03]  /*e8b0*/  SYNCS.PHASECHK.TRANS64.TRYWAIT P0, [R3+URZ+0x30860], R8 ;  /* 0x03086008030075a7 */ /* 0x000066000800017f */
[----:B-1----:R-:W-:Y:S05]  /*e8c0*/  @!P0 NANOSLEEP.SYNCS 0x989680 ;  /* 0x009896800000895d */ /* 0x002fea0003900000 */
[----:B------:R-:W1:Y:S02]  /*e8d0*/  @!P0 SYNCS.PHASECHK.TRANS64 P0, [R3+URZ+0x30860], R8 ;  /* 0x03086008030085a7 */ /* 0x000e64000800007f */
[----:B-1----:R-:W-:Y:S05]  /*e8e0*/  @!P0 BRA `(.L_x_63) ;  /* 0xfffffffc00ec8947 */ /* 0x002fea000383ffff */
[----:B------:R-:W-:Y:S05]  /*e8f0*/  BRA `(.L_x_143) ;  /* 0xffffffd800507947 */ /* 0x000fea000383ffff */
.L_x_71:
[----:B-1----:R-:W-:-:S04]  /*e900*/  IMAD.U32 R3, RZ, RZ, UR38 ;  /* 0x00000026ff037e24 */ /* 0x002fc8000f8e00ff */
[----:B------:R1:W2:Y:S03]  /*e910*/  SYNCS.PHASECHK.TRANS64.TRYWAIT P0, [R3+URZ+0x30840], R12 ;  /* 0x0308400c030075a7 */ /* 0x0002a6000800017f */
[----:B--2---:R-:W-:Y:S05]  /*e920*/  @!P0 NANOSLEEP.SYNCS 0x989680 ;  /* 0x009896800000895d */ /* 0x004fea0003900000 */
[----:B------:R-:W2:Y:S02]  /*e930*/  @!P0 SYNCS.PHASECHK.TRANS64 P0, [R3+URZ+0x30840], R12 ;  /* 0x0308400c030085a7 */ /* 0x000ea4000800007f */
[----:B--2---:R-:W-:Y:S05]  /*e940*/  @!P0 BRA `(.L_x_71) ;  /* 0xfffffffc00ec8947 */ /* 0x004fea000383ffff */
[----:B------:R-:W-:Y:S05]  /*e950*/  BRA `(.L_x_144) ;  /* 0xffffffdc00347947 */ /* 0x000fea000383ffff */
.L_x_76:
[----:B01----:R-:W-:-:S04]  /*e960*/  MOV R3, UR38 ;  /* 0x0000002600037c02 */ /* 0x003fc80008000f00 */
[----:B------:R0:W1:Y:S03]  /*e970*/  SYNCS.PHASECHK.TRANS64.TRYWAIT P0, [R3+URZ+0x30868], R2 ;  /* 0x03086802030075a7 */ /* 0x000066000800017f */
[----:B-1----:R-:W-:Y:S05]  /*e980*/  @!P0 NANOSLEEP.SYNCS 0x989680 ;  /* 0x009896800000895d */ /* 0x002fea0003900000 */
[----:B------:R-:W1:Y:S02]  /*e990*/  @!P0 SYNCS.PHASECHK.TRANS64 P0, [R3+URZ+0x30868], R2 ;  /* 0x03086802030085a7 */ /* 0x000e64000800007f */
[----:B-1----:R-:W-:Y:S05]  /*e9a0*/  @!P0 BRA `(.L_x_76) ;  /* 0xfffffffc00ec8947 */ /* 0x002fea000383ffff */
[----:B------:R-:W-:Y:S05]  /*e9b0*/  BRA `(.L_x_145) ;  /* 0xffffffdc009c7947 */ /* 0x000fea000383ffff */
.L_x_84:
[----:B-1----:R-:W-:-:S04]  /*e9c0*/  IMAD.U32 R2, RZ, RZ, UR38 ;  /* 0x00000026ff027e24 */ /* 0x002fc8000f8e00ff */
[----:B------:R1:W2:Y:S03]  /*e9d0*/  SYNCS.PHASECHK.TRANS64.TRYWAIT P0, [R2+URZ+0x30848], R9 ;  /* 0x03084809020075a7 */ /* 0x0002a6000800017f */
[----:B--2---:R-:W-:Y:S05]  /*e9e0*/  @!P0 NANOSLEEP.SYNCS 0x989680 ;  /* 0x009896800000895d */ /* 0x004fea0003900000 */
[----:B------:R-:W2:Y:S02]  /*e9f0*/  @!P0 SYNCS.PHASECHK.TRANS64 P0, [R2+URZ+0x30848], R9 ;  /* 0x03084809020085a7 */ /* 0x000ea4000800007f */
[----:B--2---:R-:W-:Y:S05]  /*ea00*/  @!P0 BRA `(.L_x_84) ;  /* 0xfffffffc00ec8947 */ /* 0x004fea000383ffff */
[----:B------:R-:W-:Y:S05]  /*ea10*/  BRA `(.L_x_146) ;  /* 0xffffffe000947947 */ /* 0x000fea000383ffff */
.L_x_89:
[----:B0-----:R-:W-:-:S04]  /*ea20*/  IMAD.U32 R2, RZ, RZ, UR38 ;  /* 0x00000026ff027e24 */ /* 0x001fc8000f8e00ff */
[----:B------:R0:W1:Y:S03]  /*ea30*/  SYNCS.PHASECHK.TRANS64.TRYWAIT P0, [R2+URZ+0x30860], R9 ;  /* 0x03086009020075a7 */ /* 0x000066000800017f */
[----:B-1----:R-:W-:Y:S05]  /*ea40*/  @!P0 NANOSLEEP.SYNCS 0x989680 ;  /* 0x009896800000895d */ /* 0x002fea0003900000 */
[----:B------:R-:W1:Y:S02]  /*ea50*/  @!P0 SYNCS.PHASECHK.TRANS64 P0, [R2+URZ+0x30860], R9 ;  /* 0x03086009020085a7 */ /* 0x000e64000800007f */
[----:B-1----:R-:W-:Y:S05]  /*ea60*/  @!P0 BRA `(.L_x_89) ;  /* 0xfffffffc00ec8947 */ /* 0x002fea000383ffff */
[----:B------:R-:W-:Y:S05]  /*ea70*/  BRA `(.L_x_147) ;  /* 0xffffffe000f87947 */ /* 0x000fea000383ffff */
.L_x_96:
[----:B0-----:R0:W1:Y:S02]  /*ea80*/  SYNCS.PHASECHK.TRANS64.TRYWAIT P0, [R3+URZ+0x30860], R2 ;  /* 0x03086002030075a7 */ /* 0x001064000800017f */
[----:B-1----:R-:W-:Y:S05]  /*ea90*/  @!P0 NANOSLEEP.SYNCS 0x989680 ;  /* 0x009896800000895d */ /* 0x002fea0003900000 */
[----:B------:R-:W1:Y:S02]  /*eaa0*/  @!P0 SYNCS.PHASECHK.TRANS64 P0, [R3+URZ+0x30860], R2 ;  /* 0x03086002030085a7 */ /* 0x000e64000800007f */
[----:B-1----:R-:W-:Y:S05]  /*eab0*/  @!P0 BRA `(.L_x_96) ;  /* 0xfffffffc00f08947 */ /* 0x002fea000383ffff */
[----:B------:R-:W-:Y:S05]  /*eac0*/  BRA `(.L_x_148) ;  /* 0xffffffe400887947 */ /* 0x000fea000383ffff */
.L_x_100:
[----:B0-----:R0:W1:Y:S02]  /*ead0*/  SYNCS.PHASECHK.TRANS64.TRYWAIT P0, [R7+URZ+0x30820], R2 ;  /* 0x03082002070075a7 */ /* 0x001064000800017f */
[----:B-1----:R-:W-:Y:S05]  /*eae0*/  @!P0 NANOSLEEP.SYNCS 0x989680 ;  /* 0x009896800000895d */ /* 0x002fea0003900000 */
[----:B------:R-:W1:Y:S02]  /*eaf0*/  @!P0 SYNCS.PHASECHK.TRANS64 P0, [R7+URZ+0x30820], R2 ;  /* 0x03082002070085a7 */ /* 0x000e64000800007f */
[----:B-1----:R-:W-:Y:S05]  /*eb00*/  @!P0 BRA `(.L_x_100) ;  /* 0xfffffffc00f08947 */ /* 0x002fea000383ffff */
[----:B------:R-:W-:Y:S05]  /*eb10*/  BRA `(.L_x_149) ;  /* 0xffffffe800247947 */ /* 0x000fea000383ffff */
.L_x_101:
[----:B------:R-:W1:Y:S01]  /*eb20*/  S2R R3, SR_TID.X ;  /* 0x0000000000037919 */ /* 0x000e620000002100 */
[----:B------:R-:W-:Y:S01]  /*eb30*/  BSSY B0, `(.L_x_150) ;  /* 0x000000a000007945 */ /* 0x000fe20003800000 */
[----:B------:R-:W-:Y:S01]  /*eb40*/  IMAD.MOV.U32 R12, RZ, RZ, RZ ;  /* 0x000000ffff0c7224 */ /* 0x000fe200078e00ff */
[----:B------:R-:W-:Y:S01]  /*eb50*/  MOV R15, 0xffffffff ;  /* 0xffffffff000f7802 */ /* 0x000fe20000000f00 */
[----:B------:R-:W-:Y:S01]  /*eb60*/  IMAD.MOV.U32 R11, RZ, RZ, 0x1f ;  /* 0x0000001fff0b7424 */ /* 0x000fe200078e00ff */
[----:B-1----:R-:W-:-:S04]  /*eb70*/  SHF.R.U32.HI R3, RZ, 0x5, R3 ;  /* 0x00000005ff037819 */ /* 0x002fc80000011603 */
[----:B------:R-:W-:-:S04]  /*eb80*/  LOP3.LUT R3, R3, 0x3, RZ, 0xc0, !PT ;  /* 0x0000000303037812 */ /* 0x000fc800078ec0ff */
[----:B------:R-:W-:-:S07]  /*eb90*/  MOV R13, R3 ;  /* 0x00000003000d7202 */ /* 0x000fce0000000f00 */
[----:B0-----:R-:W-:Y:S05]  /*eba0*/  WARPSYNC.COLLECTIVE R15, `(.L_x_151) ;  /* 0x000000000f087348 */ /* 0x001fea0003c00000 */
[----:B------:R1:W2:Y:S02]  /*ebb0*/  SHFL.IDX P6, R14, R13, R12, R11 ;  /* 0x0000000c0d0e7389 */ /* 0x0002a400000c000b */
[----:B012---:R-:W-:Y:S01]  /*ebc0*/  ENDCOLLECTIVE ;  /* 0x000000000000791b */ /* 0x007fe20003800000 */
.L_x_151:
[----:B------:R-:W-:Y:S05]  /*ebd0*/  BSYNC B0 ;  /* 0x0000000000007941 */ /* 0x000fea0003800000 */
.L_x_150:
[----:B------:R-:W-:Y:S05]  /*ebe0*/  BRA `(.L_x_152) ;  /* 0xffffffe800087947 */ /* 0x000fea000383ffff */
.L_x_102:
[----:B------:R-:W-:Y:S01]  /*ebf0*/  BSSY B0, `(.L_x_153) ;  /* 0x0000006000007945 */ /* 0x000fe20003800000 */
[----:B------:R-:W-:-:S07]  /*ec00*/  IMAD.MOV.U32 R15, RZ, RZ, -0x1 ;  /* 0xffffffffff0f7424 */ /* 0x000fce00078e00ff */
[----:B0-----:R-:W-:Y:S05]  /*ec10*/  WARPSYNC.COLLECTIVE R15, `(.L_x_154) ;  /* 0x000000000f0c7348 */ /* 0x001fea0003c00000 */
[----:B------:R-:W-:Y:S02]  /*ec20*/  ELECT P6, UR62, PT ;  /* 0x00000000003e782f */ /* 0x000fe400038c0000 */
[----:B------:R-:W-:Y:S01]  /*ec30*/  MOV R14, UR62 ;  /* 0x0000003e000e7c02 */ /* 0x000fe20008000f00 */
[----:B0-----:R-:W-:Y:S10]  /*ec40*/  ENDCOLLECTIVE ;  /* 0x000000000000791b */ /* 0x001ff40003800000 */
.L_x_154:
[----:B------:R-:W-:Y:S05]  /*ec50*/  BSYNC B0 ;  /* 0x0000000000007941 */ /* 0x000fea0003800000 */
.L_x_153:
[----:B------:R-:W-:Y:S05]  /*ec60*/  BRA `(.L_x_155) ;  /* 0xffffffe400fc7947 */ /* 0x000fea000383ffff */
.L_x_104:
[----:B0-----:R0:W1:Y:S02]  /*ec70*/  SYNCS.PHASECHK.TRANS64.TRYWAIT P0, [R5+URZ], R4 ;  /* 0x00000004050075a7 */ /* 0x001064000800017f */
[----:B-1----:R-:W-:Y:S05]  /*ec80*/  @!P0 NANOSLEEP.SYNCS 0x989680 ;  /* 0x009896800000895d */ /* 0x002fea0003900000 */
[----:B------:R-:W1:Y:S02]  /*ec90*/  @!P0 SYNCS.PHASECHK.TRANS64 P0, [R5+URZ], R4 ;  /* 0x00000004050085a7 */ /* 0x000e64000800007f */
[----:B-1----:R-:W-:Y:S05]  /*eca0*/  @!P0 BRA `(.L_x_104) ;  /* 0xfffffffc00f08947 */ /* 0x002fea000383ffff */
[----:B------:R-:W-:Y:S05]  /*ecb0*/  BRA `(.L_x_156) ;  /* 0xffffffe8002c7947 */ /* 0x000fea000383ffff */
.L_x_105:
[----:B-1----:R1:W2:Y:S02]  /*ecc0*/  SYNCS.PHASECHK.TRANS64.TRYWAIT P0, [R3+URZ], R2 ;  /* 0x00000002030075a7 */ /* 0x0022a4000800017f */
[----:B--2---:R-:W-:Y:S05]  /*ecd0*/  @!P0 NANOSLEEP.SYNCS 0x989680 ;  /* 0x009896800000895d */ /* 0x004fea0003900000 */
[----:B------:R-:W2:Y:S02]  /*ece0*/  @!P0 SYNCS.PHASECHK.TRANS64 P0, [R3+URZ], R2 ;  /* 0x00000002030085a7 */ /* 0x000ea4000800007f */
[----:B--2---:R-:W-:Y:S05]  /*ecf0*/  @!P0 BRA `(.L_x_105) ;  /* 0xfffffffc00f08947 */ /* 0x004fea000383ffff */
[----:B------:R-:W-:Y:S05]  /*ed00*/  BRA `(.L_x_157) ;  /* 0xffffffe800207947 */ /* 0x000fea000383ffff */
.L_x_107:
[----:B0-----:R0:W1:Y:S02]  /*ed10*/  SYNCS.PHASECHK.TRANS64.TRYWAIT P0, [R5+URZ], R4 ;  /* 0x00000004050075a7 */ /* 0x001064000800017f */
[----:B-1----:R-:W-:Y:S05]  /*ed20*/  @!P0 NANOSLEEP.SYNCS 0x989680 ;  /* 0x009896800000895d */ /* 0x002fea0003900000 */
[----:B------:R-:W1:Y:S02]  /*ed30*/  @!P0 SYNCS.PHASECHK.TRANS64 P0, [R5+URZ], R4 ;  /* 0x00000004050085a7 */ /* 0x000e64000800007f */
[----:B-1----:R-:W-:Y:S05]  /*ed40*/  @!P0 BRA `(.L_x_107) ;  /* 0xfffffffc00f08947 */ /* 0x002fea000383ffff */
[----:B------:R-:W-:Y:S05]  /*ed50*/  BRA `(.L_x_158) ;  /* 0xffffffe800247947 */ /* 0x000fea000383ffff */
.L_x_159:
[----:B------:R-:W-:-:S00]  /*ed60*/  BRA `(.L_x_159) ;  /* 0xfffffffc00fc7947 */ /* 0x000fc0000383ffff */
[----:B------:R-:W-:-:S00]  /*ed70*/  NOP ;  /* 0x0000000000007918 */ /* 0x000fc00000000000 */
        /* <DEDUP_REMOVED lines=8> */
.L_x_2701:


//--------------------- .text._ZN7cutlass13device_kernelIN5flash11enable_sm90INS1_16FlashAttnFwdSm90INS1_25CollectiveMainloopFwdSm90ILi2EN4cute5tupleIJNS5_1CILi1EEES8_S8_EEENS6_IJNS7_ILi192EEESA_NS7_ILi64EEEEEELi64ENS_6half_tEfNS_4arch4Sm90ELb0ELb0ELb1ELb1ELb0ELb0ELb0ELb0ELb1ELb1ELb1ELb0EEENS1_21CollectiveEpilogueFwdINS6_IJSA_SB_SA_EEES9_SD_SF_Li384ELb1ELb1ELb1ELb0EEENS1_36VarlenDynamicPersistentTileSchedulerILi192ELi192ELi384ELi128ELb1ELb1ELb1ELb0ELb1ELb1EEEEEEEEEvNT_6ParamsE --------------------------
	.section	.text._ZN7cutlass13device_kernelIN5flash11enable_sm90INS1_16FlashAttnFwdSm90INS1_25CollectiveMainloopFwdSm90ILi2EN4cute5tupleIJNS5_1CILi1EEES8_S8_EEENS6_IJNS7_ILi192EEESA_NS7_ILi64EEEEEELi64ENS_6half_tEfNS_4arch4Sm90ELb0ELb0ELb1ELb1ELb0ELb0ELb0ELb0ELb1ELb1ELb1ELb0EEENS1_21CollectiveEpilogueFwdINS6_IJSA_SB_SA_EEES9_SD_SF_Li384ELb1ELb1ELb1ELb0EEENS1_36VarlenDynamicPersistentTileSchedulerILi192ELi192ELi384ELi128ELb1ELb1ELb1ELb0ELb1ELb1EEEEEEEEEvNT_6ParamsE,"ax",@progbits
	.align	128
.text._ZN7cutlass13device_kernelIN5flash11enable_sm90INS1_16FlashAttnFwdSm90INS1_25CollectiveMainloopFwdSm90ILi2EN4cute5tupleIJNS5_1CILi1EEES8_S8_EEENS6_IJNS7_ILi192EEESA_NS7_ILi64EEEEEELi64ENS_6half_tEfNS_4arch4Sm90ELb0ELb0ELb1ELb1ELb0ELb0ELb0ELb0ELb1ELb1ELb1ELb0EEENS1_21CollectiveEpilogueFwdINS6_IJSA_SB_SA_EEES9_SD_SF_Li384ELb1ELb1ELb1ELb0EEENS1_36VarlenDynamicPersistentTileSchedulerILi192ELi192ELi384ELi128ELb1ELb1ELb1ELb0ELb1ELb1EEEEEEEEEvNT_6ParamsE:
        .type           _ZN7cutlass13device_kernelIN5flash11enable_sm90INS1_16FlashAttnFwdSm90INS1_25CollectiveMainloopFwdSm90ILi2EN4cute5tupleIJNS5_1CILi1EEES8_S8_EEENS6_IJNS7_ILi192EEESA_NS7_ILi64EEEEEELi64ENS_6half_tEfNS_4arch4Sm90ELb0ELb0ELb1ELb1ELb0ELb0ELb0ELb0ELb1ELb1ELb1ELb0EEENS1_21CollectiveEpilogueFwdINS6_IJSA_SB_SA_EEES9_SD_SF_Li384ELb1ELb1ELb1ELb0EEENS1_36VarlenDynamicPersistentTileSchedulerILi192ELi192ELi384ELi128ELb1ELb1ELb1ELb0ELb1ELb1EEEEEEEEEvNT_6ParamsE,@function
        .size           _ZN7cutlass13device_kernelIN5flash11enable_sm90INS1_16FlashAttnFwdSm90INS1_25CollectiveMainloopFwdSm90ILi2EN4cute5tupleIJNS5_1CILi1EEES8_S8_EEENS6_IJNS7_ILi192EEESA_NS7_ILi64EEEEEELi64ENS_6half_tEfNS_4arch4Sm90ELb0ELb0ELb1ELb1ELb0ELb0ELb0ELb0ELb1ELb1ELb1ELb0EEENS1_21CollectiveEpilogueFwdINS6_IJSA_SB_SA_EEES9_SD_SF_Li384ELb1ELb1ELb1ELb0EEENS1_36VarlenDynamicPersistentTileSchedulerILi192ELi192ELi384ELi128ELb1ELb1ELb1ELb0ELb1ELb1EEEEEEEEEvNT_6ParamsE,(.L_x_2702 - _ZN7cutlass13device_kernelIN5flash11enable_sm90INS1_16FlashAttnFwdSm90INS1_25CollectiveMainloopFwdSm90ILi2EN4cute5tupleIJNS5_1CILi1EEES8_S8_EEENS6_IJNS7_ILi192EEESA_NS7_ILi64EEEEEELi64ENS_6half_tEfNS_4arch4Sm90ELb0ELb0ELb1ELb1ELb0ELb0ELb0ELb0ELb1ELb1ELb1ELb0EEENS1_21CollectiveEpilogueFwdINS6_IJSA_SB_SA_EEES9_SD_SF_Li384ELb1ELb1ELb1ELb0EEENS1_36VarlenDynamicPersistentTileSchedulerILi192ELi192ELi384ELi128ELb1ELb1ELb1ELb0ELb1ELb1EEEEEEEEEvNT_6ParamsE)
        .other          _ZN7cutlass13device_kernelIN5flash11enable_sm90INS1_16FlashAttnFwdSm90INS1_25CollectiveMainloopFwdSm90ILi2EN4cute5tupleIJNS5_1CILi1EEES8_S8_EEENS6_IJNS7_ILi192EEESA_NS7_ILi64EEEEEELi64ENS_6half_tEfNS_4arch4Sm90ELb0ELb0ELb1ELb1ELb0ELb0ELb0ELb0ELb1ELb1ELb1ELb0EEENS1_21CollectiveEpilogueFwdINS6_IJSA_SB_SA_EEES9_SD_SF_Li384ELb1ELb1ELb1ELb0EEENS1_36VarlenDynamicPersistentTileSchedulerILi192ELi192ELi384ELi128ELb1ELb1ELb1ELb0ELb1ELb1EEEEEEEEEvNT_6ParamsE,@"STO_CUDA_ENTRY STV_DEFAULT"
_ZN7cutlass13device_kernelIN5flash11enable_sm90INS1_16FlashAttnFwdSm90INS1_25CollectiveMainloopFwdSm90ILi2EN4cute5tupleIJNS5_1CILi1EEES8_S8_EEENS6_IJNS7_ILi192EEESA_NS7_ILi64EEEEEELi64ENS_6half_tEfNS_4arch4Sm90ELb0ELb0ELb1ELb1ELb0ELb0ELb0ELb0ELb1ELb1ELb1ELb0EEENS1_21CollectiveEpilogueFwdINS6_IJSA_SB_SA_EEES9_SD_SF_Li384ELb1ELb1ELb1ELb0EEENS1_36VarlenDynamicPersistentTileSchedulerILi192ELi192ELi384ELi128ELb1ELb1ELb1ELb0ELb1ELb1EEEEEEEEEvNT_6ParamsE:
        /* <DEDUP_REMOVED lines=17> */
.L_x_161:
[----:B------:R-:W-:Y:S05]  /*0110*/  BSYNC B0 ;  /* 0x0000000000007941 */ /* 0x000fea0003800000 */
.L_x_160:
        /* <DEDUP_REMOVED lines=40> */
.L_x_162:
        /* <DEDUP_REMOVED lines=22> */
.L_x_163:
        /* <DEDUP_REMOVED lines=18> */
.L_x_164:
        /* <DEDUP_REMOVED lines=22> */
.L_x_165:
        /* <DEDUP_REMOVED lines=22> */
.L_x_166:
[----:B--2---:R-:W-:Y:S01]  /*08e0*/  ISETP.NE.AND P0, PT, R2, RZ, PT ;  /* 0x000000ff0200720c */ /* 0x004fe20003f05270 */
[----:B------:R-:W-:Y:S01]  /*08f0*/  IMAD.MOV.U32 R2, RZ, RZ, 0x1 ;  /* 0x00000001ff027424 */ /* 0x000fe200078e00ff */
[----:B------:R-:W-:Y:S01]  /*0900*/  NOP ;  /* 0x0000000000007918 */ /* 0x000fe20000000000 */
[----:B------:R-:W-:-:S03]  /*0910*/  ULDC.64 UR38, c[0x0][0x208] ;  /* 0x0000820000267ab9 */ /* 0x000fc60000000a00 */
[----:B------:R-:W-:-:S05]  /*0920*/  SEL R2, R2, 0x2, !P0 ;  /* 0x0000000202027807 */ /* 0x000fca0004000000 */
[----:B------:R2:W-:Y:S01]  /*0930*/  STL [R1+0x4c], R2 ;  /* 0x00004c0201007387 */ /* 0x0005e20000100800 */
[----:B01-34-:R-:W-:Y:S06]  /*0940*/  BAR.SYNC.DEFER_BLOCKING 0x0 ;  /* 0x0000000000007b1d */ /* 0x01bfec0000010000 */
[----:B------:R-:W-:Y:S05]  /*0950*/  @!P0 BRA `(.L_x_167) ;  /* 0x000000b000308947 */ /* 0x000fea0003800000 */
.L_x_168:
[----:B------:R-:W-:-:S08]  /*0960*/  NOP ;  /* 0x0000000000007918 */ /* 0x000fd00000000000 */
[----:B------:R-:W0:Y:S02]  /*0970*/  USETMAXREG.TRY_ALLOC.CTAPOOL UP0, 0xa0 ;  /* 0x000000a0000079c8 */ /* 0x000e240008000600 */
[----:B0-----:R-:W-:-:S13]  /*0980*/  PLOP3.LUT P0, PT, PT, PT, UP0, 0x80, 0x0 ;  /* 0x000000000000781c */ /* 0x001fda0003f0f008 */
[----:B------:R-:W-:Y:S05]  /*0990*/  @!P0 BRA `(.L_x_168) ;  /* 0xfffffffc00f08947 */ /* 0x000fea000383ffff */
[----:B--2---:R-:W0:Y:S01]  /*09a0*/  S2R R2, SR_TID.X ;  /* 0x0000000000027919 */ /* 0x004e220000002100 */
[----:B------:R-:W1:Y:S01]  /*09b0*/  S2UR UR4, SR_CgaCtaId ;  /* 0x00000000000479c3 */ /* 0x000e620000008800 */
[----:B------:R-:W-:-:S07]  /*09c0*/  UMOV UR37, 0x400 ;  /* 0x0000040000257882 */ /* 0x000fce0000000000 */
[----:B------:R-:W-:Y:S06]  /*09d0*/  BAR.ARV 0x8, 0x200 ;  /* 0x0208000000007b1d */ /* 0x000fec0000002000 */
[----:B-1----:R-:W-:-:S03]  /*09e0*/  ULEA UR37, UR4, UR37, 0x18 ;  /* 0x0000002504257291 */ /* 0x002fc6000f8ec03f */
[----:B------:R-:W-:Y:S01]  /*09f0*/  ULDC UR4, c[0x0][0xc3c] ;  /* 0x00030f0000047ab9 */ /* 0x000fe20000000800 */
[----:B0-----:R-:W-:-:S04]  /*0a00*/  LOP3.LUT R0, R2, 0xffffff80, RZ, 0xc0, !PT ;  /* 0xffffff8002007812 */ /* 0x001fc800078ec0ff */
[----:B------:R-:W-:-:S13]  /*0a10*/  ISETP.NE.AND P0, PT, R0, 0x80, PT ;  /* 0x000000800000780c */ /* 0x000fda0003f05270 */
[----:B------:R-:W-:Y:S08]  /*0a20*/  @!P0 BAR.ARV 0x9, 0x100 ;  /* 0x0244000000008b1d */ /* 0x000ff00000002000 */
[----:B------:R-:W-:Y:S06]  /*0a30*/  BAR.SYNC.DEFER_BLOCKING 0x5, 0x200 ;  /* 0x0148000000007b1d */ /* 0x000fec0000010000 */
[----:B------:R-:W0:Y:S02]  /*0a40*/  LDS.128 R8, [UR37+0x308d0] ;  /* 0x0308d025ff087984 */ /* 0x000e240008000c00 */
[----:B------:R-:W-:Y:S06]  /*0a50*/  BAR.ARV 0x4, 0x200 ;  /* 0x0108000000007b1d */ /* 0x000fec0000002000 */
[----:B0-----:R-:W-:-:S13]  /*0a60*/  ISETP.GE.AND P0, PT, R11, UR4, PT ;  /* 0x000000040b007c0c */ /* 0x001fda000bf06270 */
[----:B------:R-:W-:Y:S05]  /*0a70*/  @P0 EXIT ;  /* 0x000000000000094d */ /* 0x000fea0003800000 */
[----:B------:R-:W2:Y:S01]  /*0a80*/  LDL.LU R20, [R1+0x4c] ;  /* 0x00004c0001147983 */ /* 0x000ea20000300800 */
[----:B------:R-:W-:-:S05]  /*0a90*/  VIADD R19, R2, 0xffffff80 ;  /* 0xffffff8002137836 */ /* 0x000fca0000000000 */
[----:B------:R-:W-:-:S04]  /*0aa0*/  SHF.R.S32.HI R0, RZ, 0x1f, R19 ;  /* 0x0000001fff007819 */ /* 0x000fc80000011413 */
[CC--:B------:R-:W-:Y:S02]  /*0ab0*/  LEA.HI R3, R0.reuse, R19.reuse, RZ, 0x4 ;  /* 0x0000001300037211 */ /* 0x0c0fe400078f20ff */
[----:B------:R-:W-:Y:S02]  /*0ac0*/  LEA.HI R2, R0, R19, RZ, 0x7 ;  /* 0x0000001300027211 */ /* 0x000fe400078f38ff */
[----:B------:R-:W-:Y:S02]  /*0ad0*/  SHF.R.S32.HI R4, RZ, 0x4, R3 ;  /* 0x00000004ff047819 */ /* 0x000fe40000011403 */
[----:B------:R-:W-:Y:S02]  /*0ae0*/  LOP3.LUT R6, R2, 0xffffff80, RZ, 0xc0, !PT ;  /* 0xffffff8002067812 */ /* 0x000fe400078ec0ff */
[C---:B------:R-:W-:Y:S02]  /*0af0*/  LEA.HI R5, R3.reuse, R4, RZ, 0x1 ;  /* 0x0000000403057211 */ /* 0x040fe400078f08ff */
[----:B------:R-:W-:Y:S01]  /*0b00*/  LOP3.LUT R3, R3, 0xfffffff0, RZ, 0xc0, !PT ;  /* 0xfffffff003037812 */ /* 0x000fe200078ec0ff */
[----:B------:R-:W-:Y:S01]  /*0b10*/  IMAD.IADD R18, R19, 0x1, -R6 ;  /* 0x0000000113127824 */ /* 0x000fe200078e0a06 */
[----:B------:R-:W-:-:S02]  /*0b20*/  LOP3.LUT R5, R5, 0x1ffffffe, RZ, 0xc0, !PT ;  /* 0x1ffffffe05057812 */ /* 0x000fc400078ec0ff */
[----:B------:R-:W-:Y:S01]  /*0b30*/  LEA.HI R6, R0, R19, RZ, 0x2 ;  /* 0x0000001300067211 */ /* 0x000fe200078f10ff */
[C---:B------:R-:W-:Y:S02]  /*0b40*/  IMAD.IADD R3, R19.reuse, 0x1, -R3 ;  /* 0x0000000113037824 */ /* 0x040fe400078e0a03 */
[----:B------:R-:W-:Y:S01]  /*0b50*/  IMAD.IADD R5, R4, 0x1, -R5 ;  /* 0x0000000104057824 */ /* 0x000fe200078e0a05 */
[----:B------:R-:W-:Y:S02]  /*0b60*/  LOP3.LUT R4, R6, 0xfffffffc, RZ, 0xc0, !PT ;  /* 0xfffffffc06047812 */ /* 0x000fe400078ec0ff */
[----:B------:R-:W-:Y:S02]  /*0b70*/  SHF.R.S32.HI R13, RZ, 0x1f, R18 ;  /* 0x0000001fff0d7819 */ /* 0x000fe40000011412 */
[----:B------:R-:W-:Y:S02]  /*0b80*/  IADD3 R12, R19, -R4, RZ ;  /* 0x80000004130c7210 */ /* 0x000fe40007ffe0ff */
[----:B------:R-:W-:-:S02]  /*0b90*/  SHF.R.S32.HI R4, RZ, 0x1f, R3 ;  /* 0x0000001fff047819 */ /* 0x000fc40000011403 */
[----:B------:R-:W-:Y:S02]  /*0ba0*/  LEA.HI R6, R0, R19, RZ, 0x5 ;  /* 0x0000001300067211 */ /* 0x000fe400078f28ff */
[----:B------:R-:W-:Y:S02]  /*0bb0*/  LEA.HI R14, R13, R18, RZ, 0x2 ;  /* 0x000000120d0e7211 */ /* 0x000fe400078f10ff */
[----:B------:R-:W-:Y:S01]  /*0bc0*/  LEA.HI R4, R4, R3, RZ, 0x3 ;  /* 0x0000000304047211 */ /* 0x000fe200078f18ff */
[----:B------:R-:W-:Y:S01]  /*0bd0*/  IMAD.SHL.U32 R7, R6, 0x20, RZ ;  /* 0x0000002006077824 */ /* 0x000fe200078e00ff */
[--C-:B------:R-:W-:Y:S02]  /*0be0*/  SHF.R.S32.HI R8, RZ, 0x2, R14.reuse ;  /* 0x00000002ff087819 */ /* 0x100fe4000001140e */
[----:B------:R-:W-:Y:S02]  /*0bf0*/  SHF.R.S32.HI R15, RZ, 0x1f, R14 ;  /* 0x0000001fff0f7819 */ /* 0x000fe4000001140e */
[----:B------:R-:W-:-:S02]  /*0c00*/  LOP3.LUT R6, R4, 0xfffffff8, RZ, 0xc0, !PT ;  /* 0xfffffff804067812 */ /* 0x000fc400078ec0ff */
[----:B------:R-:W-:Y:S02]  /*0c10*/  LEA.HI R16, R12, R12, RZ, 0x1 ;  /* 0x0000000c0c107211 */ /* 0x000fe400078f08ff */
[----:B------:R-:W-:Y:S01]  /*0c20*/  LEA.HI R15, R15, R8, RZ, 0x3 ;  /* 0x000000080f0f7211 */ /* 0x000fe200078f18ff */
[----:B------:R-:W-:Y:S01]  /*0c30*/  IMAD.IADD R6, R3, 0x1, -R6 ;  /* 0x0000000103067824 */ /* 0x000fe200078e0a06 */
[----:B------:R-:W-:Y:S02]  /*0c40*/  LOP3.LUT R17, R16, 0x1ffffffe, RZ, 0xc0, !PT ;  /* 0x1ffffffe10117812 */ /* 0x000fe400078ec0ff */
[----:B------:R-:W-:Y:S02]  /*0c50*/  LOP3.LUT R15, R15, 0xfffffff8, RZ, 0xc0, !PT ;  /* 0xfffffff80f0f7812 */ /* 0x000fe400078ec0ff */
[----:B------:R-:W-:Y:S01]  /*0c60*/  SHF.R.S32.HI R21, RZ, 0x7, R2 ;  /* 0x00000007ff157819 */ /* 0x000fe20000011402 */
[----:B------:R-:W-:Y:S01]  /*0c70*/  IMAD.SHL.U32 R2, R6, 0x40, RZ ;  /* 0x0000004006027824 */ /* 0x000fe200078e00ff */
[----:B------:R-:W-:Y:S01]  /*0c80*/  LOP3.LUT R7, R7, 0xfffffc00, RZ, 0xc0, !PT ;  /* 0xfffffc0007077812 */ /* 0x000fe200078ec0ff */
[----:B------:R-:W-:Y:S01]  /*0c90*/  IMAD.IADD R17, R12, 0x1, -R17 ;  /* 0x000000010c117824 */ /* 0x000fe200078e0a11 */
[----:B------:R-:W-:Y:S01]  /*0ca0*/  SHF.L.U32 R5, R5, 0x3, RZ ;  /* 0x0000000305057819 */ /* 0x000fe200000006ff */
[----:B------:R-:W-:Y:S01]  /*0cb0*/  IMAD.IADD R16, R8, 0x1, -R15 ;  /* 0x0000000108107824 */ /* 0x000fe200078e0a0f */
[----:B------:R-:W-:Y:S01]  /*0cc0*/  LEA.HI R13, R13, R18, RZ, 0x5 ;  /* 0x000000120d0d7211 */ /* 0x000fe200078f28ff */
[----:B------:R-:W-:Y:S01]  /*0cd0*/  IMAD.HI R12, R21, 0x55555556, RZ ;  /* 0x55555556150c7827 */ /* 0x000fe200078e02ff */
[----:B------:R-:W-:-:S03]  /*0ce0*/  LOP3.LUT R2, R2, 0x1c0, RZ, 0xc0, !PT ;  /* 0x000001c002027812 */ /* 0x000fc600078ec0ff */
[----:B------:R-:W-:Y:S01]  /*0cf0*/  IMAD R8, R3, 0x40, R7 ;  /* 0x0000004003087824 */ /* 0x000fe200078e0207 */
[----:B------:R-:W-:Y:S01]  /*0d00*/  LEA.HI R12, R12, R12, RZ, 0x1 ;  /* 0x0000000c0c0c7211 */ /* 0x000fe200078f08ff */
[----:B------:R-:W-:Y:S01]  /*0d10*/  IMAD.SHL.U32 R4, R4, 0x40, RZ ;  /* 0x0000004004047824 */ /* 0x000fe200078e00ff */
[----:B------:R-:W-:Y:S01]  /*0d20*/  SHF.R.S32.HI R13, RZ, 0x5, R13 ;  /* 0x00000005ff0d7819 */ /* 0x000fe2000001140d */
[----:B------:R-:W-:Y:S01]  /*0d30*/  IMAD.IADD R3, R5, 0x1, R8 ;  /* 0x0000000105037824 */ /* 0x000fe200078e0208 */
[----:B------:R-:W-:Y:S02]  /*0d40*/  LOP3.LUT R5, R2, 0x8, R5, 0xf8, !PT ;  /* 0x0000000802057812 */ /* 0x000fe400078ef805 */
[----:B------:R-:W-:Y:S02]  /*0d50*/  SHF.R.U32.HI R2, RZ, 0x3, R2 ;  /* 0x00000003ff027819 */ /* 0x000fe40000011602 */
[----:B------:R-:W-:Y:S01]  /*0d60*/  LEA.HI R0, R0, R19, RZ, 0x3 ;  /* 0x0000001300007211 */ /* 0x000fe200078f18ff */
[----:B------:R-:W-:Y:S01]  /*0d70*/  IMAD R12, R12, -0x3, R21 ;  /* 0xfffffffd0c0c7824 */ /* 0x000fe200078e0215 */
[----:B------:R-:W-:Y:S01]  /*0d80*/  LOP3.LUT R2, R5, R2, RZ, 0x3c, !PT ;  /* 0x0000000205027212 */ /* 0x000fe200078e3cff */
[----:B------:R-:W-:Y:S01]  /*0d90*/  IMAD R13, R13, 0x10, R16 ;  /* 0x000000100d0d7824 */ /* 0x000fe200078e0210 */
[----:B------:R-:W-:Y:S01]  /*0da0*/  LOP3.LUT R4, R4, 0x7ffffe00, RZ, 0xc0, !PT ;  /* 0x7ffffe0004047812 */ /* 0x000fe200078ec0ff */
[----:B------:R0:W-:Y:S02]  /*0db0*/  STL [R1+0x8c], R3 ;  /* 0x00008c0301007387 */ /* 0x0001e40000100800 */
[----:B------:R-:W-:Y:S01]  /*0dc0*/  IMAD R8, R12, 0x40, R13 ;  /* 0x000000400c087824 */ /* 0x000fe200078e020d */
[----:B------:R-:W-:-:S02]  /*0dd0*/  IADD3 R2, R2, R4, R7 ;  /* 0x0000000402027210 */ /* 0x000fc40007ffe007 */
[----:B------:R-:W-:Y:S02]  /*0de0*/  LOP3.LUT R14, R14, 0x7ffffffc, RZ, 0xc0, !PT ;  /* 0x7ffffffc0e0e7812 */ /* 0x000fe400078ec0ff */
[----:B0-----:R-:W-:Y:S01]  /*0df0*/  LOP3.LUT R3, R0, 0xfffffff8, RZ, 0xc0, !PT ;  /* 0xfffffff800037812 */ /* 0x001fe200078ec0ff */
[----:B------:R-:W-:Y:S04]  /*0e00*/  STL [R1+0x84], R8 ;  /* 0x0000840801007387 */ /* 0x000fe80000100800 */
[----:B------:R-:W-:Y:S02]  /*0e10*/  IMAD.IADD R3, R19, 0x1, -R3 ;  /* 0x0000000113037824 */ /* 0x000fe400078e0a03 */
[----:B------:R-:W-:Y:S02]  /*0e20*/  IMAD.IADD R14, R18, 0x1, -R14 ;  /* 0x00000001120e7824 */ /* 0x000fe400078e0a0e */
[----:B------:R-:W-:Y:S01]  /*0e30*/  IMAD.MOV.U32 R5, RZ, RZ, R9 ;  /* 0x000000ffff057224 */ /* 0x000fe200078e0009 */
[----:B------:R-:W-:-:S02]  /*0e40*/  SHF.R.S32.HI R9, RZ, 0x3, R0 ;  /* 0x00000003ff097819 */ /* 0x000fc40000011400 */
[----:B------:R-:W-:Y:S02]  /*0e50*/  MOV R7, R11 ;  /* 0x0000000b00077202 */ /* 0x000fe40000000f00 */
[----:B------:R-:W-:Y:S01]  /*0e60*/  R2P PR, R6, 0x6 ;  /* 0x0000000606007804 */ /* 0x000fe20000000000 */
[----:B------:R-:W-:Y:S01]  /*0e70*/  IMAD.MOV.U32 R6, RZ, RZ, R10 ;  /* 0x000000ffff067224 */ /* 0x000fe200078e000a */
[----:B------:R-:W-:Y:S01]  /*0e80*/  LEA R153, R2, UR37, 0x1 ;  /* 0x0000002502997c11 */ /* 0x000fe2000f8e08ff */
[----:B------:R-:W-:-:S03]  /*0e90*/  IMAD.MOV.U32 R154, RZ, RZ, 0x40 ;  /* 0x00000040ff9a7424 */ /* 0x000fc600078e00ff */
[----:B------:R-:W-:Y:S02]  /*0ea0*/  IADD3 R155, R153, 0x1e800, RZ ;  /* 0x0001e800999b7810 */ /* 0x000fe40007ffe0ff */
[----:B------:R-:W-:Y:S01]  /*0eb0*/  SEL R154, R154, 0xffffffc0, !P2 ;  /* 0xffffffc09a9a7807 */ /* 0x000fe20005000000 */
[----:B------:R-:W-:Y:S01]  /*0ec0*/  IMAD.MOV.U32 R152, RZ, RZ, RZ ;  /* 0x000000ffff987224 */ /* 0x000fe200078e00ff */
[----:B------:R-:W-:Y:S01]  /*0ed0*/  UMOV UR36, URZ ;  /* 0x0000003f00247c82 */ /* 0x000fe20008000000 */
[----:B--2---:R-:W-:-:S05]  /*0ee0*/  LOP3.LUT R4, R20, 0x1, RZ, 0xfc, !PT ;  /* 0x0000000114047812 */ /* 0x004fca00078efcff */
[----:B------:R0:W-:Y:S02]  /*0ef0*/  STL [R1+0x20], R4 ;  /* 0x0000200401007387 */ /* 0x0001e40000100800 */
[----:B0-----:R-:W-:Y:S02]  /*0f00*/  IMAD.SHL.U32 R4, R3, 0x8, RZ ;  /* 0x0000000803047824 */ /* 0x001fe400078e00ff */
[----:B------:R-:W-:Y:S01]  /*0f10*/  IMAD.SHL.U32 R3, R14, 0x2, RZ ;  /* 0x000000020e037824 */ /* 0x000fe200078e00ff */
[----:B------:R-:W-:Y:S02]  /*0f20*/  STL [R1+0x64], RZ ;  /* 0x000064ff01007387 */ /* 0x000fe40000100800 */
[----:B------:R-:W-:Y:S02]  /*0f30*/  SHF.R.S32.HI R0, RZ, 0x1f, R4 ;  /* 0x0000001fff007819 */ /* 0x000fe40000011404 */
[----:B------:R0:W-:Y:S01]  /*0f40*/  STL [R1+0x38], R4 ;  /* 0x0000380401007387 */ /* 0x0001e20000100800 */
[C---:B------:R-:W-:Y:S01]  /*0f50*/  IADD3 R12, R3.reuse, 0x8, RZ ;  /* 0x00000008030c7810 */ /* 0x040fe20007ffe0ff */
[----:B------:R-:W-:-:S02]  /*0f60*/  VIADD R11, R3, 0x10 ;  /* 0x00000010030b7836 */ /* 0x000fc40000000000 */
[----:B------:R-:W-:Y:S01]  /*0f70*/  STL [R1+0x60], R3 ;  /* 0x0000600301007387 */ /* 0x000fe20000100800 */
[----:B------:R-:W-:-:S03]  /*0f80*/  VIADD R10, R3, 0x20 ;  /* 0x00000020030a7836 */ /* 0x000fc60000000000 */
[----:B------:R1:W-:Y:S01]  /*0f90*/  STL [R1+0x90], R0 ;  /* 0x0000900001007387 */ /* 0x0003e20000100800 */
[C---:B------:R-:W-:Y:S01]  /*0fa0*/  VIADD R9, R3.reuse, 0x28 ;  /* 0x0000002803097836 */ /* 0x040fe20000000000 */
[----:B------:R-:W-:Y:S01]  /*0fb0*/  SHF.R.S32.HI R2, RZ, 0x1f, R12 ;  /* 0x0000001fff027819 */ /* 0x000fe2000001140c */
[C---:B0-----:R-:W-:Y:S01]  /*0fc0*/  VIADD R4, R3.reuse, 0x30 ;  /* 0x0000003003047836 */ /* 0x041fe20000000000 */
[----:B------:R-:W-:Y:S01]  /*0fd0*/  STL [R1+0x54], R12 ;  /* 0x0000540c01007387 */ /* 0x000fe20000100800 */
[----:B-1----:R-:W-:-:S03]  /*0fe0*/  VIADD R0, R3, 0x18 ;  /* 0x0000001803007836 */ /* 0x002fc60000000000 */
[----:B------:R0:W-:Y:S01]  /*0ff0*/  STL [R1+0x50], R11 ;  /* 0x0000500b01007387 */ /* 0x0001e20000100800 */
[----:B------:R-:W-:-:S03]  /*1000*/  VIADD R3, R3, 0x38 ;  /* 0x0000003803037836 */ /* 0x000fc60000000000 */
[----:B------:R-:W-:Y:S04]  /*1010*/  STL [R1+0x4c], R0 ;  /* 0x00004c0001007387 */ /* 0x000fe80000100800 */
[----:B------:R1:W-:Y:S01]  /*1020*/  STL [R1+0x48], R10 ;  /* 0x0000480a01007387 */ /* 0x0003e20000100800 */
[----:B0-----:R-:W-:-:S03]  /*1030*/  SHF.R.S32.HI R11, RZ, 0x1f, R11 ;  /* 0x0000001fff0b7819 */ /* 0x001fc6000001140b */
[----:B------:R0:W-:Y:S04]  /*1040*/  STL [R1+0x44], R9 ;  /* 0x0000440901007387 */ /* 0x0001e80000100800 */
[----:B------:R-:W-:Y:S04]  /*1050*/  STL [R1+0x40], R4 ;  /* 0x0000400401007387 */ /* 0x000fe80000100800 */
[----:B------:R2:W-:Y:S01]  /*1060*/  STL [R1+0x80], R2 ;  /* 0x0000800201007387 */ /* 0x0005e20000100800 */
[----:B-1----:R-:W-:-:S03]  /*1070*/  SHF.R.S32.HI R10, RZ, 0x1f, R10 ;  /* 0x0000001fff0a7819 */ /* 0x002fc6000001140a */
[----:B------:R1:W-:Y:S01]  /*1080*/  STL [R1+0x3c], R3 ;  /* 0x00003c0301007387 */ /* 0x0003e20000100800 */
[----:B0-----:R-:W-:Y:S02]  /*1090*/  SHF.R.S32.HI R9, RZ, 0x1f, R9 ;  /* 0x0000001fff097819 */ /* 0x001fe40000011409 */
[----:B--2---:R-:W-:Y:S01]  /*10a0*/  SHF.R.S32.HI R2, RZ, 0x1f, R0 ;  /* 0x0000001fff027819 */ /* 0x004fe20000011400 */
[----:B------:R-:W-:Y:S04]  /*10b0*/  STL [R1+0x7c], R11 ;  /* 0x00007c0b01007387 */ /* 0x000fe80000100800 */
[----:B------:R0:W-:Y:S01]  /*10c0*/  STL [R1+0x78], R2 ;  /* 0x0000780201007387 */ /* 0x0001e20000100800 */
[----:B------:R-:W-:Y:S01]  /*10d0*/  VIADD R0, R153, 0x1e820 ;  /* 0x0001e82099007836 */ /* 0x000fe20000000000 */
[----:B-1----:R-:W-:-:S02]  /*10e0*/  SHF.R.S32.HI R3, RZ, 0x1f, R3 ;  /* 0x0000001fff037819 */ /* 0x002fc40000011403 */
[----:B------:R-:W-:Y:S01]  /*10f0*/  STL [R1+0x74], R10 ;  /* 0x0000740a01007387 */ /* 0x000fe20000100800 */
[C---:B------:R-:W-:Y:S01]  /*1100*/  @P1 VIADD R0, R155.reuse, 0xffffffe0 ;  /* 0xffffffe09b001836 */ /* 0x040fe20000000000 */
[----:B0-----:R-:W-:Y:S02]  /*1110*/  SHF.R.S32.HI R2, RZ, 0x1f, R4 ;  /* 0x0000001fff027819 */ /* 0x001fe40000011404 */
[----:B------:R-:W-:Y:S04]  /*1120*/  STL [R1+0x70], R9 ;  /* 0x0000700901007387 */ /* 0x000fe80000100800 */
[----:B------:R0:W-:Y:S01]  /*1130*/  STL [R1+0x6c], R2 ;  /* 0x00006c0201007387 */ /* 0x0001e20000100800 */
[----:B------:R-:W-:-:S03]  /*1140*/  IMAD.IADD R155, R155, 0x1, R154 ;  /* 0x000000019b9b7824 */ /* 0x000fc600078e029a */
[----:B------:R-:W-:Y:S01]  /*1150*/  STL [R1+0x68], R3 ;  /* 0x0000680301007387 */ /* 0x000fe20000100800 */
[----:B0-----:R-:W-:-:S03]  /*1160*/  IMAD R2, R17, 0x8, R8 ;  /* 0x0000000811027824 */ /* 0x001fc600078e0208 */
[----:B------:R-:W-:Y:S01]  /*1170*/  STL [R1+0x14], R0 ;  /* 0x0000140001007387 */ /* 0x000fe20000100800 */
[----:B------:R-:W-:-:S03]  /*1180*/  IMAD.IADD R154, R154, 0x1, R0 ;  /* 0x000000019a9a7824 */ /* 0x000fc600078e0200 */
[----:B------:R0:W-:Y:S02]  /*1190*/  STL [R1+0x88], R2 ;  /* 0x0000880201007387 */ /* 0x0001e40000100800 */
[C---:B0-----:R-:W-:Y:S01]  /*11a0*/  VIADD R2, R0.reuse, 0x6000 ;  /* 0x0000600000027836 */ /* 0x041fe20000000000 */
[----:B------:R-:W-:-:S04]  /*11b0*/  IADD3 R0, R0, 0xc000, RZ ;  /* 0x0000c00000007810 */ /* 0x000fc80007ffe0ff */
[----:B------:R0:W-:Y:S04]  /*11c0*/  STL [R1+0x1c], R2 ;  /* 0x00001c0201007387 */ /* 0x0001e80000100800 */
[----:B------:R0:W-:Y:S02]  /*11d0*/  STL [R1+0x18], R0 ;  /* 0x0000180001007387 */ /* 0x0001e40000100800 */
.L_x_202:
[----:B012-4-:R-:W0:Y:S01]  /*11e0*/  LDC.64 R2, c[0x0][0xc88] ;  /* 0x00032200ff027b82 */ /* 0x017e220000000a00 */
[----:B------:R-:W-:-:S07]  /*11f0*/  ULDC.64 UR4, c[0x0][0xa28] ;  /* 0x00028a0000047ab9 */ /* 0x000fce0000000a00 */
[----:B-----5:R-:W1:Y:S08]  /*1200*/  LDC.64 R10, c[0x0][0x418] ;  /* 0x00010600ff0a7b82 */ /* 0x020e700000000a00 */
[----:B------:R-:W2:Y:S01]  /*1210*/  LDC R0, c[0x0][0x424] ;  /* 0x00010900ff007b82 */ /* 0x000ea20000000800 */
[----:B0-----:R-:W-:-:S07]  /*1220*/  IMAD.WIDE R2, R7, 0x4, R2 ;  /* 0x0000000407027825 */ /* 0x001fce00078e0202 */
[----:B------:R-:W0:Y:S01]  /*1230*/  LDC R13, c[0x0][0x2f0] ;  /* 0x0000bc00ff0d7b82 */ /* 0x000e220000000800 */
[----:B---3--:R-:W3:Y:S01]  /*1240*/  LDG.E R4, desc[UR38][R2.64] ;  /* 0x0000002602047981 */ /* 0x008ee2000c1e1900 */
[----:B------:R-:W-:Y:S01]  /*1250*/  ISETP.NE.U32.AND P0, PT, RZ, UR4, PT ;  /* 0x00000004ff007c0c */ /* 0x000fe2000bf05070 */
[----:B------:R-:W-:-:S03]  /*1260*/  IMAD.MOV.U32 R7, RZ, RZ, RZ ;  /* 0x000000ffff077224 */ /* 0x000fc600078e00ff */
[----:B------:R-:W-:Y:S02]  /*1270*/  ISETP.NE.AND.EX P0, PT, RZ, UR5, PT, P0 ;  /* 0x00000005ff007c0c */ /* 0x000fe4000bf05300 */
[----:B---3--:R-:W-:Y:S01]  /*1280*/  SHF.R.S32.HI R12, RZ, 0x1f, R4 ;  /* 0x0000001fff0c7819 */ /* 0x008fe20000011404 */
[----:B------:R3:W-:Y:S10]  /*1290*/  STL [R1+0x24], R4 ;  /* 0x0000240401007387 */ /* 0x0007f40000100800 */
[C---:B------:R-:W-:Y:S01]  /*12a0*/  @P0 LEA R8, P1, R4.reuse, UR4, 0x2 ;  /* 0x0000000404080c11 */ /* 0x040fe2000f8210ff */
[----:B------:R3:W-:Y:S03]  /*12b0*/  STL [R1+0x5c], R12 ;  /* 0x00005c0c01007387 */ /* 0x0007e60000100800 */
[----:B------:R-:W-:Y:S01]  /*12c0*/  @P0 LEA.HI.X R9, R4, UR5, R12, 0x2, P1 ;  /* 0x0000000504090c11 */ /* 0x000fe200088f140c */
[----:B------:R-:W-:-:S02]  /*12d0*/  ULDC.64 UR4, c[0x0][0xa20] ;  /* 0x0002880000047ab9 */ /* 0x000fc40000000a00 */
[----:B------:R-:W-:Y:S02]  /*12e0*/  ISETP.NE.U32.AND P1, PT, RZ, UR4, PT ;  /* 0x00000004ff007c0c */ /* 0x000fe4000bf25070 */
[----:B------:R3:W5:Y:S01]  /*12f0*/  @P0 LDG.E R7, desc[UR38][R8.64] ;  /* 0x0000002608070981 */ /* 0x000762000c1e1900 */
[----:B-1----:R-:W-:Y:S02]  /*1300*/  ISETP.NE.U32.AND P0, PT, R10, RZ, PT ;  /* 0x000000ff0a00720c */ /* 0x002fe40003f05070 */
[----:B------:R-:W-:Y:S02]  /*1310*/  ISETP.NE.AND.EX P1, PT, RZ, UR5, PT, P1 ;  /* 0x00000005ff007c0c */ /* 0x000fe4000bf25310 */
[----:B------:R-:W-:-:S04]  /*1320*/  ISETP.NE.AND.EX P0, PT, R11, RZ, PT, P0 ;  /* 0x000000ff0b00720c */ /* 0x000fc80003f05300 */
[----:B--2---:R-:W-:-:S05]  /*1330*/  SEL R0, R0, 0x1, P0 ;  /* 0x0000000100007807 */ /* 0x004fca0000000000 */
[----:B0-----:R-:W-:Y:S02]  /*1340*/  IMAD R0, R0, R13, RZ ;  /* 0x0000000d00007224 */ /* 0x001fe400078e02ff */
[----:B------:R-:W-:-:S04]  /*1350*/  @P1 LEA R2, P2, R4, UR4, 0x2 ;  /* 0x0000000404021c11 */ /* 0x000fc8000f8410ff */
[----:B------:R-:W-:-:S05]  /*1360*/  @P1 LEA.HI.X R3, R4, UR5, R12, 0x2, P2 ;  /* 0x0000000504031c11 */ /* 0x000fca00090f140c */
[----:B------:R3:W5:Y:S01]  /*1370*/  @P1 LDG.E R0, desc[UR38][R2.64] ;  /* 0x0000002602001981 */ /* 0x000762000c1e1900 */
[----:B------:R-:W-:Y:S05]  /*1380*/  @P1 BRA `(.L_x_169) ;  /* 0x0000000000241947 */ /* 0x000fea0003800000 */
[----:B------:R-:W-:Y:S02]  /*1390*/  ULDC.64 UR4, c[0x0][0xa08] ;  /* 0x0002820000047ab9 */ /* 0x000fe40000000a00 */
[----:B------:R-:W-:-:S04]  /*13a0*/  ISETP.NE.U32.AND P0, PT, RZ, UR4, PT ;  /* 0x00000004ff007c0c */ /* 0x000fc8000bf05070 */
[----:B------:R-:W-:-:S13]  /*13b0*/  ISETP.NE.AND.EX P0, PT, RZ, UR5, PT, P0 ;  /* 0x00000005ff007c0c */ /* 0x000fda000bf05300 */
[----:B------:R-:W-:Y:S05]  /*13c0*/  @!P0 BRA `(.L_x_169) ;  /* 0x0000000000148947 */ /* 0x000fea0003800000 */
[----:B---3--:R-:W0:Y:S02]  /*13d0*/  LDC.64 R2, c[0x0][0xa08] ;  /* 0x00028200ff027b82 */ /* 0x008e240000000a00 */
[----:B0-----:R-:W-:-:S05]  /*13e0*/  IMAD.WIDE R2, R4, 0x4, R2 ;  /* 0x0000000404027825 */ /* 0x001fca00078e0202 */
[----:B-----5:R-:W2:Y:S04]  /*13f0*/  LDG.E R0, desc[UR38][R2.64] ;  /* 0x0000002602007981 */ /* 0x020ea8000c1e1900 */
[----:B------:R-:W2:Y:S02]  /*1400*/  LDG.E R9, desc[UR38][R2.64+0x4] ;  /* 0x0000042602097981 */ /* 0x000ea4000c1e1900 */
[----:B--2---:R-:W-:-:S07]  /*1410*/  IMAD.IADD R0, R9, 0x1, -R0 ;  /* 0x0000000109007824 */ /* 0x004fce00078e0a00 */
.L_x_169:
[----:B---3-5:R-:W-:Y:S01]  /*1420*/  IMAD.IADD R2, R0, 0x1, -R7 ;  /* 0x0000000100027824 */ /* 0x028fe200078e0a07 */
[----:B------:R-:W-:Y:S01]  /*1430*/  LOP3.LUT R3, R6, 0xff000000, RZ, 0xc0, !PT ;  /* 0xff00000006037812 */ /* 0x000fe200078ec0ff */
[----:B------:R-:W-:Y:S02]  /*1440*/  IMAD.MOV.U32 R16, RZ, RZ, RZ ;  /* 0x000000ffff107224 */ /* 0x000fe400078e00ff */
[C---:B------:R-:W-:Y:S01]  /*1450*/  VIADD R0, R2.reuse, 0xbf ;  /* 0x000000bf02007836 */ /* 0x040fe20000000000 */
[----:B------:R-:W-:Y:S02]  /*1460*/  SHF.R.U32.HI R3, RZ, 0x8, R3 ;  /* 0x00000008ff037819 */ /* 0x000fe40000011603 */
[----:B------:R-:W-:Y:S01]  /*1470*/  ISETP.GE.AND P0, PT, R2, 0x1, PT ;  /* 0x000000010200780c */ /* 0x000fe20003f06270 */
[----:B------:R-:W-:Y:S01]  /*1480*/  IMAD.HI R4, R0, 0x2aaaaaab, RZ ;  /* 0x2aaaaaab00047827 */ /* 0x000fe200078e02ff */
[----:B------:R-:W-:-:S04]  /*1490*/  LOP3.LUT R0, R6, 0xff0000, RZ, 0xc0, !PT ;  /* 0x00ff000006007812 */ /* 0x000fc800078ec0ff */
[----:B------:R-:W-:Y:S02]  /*14a0*/  LEA.HI R0, R0, R3, RZ, 0x10 ;  /* 0x0000000300007211 */ /* 0x000fe400078f80ff */
[----:B------:R-:W-:Y:S02]  /*14b0*/  SHF.R.U32.HI R7, RZ, 0x1f, R4 ;  /* 0x0000001fff077819 */ /* 0x000fe40000011604 */
[----:B------:R-:W-:Y:S02]  /*14c0*/  LOP3.LUT R14, R0, 0xff, RZ, 0xc0, !PT ;  /* 0x000000ff000e7812 */ /* 0x000fe400078ec0ff */
[----:B------:R-:W-:Y:S02]  /*14d0*/  SHF.R.U32.HI R8, RZ, 0x10, R0 ;  /* 0x00000010ff087819 */ /* 0x000fe40000011600 */
[----:B------:R-:W-:Y:S01]  /*14e0*/  LEA.HI.SX32 R11, R4, R7, 0x1b ;  /* 0x00000007040b7211 */ /* 0x000fe200078fdaff */
[----:B------:R0:W-:Y:S04]  /*14f0*/  STL [R1+0x58], R14 ;  /* 0x0000580e01007387 */ /* 0x0001e80000100800 */
[----:B------:R0:W-:Y:S01]  /*1500*/  STL [R1+0x2c], R8 ;  /* 0x00002c0801007387 */ /* 0x0001e20000100800 */
[----:B------:R-:W-:Y:S05]  /*1510*/  @!P0 BRA `(.L_x_170) ;  /* 0x0000000000748947 */ /* 0x000fea0003800000 */
[----:B------:R-:W1:Y:S01]  /*1520*/  LDC R0, c[0x0][0x9f0] ;  /* 0x00027c00ff007b82 */ /* 0x000e620000000800 */
[----:B------:R-:W-:-:S04]  /*1530*/  ISETP.NE.AND P0, PT, R8, RZ, PT ;  /* 0x000000ff0800720c */ /* 0x000fc80003f05270 */
[----:B-1----:R-:W-:-:S04]  /*1540*/  SEL R12, R8, R0, P0 ;  /* 0x00000000080c7207 */ /* 0x002fc80000000000 */
[-C--:B------:R-:W-:Y:S02]  /*1550*/  IABS R4, R12.reuse ;  /* 0x0000000c00047213 */ /* 0x080fe40000000000 */
[----:B------:R-:W-:Y:S02]  /*1560*/  IADD3 R0, R11, -0x1, R12 ;  /* 0xffffffff0b007810 */ /* 0x000fe40007ffe00c */
[----:B------:R-:W1:Y:S01]  /*1570*/  I2F.RP R3, R4 ;  /* 0x0000000400037306 */ /* 0x000e620000209400 */
[----:B------:R-:W-:Y:S02]  /*1580*/  IABS R13, R12 ;  /* 0x0000000c000d7213 */ /* 0x000fe40000000000 */
[----:B------:R-:W-:Y:S02]  /*1590*/  IABS R10, R0 ;  /* 0x00000000000a7213 */ /* 0x000fe40000000000 */
[----:B------:R-:W-:-:S04]  /*15a0*/  LOP3.LUT R0, R0, R12, RZ, 0x3c, !PT ;  /* 0x0000000c00007212 */ /* 0x000fc800078e3cff */
[----:B------:R-:W-:Y:S01]  /*15b0*/  ISETP.GE.AND P2, PT, R0, RZ, PT ;  /* 0x000000ff0000720c */ /* 0x000fe20003f46270 */
[----:B-1----:R-:W0:Y:S02]  /*15c0*/  MUFU.RCP R3, R3 ;  /* 0x0000000300037308 */ /* 0x002e240000001000 */
[----:B0-----:R-:W-:Y:S02]  /*15d0*/  VIADD R8, R3, 0xffffffe ;  /* 0x0ffffffe03087836 */ /* 0x001fe40000000000 */
[----:B------:R-:W-:-:S04]  /*15e0*/  IMAD.MOV R3, RZ, RZ, -R13 ;  /* 0x000000ffff037224 */ /* 0x000fc800078e0a0d */
[----:B------:R0:W1:Y:S02]  /*15f0*/  F2I.FTZ.U32.TRUNC.NTZ R9, R8 ;  /* 0x0000000800097305 */ /* 0x000064000021f000 */
[----:B0-----:R-:W-:Y:S01]  /*1600*/  IMAD.MOV.U32 R8, RZ, RZ, RZ ;  /* 0x000000ffff087224 */ /* 0x001fe200078e00ff */
[----:B-1----:R-:W-:-:S05]  /*1610*/  IADD3 R7, RZ, -R9, RZ ;  /* 0x80000009ff077210 */ /* 0x002fca0007ffe0ff */
[----:B------:R-:W-:-:S04]  /*1620*/  IMAD R7, R7, R4, RZ ;  /* 0x0000000407077224 */ /* 0x000fc800078e02ff */
[----:B------:R-:W-:-:S06]  /*1630*/  IMAD.HI.U32 R9, R9, R7, R8 ;  /* 0x0000000709097227 */ /* 0x000fcc00078e0008 */
[----:B------:R-:W-:-:S04]  /*1640*/  IMAD.HI.U32 R9, R9, R10, RZ ;  /* 0x0000000a09097227 */ /* 0x000fc800078e00ff */
[----:B------:R-:W-:-:S05]  /*1650*/  IMAD R3, R9, R3, R10 ;  /* 0x0000000309037224 */ /* 0x000fca00078e020a */
[----:B------:R-:W-:-:S13]  /*1660*/  ISETP.GT.U32.AND P1, PT, R4, R3, PT ;  /* 0x000000030400720c */ /* 0x000fda0003f24070 */
[----:B------:R-:W-:Y:S02]  /*1670*/  @!P1 IMAD.IADD R3, R3, 0x1, -R4 ;  /* 0x0000000103039824 */ /* 0x000fe400078e0a04 */
[----:B------:R-:W-:Y:S01]  /*1680*/  @!P1 VIADD R9, R9, 0x1 ;  /* 0x0000000109099836 */ /* 0x000fe20000000000 */
[----:B------:R-:W-:Y:S02]  /*1690*/  ISETP.NE.AND P1, PT, R12, RZ, PT ;  /* 0x000000ff0c00720c */ /* 0x000fe40003f25270 */
[----:B------:R-:W-:-:S13]  /*16a0*/  ISETP.GE.U32.AND P0, PT, R3, R4, PT ;  /* 0x000000040300720c */ /* 0x000fda0003f06070 */
[----:B------:R-:W-:-:S04]  /*16b0*/  @P0 VIADD R9, R9, 0x1 ;  /* 0x0000000109090836 */ /* 0x000fc80000000000 */
[----:B------:R-:W-:Y:S01]  /*16c0*/  @!P2 IMAD.MOV R9, RZ, RZ, -R9 ;  /* 0x000000ffff09a224 */ /* 0x000fe200078e0a09 */
[----:B------:R-:W-:-:S04]  /*16d0*/  @!P1 LOP3.LUT R9, RZ, R12, RZ, 0x33, !PT ;  /* 0x0000000cff099212 */ /* 0x000fc800078e33ff */
[----:B------:R-:W-:-:S07]  /*16e0*/  MOV R16, R9 ;  /* 0x0000000900107202 */ /* 0x000fce0000000f00 */
.L_x_170:
[-C--:B------:R-:W-:Y:S01]  /*16f0*/  IMAD R3, R14, R16.reuse, RZ ;  /* 0x000000100e037224 */ /* 0x080fe200078e02ff */
[----:B------:R-:W-:Y:S01]  /*1700*/  LOP3.LUT R0, R6, 0xffff, RZ, 0xc0, !PT ;  /* 0x0000ffff06007812 */ /* 0x000fe200078ec0ff */
[----:B------:R-:W-:Y:S01]  /*1710*/  STL [R1+0x34], R5 ;  /* 0x0000340501007387 */ /* 0x000fe20000100800 */
[----:B------:R-:W-:Y:S01]  /*1720*/  PLOP3.LUT P0, PT, PT, PT, PT, 0x80, 0x0 ;  /* 0x000000000000781c */ /* 0x000fe20003f0f070 */
[----:B------:R-:W-:Y:S01]  /*1730*/  IMAD.MOV.U32 R50, RZ, RZ, RZ ;  /* 0x000000ffff327224 */ /* 0x000fe200078e00ff */
[----:B------:R-:W-:Y:S01]  /*1740*/  VIADDMNMX R16, R3, R16, R11, PT ;  /* 0x0000001003107246 */ /* 0x000fe2000380010b */
[----:B------:R-:W-:Y:S01]  /*1750*/  STL [R1+0x10], R3 ;  /* 0x0000100301007387 */ /* 0x000fe20000100800 */
[----:B------:R-:W-:Y:S02]  /*1760*/  CS2R R150, SRZ ;  /* 0x0000000000967805 */ /* 0x000fe4000001ff00 */
[----:B------:R-:W-:Y:S02]  /*1770*/  CS2R R34, SRZ ;  /* 0x0000000000227805 */ /* 0x000fe4000001ff00 */
[----:B------:R-:W-:Y:S01]  /*1780*/  ISETP.GT.AND P1, PT, R16, R3, PT ;  /* 0x000000031000720c */ /* 0x000fe20003f24270 */
[----:B------:R1:W-:Y:S01]  /*1790*/  STL [R1+0x28], R0 ;  /* 0x0000280001007387 */ /* 0x0003e20000100800 */
        /* <DEDUP_REMOVED lines=8> */
[----:B------:R-:W-:Y:S01]  /*1820*/  CS2R R40, SRZ ;  /* 0x0000000000287805 */ /* 0x000fe2000001ff00 */
[----:B-1----:R-:W-:Y:S01]  /*1830*/  IMAD.MOV.U32 R0, RZ, RZ, RZ ;  /* 0x000000ffff007224 */ /* 0x002fe200078e00ff */
[----:B------:R-:W-:Y:S02]  /*1840*/  CS2R R24, SRZ ;  /* 0x0000000000187805 */ /* 0x000fe4000001ff00 */
[----:B------:R-:W-:Y:S02]  /*1850*/  CS2R R38, SRZ ;  /* 0x0000000000267805 */ /* 0x000fe4000001ff00 */
[----:B------:R-:W-:Y:S02]  /*1860*/  CS2R R22, SRZ ;  /* 0x0000000000167805 */ /* 0x000fe4000001ff00 */
[----:B------:R-:W-:-:S02]  /*1870*/  CS2R R36, SRZ ;  /* 0x0000000000247805 */ /* 0x000fc4000001ff00 */
[----:B------:R-:W-:Y:S01]  /*1880*/  CS2R R20, SRZ ;  /* 0x0000000000147805 */ /* 0x000fe2000001ff00 */
[----:B------:R-:W-:Y:S06]  /*1890*/  @!P1 BRA `(.L_x_171) ;  /* 0x0000007c00409947 */ /* 0x000fec0003800000 */
[----:B------:R-:W1:Y:S02]  /*18a0*/  S2R R3, SR_TID.X ;  /* 0x0000000000037919 */ /* 0x000e640000002100 */
[----:B-1----:R-:W-:-:S05]  /*18b0*/  VIADD R4, R3, 0xffffff80 ;  /* 0xffffff8003047836 */ /* 0x002fca0000000000 */
[----:B------:R-:W-:-:S04]  /*18c0*/  SHF.R.S32.HI R3, RZ, 0x1f, R4 ;  /* 0x0000001fff037819 */ /* 0x000fc80000011404 */
[----:B------:R-:W-:-:S04]  /*18d0*/  LEA.HI R3, R3, R4, RZ, 0x7 ;  /* 0x0000000403037211 */ /* 0x000fc800078f38ff */
[----:B------:R-:W-:-:S05]  /*18e0*/  SHF.R.S32.HI R3, RZ, 0x7, R3 ;  /* 0x00000007ff037819 */ /* 0x000fca0000011403 */
[----:B------:R-:W1:Y:S02]  /*18f0*/  SHFL.IDX PT, R0, R3, RZ, 0x1f ;  /* 0x00001fff03007589 */ /* 0x000e6400000e0000 */
[----:B-1----:R-:W-:-:S13]  /*1900*/  R2UR UR40, R0 ;  /* 0x00000000002872ca */ /* 0x002fda00000e0000 */
[----:B------:R-:W-:-:S04]  /*1910*/  UIMAD.WIDE UR4, UR40, 0x55555556, URZ ;  /* 0x55555556280478a5 */ /* 0x000fc8000f8e023f */
[----:B------:R-:W-:Y:S02]  /*1920*/  ULEA.HI UR41, UR5, UR5, URZ, 0x1 ;  /* 0x0000000505297291 */ /* 0x000fe4000f8f083f */
[----:B------:R-:W-:Y:S02]  /*1930*/  UIADD3 UR5, UR37, 0x1e800, URZ ;  /* 0x0001e80025057890 */ /* 0x000fe4000fffe03f */
[----:B------:R-:W-:Y:S02]  /*1940*/  UIMAD UR41, UR41, -0x3, UR40 ;  /* 0xfffffffd292978a4 */ /* 0x000fe4000f8e0228 */
[----:B------:R-:W-:Y:S02]  /*1950*/  ULOP3.LUT UP0, URZ, UR5, 0x3ff, URZ, 0xc0, !UPT ;  /* 0x000003ff053f7892 */ /* 0x000fe4000f80c03f */
[----:B------:R-:W-:-:S04]  /*1960*/  ULEA UR4, UR41, UR37, 0xd ;  /* 0x0000002529047291 */ /* 0x000fc8000f8e683f */
[----:B------:R-:W-:Y:S01]  /*1970*/  PLOP3.LUT P0, PT, PT, PT, UP0, 0x80, 0x0 ;  /* 0x000000000000781c */ /* 0x000fe20003f0f008 */
[----:B------:R-:W-:-:S04]  /*1980*/  UIADD3 UR4, UR4, 0xc400, URZ ;  /* 0x0000c40004047890 */ /* 0x000fc8000fffe03f */
[----:B------:R-:W-:-:S04]  /*1990*/  USHF.R.U32.HI UR4, URZ, 0x4, UR4 ;  /* 0x000000043f047899 */ /* 0x000fc80008011604 */
[----:B------:R-:W-:-:S04]  /*19a0*/  ULOP3.LUT UR42, UR4, 0x3fff, URZ, 0xc0, !UPT ;  /* 0x00003fff042a7892 */ /* 0x000fc8000f8ec03f */
[----:B------:R-:W-:Y:S08]  /*19b0*/  @!P0 BRA `(.L_x_172) ;  /* 0x0000000000408947 */ /* 0x000ff00003800000 */
[----:B------:R-:W-:Y:S01]  /*19c0*/  MOV R0, 0x0 ;  /* 0x0000000000007802 */ /* 0x000fe20000000f00 */
[----:B------:R-:W-:Y:S01]  /*19d0*/  ULDC.64 UR4, c[0x4][0xa8] ;  /* 0x01002a0000047ab9 */ /* 0x000fe20000000a00 */
[----:B------:R-:W-:Y:S01]  /*19e0*/  ULDC.64 UR6, c[0x4][0x48] ;  /* 0x0100120000067ab9 */ /* 0x000fe20000000a00 */
[----:B------:R-:W-:Y:S01]  /*19f0*/  IMAD.U32 R4, RZ, RZ, UR4 ;  /* 0x00000004ff047e24 */ /* 0x000fe2000f8e00ff */
[----:B0-----:R0:W1:Y:S01]  /*1a00*/  LDC.64 R14, c[0x4][R0] ;  /* 0x01000000000e7b82 */ /* 0x0010620000000a00 */
[----:B------:R-:W-:Y:S01]  /*1a10*/  IMAD.U32 R5, RZ, RZ, UR5 ;  /* 0x00000005ff057e24 */ /* 0x000fe2000f8e00ff */
[----:B------:R-:W-:Y:S01]  /*1a20*/  ULDC.64 UR4, c[0x4][0xb0] ;  /* 0x01002c0000047ab9 */ /* 0x000fe20000000a00 */
[----:B------:R-:W-:Y:S01]  /*1a30*/  IMAD.U32 R10, RZ, RZ, UR6 ;  /* 0x00000006ff0a7e24 */ /* 0x000fe2000f8e00ff */
[----:B------:R-:W-:Y:S01]  /*1a40*/  MOV R7, UR5 ;  /* 0x0000000500077c02 */ /* 0x000fe20008000f00 */
[----:B------:R-:W-:Y:S02]  /*1a50*/  IMAD.U32 R6, RZ, RZ, UR4 ;  /* 0x00000004ff067e24 */ /* 0x000fe4000f8e00ff */
[----:B------:R-:W-:-:S02]  /*1a60*/  IMAD.U32 R11, RZ, RZ, UR7 ;  /* 0x00000007ff0b7e24 */ /* 0x000fc4000f8e00ff */
[----:B------:R-:W-:Y:S02]  /*1a70*/  IMAD.MOV.U32 R8, RZ, RZ, 0x70 ;  /* 0x00000070ff087424 */ /* 0x000fe400078e00ff */
[----:B------:R-:W-:Y:S02]  /*1a80*/  IMAD.MOV.U32 R12, RZ, RZ, 0x1 ;  /* 0x00000001ff0c7424 */ /* 0x000fe400078e00ff */
[----:B0-----:R-:W-:-:S07]  /*1a90*/  IMAD.MOV.U32 R13, RZ, RZ, RZ ;  /* 0x000000ffff0d7224 */ /* 0x001fce00078e00ff */
[----:B------:R-:W-:-:S07]  /*1aa0*/  LEPC R20, `(.L_x_172) ;  /* 0x000000001014794e */ /* 0x000fce0000000000 */
[----:B-1----:R-:W-:Y:S05]  /*1ab0*/  CALL.ABS.NOINC R14 ;  /* 0x000000000e007343 */ /* 0x002fea0003c00000 */
.L_x_172:
[----:B------:R-:W2:Y:S04]  /*1ac0*/  LDL R18, [R1+0x64] ;  /* 0x0000640001127983 */ /* 0x000ea80000100800 */
[----:B------:R-:W3:Y:S01]  /*1ad0*/  LDL R17, [R1+0x20] ;  /* 0x0000200001117983 */ /* 0x000ee20000100800 */
[----:B--2---:R-:W-:-:S04]  /*1ae0*/  LEA.HI R0, R18, R18, RZ, 0x1 ;  /* 0x0000001212007211 */ /* 0x004fc800078f08ff */
[----:B------:R-:W-:Y:S02]  /*1af0*/  LOP3.LUT R0, R0, 0xfffffffe, RZ, 0xc0, !PT ;  /* 0xfffffffe00007812 */ /* 0x000fe400078ec0ff */
[----:B---3--:R-:W-:-:S03]  /*1b00*/  ISETP.NE.AND P0, PT, R17, 0x3, PT ;  /* 0x000000031100780c */ /* 0x008fc60003f05270 */
[----:B------:R-:W-:-:S05]  /*1b10*/  IMAD.IADD R0, R18, 0x1, -R0 ;  /* 0x0000000112007824 */ /* 0x000fca00078e0a00 */
[----:B------:R-:W-:-:S04]  /*1b20*/  SHF.L.U32 R0, R0, 0x1f, RZ ;  /* 0x0000001f00007819 */ /* 0x000fc800000006ff */
[----:B------:R-:W1:Y:S02]  /*1b30*/  SYNCS.PHASECHK.TRANS64.TRYWAIT P1, [UR37+0x30800], R0 ;  /* 0x03080000ff0075a7 */ /* 0x000e640008020165 */
[----:B-1----:R-:W-:Y:S05]  /*1b40*/  @!P1 BRA `(.L_x_173) ;  /* 0x000000f800249947 */ /* 0x002fea0003800000 */
.L_x_313:
[----:B------:R-:W-:Y:S05]  /*1b50*/  @!P0 BRA `(.L_x_174) ;  /* 0x0000000000048947 */ /* 0x000fea0003800000 */
[----:B------:R-:W-:Y:S01]  /*1b60*/  BPT.TRAP 0x1 ;  /* 0x000000040000795c */ /* 0x000fe20000300000 */
.L_x_174:
[----:B-1----:R-:W-:Y:S02]  /*1b70*/  MOV R0, UR36 ;  /* 0x0000002400007c02 */ /* 0x002fe40008000f00 */
[----:B------:R-:W-:Y:S02]  /*1b80*/  SHF.L.U32 R3, R152, 0x1f, RZ ;  /* 0x0000001f98037819 */ /* 0x000fe400000006ff */
[----:B------:R-:W-:-:S04]  /*1b90*/  LEA R0, R0, UR37, 0x3 ;  /* 0x0000002500007c11 */ /* 0x000fc8000f8e18ff */
[----:B------:R1:W2:Y:S01]  /*1ba0*/  SYNCS.PHASECHK.TRANS64.TRYWAIT P2, [R0+URZ+0x30830], R3 ;  /* 0x03083003000075a7 */ /* 0x0002a2000804017f */
[----:B------:R-:W-:Y:S05]  /*1bb0*/  @!P0 BRA `(.L_x_175) ;  /* 0x0000000000048947 */ /* 0x000fea0003800000 */
[----:B------:R-:W-:Y:S01]  /*1bc0*/  BPT.TRAP 0x1 ;  /* 0x000000040000795c */ /* 0x000fe20000300000 */
.L_x_175:
[----:B------:R-:W3:Y:S01]  /*1bd0*/  S2R R4, SR_TID.X ;  /* 0x0000000000047919 */ /* 0x000ee20000002100 */
[----:B------:R-:W-:Y:S01]  /*1be0*/  IMAD.MOV.U32 R151, RZ, RZ, RZ ;  /* 0x000000ffff977224 */ /* 0x000fe200078e00ff */
[----:B---3--:R-:W-:Y:S01]  /*1bf0*/  LOP3.LUT P1, RZ, R4, 0x7f, RZ, 0xc0, !PT ;  /* 0x0000007f04ff7812 */ /* 0x008fe2000782c0ff */
[----:B--2---:R-:W-:-:S12]  /*1c00*/  @P2 BRA `(.L_x_176) ;  /* 0x0000000000082947 */ /* 0x004fd80003800000 */
[----:B------:R-:W2:Y:S02]  /*1c10*/  SYNCS.PHASECHK.TRANS64.TRYWAIT P2, [R0+URZ+0x30830], R3 ;  /* 0x03083003000075a7 */ /* 0x000ea4000804017f */
[----:B--2---:R-:W-:Y:S05]  /*1c20*/  @!P2 BRA `(.L_x_177) ;  /* 0x000000f80004a947 */ /* 0x004fea0003800000 */
.L_x_176:
[----:B------:R-:W-:Y:S05]  /*1c30*/  WARPSYNC.ALL ;  /* 0x0000000000007948 */ /* 0x000fea0003800000 */
[----:B------:R-:W-:Y:S01]  /*1c40*/  UIADD3 UR4, UR37, 0x12400, URZ ;  /* 0x0001240025047890 */ /* 0x000fe2000fffe03f */
[----:B------:R-:W3:Y:S01]  /*1c50*/  LDL R140, [R1+0x60] ;  /* 0x00006000018c7983 */ /* 0x000ee20000100800 */
[----:B------:R-:W-:Y:S01]  /*1c60*/  ULOP3.LUT UR12, UR42, 0x10000, URZ, 0xfc, !UPT ;  /* 0x000100002a0c7892 */ /* 0x000fe2000f8efc3f */
[----:B------:R-:W-:Y:S01]  /*1c70*/  WARPGROUP.ARRIVE ;  /* 0x00000000000079c5 */ /* 0x000fe20000000000 */
[----:B------:R-:W-:Y:S01]  /*1c80*/  USHF.R.U32.HI UR4, URZ, 0x4, UR4 ;  /* 0x000000043f047899 */ /* 0x000fe20008011604 */
[----:B-12---:R-:W-:Y:S01]  /*1c90*/  P2R R3, PR, RZ, 0x1 ;  /* 0x00000001ff037803 */ /* 0x006fe20000000000 */
[----:B------:R-:W-:Y:S01]  /*1ca0*/  UMOV UR13, 0x40000040 ;  /* 0x40000040000d7882 */ /* 0x000fe20000000000 */
[----:B------:R-:W-:Y:S01]  /*1cb0*/  UMOV UR15, 0x40000040 ;  /* 0x40000040000f7882 */ /* 0x000fe20000000000 */
[----:B------:R-:W-:-:S02]  /*1cc0*/  ULOP3.LUT UR4, UR4, 0x3fff, URZ, 0xc0, !UPT ;  /* 0x00003fff04047892 */ /* 0x000fc4000f8ec03f */
[----:B------:R-:W-:Y:S02]  /*1cd0*/  UIADD3 UR16, UR12, 0x2, URZ ;  /* 0x000000020c107890 */ /* 0x000fe4000fffe03f */
[----:B------:R-:W-:Y:S01]  /*1ce0*/  ULOP3.LUT UR4, UR4, 0x10000, URZ, 0xfc, !UPT ;  /* 0x0001000004047892 */ /* 0x000fe2000f8efc3f */
[----:B------:R-:W-:Y:S01]  /*1cf0*/  UMOV UR17, 0x40000040 ;  /* 0x4000004000117882 */ /* 0x000fe20000000000 */
[----:B------:R-:W-:Y:S02]  /*1d00*/  UMOV UR19, 0x40000040 ;  /* 0x4000004000137882 */ /* 0x000fe40000000000 */
[----:B------:R-:W-:Y:S02]  /*1d10*/  UIMAD UR14, UR36, 0x600, UR4 ;  /* 0x00000600240e78a4 */ /* 0x000fe4000f8e0204 */
[----:B------:R-:W-:Y:S02]  /*1d20*/  UIADD3 UR20, UR12, 0x4, URZ ;  /* 0x000000040c147890 */ /* 0x000fe4000fffe03f */
[----:B------:R-:W-:-:S02]  /*1d30*/  UIADD3 UR18, UR14, 0x2, URZ ;  /* 0x000000020e127890 */ /* 0x000fc4000fffe03f */
[----:B------:R-:W-:Y:S01]  /*1d40*/  UIADD3 UR22, UR14, 0x4, URZ ;  /* 0x000000040e167890 */ /* 0x000fe2000fffe03f */
[----:B------:R-:W-:Y:S02]  /*1d50*/  UMOV UR21, 0x40000040 ;  /* 0x4000004000157882 */ /* 0x000fe40000000000 */
[----:B------:R-:W-:Y:S01]  /*1d60*/  HGMMA.64x192x16.F32 R24, gdesc[UR12], RZ, !UPT, gsb0 ;  /* 0x02e000000c1879f0 */ /* 0x000fe2000c0008ff */
[----:B------:R-:W-:Y:S01]  /*1d70*/  UMOV UR23, 0x40000040 ;  /* 0x4000004000177882 */ /* 0x000fe20000000000 */
[----:B------:R-:W-:Y:S02]  /*1d80*/  UIADD3 UR24, UR12, 0x6, URZ ;  /* 0x000000060c187890 */ /* 0x000fe4000fffe03f */
[----:B------:R-:W-:Y:S01]  /*1d90*/  UIADD3 UR26, UR14, 0x6, URZ ;  /* 0x000000060e1a7890 */ /* 0x000fe2000fffe03f */
[----:B------:R-:W-:Y:S01]  /*1da0*/  UMOV UR25, 0x40000040 ;  /* 0x4000004000197882 */ /* 0x000fe20000000000 */
[----:B------:R-:W-:Y:S01]  /*1db0*/  UMOV UR27, 0x40000040 ;  /* 0x40000040001b7882 */ /* 0x000fe20000000000 */
[----:B------:R-:W-:Y:S01]  /*1dc0*/  ULDC UR5, c[0x0][0x9d8] ;  /* 0x0002760000057ab9 */ /* 0x000fe20000000800 */
[----:B------:R-:W-:Y:S01]  /*1dd0*/  ULDC UR6, c[0x0][0x988] ;  /* 0x0002620000067ab9 */ /* 0x000fe20000000800 */
[----:B------:R-:W-:-:S02]  /*1de0*/  WARPGROUP.DEPBAR.LE gsb0, 0x0 ;  /* 0x00008000000079c5 */ /* 0x000fc40000010000 */
[----:B------:R-:W-:-:S09]  /*1df0*/  WARPGROUP.ARRIVE ;  /* 0x00000000000079c5 */ /* 0x000fd20000000000 */
[----:B------:R-:W-:Y:S03]  /*1e00*/  HGMMA.64x192x16.F32 R24, gdesc[UR16], R24, gsb0 ;  /* 0x02e00000101879f0 */ /* 0x000fe60008000818 */
[----:B------:R-:W-:Y:S02]  /*1e10*/  WARPGROUP.DEPBAR.LE gsb0, 0x0 ;  /* 0x00008000000079c5 */ /* 0x000fe40000010000 */
[----:B------:R-:W-:-:S15]  /*1e20*/  WARPGROUP.ARRIVE ;  /* 0x00000000000079c5 */ /* 0x000fde0000000000 */
[----:B------:R-:W-:Y:S03]  /*1e30*/  HGMMA.64x192x16.F32 R24, gdesc[UR20], R24, gsb0 ;  /* 0x02e00000141879f0 */ /* 0x000fe60008000818 */
[----:B------:R-:W-:Y:S02]  /*1e40*/  WARPGROUP.DEPBAR.LE gsb0, 0x0 ;  /* 0x00008000000079c5 */ /* 0x000fe40000010000 */
[----:B------:R-:W-:-:S15]  /*1e50*/  WARPGROUP.ARRIVE ;  /* 0x00000000000079c5 */ /* 0x000fde0000000000 */
[----:B------:R-:W-:Y:S03]  /*1e60*/  HGMMA.64x192x16.F32 R24, gdesc[UR24], R24, gsb0 ;  /* 0x02e00000181879f0 */ /* 0x000fe60008000818 */
[----:B------:R-:W-:Y:S02]  /*1e70*/  WARPGROUP.DEPBAR.LE gsb0, 0x0 ;  /* 0x00008000000079c5 */ /* 0x000fe40000010000 */
[----:B------:R-:W-:Y:S01]  /*1e80*/  FMUL.FTZ R4, R24, UR5 ;  /* 0x0000000518047c20 */ /* 0x000fe20008410000 */
[----:B------:R-:W-:Y:S01]  /*1e90*/  FMUL.FTZ R6, R25, UR5 ;  /* 0x0000000519067c20 */ /* 0x000fe20008410000 */
[----:B0-----:R-:W-:Y:S01]  /*1ea0*/  FMUL.FTZ R8, R28, UR5 ;  /* 0x000000051c087c20 */ /* 0x001fe20008410000 */
[----:B------:R-:W-:Y:S01]  /*1eb0*/  FMUL.FTZ R10, R29, UR5 ;  /* 0x000000051d0a7c20 */ /* 0x000fe20008410000 */
[----:B------:R-:W-:Y:S01]  /*1ec0*/  FMUL.FTZ R25, R51, UR5 ;  /* 0x0000000533197c20 */ /* 0x000fe20008410000 */
[----:B---3--:R-:W-:Y:S01]  /*1ed0*/  IADD3 R51, R2, 0xc0, -R140 ;  /* 0x000000c002337810 */ /* 0x008fe20007ffe88c */
[----:B------:R-:W0:Y:S01]  /*1ee0*/  MUFU.TANH R4, R4 ;  /* 0x0000000400047308 */ /* 0x000e220000002400 */
[----:B------:R-:W-:Y:S01]  /*1ef0*/  FMUL.FTZ R5, R26, UR5 ;  /* 0x000000051a057c20 */ /* 0x000fe20008410000 */
[----:B------:R-:W-:Y:S01]  /*1f00*/  FMUL.FTZ R12, R32, UR5 ;  /* 0x00000005200c7c20 */ /* 0x000fe20008410000 */
[----:B------:R-:W-:Y:S01]  /*1f10*/  FMUL.FTZ R7, R27, UR5 ;  /* 0x000000051b077c20 */ /* 0x000fe20008410000 */
[----:B------:R-:W-:Y:S01]  /*1f20*/  FMUL.FTZ R14, R33, UR5 ;  /* 0x00000005210e7c20 */ /* 0x000fe20008410000 */
[----:B------:R-:W-:Y:S01]  /*1f30*/  FMUL.FTZ R9, R30, UR5 ;  /* 0x000000051e097c20 */ /* 0x000fe20008410000 */
[----:B------:R-:W-:Y:S01]  /*1f40*/  FMUL.FTZ R17, R36, UR5 ;  /* 0x0000000524117c20 */ /* 0x000fe20008410000 */
[----:B------:R-:W-:Y:S01]  /*1f50*/  FMUL.FTZ R11, R31, UR5 ;  /* 0x000000051f0b7c20 */ /* 0x000fe20008410000 */
[----:B------:R-:W1:Y:S01]  /*1f60*/  MUFU.TANH R6, R6 ;  /* 0x0000000600067308 */ /* 0x000e620000002400 */
[----:B------:R-:W-:-:S02]  /*1f70*/  IMAD R2, R16, -0xc0, R51 ;  /* 0xffffff4010027824 */ /* 0x000fc400078e0233 */
[----:B------:R-:W-:Y:S01]  /*1f80*/  FMUL.FTZ R121, R37, UR5 ;  /* 0x0000000525797c20 */ /* 0x000fe20008410000 */
[----:B------:R-:W-:Y:S01]  /*1f90*/  FMUL.FTZ R131, R61, UR5 ;  /* 0x000000053d837c20 */ /* 0x000fe20008410000 */
[----:B------:R-:W-:Y:S01]  /*1fa0*/  FMUL.FTZ R13, R34, UR5 ;  /* 0x00000005220d7c20 */ /* 0x000fe20008410000 */
[----:B------:R-:W-:Y:S01]  /*1fb0*/  FMUL.FTZ R120, R40, UR5 ;  /* 0x0000000528787c20 */ /* 0x000fe20008410000 */
[----:B------:R-:W-:Y:S01]  /*1fc0*/  FMUL.FTZ R15, R35, UR5 ;  /* 0x00000005230f7c20 */ /* 0x000fe20008410000 */
[----:B------:R-:W-:Y:S01]  /*1fd0*/  FMUL.FTZ R123, R41, UR5 ;  /* 0x00000005297b7c20 */ /* 0x000fe20008410000 */
[----:B------:R-:W2:Y:S01]  /*1fe0*/  MUFU.TANH R8, R8 ;  /* 0x0000000800087308 */ /* 0x000ea20000002400 */
[C---:B------:R-:W-:Y:S01]  /*1ff0*/  ISETP.GT.AND P4, PT, R2.reuse, RZ, PT ;  /* 0x000000ff0200720c */ /* 0x040fe20003f84270 */
[----:B------:R-:W-:Y:S01]  /*2000*/  FMUL.FTZ R31, R63, UR5 ;  /* 0x000000053f1f7c20 */ /* 0x000fe20008410000 */
[----:B------:R-:W-:Y:S01]  /*2010*/  ISETP.GT.AND P3, PT, R2, 0x1, PT ;  /* 0x000000010200780c */ /* 0x000fe20003f64270 */
[----:B------:R-:W-:Y:S01]  /*2020*/  FMUL.FTZ R18, R38, UR5 ;  /* 0x0000000526127c20 */ /* 0x000fe20008410000 */
[----:B------:R-:W-:Y:S01]  /*2030*/  FMUL.FTZ R122, R44, UR5 ;  /* 0x000000052c7a7c20 */ /* 0x000fe20008410000 */
[----:B------:R-:W-:Y:S01]  /*2040*/  FMUL.FTZ R19, R39, UR5 ;  /* 0x0000000527137c20 */ /* 0x000fe20008410000 */
[----:B------:R-:W-:Y:S01]  /*2050*/  FMUL.FTZ R125, R45, UR5 ;  /* 0x000000052d7d7c20 */ /* 0x000fe20008410000 */
[----:B------:R-:W3:Y:S01]  /*2060*/  MUFU.TANH R10, R10 ;  /* 0x0000000a000a7308 */ /* 0x000ee20000002400 */
[----:B------:R-:W-:Y:S01]  /*2070*/  ISETP.GT.AND P2, PT, R2, 0x8, PT ;  /* 0x000000080200780c */ /* 0x000fe20003f44270 */
[----:B------:R-:W-:Y:S01]  /*2080*/  FMUL.FTZ R130, R64, UR5 ;  /* 0x0000000540827c20 */ /* 0x000fe20008410000 */
[----:B------:R-:W-:Y:S01]  /*2090*/  FMUL.FTZ R20, R42, UR5 ;  /* 0x000000052a147c20 */ /* 0x000fe20008410000 */
[----:B------:R-:W-:Y:S01]  /*20a0*/  FMUL.FTZ R124, R48, UR5 ;  /* 0x00000005307c7c20 */ /* 0x000fe20008410000 */
[----:B------:R-:W-:Y:S01]  /*20b0*/  FMUL.FTZ R26, R54, UR5 ;  /* 0x00000005361a7c20 */ /* 0x000fe20008410000 */
[----:B------:R-:W-:Y:S01]  /*20c0*/  FMUL.FTZ R137, R65, UR5 ;  /* 0x0000000541897c20 */ /* 0x000fe20008410000 */
[----:B------:R-:W-:Y:S01]  /*20d0*/  FMUL.FTZ R21, R43, UR5 ;  /* 0x000000052b157c20 */ /* 0x000fe20008410000 */
[----:B------:R-:W4:Y:S01]  /*20e0*/  MUFU.TANH R5, R5 ;  /* 0x0000000500057308 */ /* 0x000f220000002400 */
[----:B0-----:R-:W-:Y:S01]  /*20f0*/  FSEL R4, R4, -INF , P4 ;  /* 0xff80000004047808 */ /* 0x001fe20002000000 */
[----:B------:R-:W-:Y:S01]  /*2100*/  FMUL.FTZ R127, R49, UR5 ;  /* 0x00000005317f7c20 */ /* 0x000fe20008410000 */
[----:B-1----:R-:W-:Y:S01]  /*2110*/  FSEL R6, R6, -INF , P3 ;  /* 0xff80000006067808 */ /* 0x002fe20001800000 */
[----:B------:R-:W-:Y:S01]  /*2120*/  FMUL.FTZ R128, R56, UR5 ;  /* 0x0000000538807c20 */ /* 0x000fe20008410000 */
[----:B------:R-:W-:Y:S01]  /*2130*/  FMUL.FTZ R22, R46, UR5 ;  /* 0x000000052e167c20 */ /* 0x000fe20008410000 */
[----:B------:R-:W-:Y:S01]  /*2140*/  FMUL.FTZ R126, R52, UR5 ;  /* 0x00000005347e7c20 */ /* 0x000fe20008410000 */
[----:B------:R-:W-:Y:S01]  /*2150*/  FMUL.FTZ R133, R57, UR5 ;  /* 0x0000000539857c20 */ /* 0x000fe20008410000 */
[----:B------:R-:W0:Y:S01]  /*2160*/  MUFU.TANH R12, R12 ;  /* 0x0000000c000c7308 */ /* 0x000e220000002400 */
[----:B------:R-:W-:Y:S01]  /*2170*/  ISETP.GT.AND P6, PT, R2, 0x9, PT ;  /* 0x000000090200780c */ /* 0x000fe20003fc4270 */
[----:B------:R-:W-:Y:S01]  /*2180*/  FMUL.FTZ R32, R66, UR5 ;  /* 0x0000000542207c20 */ /* 0x000fe20008410000 */
[----:B------:R-:W-:Y:S01]  /*2190*/  FMUL.FTZ R23, R47, UR5 ;  /* 0x000000052f177c20 */ /* 0x000fe20008410000 */
[----:B------:R-:W-:Y:S01]  /*21a0*/  FMUL.FTZ R129, R53, UR5 ;  /* 0x0000000535817c20 */ /* 0x000fe20008410000 */
[----:B------:R-:W-:Y:S01]  /*21b0*/  FMUL.FTZ R24, R50, UR5 ;  /* 0x0000000532187c20 */ /* 0x000fe20008410000 */
[----:B------:R-:W-:Y:S01]  /*21c0*/  FMUL.FTZ R29, R59, UR5 ;  /* 0x000000053b1d7c20 */ /* 0x000fe20008410000 */
[----:B------:R-:W-:Y:S01]  /*21d0*/  FMUL.FTZ R136, R68, UR5 ;  /* 0x0000000544887c20 */ /* 0x000fe20008410000 */
[----:B------:R-:W1:Y:S01]  /*21e0*/  MUFU.TANH R7, R7 ;  /* 0x0000000700077308 */ /* 0x000e620000002400 */
[----:B--2---:R-:W-:Y:S01]  /*21f0*/  FSEL R8, R8, -INF , P2 ;  /* 0xff80000008087808 */ /* 0x004fe20001000000 */
[----:B------:R-:W-:Y:S01]  /*2200*/  FMUL.FTZ R132, R60, UR5 ;  /* 0x000000053c847c20 */ /* 0x000fe20008410000 */
[----:B------:R-:W-:Y:S01]  /*2210*/  FMNMX.FTZ R61, R4, R6, !PT ;  /* 0x00000006043d7209 */ /* 0x000fe20007810000 */
[----:B------:R-:W-:Y:S01]  /*2220*/  FMUL.FTZ R135, R69, UR5 ;  /* 0x0000000545877c20 */ /* 0x000fe20008410000 */
[----:B------:R-:W-:Y:S01]  /*2230*/  FMUL.FTZ R30, R62, UR5 ;  /* 0x000000053e1e7c20 */ /* 0x000fe20008410000 */
[----:B------:R-:W-:Y:S01]  /*2240*/  FMUL.FTZ R27, R55, UR5 ;  /* 0x00000005371b7c20 */ /* 0x000fe20008410000 */
[----:B------:R-:W-:Y:S01]  /*2250*/  FMUL.FTZ R28, R58, UR5 ;  /* 0x000000053a1c7c20 */ /* 0x000fe20008410000 */
[----:B------:R-:W2:Y:S01]  /*2260*/  MUFU.TANH R14, R14 ;  /* 0x0000000e000e7308 */ /* 0x000ea20000002400 */
[----:B------:R-:W-:Y:S01]  /*2270*/  ISETP.GT.AND P5, PT, R2, 0x10, PT ;  /* 0x000000100200780c */ /* 0x000fe20003fa4270 */
[----:B------:R-:W-:Y:S01]  /*2280*/  FMUL.FTZ R34, R70, UR5 ;  /* 0x0000000546227c20 */ /* 0x000fe20008410000 */
[----:B------:R-:W-:Y:S01]  /*2290*/  FMUL.FTZ R139, R73, UR5 ;  /* 0x00000005498b7c20 */ /* 0x000fe20008410000 */
[----:B------:R-:W-:Y:S01]  /*22a0*/  FMUL.FTZ R36, R74, UR5 ;  /* 0x000000054a247c20 */ /* 0x000fe20008410000 */
[----:B------:R-:W-:Y:S01]  /*22b0*/  FMUL.FTZ R33, R67, UR5 ;  /* 0x0000000543217c20 */ /* 0x000fe20008410000 */
[----:B------:R-:W-:Y:S01]  /*22c0*/  FMUL.FTZ R134, R72, UR5 ;  /* 0x0000000548867c20 */ /* 0x000fe20008410000 */
[----:B------:R-:W-:Y:S01]  /*22d0*/  FMUL.FTZ R138, R76, UR5 ;  /* 0x000000054c8a7c20 */ /* 0x000fe20008410000 */
[----:B------:R-:W5:Y:S01]  /*22e0*/  MUFU.TANH R9, R9 ;  /* 0x0000000900097308 */ /* 0x000f620000002400 */
[----:B---3--:R-:W-:Y:S01]  /*22f0*/  FSEL R10, R10, -INF , P6 ;  /* 0xff8000000a0a7808 */ /* 0x008fe20003000000 */
[----:B------:R-:W-:Y:S01]  /*2300*/  FMUL.FTZ R35, R71, UR5 ;  /* 0x0000000547237c20 */ /* 0x000fe20008410000 */
[----:B------:R-:W-:Y:S01]  /*2310*/  FMNMX.FTZ R63, R8, R61, !PT ;  /* 0x0000003d083f7209 */ /* 0x000fe20007810000 */
[----:B------:R-:W-:Y:S01]  /*2320*/  FMUL.FTZ R38, R78, UR5 ;  /* 0x000000054e267c20 */ /* 0x000fe20008410000 */
[----:B------:R-:W-:Y:S01]  /*2330*/  FMUL.FTZ R37, R75, UR5 ;  /* 0x000000054b257c20 */ /* 0x000fe20008410000 */
[----:B------:R-:W-:Y:S01]  /*2340*/  FMUL.FTZ R117, R117, UR5 ;  /* 0x0000000575757c20 */ /* 0x000fe20008410000 */
[----:B------:R-:W3:Y:S01]  /*2350*/  LDL R140, [R1+0x14] ;  /* 0x00001400018c7983 */ /* 0x000ee20000100800 */
[----:B------:R-:W5:Y:S01]  /*2360*/  MUFU.TANH R17, R17 ;  /* 0x0000001100117308 */ /* 0x000f620000002400 */
[----:B----4-:R-:W-:Y:S01]  /*2370*/  FSEL R5, R5, -INF , P4 ;  /* 0xff80000005057808 */ /* 0x010fe20002000000 */
[----:B------:R-:W-:-:S06]  /*2380*/  FMUL.FTZ R78, R77, UR5 ;  /* 0x000000054d4e7c20 */ /* 0x000fcc0008410000 */
[----:B------:R-:W4:Y:S01]  /*2390*/  MUFU.TANH R11, R11 ;  /* 0x0000000b000b7308 */ /* 0x000f220000002400 */
[----:B------:R-:W-:Y:S01]  /*23a0*/  ISETP.GT.AND P4, PT, R2, 0x11, PT ;  /* 0x000000110200780c */ /* 0x000fe20003f84270 */
[----:B------:R-:W-:Y:S01]  /*23b0*/  FMUL.FTZ R43, R86, UR5 ;  /* 0x00000005562b7c20 */ /* 0x000fe20008410000 */
[----:B0-----:R-:W-:Y:S01]  /*23c0*/  FSEL R12, R12, -INF , P5 ;  /* 0xff8000000c0c7808 */ /* 0x001fe20002800000 */
[----:B------:R-:W-:-:S04]  /*23d0*/  FMUL.FTZ R39, R79, UR5 ;  /* 0x000000054f277c20 */ /* 0x000fc80008410000 */
[----:B------:R-:W0:Y:S01]  /*23e0*/  MUFU.TANH R121, R121 ;  /* 0x0000007900797308 */ /* 0x000e220000002400 */
[----:B------:R-:W-:Y:S01]  /*23f0*/  FMNMX.FTZ R63, R10, R63, !PT ;  /* 0x0000003f0a3f7209 */ /* 0x000fe20007810000 */
[----:B------:R-:W-:Y:S01]  /*2400*/  FMUL.FTZ R79, R80, UR5 ;  /* 0x00000005504f7c20 */ /* 0x000fe20008410000 */
[----:B-1----:R-:W-:Y:S01]  /*2410*/  FSEL R7, R7, -INF , P3 ;  /* 0xff80000007077808 */ /* 0x002fe20001800000 */
[----:B------:R-:W-:Y:S01]  /*2420*/  FMUL.FTZ R80, R81, UR5 ;  /* 0x0000000551507c20 */ /* 0x000fe20008410000 */
[----:B------:R-:W-:-:S03]  /*2430*/  FMUL.FTZ R40, R82, UR5 ;  /* 0x0000000552287c20 */ /* 0x000fc60008410000 */
[----:B------:R-:W1:Y:S01]  /*2440*/  MUFU.TANH R13, R13 ;  /* 0x0000000d000d7308 */ /* 0x000e620000002400 */
[----:B------:R-:W-:Y:S01]  /*2450*/  ISETP.GT.AND P3, PT, R2, 0x18, PT ;  /* 0x000000180200780c */ /* 0x000fe20003f64270 */
[----:B------:R-:W-:Y:S01]  /*2460*/  FMUL.FTZ R42, R84, UR5 ;  /* 0x00000005542a7c20 */ /* 0x000fe20008410000 */
[----:B--2---:R-:W-:Y:S01]  /*2470*/  FSEL R14, R14, -INF , P4 ;  /* 0xff8000000e0e7808 */ /* 0x004fe20002000000 */
[----:B------:R-:W-:-:S04]  /*2480*/  FMUL.FTZ R44, R85, UR5 ;  /* 0x00000005552c7c20 */ /* 0x000fc80008410000 */
[----:B------:R-:W2:Y:S01]  /*2490*/  MUFU.TANH R120, R120 ;  /* 0x0000007800787308 */ /* 0x000ea20000002400 */
[----:B------:R-:W-:Y:S01]  /*24a0*/  FMNMX.FTZ R63, R12, R63, !PT ;  /* 0x0000003f0c3f7209 */ /* 0x000fe20007810000 */
[----:B------:R-:W-:Y:S01]  /*24b0*/  FMUL.FTZ R46, R88, UR5 ;  /* 0x00000005582e7c20 */ /* 0x000fe20008410000 */
[----:B-----5:R-:W-:Y:S01]  /*24c0*/  FSEL R9, R9, -INF , P2 ;  /* 0xff80000009097808 */ /* 0x020fe20001000000 */
[----:B------:R-:W-:-:S04]  /*24d0*/  FMUL.FTZ R41, R83, UR5 ;  /* 0x0000000553297c20 */ /* 0x000fc80008410000 */
[----:B------:R-:W5:Y:S01]  /*24e0*/  MUFU.TANH R15, R15 ;  /* 0x0000000f000f7308 */ /* 0x000f620000002400 */
[----:B------:R-:W-:Y:S01]  /*24f0*/  ISETP.GT.AND P2, PT, R2, 0x19, PT ;  /* 0x000000190200780c */ /* 0x000fe20003f44270 */
[----:B------:R-:W-:Y:S01]  /*2500*/  FMUL.FTZ R48, R89, UR5 ;  /* 0x0000000559307c20 */ /* 0x000fe20008410000 */
[----:B------:R-:W-:Y:S01]  /*2510*/  FSEL R17, R17, -INF , P3 ;  /* 0xff80000011117808 */ /* 0x000fe20001800000 */
[----:B------:R-:W-:-:S04]  /*2520*/  FMUL.FTZ R45, R87, UR5 ;  /* 0x00000005572d7c20 */ /* 0x000fc80008410000 */
[----:B------:R-:W5:Y:S01]  /*2530*/  MUFU.TANH R123, R123 ;  /* 0x0000007b007b7308 */ /* 0x000f620000002400 */
[----:B------:R-:W-:-:S07]  /*2540*/  FMNMX.FTZ R64, R14, R63, !PT ;  /* 0x0000003f0e407209 */ /* 0x000fce0007810000 */
[----:B------:R-:W5:Y:S01]  /*2550*/  MUFU.TANH R18, R18 ;  /* 0x0000001200127308 */ /* 0x000f620000002400 */
[----:B----4-:R-:W-:-:S07]  /*2560*/  FSEL R11, R11, -INF , P6 ;  /* 0xff8000000b0b7808 */ /* 0x010fce0003000000 */
[----:B------:R-:W4:Y:S01]  /*2570*/  MUFU.TANH R122, R122 ;  /* 0x0000007a007a7308 */ /* 0x000f220000002400 */
[----:B------:R-:W-:-:S07]  /*2580*/  ISETP.GT.AND P6, PT, R2, 0x20, PT ;  /* 0x000000200200780c */ /* 0x000fce0003fc4270 */
[----:B------:R-:W4:Y:S01]  /*2590*/  MUFU.TANH R19, R19 ;  /* 0x0000001300137308 */ /* 0x000f220000002400 */
[----:B0-----:R-:W-:-:S07]  /*25a0*/  FSEL R54, R121, -INF , P2 ;  /* 0xff80000079367808 */ /* 0x001fce0001000000 */
[----:B------:R-:W0:Y:S01]  /*25b0*/  MUFU.TANH R125, R125 ;  /* 0x0000007d007d7308 */ /* 0x000e220000002400 */
[----:B------:R-:W-:-:S07]  /*25c0*/  FMNMX.FTZ R65, R17, R64, !PT ;  /* 0x0000004011417209 */ /* 0x000fce0007810000 */
[----:B------:R-:W0:Y:S01]  /*25d0*/  MUFU.TANH R20, R20 ;  /* 0x0000001400147308 */ /* 0x000e220000002400 */
[----:B-1----:R-:W-:-:S07]  /*25e0*/  FSEL R13, R13, -INF , P5 ;  /* 0xff8000000d0d7808 */ /* 0x002fce0002800000 */
[----:B------:R-:W1:Y:S01]  /*25f0*/  MUFU.TANH R124, R124 ;  /* 0x0000007c007c7308 */ /* 0x000e620000002400 */
[----:B------:R-:W-:-:S07]  /*2600*/  ISETP.GT.AND P5, PT, R2, 0x21, PT ;  /* 0x000000210200780c */ /* 0x000fce0003fa4270 */
[----:B------:R-:W1:Y:S01]  /*2610*/  MUFU.TANH R21, R21 ;  /* 0x0000001500157308 */ /* 0x000e620000002400 */
[----:B--2---:R-:W-:-:S07]  /*2620*/  FSEL R56, R120, -INF , P6 ;  /* 0xff80000078387808 */ /* 0x004fce0003000000 */
[----:B------:R-:W2:Y:S01]  /*2630*/  MUFU.TANH R127, R127 ;  /* 0x0000007f007f7308 */ /* 0x000ea20000002400 */
[----:B------:R-:W-:-:S07]  /*2640*/  FMNMX.FTZ R65, R54, R65, !PT ;  /* 0x0000004136417209 */ /* 0x000fce0007810000 */
[----:B------:R-:W2:Y:S01]  /*2650*/  MUFU.TANH R22, R22 ;  /* 0x0000001600167308 */ /* 0x000ea20000002400 */
[----:B-----5:R-:W-:-:S07]  /*2660*/  FSEL R15, R15, -INF , P4 ;  /* 0xff8000000f0f7808 */ /* 0x020fce0002000000 */
[----:B------:R-:W-:Y:S01]  /*2670*/  MUFU.TANH R128, R128 ;  /* 0x0000008000807308 */ /* 0x000fe20000002400 */
[----:B------:R-:W-:-:S07]  /*2680*/  ISETP.GT.AND P4, PT, R2, 0x28, PT ;  /* 0x000000280200780c */ /* 0x000fce0003f84270 */
[----:B------:R-:W-:Y:S01]  /*2690*/  MUFU.TANH R25, R25 ;  /* 0x0000001900197308 */ /* 0x000fe20000002400 */
[----:B------:R-:W-:-:S07]  /*26a0*/  FSEL R57, R123, -INF , P5 ;  /* 0xff8000007b397808 */ /* 0x000fce0002800000 */
[----:B------:R-:W-:Y:S01]  /*26b0*/  MUFU.TANH R26, R26 ;  /* 0x0000001a001a7308 */ /* 0x000fe20000002400 */
[----:B------:R-:W-:-:S07]  /*26c0*/  FMNMX.FTZ R66, R56, R65, !PT ;  /* 0x0000004138427209 */ /* 0x000fce0007810000 */
[----:B------:R-:W-:Y:S01]  /*26d0*/  MUFU.TANH R131, R131 ;  /* 0x0000008300837308 */ /* 0x000fe20000002400 */
[----:B------:R-:W-:-:S07]  /*26e0*/  FSEL R18, R18, -INF , P3 ;  /* 0xff80000012127808 */ /* 0x000fce0001800000 */
[----:B------:R-:W-:Y:S01]  /*26f0*/  MUFU.TANH R130, R130 ;  /* 0x0000008200827308 */ /* 0x000fe20000002400 */
[----:B------:R-:W-:-:S07]  /*2700*/  ISETP.GT.AND P3, PT, R2, 0x29, PT ;  /* 0x000000290200780c */ /* 0x000fce0003f64270 */
[----:B------:R-:W-:Y:S01]  /*2710*/  MUFU.TANH R137, R137 ;  /* 0x0000008900897308 */ /* 0x000fe20000002400 */
[----:B----4-:R-:W-:-:S07]  /*2720*/  FSEL R59, R122, -INF , P4 ;  /* 0xff8000007a3b7808 */ /* 0x010fce0002000000 */
[----:B------:R-:W-:Y:S01]  /*2730*/  MUFU.TANH R31, R31 ;  /* 0x0000001f001f7308 */ /* 0x000fe20000002400 */
[----:B------:R-:W-:Y:S01]  /*2740*/  FMNMX.FTZ R68, R57, R66, !PT ;  /* 0x0000004239447209 */ /* 0x000fe20007810000 */
[----:B------:R-:W-:Y:S01]  /*2750*/  FMUL.FTZ R52, R93, UR5 ;  /* 0x000000055d347c20 */ /* 0x000fe20008410000 */
[----:B------:R-:W-:Y:S01]  /*2760*/  FSEL R19, R19, -INF , P2 ;  /* 0xff80000013137808 */ /* 0x000fe20001000000 */
[----:B------:R-:W-:-:S04]  /*2770*/  FMUL.FTZ R47, R90, UR5 ;  /* 0x000000055a2f7c20 */ /* 0x000fc80008410000 */
[----:B------:R-:W4:Y:S01]  /*2780*/  MUFU.TANH R126, R126 ;  /* 0x0000007e007e7308 */ /* 0x000f220000002400 */
[----:B------:R-:W-:Y:S02]  /*2790*/  ISETP.GT.AND P2, PT, R2, 0x30, PT ;  /* 0x000000300200780c */ /* 0x000fe40003f44270 */
[----:B0-----:R-:W-:Y:S02]  /*27a0*/  FSEL R60, R125, -INF , P3 ;  /* 0xff8000007d3c7808 */ /* 0x001fe40001800000 */
[----:B------:R-:W-:-:S03]  /*27b0*/  FMNMX.FTZ R69, R59, R68, !PT ;  /* 0x000000443b457209 */ /* 0x000fc60007810000 */
[----:B------:R-:W0:Y:S01]  /*27c0*/  MUFU.TANH R23, R23 ;  /* 0x0000001700177308 */ /* 0x000e220000002400 */
[----:B------:R-:W-:Y:S02]  /*27d0*/  FSEL R20, R20, -INF , P6 ;  /* 0xff80000014147808 */ /* 0x000fe40003000000 */
[----:B------:R-:W-:-:S05]  /*27e0*/  ISETP.GT.AND P6, PT, R2, 0x31, PT ;  /* 0x000000310200780c */ /* 0x000fca0003fc4270 */
[----:B------:R-:W5:Y:S01]  /*27f0*/  MUFU.TANH R129, R129 ;  /* 0x0000008100817308 */ /* 0x000f620000002400 */
[----:B-1----:R-:W-:Y:S02]  /*2800*/  FSEL R61, R124, -INF , P2 ;  /* 0xff8000007c3d7808 */ /* 0x002fe40001000000 */
[----:B------:R-:W-:-:S05]  /*2810*/  FMNMX.FTZ R68, R60, R69, !PT ;  /* 0x000000453c447209 */ /* 0x000fca0007810000 */
[----:B------:R-:W1:Y:S01]  /*2820*/  MUFU.TANH R24, R24 ;  /* 0x0000001800187308 */ /* 0x000e620000002400 */
[----:B------:R-:W-:Y:S02]  /*2830*/  FSEL R21, R21, -INF , P5 ;  /* 0xff80000015157808 */ /* 0x000fe40002800000 */
[----:B------:R-:W-:Y:S02]  /*2840*/  ISETP.GT.AND P5, PT, R2, 0x38, PT ;  /* 0x000000380200780c */ /* 0x000fe40003fa4270 */
[----:B--2---:R-:W-:-:S03]  /*2850*/  FSEL R62, R127, -INF , P6 ;  /* 0xff8000007f3e7808 */ /* 0x004fc60003000000 */
[----:B------:R-:W-:Y:S01]  /*2860*/  MUFU.TANH R133, R133 ;  /* 0x0000008500857308 */ /* 0x000fe20000002400 */
[----:B------:R-:W-:-:S07]  /*2870*/  FMNMX.FTZ R69, R61, R68, !PT ;  /* 0x000000443d457209 */ /* 0x000fce0007810000 */
[----:B------:R-:W2:Y:S01]  /*2880*/  MUFU.TANH R29, R29 ;  /* 0x0000001d001d7308 */ /* 0x000ea20000002400 */
[----:B------:R-:W-:Y:S02]  /*2890*/  FSEL R22, R22, -INF , P4 ;  /* 0xff80000016167808 */ /* 0x000fe40002000000 */
[----:B------:R-:W-:Y:S02]  /*28a0*/  ISETP.GT.AND P4, PT, R2, 0x39, PT ;  /* 0x000000390200780c */ /* 0x000fe40003f84270 */
[----:B----4-:R-:W-:-:S03]  /*28b0*/  FSEL R63, R126, -INF , P5 ;  /* 0xff8000007e3f7808 */ /* 0x010fc60002800000 */
[----:B------:R-:W-:Y:S01]  /*28c0*/  MUFU.TANH R132, R132 ;  /* 0x0000008400847308 */ /* 0x000fe20000002400 */
[----:B------:R-:W-:-:S07]  /*28d0*/  FMNMX.FTZ R70, R62, R69, !PT ;  /* 0x000000453e467209 */ /* 0x000fce0007810000 */
[----:B------:R-:W4:Y:S01]  /*28e0*/  MUFU.TANH R30, R30 ;  /* 0x0000001e001e7308 */ /* 0x000f220000002400 */
[----:B0-----:R-:W-:-:S07]  /*28f0*/  FSEL R23, R23, -INF , P3 ;  /* 0xff80000017177808 */ /* 0x001fce0001800000 */
[----:B------:R-:W0:Y:S01]  /*2900*/  MUFU.TANH R34, R34 ;  /* 0x0000002200227308 */ /* 0x000e220000002400 */
[----:B------:R-:W-:Y:S02]  /*2910*/  ISETP.GT.AND P3, PT, R2, 0x40, PT ;  /* 0x000000400200780c */ /* 0x000fe40003f64270 */
[----:B-----5:R-:W-:Y:S02]  /*2920*/  FSEL R64, R129, -INF , P4 ;  /* 0xff80000081407808 */ /* 0x020fe40002000000 */
[----:B------:R-:W-:-:S03]  /*2930*/  FMNMX.FTZ R71, R63, R70, !PT ;  /* 0x000000463f477209 */ /* 0x000fc60007810000 */
[----:B------:R-:W5:Y:S01]  /*2940*/  MUFU.TANH R27, R27 ;  /* 0x0000001b001b7308 */ /* 0x000f620000002400 */
[----:B-1----:R-:W-:Y:S02]  /*2950*/  FSEL R24, R24, -INF , P2 ;  /* 0xff80000018187808 */ /* 0x002fe40001000000 */
[----:B------:R-:W-:-:S05]  /*2960*/  ISETP.GT.AND P2, PT, R2, 0x41, PT ;  /* 0x000000410200780c */ /* 0x000fca0003f44270 */
[----:B------:R-:W1:Y:S01]  /*2970*/  MUFU.TANH R35, R35 ;  /* 0x0000002300237308 */ /* 0x000e620000002400 */
[----:B------:R-:W-:Y:S02]  /*2980*/  FSEL R65, R128, -INF , P3 ;  /* 0xff80000080417808 */ /* 0x000fe40001800000 */
[----:B------:R-:W-:Y:S02]  /*2990*/  FMNMX.FTZ R74, R64, R71, !PT ;  /* 0x00000047404a7209 */ /* 0x000fe40007810000 */
[----:B------:R-:W-:-:S03]  /*29a0*/  FSEL R25, R25, -INF , P6 ;  /* 0xff80000019197808 */ /* 0x000fc60003000000 */
[----:B------:R-:W1:Y:S01]  /*29b0*/  MUFU.TANH R28, R28 ;  /* 0x0000001c001c7308 */ /* 0x000e620000002400 */
[C---:B------:R-:W-:Y:S02]  /*29c0*/  ISETP.GT.AND P6, PT, R2.reuse, 0x48, PT ;  /* 0x000000480200780c */ /* 0x040fe40003fc4270 */
[----:B--2---:R-:W-:Y:S02]  /*29d0*/  FSEL R29, R29, -INF , P2 ;  /* 0xff8000001d1d7808 */ /* 0x004fe40001000000 */
[----:B------:R-:W-:Y:S02]  /*29e0*/  FSEL R66, R133, -INF , P2 ;  /* 0xff80000085427808 */ /* 0x000fe40001000000 */
[----:B------:R-:W-:Y:S01]  /*29f0*/  ISETP.GT.AND P2, PT, R2, 0x58, PT ;  /* 0x000000580200780c */ /* 0x000fe20003f44270 */
[----:B------:R-:W2:Y:S01]  /*2a00*/  MUFU.TANH R136, R136 ;  /* 0x0000008800887308 */ /* 0x000ea20000002400 */
[----:B------:R-:W-:Y:S02]  /*2a10*/  FMNMX.FTZ R73, R65, R74, !PT ;  /* 0x0000004a41497209 */ /* 0x000fe40007810000 */
[----:B----4-:R-:W-:-:S02]  /*2a20*/  FSEL R30, R30, -INF , P6 ;  /* 0xff8000001e1e7808 */ /* 0x010fc40003000000 */
[----:B------:R-:W-:Y:S02]  /*2a30*/  FSEL R67, R132, -INF , P6 ;  /* 0xff80000084437808 */ /* 0x000fe40003000000 */
[----:B------:R-:W-:Y:S01]  /*2a40*/  FSEL R26, R26, -INF , P5 ;  /* 0xff8000001a1a7808 */ /* 0x000fe20002800000 */
[----:B------:R-:W4:Y:S01]  /*2a50*/  MUFU.TANH R135, R135 ;  /* 0x0000008700877308 */ /* 0x000f220000002400 */
[----:B------:R-:W-:Y:S02]  /*2a60*/  ISETP.GT.AND P6, PT, R2, 0x59, PT ;  /* 0x000000590200780c */ /* 0x000fe40003fc4270 */
[----:B0-----:R-:W-:Y:S02]  /*2a70*/  FSEL R72, R34, -INF , P2 ;  /* 0xff80000022487808 */ /* 0x001fe40001000000 */
[----:B------:R-:W-:Y:S02]  /*2a80*/  ISETP.GT.AND P5, PT, R2, 0x49, PT ;  /* 0x000000490200780c */ /* 0x000fe40003fa4270 */
[----:B------:R-:W-:Y:S01]  /*2a90*/  FMNMX.FTZ R34, R66, R73, !PT ;  /* 0x0000004942227209 */ /* 0x000fe20007810000 */
[----:B------:R-:W0:Y:S01]  /*2aa0*/  MUFU.TANH R32, R32 ;  /* 0x0000002000207308 */ /* 0x000e220000002400 */
[----:B-----5:R-:W-:-:S02]  /*2ab0*/  FSEL R27, R27, -INF , P4 ;  /* 0xff8000001b1b7808 */ /* 0x020fc40002000000 */
[----:B-1----:R-:W-:Y:S02]  /*2ac0*/  FSEL R73, R35, -INF , P6 ;  /* 0xff80000023497808 */ /* 0x002fe40003000000 */
[----:B------:R-:W-:Y:S02]  /*2ad0*/  ISETP.GT.AND P4, PT, R2, 0x50, PT ;  /* 0x000000500200780c */ /* 0x000fe40003f84270 */
[----:B------:R-:W-:Y:S01]  /*2ae0*/  FSEL R68, R131, -INF , P5 ;  /* 0xff80000083447808 */ /* 0x000fe20002800000 */
[----:B------:R-:W1:Y:S01]  /*2af0*/  MUFU.TANH R134, R134 ;  /* 0x0000008600867308 */ /* 0x000e620000002400 */
[----:B------:R-:W-:Y:S02]  /*2b00*/  FMNMX.FTZ R35, R67, R34, !PT ;  /* 0x0000002243237209 */ /* 0x000fe40007810000 */
[----:B------:R-:W-:Y:S02]  /*2b10*/  FSEL R28, R28, -INF , P3 ;  /* 0xff8000001c1c7808 */ /* 0x000fe40001800000 */
[----:B------:R-:W-:-:S02]  /*2b20*/  ISETP.GT.AND P3, PT, R2, 0x51, PT ;  /* 0x000000510200780c */ /* 0x000fc40003f64270 */
[----:B------:R-:W-:Y:S01]  /*2b30*/  FSEL R69, R130, -INF , P4 ;  /* 0xff80000082457808 */ /* 0x000fe20002000000 */
[----:B------:R-:W5:Y:S01]  /*2b40*/  MUFU.TANH R33, R33 ;  /* 0x0000002100217308 */ /* 0x000f620000002400 */
[----:B------:R-:W-:Y:S02]  /*2b50*/  FMNMX.FTZ R76, R68, R35, !PT ;  /* 0x00000023444c7209 */ /* 0x000fe40007810000 */
[----:B------:R-:W-:Y:S02]  /*2b60*/  FSEL R70, R137, -INF , P3 ;  /* 0xff80000089467808 */ /* 0x000fe40001800000 */
[----:B------:R-:W-:-:S03]  /*2b70*/  FMNMX.FTZ R35, R69, R76, !PT ;  /* 0x0000004c45237209 */ /* 0x000fc60007810000 */
[----:B------:R-:W3:Y:S01]  /*2b80*/  MUFU.TANH R139, R139 ;  /* 0x0000008b008b7308 */ /* 0x000ee20000002400 */
[----:B--2---:R-:W-:Y:S02]  /*2b90*/  FSEL R71, R136, -INF , P2 ;  /* 0xff80000088477808 */ /* 0x004fe40001000000 */
[----:B------:R-:W-:-:S05]  /*2ba0*/  FMNMX.FTZ R86, R70, R35, !PT ;  /* 0x0000002346567209 */ /* 0x000fca0007810000 */
[----:B------:R-:W2:Y:S01]  /*2bb0*/  MUFU.TANH R138, R138 ;  /* 0x0000008a008a7308 */ /* 0x000ea20000002400 */
[----:B------:R-:W-:Y:S02]  /*2bc0*/  FSEL R31, R31, -INF , P5 ;  /* 0xff8000001f1f7808 */ /* 0x000fe40002800000 */
[----:B------:R-:W-:Y:S02]  /*2bd0*/  ISETP.GT.AND P5, PT, R2, 0x60, PT ;  /* 0x000000600200780c */ /* 0x000fe40003fa4270 */
[----:B----4-:R-:W-:Y:S02]  /*2be0*/  FSEL R74, R135, -INF , P6 ;  /* 0xff800000874a7808 */ /* 0x010fe40003000000 */
[----:B------:R-:W-:Y:S01]  /*2bf0*/  FMNMX.FTZ R35, R71, R86, !PT ;  /* 0x0000005647237209 */ /* 0x000fe20007810000 */
[----:B------:R-:W4:Y:S01]  /*2c00*/  MUFU.TANH R78, R78 ;  /* 0x0000004e004e7308 */ /* 0x000f220000002400 */
[----:B0-----:R-:W-:Y:S02]  /*2c10*/  FSEL R32, R32, -INF , P4 ;  /* 0xff80000020207808 */ /* 0x001fe40002000000 */
[----:B------:R-:W-:-:S02]  /*2c20*/  ISETP.GT.AND P4, PT, R2, 0x61, PT ;  /* 0x000000610200780c */ /* 0x000fc40003f84270 */
[----:B-1----:R-:W-:-:S03]  /*2c30*/  FSEL R75, R134, -INF , P5 ;  /* 0xff800000864b7808 */ /* 0x002fc60002800000 */
[----:B------:R-:W0:Y:S01]  /*2c40*/  MUFU.TANH R36, R36 ;  /* 0x0000002400247308 */ /* 0x000e220000002400 */
[----:B------:R-:W-:Y:S02]  /*2c50*/  FMNMX.FTZ R86, R74, R35, !PT ;  /* 0x000000234a567209 */ /* 0x000fe40007810000 */
[----:B-----5:R-:W-:-:S05]  /*2c60*/  FSEL R33, R33, -INF , P3 ;  /* 0xff80000021217808 */ /* 0x020fca0001800000 */
[----:B------:R-:W1:Y:S01]  /*2c70*/  MUFU.TANH R79, R79 ;  /* 0x0000004f004f7308 */ /* 0x000e620000002400 */
[----:B------:R-:W-:Y:S02]  /*2c80*/  ISETP.GT.AND P3, PT, R2, 0x68, PT ;  /* 0x000000680200780c */ /* 0x000fe40003f64270 */
[----:B---3--:R-:W-:Y:S02]  /*2c90*/  FSEL R76, R139, -INF , P4 ;  /* 0xff8000008b4c7808 */ /* 0x008fe40002000000 */
[----:B------:R-:W-:-:S03]  /*2ca0*/  FMNMX.FTZ R81, R75, R86, !PT ;  /* 0x000000564b517209 */ /* 0x000fc60007810000 */
[----:B------:R-:W3:Y:S01]  /*2cb0*/  MUFU.TANH R37, R37 ;  /* 0x0000002500257308 */ /* 0x000ee20000002400 */
[----:B------:R-:W-:Y:S02]  /*2cc0*/  ISETP.GT.AND P2, PT, R2, 0x69, PT ;  /* 0x000000690200780c */ /* 0x000fe40003f44270 */
[----:B--2---:R-:W-:-:S05]  /*2cd0*/  FSEL R77, R138, -INF , P3 ;  /* 0xff8000008a4d7808 */ /* 0x004fca0001800000 */
[----:B------:R-:W2:Y:S01]  /*2ce0*/  MUFU.TANH R80, R80 ;  /* 0x0000005000507308 */ /* 0x000ea20000002400 */
[----:B------:R-:W-:-:S07]  /*2cf0*/  FMNMX.FTZ R86, R76, R81, !PT ;  /* 0x000000514c567209 */ /* 0x000fce0007810000 */
[----:B------:R-:W5:Y:S01]  /*2d00*/  MUFU.TANH R38, R38 ;  /* 0x0000002600267308 */ /* 0x000f620000002400 */
[----:B------:R-:W-:Y:S02]  /*2d10*/  ISETP.GT.AND P6, PT, R2, 0x70, PT ;  /* 0x000000700200780c */ /* 0x000fe40003fc4270 */
[----:B----4-:R-:W-:-:S05]  /*2d20*/  FSEL R78, R78, -INF , P2 ;  /* 0xff8000004e4e7808 */ /* 0x010fca0001000000 */
[----:B------:R-:W4:Y:S01]  /*2d30*/  MUFU.TANH R42, R42 ;  /* 0x0000002a002a7308 */ /* 0x000f220000002400 */
[----:B------:R-:W-:Y:S01]  /*2d40*/  FMNMX.FTZ R81, R77, R86, !PT ;  /* 0x000000564d517209 */ /* 0x000fe20007810000 */
[----:B------:R-:W-:Y:S01]  /*2d50*/  FMUL.FTZ R50, R92, UR5 ;  /* 0x000000055c327c20 */ /* 0x000fe20008410000 */
[----:B0-----:R-:W-:-:S05]  /*2d60*/  FSEL R36, R36, -INF , P5 ;  /* 0xff80000024247808 */ /* 0x001fca0002800000 */
[----:B------:R-:W0:Y:S01]  /*2d70*/  MUFU.TANH R39, R39 ;  /* 0x0000002700277308 */ /* 0x000e220000002400 */
[----:B------:R-:W-:Y:S02]  /*2d80*/  ISETP.GT.AND P5, PT, R2, 0x71, PT ;  /* 0x000000710200780c */ /* 0x000fe40003fa4270 */
[----:B-1----:R-:W-:-:S05]  /*2d90*/  FSEL R79, R79, -INF , P6 ;  /* 0xff8000004f4f7808 */ /* 0x002fca0003000000 */
[----:B------:R-:W1:Y:S01]  /*2da0*/  MUFU.TANH R44, R44 ;  /* 0x0000002c002c7308 */ /* 0x000e620000002400 */
[----:B------:R-:W-:Y:S02]  /*2db0*/  FMNMX.FTZ R86, R78, R81, !PT ;  /* 0x000000514e567209 */ /* 0x000fe40007810000 */
[----:B---3--:R-:W-:-:S05]  /*2dc0*/  FSEL R37, R37, -INF , P4 ;  /* 0xff80000025257808 */ /* 0x008fca0002000000 */
[----:B------:R-:W3:Y:S01]  /*2dd0*/  MUFU.TANH R40, R40 ;  /* 0x0000002800287308 */ /* 0x000ee20000002400 */
[----:B------:R-:W-:Y:S02]  /*2de0*/  ISETP.GT.AND P4, PT, R2, 0x78, PT ;  /* 0x000000780200780c */ /* 0x000fe40003f84270 */
[----:B--2---:R-:W-:-:S05]  /*2df0*/  FSEL R80, R80, -INF , P5 ;  /* 0xff80000050507808 */ /* 0x004fca0002800000 */
[----:B------:R-:W2:Y:S01]  /*2e00*/  MUFU.TANH R46, R46 ;  /* 0x0000002e002e7308 */ /* 0x000ea20000002400 */
[----:B------:R-:W-:-:S07]  /*2e10*/  FMNMX.FTZ R81, R79, R86, !PT ;  /* 0x000000564f517209 */ /* 0x000fce0007810000 */
[----:B------:R-:W2:Y:S01]  /*2e20*/  MUFU.TANH R41, R41 ;  /* 0x0000002900297308 */ /* 0x000ea20000002400 */
[----:B-----5:R-:W-:Y:S01]  /*2e30*/  FSEL R38, R38, -INF , P3 ;  /* 0xff80000026267808 */ /* 0x020fe20001800000 */
[----:B------:R-:W-:Y:S01]  /*2e40*/  FMUL.FTZ R55, R96, UR5 ;  /* 0x0000000560377c20 */ /* 0x000fe20008410000 */
[----:B------:R-:W-:-:S05]  /*2e50*/  ISETP.GT.AND P3, PT, R2, 0x79, PT ;  /* 0x000000790200780c */ /* 0x000fca0003f64270 */
[----:B------:R-:W5:Y:S01]  /*2e60*/  MUFU.TANH R48, R48 ;  /* 0x0000003000307308 */ /* 0x000f620000002400 */
[----:B----4-:R-:W-:Y:S02]  /*2e70*/  FSEL R42, R42, -INF , P4 ;  /* 0xff8000002a2a7808 */ /* 0x010fe40002000000 */
[----:B------:R-:W-:-:S05]  /*2e80*/  FMNMX.FTZ R81, R80, R81, !PT ;  /* 0x0000005150517209 */ /* 0x000fca0007810000 */
[----:B------:R-:W4:Y:S01]  /*2e90*/  MUFU.TANH R43, R43 ;  /* 0x0000002b002b7308 */ /* 0x000f220000002400 */
[----:B0-----:R-:W-:Y:S01]  /*2ea0*/  FSEL R39, R39, -INF , P2 ;  /* 0xff80000027277808 */ /* 0x001fe20001000000 */
[----:B------:R-:W-:-:S06]  /*2eb0*/  FMUL.FTZ R49, R91, UR5 ;  /* 0x000000055b317c20 */ /* 0x000fcc0008410000 */
[----:B------:R-:W0:Y:S01]  /*2ec0*/  MUFU.TANH R50, R50 ;  /* 0x0000003200327308 */ /* 0x000e220000002400 */
[----:B------:R-:W-:Y:S01]  /*2ed0*/  ISETP.GT.AND P2, PT, R2, 0x80, PT ;  /* 0x000000800200780c */ /* 0x000fe20003f44270 */
[----:B------:R-:W-:Y:S01]  /*2ee0*/  FMUL.FTZ R87, R97, UR5 ;  /* 0x0000000561577c20 */ /* 0x000fe20008410000 */
[----:B-1----:R-:W-:Y:S02]  /*2ef0*/  FSEL R44, R44, -INF , P3 ;  /* 0xff8000002c2c7808 */ /* 0x002fe40001800000 */
[----:B------:R-:W-:-:S03]  /*2f00*/  FMNMX.FTZ R81, R42, R81, !PT ;  /* 0x000000512a517209 */ /* 0x000fc60007810000 */
[----:B------:R-:W1:Y:S01]  /*2f10*/  MUFU.TANH R45, R45 ;  /* 0x0000002d002d7308 */ /* 0x000e620000002400 */
[----:B---3--:R-:W-:Y:S01]  /*2f20*/  FSEL R40, R40, -INF , P6 ;  /* 0xff80000028287808 */ /* 0x008fe20003000000 */
[----:B------:R-:W-:Y:S01]  /*2f30*/  FMUL.FTZ R51, R94, UR5 ;  /* 0x000000055e337c20 */ /* 0x000fe20008410000 */
[----:B------:R-:W-:-:S05]  /*2f40*/  ISETP.GT.AND P6, PT, R2, 0x81, PT ;  /* 0x000000810200780c */ /* 0x000fca0003fc4270 */
[----:B------:R-:W3:Y:S01]  /*2f50*/  MUFU.TANH R52, R52 ;  /* 0x0000003400347308 */ /* 0x000ee20000002400 */
[----:B--2---:R-:W-:Y:S01]  /*2f60*/  FSEL R46, R46, -INF , P2 ;  /* 0xff8000002e2e7808 */ /* 0x004fe20001000000 */
[----:B------:R-:W-:Y:S01]  /*2f70*/  FMUL.FTZ R89, R100, UR5 ;  /* 0x0000000564597c20 */ /* 0x000fe20008410000 */
[----:B------:R-:W-:-:S05]  /*2f80*/  FMNMX.FTZ R85, R44, R81, !PT ;  /* 0x000000512c557209 */ /* 0x000fca0007810000 */
[----:B------:R-:W2:Y:S01]  /*2f90*/  MUFU.TANH R47, R47 ;  /* 0x0000002f002f7308 */ /* 0x000ea20000002400 */
[----:B------:R-:W-:Y:S01]  /*2fa0*/  FSEL R41, R41, -INF , P5 ;  /* 0xff80000029297808 */ /* 0x000fe20002800000 */
[----:B------:R-:W-:Y:S01]  /*2fb0*/  FMUL.FTZ R53, R95, UR5 ;  /* 0x000000055f357c20 */ /* 0x000fe20008410000 */
[----:B------:R-:W-:-:S05]  /*2fc0*/  ISETP.GT.AND P5, PT, R2, 0x88, PT ;  /* 0x000000880200780c */ /* 0x000fca0003fa4270 */
[----:B------:R-:W2:Y:S01]  /*2fd0*/  MUFU.TANH R55, R55 ;  /* 0x0000003700377308 */ /* 0x000ea20000002400 */
[----:B-----5:R-:W-:Y:S01]  /*2fe0*/  FSEL R48, R48, -INF , P6 ;  /* 0xff80000030307808 */ /* 0x020fe20003000000 */
[----:B------:R-:W-:Y:S01]  /*2ff0*/  FMUL.FTZ R88, R101, UR5 ;  /* 0x0000000565587c20 */ /* 0x000fe20008410000 */
[----:B------:R-:W-:-:S05]  /*3000*/  FMNMX.FTZ R85, R46, R85, !PT ;  /* 0x000000552e557209 */ /* 0x000fca0007810000 */
[----:B------:R-:W5:Y:S01]  /*3010*/  MUFU.TANH R49, R49 ;  /* 0x0000003100317308 */ /* 0x000f620000002400 */
[----:B----4-:R-:W-:Y:S01]  /*3020*/  FSEL R43, R43, -INF , P4 ;  /* 0xff8000002b2b7808 */ /* 0x010fe20002000000 */
[----:B------:R-:W-:Y:S01]  /*3030*/  FMUL.FTZ R58, R98, UR5 ;  /* 0x00000005623a7c20 */ /* 0x000fe20008410000 */
[----:B0-----:R-:W-:-:S05]  /*3040*/  FSEL R81, R50, -INF , P5 ;  /* 0xff80000032517808 */ /* 0x001fca0002800000 */
[----:B------:R-:W0:Y:S01]  /*3050*/  MUFU.TANH R87, R87 ;  /* 0x0000005700577308 */ /* 0x000e220000002400 */
[----:B------:R-:W-:Y:S01]  /*3060*/  ISETP.GT.AND P4, PT, R2, 0x89, PT ;  /* 0x000000890200780c */ /* 0x000fe20003f84270 */
[----:B------:R-:W-:Y:S01]  /*3070*/  FMUL.FTZ R90, R104, UR5 ;  /* 0x00000005685a7c20 */ /* 0x000fe20008410000 */
[----:B------:R-:W-:-:S05]  /*3080*/  FMNMX.FTZ R50, R48, R85, !PT ;  /* 0x0000005530327209 */ /* 0x000fca0007810000 */
[----:B------:R-:W4:Y:S01]  /*3090*/  MUFU.TANH R51, R51 ;  /* 0x0000003300337308 */ /* 0x000f220000002400 */
[----:B-1----:R-:W-:Y:S01]  /*30a0*/  FSEL R45, R45, -INF , P3 ;  /* 0xff8000002d2d7808 */ /* 0x002fe20001800000 */
[----:B------:R-:W-:Y:S01]  /*30b0*/  FMUL.FTZ R82, R99, UR5 ;  /* 0x0000000563527c20 */ /* 0x000fe20008410000 */
[----:B------:R-:W-:-:S05]  /*30c0*/  ISETP.GT.AND P3, PT, R2, 0x90, PT ;  /* 0x000000900200780c */ /* 0x000fca0003f64270 */
[----:B------:R-:W1:Y:S01]  /*30d0*/  MUFU.TANH R89, R89 ;  /* 0x0000005900597308 */ /* 0x000e620000002400 */
[----:B---3--:R-:W-:Y:S01]  /*30e0*/  FSEL R85, R52, -INF , P4 ;  /* 0xff80000034557808 */ /* 0x008fe20002000000 */
[----:B------:R-:W-:Y:S01]  /*30f0*/  FMUL.FTZ R91, R105, UR5 ;  /* 0x00000005695b7c20 */ /* 0x000fe20008410000 */
[----:B------:R-:W-:-:S05]  /*3100*/  FMNMX.FTZ R50, R81, R50, !PT ;  /* 0x0000003251327209 */ /* 0x000fca0007810000 */
[----:B------:R-:W3:Y:S01]  /*3110*/  MUFU.TANH R53, R53 ;  /* 0x0000003500357308 */ /* 0x000ee20000002400 */
[----:B--2---:R-:W-:Y:S01]  /*3120*/  FSEL R47, R47, -INF , P2 ;  /* 0xff8000002f2f7808 */ /* 0x004fe20001000000 */
[----:B------:R-:W-:Y:S01]  /*3130*/  FMUL.FTZ R83, R102, UR5 ;  /* 0x0000000566537c20 */ /* 0x000fe20008410000 */
[----:B------:R-:W-:-:S05]  /*3140*/  FSEL R86, R55, -INF , P3 ;  /* 0xff80000037567808 */ /* 0x000fca0001800000 */
[----:B------:R-:W2:Y:S01]  /*3150*/  MUFU.TANH R88, R88 ;  /* 0x0000005800587308 */ /* 0x000ea20000002400 */
[----:B------:R-:W-:Y:S01]  /*3160*/  ISETP.GT.AND P2, PT, R2, 0x91, PT ;  /* 0x000000910200780c */ /* 0x000fe20003f44270 */
[----:B------:R-:W-:Y:S01]  /*3170*/  FMUL.FTZ R93, R108, UR5 ;  /* 0x000000056c5d7c20 */ /* 0x000fe20008410000 */
[----:B------:R-:W-:-:S05]  /*3180*/  FMNMX.FTZ R55, R85, R50, !PT ;  /* 0x0000003255377209 */ /* 0x000fca0007810000 */
[----:B------:R-:W2:Y:S01]  /*3190*/  MUFU.TANH R58, R58 ;  /* 0x0000003a003a7308 */ /* 0x000ea20000002400 */
[----:B-----5:R-:W-:Y:S01]  /*31a0*/  FSEL R49, R49, -INF , P6 ;  /* 0xff80000031317808 */ /* 0x020fe20003000000 */
[----:B------:R-:W-:Y:S01]  /*31b0*/  FMUL.FTZ R84, R103, UR5 ;  /* 0x0000000567547c20 */ /* 0x000fe20008410000 */
[----:B------:R-:W-:-:S05]  /*31c0*/  ISETP.GT.AND P6, PT, R2, 0x98, PT ;  /* 0x000000980200780c */ /* 0x000fca0003fc4270 */
[----:B------:R-:W5:Y:S01]  /*31d0*/  MUFU.TANH R90, R90 ;  /* 0x0000005a005a7308 */ /* 0x000f620000002400 */
[----:B0-----:R-:W-:Y:S01]  /*31e0*/  FSEL R87, R87, -INF , P2 ;  /* 0xff80000057577808 */ /* 0x001fe20001000000 */
[----:B------:R-:W-:Y:S01]  /*31f0*/  FMUL.FTZ R95, R109, UR5 ;  /* 0x000000056d5f7c20 */ /* 0x000fe20008410000 */
[----:B------:R-:W-:-:S05]  /*3200*/  FMNMX.FTZ R52, R86, R55, !PT ;  /* 0x0000003756347209 */ /* 0x000fca0007810000 */
[----:B------:R-:W0:Y:S01]  /*3210*/  MUFU.TANH R82, R82 ;  /* 0x0000005200527308 */ /* 0x000e220000002400 */
[----:B----4-:R-:W-:Y:S01]  /*3220*/  FSEL R51, R51, -INF , P5 ;  /* 0xff80000033337808 */ /* 0x010fe20002800000 */
[----:B------:R-:W-:Y:S01]  /*3230*/  FMUL.FTZ R34, R106, UR5 ;  /* 0x000000056a227c20 */ /* 0x000fe20008410000 */
[----:B------:R-:W-:-:S05]  /*3240*/  ISETP.GT.AND P5, PT, R2, 0x99, PT ;  /* 0x000000990200780c */ /* 0x000fca0003fa4270 */
[----:B------:R-:W4:Y:S01]  /*3250*/  MUFU.TANH R91, R91 ;  /* 0x0000005b005b7308 */ /* 0x000f220000002400 */
[----:B-1----:R-:W-:Y:S01]  /*3260*/  FSEL R89, R89, -INF , P6 ;  /* 0xff80000059597808 */ /* 0x002fe20003000000 */
[----:B------:R-:W-:Y:S01]  /*3270*/  FMUL.FTZ R92, R112, UR5 ;  /* 0x00000005705c7c20 */ /* 0x000fe20008410000 */
[----:B------:R-:W-:-:S05]  /*3280*/  FMNMX.FTZ R52, R87, R52, !PT ;  /* 0x0000003457347209 */ /* 0x000fca0007810000 */
        /* <DEDUP_REMOVED lines=9> */
[----:B------:R-:W-:Y:S01]  /*3320*/  FMUL.FTZ R96, R110, UR5 ;  /* 0x000000056e607c20 */ /* 0x000fe20008410000 */
[----:B------:R-:W-:-:S06]  /*3330*/  FSEL R58, R58, -INF , P3 ;  /* 0xff8000003a3a7808 */ /* 0x000fcc0001800000 */
[----:B------:R-:W2:Y:S01]  /*3340*/  MUFU.TANH R95, R95 ;  /* 0x0000005f005f7308 */ /* 0x000ea20000002400 */
[----:B------:R-:W-:Y:S01]  /*3350*/  ISETP.GT.AND P3, PT, R2, 0xa1, PT ;  /* 0x000000a10200780c */ /* 0x000fe20003f64270 */
[----:B------:R-:W-:Y:S01]  /*3360*/  FMUL.FTZ R97, R116, UR5 ;  /* 0x0000000574617c20 */ /* 0x000fe20008410000 */
[----:B-----5:R-:W-:Y:S02]  /*3370*/  FSEL R90, R90, -INF , P4 ;  /* 0xff8000005a5a7808 */ /* 0x020fe40002000000 */
[----:B------:R-:W-:-:S03]  /*3380*/  FMNMX.FTZ R55, R88, R55, !PT ;  /* 0x0000003758377209 */ /* 0x000fc60007810000 */
[----:B------:R-:W5:Y:S01]  /*3390*/  MUFU.TANH R34, R34 ;  /* 0x0000002200227308 */ /* 0x000f620000002400 */
[----:B0-----:R-:W-:Y:S02]  /*33a0*/  FSEL R50, R82, -INF , P2 ;  /* 0xff80000052327808 */ /* 0x001fe40001000000 */
[----:B------:R-:W-:-:S05]  /*33b0*/  ISETP.GT.AND P2, PT, R2, 0xa8, PT ;  /* 0x000000a80200780c */ /* 0x000fca0003f44270 */
[----:B------:R-:W0:Y:S01]  /*33c0*/  MUFU.TANH R92, R92 ;  /* 0x0000005c005c7308 */ /* 0x000e220000002400 */
[----:B----4-:R-:W-:Y:S02]  /*33d0*/  FSEL R91, R91, -INF , P3 ;  /* 0xff8000005b5b7808 */ /* 0x010fe40001800000 */
[----:B------:R-:W-:-:S05]  /*33e0*/  FMNMX.FTZ R82, R90, R55, !PT ;  /* 0x000000375a527209 */ /* 0x000fca0007810000 */
[----:B------:R-:W4:Y:S01]  /*33f0*/  MUFU.TANH R35, R35 ;  /* 0x0000002300237308 */ /* 0x000f220000002400 */
[----:B-1----:R-:W-:Y:S02]  /*3400*/  FSEL R52, R83, -INF , P6 ;  /* 0xff80000053347808 */ /* 0x002fe40003000000 */
[----:B------:R-:W-:-:S05]  /*3410*/  ISETP.GT.AND P6, PT, R2, 0xa9, PT ;  /* 0x000000a90200780c */ /* 0x000fca0003fc4270 */
[----:B------:R-:W1:Y:S01]  /*3420*/  MUFU.TANH R94, R94 ;  /* 0x0000005e005e7308 */ /* 0x000e620000002400 */
[----:B---3--:R-:W-:Y:S02]  /*3430*/  FSEL R93, R93, -INF , P2 ;  /* 0xff8000005d5d7808 */ /* 0x008fe40001000000 */
[----:B------:R-:W-:-:S05]  /*3440*/  FMNMX.FTZ R82, R91, R82, !PT ;  /* 0x000000525b527209 */ /* 0x000fca0007810000 */
[----:B------:R-:W3:Y:S01]  /*3450*/  MUFU.TANH R96, R96 ;  /* 0x0000006000607308 */ /* 0x000ee20000002400 */
[----:B--2---:R-:W-:Y:S02]  /*3460*/  FSEL R55, R84, -INF , P5 ;  /* 0xff80000054377808 */ /* 0x004fe40002800000 */
[----:B------:R-:W-:-:S05]  /*3470*/  ISETP.GT.AND P5, PT, R2, 0xb0, PT ;  /* 0x000000b00200780c */ /* 0x000fca0003fa4270 */
[----:B------:R-:W2:Y:S01]  /*3480*/  MUFU.TANH R97, R97 ;  /* 0x0000006100617308 */ /* 0x000ea20000002400 */
[----:B------:R-:W-:Y:S02]  /*3490*/  FSEL R95, R95, -INF , P6 ;  /* 0xff8000005f5f7808 */ /* 0x000fe40003000000 */
[----:B------:R-:W-:-:S05]  /*34a0*/  FMNMX.FTZ R82, R93, R82, !PT ;  /* 0x000000525d527209 */ /* 0x000fca0007810000 */
[----:B------:R-:W2:Y:S01]  /*34b0*/  MUFU.TANH R117, R117 ;  /* 0x0000007500757308 */ /* 0x000ea20000002400 */
[----:B-----5:R-:W-:Y:S02]  /*34c0*/  FSEL R84, R34, -INF , P4 ;  /* 0xff80000022547808 */ /* 0x020fe40002000000 */
[----:B------:R-:W-:Y:S02]  /*34d0*/  ISETP.GT.AND P4, PT, R2, 0xb1, PT ;  /* 0x000000b10200780c */ /* 0x000fe40003f84270 */
[----:B0-----:R-:W-:Y:S02]  /*34e0*/  FSEL R92, R92, -INF , P5 ;  /* 0xff8000005c5c7808 */ /* 0x001fe40002800000 */
[----:B------:R-:W-:Y:S02]  /*34f0*/  FMNMX.FTZ R99, R95, R82, !PT ;  /* 0x000000525f637209 */ /* 0x000fe40007810000 */
[----:B----4-:R-:W-:Y:S02]  /*3500*/  FSEL R83, R35, -INF , P3 ;  /* 0xff80000023537808 */ /* 0x010fe40001800000 */
[----:B------:R-:W-:-:S02]  /*3510*/  ISETP.GT.AND P3, PT, R2, 0xb8, PT ;  /* 0x000000b80200780c */ /* 0x000fc40003f64270 */
[----:B-1----:R-:W-:Y:S02]  /*3520*/  FSEL R94, R94, -INF , P4 ;  /* 0xff8000005e5e7808 */ /* 0x002fe40002000000 */
[----:B------:R-:W-:Y:S02]  /*3530*/  FMNMX.FTZ R99, R92, R99, !PT ;  /* 0x000000635c637209 */ /* 0x000fe40007810000 */
[----:B---3--:R-:W-:Y:S02]  /*3540*/  FSEL R82, R96, -INF , P2 ;  /* 0xff80000060527808 */ /* 0x008fe40001000000 */
[----:B------:R-:W-:Y:S02]  /*3550*/  ISETP.GT.AND P2, PT, R2, 0xb9, PT ;  /* 0x000000b90200780c */ /* 0x000fe40003f44270 */
[----:B--2---:R-:W-:Y:S02]  /*3560*/  FSEL R2, R97, -INF , P3 ;  /* 0xff80000061027808 */ /* 0x004fe40001800000 */
[----:B------:R-:W-:-:S02]  /*3570*/  FMNMX.FTZ R99, R94, R99, !PT ;  /* 0x000000635e637209 */ /* 0x000fc40007810000 */
[----:B------:R-:W-:Y:S02]  /*3580*/  FSEL R97, R117, -INF , P2 ;  /* 0xff80000075617808 */ /* 0x000fe40001000000 */
[----:B------:R-:W-:-:S04]  /*3590*/  FMNMX.FTZ R34, R2, R99, !PT ;  /* 0x0000006302227209 */ /* 0x000fc80007810000 */
[----:B------:R-:W-:-:S05]  /*35a0*/  FMNMX.FTZ R98, R97, R34, !PT ;  /* 0x0000002261627209 */ /* 0x000fca0007810000 */
[----:B------:R-:W0:Y:S02]  /*35b0*/  SHFL.BFLY PT, R35, R98, 0x2, 0x1f ;  /* 0x0c401f0062237f89 */ /* 0x000e2400000e0000 */
[----:B0-----:R-:W-:-:S05]  /*35c0*/  FMNMX.FTZ R99, R98, R35, !PT ;  /* 0x0000002362637209 */ /* 0x001fca0007810000 */
[----:B------:R-:W0:Y:S01]  /*35d0*/  SHFL.BFLY PT, R34, R99, 0x1, 0x1f ;  /* 0x0c201f0063227f89 */ /* 0x000e2200000e0000 */
[----:B------:R-:W-:Y:S01]  /*35e0*/  IMAD.U32 R35, RZ, RZ, UR6 ;  /* 0x00000006ff237e24 */ /* 0x000fe2000f8e00ff */
[----:B0-----:R-:W-:-:S04]  /*35f0*/  FMNMX.FTZ R34, R99, R34, !PT ;  /* 0x0000002263227209 */ /* 0x001fc80007810000 */
[C---:B------:R-:W-:Y:S01]  /*3600*/  FSETP.NEU.FTZ.AND P0, PT, R34.reuse, -INF , PT ;  /* 0xff8000002200780b */ /* 0x040fe20003f1d000 */
[----:B------:R-:W-:-:S05]  /*3610*/  FMUL.FTZ R96, R34, R35 ;  /* 0x0000002322607220 */ /* 0x000fca0000410000 */
[----:B------:R-:W-:-:S05]  /*3620*/  FSEL R96, R96, RZ, P0 ;  /* 0x000000ff60607208 */ /* 0x000fca0000000000 */
[-CC-:B------:R-:W-:Y:S01]  /*3630*/  FFMA.FTZ R105, R54, R35.reuse, -R96.reuse ;  /* 0x0000002336697223 */ /* 0x180fe20000010860 */
[----:B------:R-:W-:Y:S01]  /*3640*/  FFMA.FTZ R54, R60, R35, -R96 ;  /* 0x000000233c367223 */ /* 0x000fe20000010860 */
[----:B------:R-:W-:-:S04]  /*3650*/  FMNMX.FTZ R60, R5, R7, !PT ;  /* 0x00000007053c7209 */ /* 0x000fc80007810000 */
[----:B------:R-:W-:-:S04]  /*3660*/  FMNMX.FTZ R60, R9, R60, !PT ;  /* 0x0000003c093c7209 */ /* 0x000fc80007810000 */
[----:B------:R-:W-:Y:S01]  /*3670*/  FMNMX.FTZ R60, R11, R60, !PT ;  /* 0x0000003c0b3c7209 */ /* 0x000fe20007810000 */
[-CC-:B------:R-:W-:Y:S01]  /*3680*/  FFMA.FTZ R102, R10, R35.reuse, -R96.reuse ;  /* 0x000000230a667223 */ /* 0x180fe20000010860 */
[-CC-:B------:R-:W-:Y:S02]  /*3690*/  FFMA.FTZ R10, R12, R35.reuse, -R96.reuse ;  /* 0x000000230c0a7223 */ /* 0x180fe40000010860 */
[----:B------:R-:W-:Y:S01]  /*36a0*/  FMNMX.FTZ R60, R13, R60, !PT ;  /* 0x0000003c0d3c7209 */ /* 0x000fe20007810000 */
[-CC-:B------:R-:W-:Y:S01]  /*36b0*/  FFMA.FTZ R12, R56, R35.reuse, -R96.reuse ;  /* 0x00000023380c7223 */ /* 0x180fe20000010860 */
[-CC-:B------:R-:W-:Y:S01]  /*36c0*/  FFMA.FTZ R56, R61, R35.reuse, -R96.reuse ;  /* 0x000000233d387223 */ /* 0x180fe20000010860 */
[-CC-:B------:R-:W-:Y:S01]  /*36d0*/  FFMA.FTZ R103, R14, R35.reuse, -R96.reuse ;  /* 0x000000230e677223 */ /* 0x180fe20000010860 */
[----:B------:R-:W-:Y:S01]  /*36e0*/  FMNMX.FTZ R61, R15, R60, !PT ;  /* 0x0000003c0f3d7209 */ /* 0x000fe20007810000 */
[-CC-:B------:R-:W-:Y:S01]  /*36f0*/  FFMA.FTZ R14, R57, R35.reuse, -R96.reuse ;  /* 0x00000023390e7223 */ /* 0x180fe20000010860 */
[----:B------:R-:W-:-:S02]  /*3700*/  FFMA.FTZ R57, R62, R35, -R96 ;  /* 0x000000233e397223 */ /* 0x000fc40000010860 */
[----:B------:R-:W-:-:S04]  /*3710*/  FMNMX.FTZ R62, R18, R61, !PT ;  /* 0x0000003d123e7209 */ /* 0x000fc80007810000 */
[----:B------:R-:W-:Y:S01]  /*3720*/  FMNMX.FTZ R61, R19, R62, !PT ;  /* 0x0000003e133d7209 */ /* 0x000fe20007810000 */
[-CC-:B------:R-:W-:Y:S01]  /*3730*/  FFMA.FTZ R104, R17, R35.reuse, -R96.reuse ;  /* 0x0000002311687223 */ /* 0x180fe20000010860 */
[--C-:B------:R-:W-:Y:S02]  /*3740*/  FFMA.FTZ R17, R59, R35, -R96.reuse ;  /* 0x000000233b117223 */ /* 0x100fe40000010860 */
[----:B------:R-:W-:Y:S01]  /*3750*/  FMNMX.FTZ R62, R20, R61, !PT ;  /* 0x0000003d143e7209 */ /* 0x000fe20007810000 */
[----:B------:R-:W-:-:S03]  /*3760*/  FFMA.FTZ R59, R63, R35, -R96 ;  /* 0x000000233f3b7223 */ /* 0x000fc60000010860 */
[----:B------:R-:W-:Y:S01]  /*3770*/  FMNMX.FTZ R63, R21, R62, !PT ;  /* 0x0000003e153f7209 */ /* 0x000fe20007810000 */
[----:B------:R-:W-:-:S03]  /*3780*/  FFMA.FTZ R60, R64, R35, -R96 ;  /* 0x00000023403c7223 */ /* 0x000fc60000010860 */
[----:B------:R-:W-:-:S04]  /*3790*/  FMNMX.FTZ R64, R22, R63, !PT ;  /* 0x0000003f16407209 */ /* 0x000fc80007810000 */
[----:B------:R-:W-:Y:S01]  /*37a0*/  FMNMX.FTZ R63, R23, R64, !PT ;  /* 0x00000040173f7209 */ /* 0x000fe20007810000 */
[----:B------:R-:W-:-:S03]  /*37b0*/  FFMA.FTZ R106, R65, R35, -R96 ;  /* 0x00000023416a7223 */ /* 0x000fc60000010860 */
[----:B------:R-:W-:-:S04]  /*37c0*/  FMNMX.FTZ R64, R24, R63, !PT ;  /* 0x0000003f18407209 */ /* 0x000fc80007810000 */
[----:B------:R-:W-:-:S04]  /*37d0*/  FMNMX.FTZ R65, R25, R64, !PT ;  /* 0x0000004019417209 */ /* 0x000fc80007810000 */
[----:B------:R-:W-:Y:S01]  /*37e0*/  FMNMX.FTZ R64, R26, R65, !PT ;  /* 0x000000411a407209 */ /* 0x000fe20007810000 */
[----:B------:R-:W-:-:S03]  /*37f0*/  FFMA.FTZ R62, R66, R35, -R96 ;  /* 0x00000023423e7223 */ /* 0x000fc60000010860 */
[----:B------:R-:W-:-:S04]  /*3800*/  FMNMX.FTZ R65, R27, R64, !PT ;  /* 0x000000401b417209 */ /* 0x000fc80007810000 */
[----:B------:R-:W-:Y:S01]  /*3810*/  FMNMX.FTZ R66, R28, R65, !PT ;  /* 0x000000411c427209 */ /* 0x000fe20007810000 */
[----:B------:R-:W-:-:S03]  /*3820*/  FFMA.FTZ R67, R67, R35, -R96 ;  /* 0x0000002343437223 */ /* 0x000fc60000010860 */
[----:B------:R-:W-:Y:S01]  /*3830*/  FMNMX.FTZ R65, R29, R66, !PT ;  /* 0x000000421d417209 */ /* 0x000fe20007810000 */
[----:B------:R0:W-:Y:S03]  /*3840*/  MUFU.EX2 R63, R67 ;  /* 0x00000043003f7308 */ /* 0x0001e60000000800 */
[----:B------:R-:W-:Y:S01]  /*3850*/  FMNMX.FTZ R66, R30, R65, !PT ;  /* 0x000000411e427209 */ /* 0x000fe20007810000 */
[----:B------:R-:W-:-:S03]  /*3860*/  FFMA.FTZ R68, R68, R35, -R96 ;  /* 0x0000002344447223 */ /* 0x000fc60000010860 */
[----:B0-----:R-:W-:Y:S01]  /*3870*/  FMNMX.FTZ R67, R31, R66, !PT ;  /* 0x000000421f437209 */ /* 0x001fe20007810000 */
[----:B------:R-:W-:Y:S08]  /*3880*/  MUFU.EX2 R61, R106 ;  /* 0x0000006a003d7308 */ /* 0x000ff00000000800 */
[----:B------:R0:W-:Y:S02]  /*3890*/  MUFU.EX2 R106, R68 ;  /* 0x00000044006a7308 */ /* 0x0001e40000000800 */
[----:B0-----:R-:W-:-:S04]  /*38a0*/  FMNMX.FTZ R68, R32, R67, !PT ;  /* 0x0000004320447209 */ /* 0x001fc80007810000 */
[----:B------:R-:W-:Y:S01]  /*38b0*/  FMNMX.FTZ R67, R33, R68, !PT ;  /* 0x0000004421437209 */ /* 0x000fe20007810000 */
[----:B------:R-:W-:-:S03]  /*38c0*/  FFMA.FTZ R64, R69, R35, -R96 ;  /* 0x0000002345407223 */ /* 0x000fc60000010860 */
[----:B------:R-:W-:Y:S01]  /*38d0*/  FMNMX.FTZ R68, R72, R67, !PT ;  /* 0x0000004348447209 */ /* 0x000fe20007810000 */
[----:B------:R-:W-:-:S03]  /*38e0*/  FFMA.FTZ R70, R70, R35, -R96 ;  /* 0x0000002346467223 */ /* 0x000fc60000010860 */
[----:B------:R-:W-:Y:S01]  /*38f0*/  FMNMX.FTZ R69, R73, R68, !PT ;  /* 0x0000004449457209 */ /* 0x000fe20007810000 */
[----:B------:R0:W-:Y:S03]  /*3900*/  MUFU.EX2 R65, R70 ;  /* 0x0000004600417308 */ /* 0x0001e60000000800 */
[----:B0-----:R-:W-:-:S04]  /*3910*/  FMNMX.FTZ R70, R36, R69, !PT ;  /* 0x0000004524467209 */ /* 0x001fc80007810000 */
[----:B------:R-:W-:Y:S01]  /*3920*/  FMNMX.FTZ R69, R37, R70, !PT ;  /* 0x0000004625457209 */ /* 0x000fe20007810000 */
[----:B------:R-:W-:-:S03]  /*3930*/  FFMA.FTZ R66, R71, R35, -R96 ;  /* 0x0000002347427223 */ /* 0x000fc60000010860 */
[----:B------:R-:W-:Y:S01]  /*3940*/  FMNMX.FTZ R70, R38, R69, !PT ;  /* 0x0000004526467209 */ /* 0x000fe20007810000 */
[----:B------:R-:W-:-:S03]  /*3950*/  FFMA.FTZ R74, R74, R35, -R96 ;  /* 0x000000234a4a7223 */ /* 0x000fc60000010860 */
[----:B------:R-:W-:Y:S01]  /*3960*/  FMNMX.FTZ R71, R39, R70, !PT ;  /* 0x0000004627477209 */ /* 0x000fe20007810000 */
[----:B------:R0:W-:Y:S01]  /*3970*/  MUFU.EX2 R67, R74 ;  /* 0x0000004a00437308 */ /* 0x0001e20000000800 */
[-CC-:B------:R-:W-:Y:S01]  /*3980*/  FFMA.FTZ R68, R75, R35.reuse, -R96.reuse ;  /* 0x000000234b447223 */ /* 0x180fe20000010860 */
[----:B------:R-:W-:Y:S01]  /*3990*/  FFMA.FTZ R75, R76, R35, -R96 ;  /* 0x000000234c4b7223 */ /* 0x000fe20000010860 */
[----:B0-----:R-:W-:-:S04]  /*39a0*/  FMNMX.FTZ R74, R40, R71, !PT ;  /* 0x00000047284a7209 */ /* 0x001fc80007810000 */
[----:B------:R-:W-:-:S04]  /*39b0*/  FMNMX.FTZ R74, R41, R74, !PT ;  /* 0x0000004a294a7209 */ /* 0x000fc80007810000 */
[----:B------:R-:W-:-:S04]  /*39c0*/  FMNMX.FTZ R76, R43, R74, !PT ;  /* 0x0000004a2b4c7209 */ /* 0x000fc80007810000 */
[----:B------:R-:W-:-:S04]  /*39d0*/  FMNMX.FTZ R76, R45, R76, !PT ;  /* 0x0000004c2d4c7209 */ /* 0x000fc80007810000 */
[----:B------:R-:W-:Y:S01]  /*39e0*/  FMNMX.FTZ R76, R47, R76, !PT ;  /* 0x0000004c2f4c7209 */ /* 0x000fe20007810000 */
[----:B------:R-:W-:-:S03]  /*39f0*/  FFMA.FTZ R70, R77, R35, -R96 ;  /* 0x000000234d467223 */ /* 0x000fc60000010860 */
[----:B------:R-:W-:Y:S01]  /*3a00*/  FMNMX.FTZ R76, R49, R76, !PT ;  /* 0x0000004c314c7209 */ /* 0x000fe20007810000 */
[----:B------:R-:W-:-:S03]  /*3a10*/  FFMA.FTZ R77, R78, R35, -R96 ;  /* 0x000000234e4d7223 */ /* 0x000fc60000010860 */
[----:B------:R-:W-:Y:S02]  /*3a20*/  FMNMX.FTZ R78, R51, R76, !PT ;  /* 0x0000004c334e7209 */ /* 0x000fe40007810000 */
[----:B------:R-:W-:Y:S02]  /*3a30*/  ISETP.NE.AND P0, PT, R3, RZ, PT ;  /* 0x000000ff0300720c */ /* 0x000fe40003f05270 */
[----:B------:R-:W-:Y:S01]  /*3a40*/  FMNMX.FTZ R71, R53, R78, !PT ;  /* 0x0000004e35477209 */ /* 0x000fe20007810000 */
[----:B------:R-:W-:-:S03]  /*3a50*/  FMUL.FTZ R3, R111, UR5 ;  /* 0x000000056f037c20 */ /* 0x000fc60008410000 */
[----:B------:R-:W-:Y:S01]  /*3a60*/  FMNMX.FTZ R71, R58, R71, !PT ;  /* 0x000000473a477209 */ /* 0x000fe20007810000 */
[----:B------:R-:W-:Y:S02]  /*3a70*/  FMUL.FTZ R98, R114, UR5 ;  /* 0x0000000572627c20 */ /* 0x000fe40008410000 */
[----:B------:R-:W0:Y:S01]  /*3a80*/  MUFU.TANH R3, R3 ;  /* 0x0000000300037308 */ /* 0x000e220000002400 */
[----:B------:R-:W-:Y:S01]  /*3a90*/  FMNMX.FTZ R71, R50, R71, !PT ;  /* 0x0000004732477209 */ /* 0x000fe20007810000 */
[----:B------:R-:W-:-:S03]  /*3aa0*/  FMUL.FTZ R99, R115, UR5 ;  /* 0x0000000573637c20 */ /* 0x000fc60008410000 */
[----:B------:R-:W-:Y:S01]  /*3ab0*/  FMNMX.FTZ R78, R52, R71, !PT ;  /* 0x00000047344e7209 */ /* 0x000fe20007810000 */
[----:B------:R-:W-:Y:S02]  /*3ac0*/  FMUL.FTZ R100, R118, UR5 ;  /* 0x0000000576647c20 */ /* 0x000fe40008410000 */
[----:B------:R-:W1:Y:S01]  /*3ad0*/  MUFU.TANH R98, R98 ;  /* 0x0000006200627308 */ /* 0x000e620000002400 */
[----:B------:R-:W-:Y:S01]  /*3ae0*/  FMNMX.FTZ R71, R55, R78, !PT ;  /* 0x0000004e37477209 */ /* 0x000fe20007810000 */
[----:B------:R-:W-:-:S03]  /*3af0*/  FMUL.FTZ R101, R119, UR5 ;  /* 0x0000000577657c20 */ /* 0x000fc60008410000 */
[----:B------:R-:W-:-:S03]  /*3b00*/  FMNMX.FTZ R78, R84, R71, !PT ;  /* 0x00000047544e7209 */ /* 0x000fc60007810000 */
[----:B------:R-:W2:Y:S01]  /*3b10*/  MUFU.TANH R99, R99 ;  /* 0x0000006300637308 */ /* 0x000ea20000002400 */
[----:B------:R-:W-:Y:S02]  /*3b20*/  FMNMX.FTZ R71, R83, R78, !PT ;  /* 0x0000004e53477209 */ /* 0x000fe40007810000 */
[----:B0-----:R-:W-:Y:S01]  /*3b30*/  FSEL R107, R3, -INF , P6 ;  /* 0xff800000036b7808 */ /* 0x001fe20003000000 */
[----:B------:R-:W-:-:S04]  /*3b40*/  FFMA.FTZ R3, R48, R35, -R96 ;  /* 0x0000002330037223 */ /* 0x000fc80000010860 */
[----:B------:R-:W0:Y:S01]  /*3b50*/  MUFU.TANH R100, R100 ;  /* 0x0000006400647308 */ /* 0x000e220000002400 */
[----:B------:R-:W-:Y:S02]  /*3b60*/  FMNMX.FTZ R48, R82, R71, !PT ;  /* 0x0000004752307209 */ /* 0x000fe40007810000 */
[----:B-1----:R-:W-:-:S05]  /*3b70*/  FSEL R98, R98, -INF , P5 ;  /* 0xff80000062627808 */ /* 0x002fca0002800000 */
[----:B------:R-:W1:Y:S01]  /*3b80*/  MUFU.TANH R101, R101 ;  /* 0x0000006500657308 */ /* 0x000e620000002400 */
[----:B------:R-:W-:Y:S02]  /*3b90*/  FMNMX.FTZ R71, R107, R48, !PT ;  /* 0x000000306b477209 */ /* 0x000fe40007810000 */
[----:B--2---:R-:W-:Y:S02]  /*3ba0*/  FSEL R99, R99, -INF , P4 ;  /* 0xff80000063637808 */ /* 0x004fe40002000000 */
[----:B------:R-:W-:Y:S02]  /*3bb0*/  FMNMX.FTZ R78, R98, R71, !PT ;  /* 0x00000047624e7209 */ /* 0x000fe40007810000 */
[----:B0-----:R-:W-:Y:S02]  /*3bc0*/  FSEL R100, R100, -INF , P3 ;  /* 0xff80000064647808 */ /* 0x001fe40001800000 */
[----:B------:R-:W-:-:S04]  /*3bd0*/  FMNMX.FTZ R71, R99, R78, !PT ;  /* 0x0000004e63477209 */ /* 0x000fc80007810000 */
[----:B------:R-:W-:Y:S02]  /*3be0*/  FMNMX.FTZ R78, R100, R71, !PT ;  /* 0x00000047644e7209 */ /* 0x000fe40007810000 */
[----:B-1----:R-:W-:-:S04]  /*3bf0*/  FSEL R101, R101, -INF , P2 ;  /* 0xff80000065657808 */ /* 0x002fc80001000000 */
[----:B------:R-:W-:Y:S01]  /*3c00*/  FMNMX.FTZ R71, R101, R78, !PT ;  /* 0x0000004e65477209 */ /* 0x000fe20007810000 */
[----:B------:R-:W-:-:S04]  /*3c10*/  FFMA.FTZ R78, R86, R35, -R96 ;  /* 0x00000023564e7223 */ /* 0x000fc80000010860 */
[----:B------:R-:W0:Y:S02]  /*3c20*/  SHFL.BFLY PT, R86, R71, 0x2, 0x1f ;  /* 0x0c401f0047567f89 */ /* 0x000e2400000e0000 */
[----:B0-----:R-:W-:-:S05]  /*3c30*/  FMNMX.FTZ R108, R71, R86, !PT ;  /* 0x00000056476c7209 */ /* 0x001fca0007810000 */
[----:B------:R-:W0:Y:S01]  /*3c40*/  SHFL.BFLY PT, R71, R108, 0x1, 0x1f ;  /* 0x0c201f006c477f89 */ /* 0x000e2200000e0000 */
[----:B------:R-:W-:-:S04]  /*3c50*/  FFMA.FTZ R80, R80, R35, -R96 ;  /* 0x0000002350507223 */ /* 0x000fc80000010860 */
[----:B------:R1:W-:Y:S01]  /*3c60*/  MUFU.EX2 R76, R80 ;  /* 0x00000050004c7308 */ /* 0x0003e20000000800 */
[-CC-:B------:R-:W-:Y:S01]  /*3c70*/  FFMA.FTZ R4, R4, R35.reuse, -R96.reuse ;  /* 0x0000002304047223 */ /* 0x180fe20000010860 */
[-CC-:B------:R-:W-:Y:S01]  /*3c80*/  FFMA.FTZ R6, R6, R35.reuse, -R96.reuse ;  /* 0x0000002306067223 */ /* 0x180fe20000010860 */
[-CC-:B-1----:R-:W-:Y:S01]  /*3c90*/  FFMA.FTZ R80, R89, R35.reuse, -R96.reuse ;  /* 0x0000002359507223 */ /* 0x182fe20000010860 */
[----:B------:R-:W-:Y:S01]  /*3ca0*/  FFMA.FTZ R89, R92, R35, -R96 ;  /* 0x000000235c597223 */ /* 0x000fe20000010860 */
[----:B0-----:R-:W-:-:S04]  /*3cb0*/  FMNMX.FTZ R71, R108, R71, !PT ;  /* 0x000000476c477209 */ /* 0x001fc80007810000 */
[C---:B------:R-:W-:Y:S01]  /*3cc0*/  FSETP.NEU.FTZ.AND P2, PT, R71.reuse, -INF , PT ;  /* 0xff8000004700780b */ /* 0x040fe20003f5d000 */
[-C--:B------:R-:W-:Y:S01]  /*3cd0*/  FMUL.FTZ R92, R71, R35.reuse ;  /* 0x00000023475c7220 */ /* 0x080fe20000410000 */
[----:B------:R-:W-:-:S04]  /*3ce0*/  FFMA.FTZ R8, R8, R35, -R96 ;  /* 0x0000002308087223 */ /* 0x000fc80000010860 */
[----:B------:R-:W-:Y:S01]  /*3cf0*/  FSEL R92, R92, RZ, P2 ;  /* 0x000000ff5c5c7208 */ /* 0x000fe20001000000 */
[----:B------:R-:W-:Y:S04]  /*3d00*/  MUFU.EX2 R4, R4 ;  /* 0x0000000400047308 */ /* 0x000fe80000000800 */
[-CC-:B------:R-:W-:Y:S01]  /*3d10*/  FFMA.FTZ R5, R5, R35.reuse, -R92.reuse ;  /* 0x0000002305057223 */ /* 0x180fe2000001085c */
[----:B------:R-:W-:-:S03]  /*3d20*/  FFMA.FTZ R7, R7, R35, -R92 ;  /* 0x0000002307077223 */ /* 0x000fc6000001085c */
[----:B------:R-:W0:Y:S01]  /*3d30*/  MUFU.EX2 R6, R6 ;  /* 0x0000000600067308 */ /* 0x000e220000000800 */
[-C--:B------:R-:W-:Y:S01]  /*3d40*/  FFMA.FTZ R9, R9, R35.reuse, -R92 ;  /* 0x0000002309097223 */ /* 0x080fe2000001085c */
[-CC-:B------:R-:W-:Y:S01]  /*3d50*/  FFMA.FTZ R79, R79, R35.reuse, -R96.reuse ;  /* 0x000000234f4f7223 */ /* 0x180fe20000010860 */
[----:B------:R-:W-:-:S05]  /*3d60*/  FFMA.FTZ R48, R81, R35, -R96 ;  /* 0x0000002351307223 */ /* 0x000fca0000010860 */
[----:B------:R-:W1:Y:S01]  /*3d70*/  MUFU.EX2 R8, R8 ;  /* 0x0000000800087308 */ /* 0x000e620000000800 */
[-C--:B------:R-:W-:Y:S01]  /*3d80*/  FFMA.FTZ R11, R11, R35.reuse, -R92 ;  /* 0x000000230b0b7223 */ /* 0x080fe2000001085c */
[-CC-:B------:R-:W-:Y:S01]  /*3d90*/  FFMA.FTZ R81, R88, R35.reuse, -R96.reuse ;  /* 0x0000002358517223 */ /* 0x180fe20000010860 */
[----:B------:R-:W-:-:S05]  /*3da0*/  FFMA.FTZ R86, R91, R35, -R96 ;  /* 0x000000235b567223 */ /* 0x000fca0000010860 */
[----:B------:R-:W2:Y:S01]  /*3db0*/  MUFU.EX2 R102, R102 ;  /* 0x0000006600667308 */ /* 0x000ea20000000800 */
[-CC-:B------:R-:W-:Y:S01]  /*3dc0*/  FFMA.FTZ R88, R95, R35.reuse, -R96.reuse ;  /* 0x000000235f587223 */ /* 0x180fe20000010860 */
[-C--:B------:R-:W-:Y:S01]  /*3dd0*/  FFMA.FTZ R91, R2, R35.reuse, -R96 ;  /* 0x00000023025b7223 */ /* 0x080fe20000010860 */
[----:B------:R-:W-:-:S05]  /*3de0*/  FFMA.FTZ R95, R18, R35, -R92 ;  /* 0x00000023125f7223 */ /* 0x000fca000001085c */
[----:B------:R-:W-:Y:S01]  /*3df0*/  MUFU.EX2 R5, R5 ;  /* 0x0000000500057308 */ /* 0x000fe20000000800 */
[-CC-:B------:R-:W-:Y:S01]  /*3e00*/  FFMA.FTZ R42, R42, R35.reuse, -R96.reuse ;  /* 0x000000232a2a7223 */ /* 0x180fe20000010860 */
[----:B------:R-:W-:-:S06]  /*3e10*/  FFMA.FTZ R44, R44, R35, -R96 ;  /* 0x000000232c2c7223 */ /* 0x000fcc0000010860 */
[----:B------:R-:W3:Y:S01]  /*3e20*/  MUFU.EX2 R7, R7 ;  /* 0x0000000700077308 */ /* 0x000ee20000000800 */
[-CC-:B------:R-:W-:Y:S01]  /*3e30*/  FFMA.FTZ R46, R46, R35.reuse, -R96.reuse ;  /* 0x000000232e2e7223 */ /* 0x180fe20000010860 */
[-C--:B------:R-:W-:Y:S01]  /*3e40*/  FFMA.FTZ R2, R97, R35.reuse, -R96 ;  /* 0x0000002361027223 */ /* 0x080fe20000010860 */
[----:B------:R-:W-:-:S05]  /*3e50*/  FFMA.FTZ R18, R22, R35, -R92 ;  /* 0x0000002316127223 */ /* 0x000fca000001085c */
[----:B------:R-:W-:Y:S01]  /*3e60*/  MUFU.EX2 R69, R75 ;  /* 0x0000004b00457308 */ /* 0x000fe20000000800 */
[-CC-:B------:R-:W-:Y:S01]  /*3e70*/  FFMA.FTZ R22, R25, R35.reuse, -R92.reuse ;  /* 0x0000002319167223 */ /* 0x180fe2000001085c */
[----:B------:R-:W-:-:S06]  /*3e80*/  FFMA.FTZ R25, R26, R35, -R92 ;  /* 0x000000231a197223 */ /* 0x000fcc000001085c */
[----:B------:R4:W-:Y:S01]  /*3e90*/  MUFU.EX2 R74, R77 ;  /* 0x0000004d004a7308 */ /* 0x0009e20000000800 */
[----:B------:R-:W-:-:S07]  /*3ea0*/  FFMA.FTZ R26, R27, R35, -R92 ;  /* 0x000000231b1a7223 */ /* 0x000fce000001085c */
[----:B------:R5:W-:Y:S01]  /*3eb0*/  MUFU.EX2 R75, R79 ;  /* 0x0000004f004b7308 */ /* 0x000be20000000800 */
[-CC-:B----4-:R-:W-:Y:S01]  /*3ec0*/  FFMA.FTZ R77, R85, R35.reuse, -R96.reuse ;  /* 0x00000023554d7223 */ /* 0x190fe20000010860 */
[-CC-:B------:R-:W-:Y:S01]  /*3ed0*/  FFMA.FTZ R85, R90, R35.reuse, -R96.reuse ;  /* 0x000000235a557223 */ /* 0x180fe20000010860 */
[----:B------:R-:W-:-:S05]  /*3ee0*/  FFMA.FTZ R90, R94, R35, -R96 ;  /* 0x000000235e5a7223 */ /* 0x000fca0000010860 */
[----:B------:R-:W4:Y:S01]  /*3ef0*/  MUFU.EX2 R9, R9 ;  /* 0x0000000900097308 */ /* 0x000f220000000800 */
[-CC-:B-----5:R-:W-:Y:S01]  /*3f00*/  FFMA.FTZ R79, R87, R35.reuse, -R96.reuse ;  /* 0x00000023574f7223 */ /* 0x1a0fe20000010860 */
[-C--:B------:R-:W-:Y:S01]  /*3f10*/  FFMA.FTZ R87, R93, R35.reuse, -R96 ;  /* 0x000000235d577223 */ /* 0x080fe20000010860 */
[-CC-:B------:R-:W-:Y:S01]  /*3f20*/  FFMA.FTZ R93, R13, R35.reuse, -R92.reuse ;  /* 0x000000230d5d7223 */ /* 0x180fe2000001085c */
[-CC-:B------:R-:W-:Y:S01]  /*3f30*/  FFMA.FTZ R96, R19, R35.reuse, -R92.reuse ;  /* 0x0000002313607223 */ /* 0x180fe2000001085c */
[----:B------:R-:W-:-:S03]  /*3f40*/  FFMA.FTZ R19, R23, R35, -R92 ;  /* 0x0000002317137223 */ /* 0x000fc6000001085c */
[----:B------:R-:W5:Y:S01]  /*3f50*/  MUFU.EX2 R10, R10 ;  /* 0x0000000a000a7308 */ /* 0x000f620000000800 */
[-CC-:B------:R-:W-:Y:S01]  /*3f60*/  FFMA.FTZ R23, R33, R35.reuse, -R92.reuse ;  /* 0x0000002321177223 */ /* 0x180fe2000001085c */
[-CC-:B------:R-:W-:Y:S01]  /*3f70*/  FFMA.FTZ R94, R15, R35.reuse, -R92.reuse ;  /* 0x000000230f5e7223 */ /* 0x180fe2000001085c */
[-C--:B------:R-:W-:Y:S01]  /*3f80*/  FFMA.FTZ R27, R28, R35.reuse, -R92 ;  /* 0x000000231c1b7223 */ /* 0x080fe2000001085c */
[----:B0-----:R-:W-:Y:S01]  /*3f90*/  FADD.FTZ R33, R4, R6 ;  /* 0x0000000604217221 */ /* 0x001fe20000010000 */
[----:B------:R-:W-:-:S03]  /*3fa0*/  FFMA.FTZ R28, R29, R35, -R92 ;  /* 0x000000231d1c7223 */ /* 0x000fc6000001085c */
[----:B------:R-:W0:Y:S01]  /*3fb0*/  MUFU.EX2 R11, R11 ;  /* 0x0000000b000b7308 */ /* 0x000e220000000800 */
[----:B------:R-:W-:Y:S01]  /*3fc0*/  FFMA.FTZ R29, R30, R35, -R92 ;  /* 0x000000231e1d7223 */ /* 0x000fe2000001085c */
[----:B------:R-:W-:Y:S02]  /*3fd0*/  @!P1 VIADD R30, R0, 0x30840 ;  /* 0x00030840001e9836 */ /* 0x000fe40000000000 */
[----:B-1----:R-:W-:-:S04]  /*3fe0*/  FADD.FTZ R33, R8, R33 ;  /* 0x0000002108217221 */ /* 0x002fc80000010000 */
[----:B------:R-:W1:Y:S01]  /*3ff0*/  MUFU.EX2 R103, R103 ;  /* 0x0000006700677308 */ /* 0x000e620000000800 */
[-CC-:B------:R-:W-:Y:S01]  /*4000*/  FFMA.FTZ R13, R20, R35.reuse, -R92.reuse ;  /* 0x00000023140d7223 */ /* 0x180fe2000001085c */
[----:B------:R-:W-:Y:S01]  /*4010*/  F2FP.F16.F32.PACK_AB R4, R6, R4 ;  /* 0x000000040604723e */ /* 0x000fe200000000ff */
[----:B------:R-:W-:Y:S01]  /*4020*/  FFMA.FTZ R20, R32, R35, -R92 ;  /* 0x0000002320147223 */ /* 0x000fe2000001085c */
[----:B--2---:R-:W-:-:S04]  /*4030*/  F2FP.F16.F32.PACK_AB R6, R102, R8 ;  /* 0x000000086606723e */ /* 0x004fc800000000ff */
[----:B------:R-:W2:Y:S01]  /*4040*/  MUFU.EX2 R93, R93 ;  /* 0x0000005d005d7308 */ /* 0x000ea20000000800 */
[----:B------:R-:W-:Y:S01]  /*4050*/  FFMA.FTZ R32, R37, R35, -R92 ;  /* 0x0000002325207223 */ /* 0x000fe2000001085c */
[----:B---3--:R-:W-:Y:S01]  /*4060*/  FADD.FTZ R8, R5, R7 ;  /* 0x0000000705087221 */ /* 0x008fe20000010000 */
[----:B------:R-:W-:-:S05]  /*4070*/  @!P1 PRMT R30, RZ, 0x654, R30 ;  /* 0x00000654ff1e9816 */ /* 0x000fca000000001e */
[----:B------:R-:W3:Y:S01]  /*4080*/  MUFU.EX2 R104, R104 ;  /* 0x0000006800687308 */ /* 0x000ee20000000800 */
[----:B------:R-:W-:Y:S01]  /*4090*/  FADD.FTZ R37, R102, R33 ;  /* 0x0000002166257221 */ /* 0x000fe20000010000 */
[-CC-:B------:R-:W-:Y:S01]  /*40a0*/  FFMA.FTZ R36, R36, R35.reuse, -R92.reuse ;  /* 0x0000002324247223 */ /* 0x180fe2000001085c */
[----:B------:R-:W-:-:S05]  /*40b0*/  FFMA.FTZ R73, R73, R35, -R92 ;  /* 0x0000002349497223 */ /* 0x000fca000001085c */
[----:B------:R-:W3:Y:S01]  /*40c0*/  MUFU.EX2 R94, R94 ;  /* 0x0000005e005e7308 */ /* 0x000ee20000000800 */
[-C--:B------:R-:W-:Y:S01]  /*40d0*/  FFMA.FTZ R33, R38, R35.reuse, -R92 ;  /* 0x0000002326217223 */ /* 0x080fe2000001085c */
[----:B----4-:R-:W-:Y:S01]  /*40e0*/  FADD.FTZ R8, R9, R8 ;  /* 0x0000000809087221 */ /* 0x010fe20000010000 */
[----:B-----5:R-:W-:Y:S01]  /*40f0*/  FADD.FTZ R38, R10, R37 ;  /* 0x000000250a267221 */ /* 0x020fe20000010000 */
[----:B------:R4:W-:Y:S04]  /*4100*/  @!P1 SYNCS.ARRIVE.TRANS64.RED.A1T0 RZ, [R30+URZ], RZ ;  /* 0x000000ff1eff99a7 */ /* 0x0009e8000810043f */
[----:B------:R-:W5:Y:S08]  /*4110*/  MUFU.EX2 R105, R105 ;  /* 0x0000006900697308 */ /* 0x000f700000000800 */
[----:B------:R-:W5:Y:S01]  /*4120*/  MUFU.EX2 R95, R95 ;  /* 0x0000005f005f7308 */ /* 0x000f620000000800 */
[----:B------:R-:W-:-:S07]  /*4130*/  FFMA.FTZ R37, R39, R35, -R92 ;  /* 0x0000002327257223 */ /* 0x000fce000001085c */
[----:B------:R-:W5:Y:S08]  /*4140*/  MUFU.EX2 R12, R12 ;  /* 0x0000000c000c7308 */ /* 0x000f700000000800 */
[----:B------:R-:W5:Y:S08]  /*4150*/  MUFU.EX2 R96, R96 ;  /* 0x0000006000607308 */ /* 0x000f700000000800 */
[----:B----4-:R0:W-:Y:S08]  /*4160*/  MUFU.EX2 R30, R36 ;  /* 0x00000024001e7308 */ /* 0x0101f00000000800 */
[----:B------:R-:W4:Y:S01]  /*4170*/  MUFU.EX2 R14, R14 ;  /* 0x0000000e000e7308 */ /* 0x000f220000000800 */
[----:B0-----:R-:W-:Y:S01]  /*4180*/  FADD.FTZ R36, R11, R8 ;  /* 0x000000080b247221 */ /* 0x001fe20000010000 */
[----:B-1----:R-:W-:-:S06]  /*4190*/  F2FP.F16.F32.PACK_AB R8, R103, R10 ;  /* 0x0000000a6708723e */ /* 0x002fcc00000000ff */
[----:B------:R0:W-:Y:S01]  /*41a0*/  MUFU.EX2 R0, R73 ;  /* 0x0000004900007308 */ /* 0x0001e20000000800 */
[----:B--2---:R-:W-:Y:S01]  /*41b0*/  FADD.FTZ R39, R93, R36 ;  /* 0x000000245d277221 */ /* 0x004fe20000010000 */
[----:B0-----:R-:W-:-:S06]  /*41c0*/  FADD.FTZ R73, R103, R38 ;  /* 0x0000002667497221 */ /* 0x001fcc0000010000 */
[----:B------:R-:W0:Y:S01]  /*41d0*/  MUFU.EX2 R17, R17 ;  /* 0x0000001100117308 */ /* 0x000e220000000800 */
[----:B---3--:R-:W-:Y:S01]  /*41e0*/  FADD.FTZ R10, R104, R73 ;  /* 0x00000049680a7221 */ /* 0x008fe20000010000 */
[----:B------:R-:W-:-:S03]  /*41f0*/  FADD.FTZ R38, R94, R39 ;  /* 0x000000275e267221 */ /* 0x000fc60000010000 */
[----:B-----5:R-:W-:-:S03]  /*4200*/  FADD.FTZ R73, R105, R10 ;  /* 0x0000000a69497221 */ /* 0x020fc60000010000 */
[----:B------:R-:W1:Y:S01]  /*4210*/  MUFU.EX2 R54, R54 ;  /* 0x0000003600367308 */ /* 0x000e620000000800 */
[----:B------:R-:W-:Y:S01]  /*4220*/  FADD.FTZ R39, R95, R38 ;  /* 0x000000265f277221 */ /* 0x000fe20000010000 */
[----:B------:R-:W-:Y:S01]  /*4230*/  F2FP.F16.F32.PACK_AB R5, R7, R5 ;  /* 0x000000050705723e */ /* 0x000fe200000000ff */
[----:B------:R-:W-:Y:S01]  /*4240*/  FADD.FTZ R73, R12, R73 ;  /* 0x000000490c497221 */ /* 0x000fe20000010000 */
[----:B------:R-:W-:Y:S01]  /*4250*/  FFMA.FTZ R36, R40, R35, -R92 ;  /* 0x0000002328247223 */ /* 0x000fe2000001085c */
[----:B------:R-:W-:-:S03]  /*4260*/  F2FP.F16.F32.PACK_AB R7, R11, R9 ;  /* 0x000000090b07723e */ /* 0x000fc600000000ff */
[----:B------:R-:W2:Y:S01]  /*4270*/  MUFU.EX2 R56, R56 ;  /* 0x0000003800387308 */ /* 0x000ea20000000800 */
[C---:B------:R-:W-:Y:S01]  /*4280*/  FADD.FTZ R40, R96.reuse, R39 ;  /* 0x0000002760287221 */ /* 0x040fe20000010000 */
[----:B------:R-:W-:Y:S01]  /*4290*/  F2FP.F16.F32.PACK_AB R11, R96, R95 ;  /* 0x0000005f600b723e */ /* 0x000fe200000000ff */
[-CC-:B------:R-:W-:Y:S01]  /*42a0*/  FFMA.FTZ R15, R21, R35.reuse, -R92.reuse ;  /* 0x00000023150f7223 */ /* 0x180fe2000001085c */
[----:B----4-:R-:W-:Y:S01]  /*42b0*/  FADD.FTZ R96, R14, R73 ;  /* 0x000000490e607221 */ /* 0x010fe20000010000 */
[----:B------:R-:W-:-:S03]  /*42c0*/  FFMA.FTZ R21, R24, R35, -R92 ;  /* 0x0000002318157223 */ /* 0x000fc6000001085c */
[----:B------:R-:W3:Y:S01]  /*42d0*/  MUFU.EX2 R57, R57 ;  /* 0x0000003900397308 */ /* 0x000ee20000000800 */
[-CC-:B------:R-:W-:Y:S01]  /*42e0*/  FFMA.FTZ R24, R72, R35.reuse, -R92.reuse ;  /* 0x0000002348187223 */ /* 0x180fe2000001085c */
[----:B------:R-:W-:Y:S01]  /*42f0*/  FFMA.FTZ R72, R53, R35, -R92 ;  /* 0x0000002335487223 */ /* 0x000fe2000001085c */
[----:B0-----:R-:W-:-:S05]  /*4300*/  FADD.FTZ R53, R17, R96 ;  /* 0x0000006011357221 */ /* 0x001fca0000010000 */
[----:B------:R-:W0:Y:S01]  /*4310*/  MUFU.EX2 R13, R13 ;  /* 0x0000000d000d7308 */ /* 0x000e220000000800 */
[----:B-1----:R-:W-:-:S07]  /*4320*/  FADD.FTZ R53, R54, R53 ;  /* 0x0000003536357221 */ /* 0x002fce0000010000 */
[----:B------:R-:W1:Y:S01]  /*4330*/  MUFU.EX2 R59, R59 ;  /* 0x0000003b003b7308 */ /* 0x000e620000000800 */
[-CC-:B------:R-:W-:Y:S01]  /*4340*/  FFMA.FTZ R39, R47, R35.reuse, -R92.reuse ;  /* 0x000000232f277223 */ /* 0x180fe2000001085c */
[----:B------:R-:W-:-:S06]  /*4350*/  FFMA.FTZ R47, R58, R35, -R92 ;  /* 0x000000233a2f7223 */ /* 0x000fcc000001085c */
[----:B------:R-:W4:Y:S01]  /*4360*/  MUFU.EX2 R15, R15 ;  /* 0x0000000f000f7308 */ /* 0x000f220000000800 */
[----:B--2---:R-:W-:-:S07]  /*4370*/  FADD.FTZ R58, R56, R53 ;  /* 0x00000035383a7221 */ /* 0x004fce0000010000 */
[----:B------:R-:W2:Y:S01]  /*4380*/  MUFU.EX2 R60, R60 ;  /* 0x0000003c003c7308 */ /* 0x000ea20000000800 */
[----:B---3--:R-:W-:Y:S01]  /*4390*/  FADD.FTZ R58, R57, R58 ;  /* 0x0000003a393a7221 */ /* 0x008fe20000010000 */
[----:B------:R-:W-:Y:S01]  /*43a0*/  F2FP.F16.F32.PACK_AB R9, R94, R93 ;  /* 0x0000005d5e09723e */ /* 0x000fe200000000ff */
[----:B0-----:R-:W-:-:S05]  /*43b0*/  FADD.FTZ R94, R13, R40 ;  /* 0x000000280d5e7221 */ /* 0x001fca0000010000 */
[----:B------:R-:W0:Y:S01]  /*43c0*/  MUFU.EX2 R62, R62 ;  /* 0x0000003e003e7308 */ /* 0x000e220000000800 */
[----:B-1----:R-:W-:Y:S01]  /*43d0*/  FADD.FTZ R53, R59, R58 ;  /* 0x0000003a3b357221 */ /* 0x002fe20000010000 */
[-CC-:B------:R-:W-:Y:S01]  /*43e0*/  FFMA.FTZ R38, R45, R35.reuse, -R92.reuse ;  /* 0x000000232d267223 */ /* 0x180fe2000001085c */
[----:B------:R-:W-:Y:S01]  /*43f0*/  FFMA.FTZ R45, R51, R35, -R92 ;  /* 0x00000023332d7223 */ /* 0x000fe2000001085c */
[----:B----4-:R-:W-:Y:S01]  /*4400*/  FADD.FTZ R51, R15, R94 ;  /* 0x0000005e0f337221 */ /* 0x010fe20000010000 */
[----:B--2---:R-:W-:-:S04]  /*4410*/  FADD.FTZ R94, R60, R53 ;  /* 0x000000353c5e7221 */ /* 0x004fc80000010000 */
[----:B------:R-:W-:-:S04]  /*4420*/  FADD.FTZ R53, R61, R94 ;  /* 0x0000005e3d357221 */ /* 0x000fc80000010000 */
[----:B0-----:R-:W-:Y:S02]  /*4430*/  FADD.FTZ R94, R62, R53 ;  /* 0x000000353e5e7221 */ /* 0x001fe40000010000 */
[----:B------:R-:W2:Y:S01]  /*4440*/  LDL R53, [R1+0x1c] ;  /* 0x00001c0001357983 */ /* 0x000ea20000100800 */
[----:B------:R-:W0:Y:S08]  /*4450*/  MUFU.EX2 R18, R18 ;  /* 0x0000001200127308 */ /* 0x000e300000000800 */
[----:B------:R-:W1:Y:S08]  /*4460*/  MUFU.EX2 R19, R19 ;  /* 0x0000001300137308 */ /* 0x000e700000000800 */
[----:B------:R-:W3:Y:S01]  /*4470*/  MUFU.EX2 R21, R21 ;  /* 0x0000001500157308 */ /* 0x000ee20000000800 */
[----:B------:R-:W-:Y:S01]  /*4480*/  FFMA.FTZ R40, R50, R35, -R92 ;  /* 0x0000002332287223 */ /* 0x000fe2000001085c */
[----:B0-----:R-:W-:-:S06]  /*4490*/  FADD.FTZ R50, R18, R51 ;  /* 0x0000003312327221 */ /* 0x001fcc0000010000 */
[----:B------:R-:W0:Y:S01]  /*44a0*/  MUFU.EX2 R22, R22 ;  /* 0x0000001600167308 */ /* 0x000e220000000800 */
[----:B-1----:R-:W-:-:S07]  /*44b0*/  FADD.FTZ R50, R19, R50 ;  /* 0x0000003213327221 */ /* 0x002fce0000010000 */
[----:B------:R-:W1:Y:S01]  /*44c0*/  MUFU.EX2 R25, R25 ;  /* 0x0000001900197308 */ /* 0x000e620000000800 */
[----:B---3--:R-:W-:-:S07]  /*44d0*/  FADD.FTZ R51, R21, R50 ;  /* 0x0000003215337221 */ /* 0x008fce0000010000 */
[----:B------:R-:W3:Y:S01]  /*44e0*/  MUFU.EX2 R26, R26 ;  /* 0x0000001a001a7308 */ /* 0x000ee20000000800 */
[----:B0-----:R-:W-:Y:S01]  /*44f0*/  FADD.FTZ R58, R22, R51 ;  /* 0x00000033163a7221 */ /* 0x001fe20000010000 */
[----:B------:R-:W-:-:S06]  /*4500*/  FFMA.FTZ R31, R31, R35, -R92 ;  /* 0x000000231f1f7223 */ /* 0x000fcc000001085c */
[----:B------:R-:W0:Y:S01]  /*4510*/  MUFU.EX2 R27, R27 ;  /* 0x0000001b001b7308 */ /* 0x000e220000000800 */
[----:B-1----:R-:W-:-:S07]  /*4520*/  FADD.FTZ R51, R25, R58 ;  /* 0x0000003a19337221 */ /* 0x002fce0000010000 */
[----:B------:R-:W1:Y:S01]  /*4530*/  MUFU.EX2 R28, R28 ;  /* 0x0000001c001c7308 */ /* 0x000e620000000800 */
[----:B---3--:R-:W-:-:S07]  /*4540*/  FADD.FTZ R58, R26, R51 ;  /* 0x000000331a3a7221 */ /* 0x008fce0000010000 */
[----:B------:R-:W3:Y:S01]  /*4550*/  MUFU.EX2 R29, R29 ;  /* 0x0000001d001d7308 */ /* 0x000ee20000000800 */
[----:B------:R-:W-:Y:S01]  /*4560*/  FFMA.FTZ R49, R49, R35, -R92 ;  /* 0x0000002331317223 */ /* 0x000fe2000001085c */
[----:B0-----:R-:W-:-:S06]  /*4570*/  FADD.FTZ R51, R27, R58 ;  /* 0x0000003a1b337221 */ /* 0x001fcc0000010000 */
[----:B------:R-:W0:Y:S08]  /*4580*/  MUFU.EX2 R64, R64 ;  /* 0x0000004000407308 */ /* 0x000e300000000800 */
[----:B------:R-:W4:Y:S01]  /*4590*/  MUFU.EX2 R31, R31 ;  /* 0x0000001f001f7308 */ /* 0x000f220000000800 */
[----:B-1----:R-:W-:-:S07]  /*45a0*/  FADD.FTZ R58, R28, R51 ;  /* 0x000000331c3a7221 */ /* 0x002fce0000010000 */
[----:B------:R-:W1:Y:S01]  /*45b0*/  MUFU.EX2 R20, R20 ;  /* 0x0000001400147308 */ /* 0x000e620000000800 */
[----:B---3--:R-:W-:-:S07]  /*45c0*/  FADD.FTZ R58, R29, R58 ;  /* 0x0000003a1d3a7221 */ /* 0x008fce0000010000 */
[----:B------:R-:W3:Y:S08]  /*45d0*/  MUFU.EX2 R66, R66 ;  /* 0x0000004200427308 */ /* 0x000ef00000000800 */
[----:B------:R5:W-:Y:S01]  /*45e0*/  MUFU.EX2 R50, R49 ;  /* 0x0000003100327308 */ /* 0x000be20000000800 */
[----:B------:R-:W-:-:S07]  /*45f0*/  F2FP.F16.F32.PACK_AB R10, R105, R104 ;  /* 0x00000068690a723e */ /* 0x000fce00000000ff */
[----:B------:R-:W3:Y:S01]  /*4600*/  MUFU.EX2 R23, R23 ;  /* 0x0000001700177308 */ /* 0x000ee20000000800 */
[----:B-----5:R-:W-:Y:S01]  /*4610*/  FADD.FTZ R49, R63, R94 ;  /* 0x0000005e3f317221 */ /* 0x020fe20000010000 */
[----:B------:R-:W-:-:S03]  /*4620*/  F2FP.F16.F32.PACK_AB R12, R14, R12 ;  /* 0x0000000c0e0c723e */ /* 0x000fc600000000ff */
[----:B------:R-:W-:-:S03]  /*4630*/  FADD.FTZ R49, R106, R49 ;  /* 0x000000316a317221 */ /* 0x000fc60000010000 */
[----:B------:R-:W5:Y:S01]  /*4640*/  MUFU.EX2 R24, R24 ;  /* 0x0000001800187308 */ /* 0x000f620000000800 */
[----:B0-----:R-:W-:Y:S01]  /*4650*/  FADD.FTZ R94, R64, R49 ;  /* 0x00000031405e7221 */ /* 0x001fe20000010000 */
[----:B------:R-:W-:Y:S01]  /*4660*/  F2FP.F16.F32.PACK_AB R14, R54, R17 ;  /* 0x00000011360e723e */ /* 0x000fe200000000ff */
[----:B----4-:R-:W-:Y:S01]  /*4670*/  FADD.FTZ R17, R31, R58 ;  /* 0x0000003a1f117221 */ /* 0x010fe20000010000 */
[----:B------:R0:W-:Y:S04]  /*4680*/  STSM.16.M88.4 [R153+0x1e800], R4 ;  /* 0x01e8000499007844 */ /* 0x0001e80000000200 */
[----:B------:R-:W4:Y:S01]  /*4690*/  MUFU.EX2 R68, R68 ;  /* 0x0000004400447308 */ /* 0x000f220000000800 */
[----:B------:R1:W-:Y:S07]  /*46a0*/  STSM.16.M88.4 [R140], R8 ;  /* 0x000000088c007844 */ /* 0x0003ee0000000200 */
[----:B------:R-:W4:Y:S01]  /*46b0*/  MUFU.EX2 R70, R70 ;  /* 0x0000004600467308 */ /* 0x000f220000000800 */
[----:B0-----:R-:W-:Y:S01]  /*46c0*/  FADD.FTZ R5, R65, R94 ;  /* 0x0000005e41057221 */ /* 0x001fe20000010000 */
[----:B-1----:R-:W-:-:S06]  /*46d0*/  FADD.FTZ R8, R20, R17 ;  /* 0x0000001114087221 */ /* 0x002fcc0000010000 */
[----:B------:R-:W0:Y:S01]  /*46e0*/  MUFU.EX2 R32, R32 ;  /* 0x0000002000207308 */ /* 0x000e220000000800 */
[----:B---3--:R-:W-:Y:S01]  /*46f0*/  FADD.FTZ R10, R66, R5 ;  /* 0x00000005420a7221 */ /* 0x008fe20000010000 */
[----:B------:R-:W-:-:S03]  /*4700*/  FADD.FTZ R5, R23, R8 ;  /* 0x0000000817057221 */ /* 0x000fc60000010000 */
[----:B------:R-:W-:Y:S01]  /*4710*/  FADD.FTZ R7, R67, R10 ;  /* 0x0000000a43077221 */ /* 0x000fe20000010000 */
[----:B-----5:R-:W-:Y:S02]  /*4720*/  FADD.FTZ R5, R24, R5 ;  /* 0x0000000518057221 */ /* 0x020fe40000010000 */
[----:B------:R-:W1:Y:S01]  /*4730*/  MUFU.EX2 R33, R33 ;  /* 0x0000002100217308 */ /* 0x000e620000000800 */
[----:B----4-:R-:W-:Y:S01]  /*4740*/  FADD.FTZ R8, R68, R7 ;  /* 0x0000000744087221 */ /* 0x010fe20000010000 */
[----:B------:R-:W-:Y:S01]  /*4750*/  FFMA.FTZ R41, R41, R35, -R92 ;  /* 0x0000002329297223 */ /* 0x000fe2000001085c */
[----:B------:R-:W-:-:S05]  /*4760*/  FADD.FTZ R5, R0, R5 ;  /* 0x0000000500057221 */ /* 0x000fca0000010000 */
[----:B------:R-:W3:Y:S01]  /*4770*/  MUFU.EX2 R37, R37 ;  /* 0x0000002500257308 */ /* 0x000ee20000000800 */
[----:B------:R-:W-:Y:S01]  /*4780*/  FADD.FTZ R7, R69, R8 ;  /* 0x0000000845077221 */ /* 0x000fe20000010000 */
[----:B------:R-:W-:Y:S01]  /*4790*/  FADD.FTZ R11, R30, R5 ;  /* 0x000000051e0b7221 */ /* 0x000fe20000010000 */
[----:B------:R-:W-:-:S05]  /*47a0*/  FFMA.FTZ R43, R43, R35, -R92 ;  /* 0x000000232b2b7223 */ /* 0x000fca000001085c */
        /* <DEDUP_REMOVED lines=8> */
[----:B---3--:R-:W-:-:S06]  /*4830*/  FADD.FTZ R11, R37, R8 ;  /* 0x00000008250b7221 */ /* 0x008fcc0000010000 */
[----:B------:R-:W3:Y:S08]  /*4840*/  MUFU.EX2 R44, R44 ;  /* 0x0000002c002c7308 */ /* 0x000ef00000000800 */
[----:B------:R-:W5:Y:S01]  /*4850*/  MUFU.EX2 R43, R43 ;  /* 0x0000002b002b7308 */ /* 0x000f620000000800 */
[----:B------:R-:W-:Y:S01]  /*4860*/  F2FP.F16.F32.PACK_AB R13, R15, R13 ;  /* 0x0000000d0f0d723e */ /* 0x000fe200000000ff */
[----:B------:R-:W-:-:S06]  /*4870*/  FADD.FTZ R17, R76, R17 ;  /* 0x000000114c117221 */ /* 0x000fcc0000010000 */
[----:B------:R-:W5:Y:S01]  /*4880*/  MUFU.EX2 R46, R46 ;  /* 0x0000002e002e7308 */ /* 0x000f620000000800 */
[----:B------:R-:W-:Y:S01]  /*4890*/  F2FP.F16.F32.PACK_AB R56, R57, R56 ;  /* 0x000000383938723e */ /* 0x000fe200000000ff */
[----:B----4-:R-:W-:Y:S01]  /*48a0*/  FADD.FTZ R8, R36, R11 ;  /* 0x0000000b24087221 */ /* 0x010fe20000010000 */
[----:B------:R-:W-:-:S05]  /*48b0*/  F2FP.F16.F32.PACK_AB R58, R60, R59 ;  /* 0x0000003b3c3a723e */ /* 0x000fca00000000ff */
[----:B------:R-:W4:Y:S01]  /*48c0*/  MUFU.EX2 R38, R38 ;  /* 0x0000002600267308 */ /* 0x000f220000000800 */
[----:B------:R-:W-:Y:S02]  /*48d0*/  F2FP.F16.F32.PACK_AB R15, R19, R18 ;  /* 0x00000012130f723e */ /* 0x000fe400000000ff */
[----:B------:R-:W-:-:S05]  /*48e0*/  F2FP.F16.F32.PACK_AB R57, R22, R21 ;  /* 0x000000151639723e */ /* 0x000fca00000000ff */
[----:B------:R-:W4:Y:S01]  /*48f0*/  MUFU.EX2 R3, R3 ;  /* 0x0000000300037308 */ /* 0x000f220000000800 */
[----:B------:R-:W-:Y:S01]  /*4900*/  F2FP.F16.F32.PACK_AB R59, R26, R25 ;  /* 0x000000191a3b723e */ /* 0x000fe200000000ff */
[----:B0-----:R-:W-:Y:S01]  /*4910*/  FADD.FTZ R17, R42, R17 ;  /* 0x000000112a117221 */ /* 0x001fe20000010000 */
[----:B------:R-:W-:Y:S02]  /*4920*/  F2FP.F16.F32.PACK_AB R4, R62, R61 ;  /* 0x0000003d3e04723e */ /* 0x000fe400000000ff */
[----:B------:R-:W-:-:S03]  /*4930*/  F2FP.F16.F32.PACK_AB R6, R106, R63 ;  /* 0x0000003f6a06723e */ /* 0x000fc600000000ff */
[----:B------:R-:W0:Y:S01]  /*4940*/  MUFU.EX2 R39, R39 ;  /* 0x0000002700277308 */ /* 0x000e220000000800 */
[----:B------:R-:W-:Y:S02]  /*4950*/  F2FP.F16.F32.PACK_AB R5, R28, R27 ;  /* 0x0000001b1c05723e */ /* 0x000fe400000000ff */
[----:B------:R-:W-:Y:S01]  /*4960*/  F2FP.F16.F32.PACK_AB R7, R31, R29 ;  /* 0x0000001d1f07723e */ /* 0x000fe200000000ff */
[----:B-1----:R-:W-:Y:S01]  /*4970*/  FADD.FTZ R8, R41, R8 ;  /* 0x0000000829087221 */ /* 0x002fe20000010000 */
[----:B------:R-:W-:Y:S03]  /*4980*/  STSM.16.M88.4 [R155], R12 ;  /* 0x0000000c9b007844 */ /* 0x000fe60000000200 */
[----:B------:R-:W1:Y:S01]  /*4990*/  MUFU.EX2 R48, R48 ;  /* 0x0000003000307308 */ /* 0x000e620000000800 */
[----:B------:R-:W-:Y:S01]  /*49a0*/  STSM.16.M88.4 [R154], R56 ;  /* 0x000000389a007844 */ /* 0x000fe20000000200 */
[----:B---3--:R-:W-:-:S03]  /*49b0*/  FADD.FTZ R17, R44, R17 ;  /* 0x000000112c117221 */ /* 0x008fc60000010000 */
[----:B------:R5:W-:Y:S03]  /*49c0*/  STSM.16.M88.4 [R153+0x24800], R4 ;  /* 0x0248000499007844 */ /* 0x000be60000000200 */
[----:B------:R-:W3:Y:S01]  /*49d0*/  MUFU.EX2 R77, R77 ;  /* 0x0000004d004d7308 */ /* 0x000ee20000000800 */
[----:B------:R-:W-:-:S07]  /*49e0*/  F2FP.F16.F32.PACK_AB R66, R67, R66 ;  /* 0x000000424342723e */ /* 0x000fce00000000ff */
[----:B------:R-:W-:Y:S01]  /*49f0*/  MUFU.EX2 R78, R78 ;  /* 0x0000004e004e7308 */ /* 0x000fe20000000800 */
[----:B------:R-:W-:Y:S01]  /*4a00*/  F2FP.F16.F32.PACK_AB R67, R0, R24 ;  /* 0x000000180043723e */ /* 0x000fe200000000ff */
[----:B------:R-:W-:-:S06]  /*4a10*/  FFMA.FTZ R52, R52, R35, -R92 ;  /* 0x0000002334347223 */ /* 0x000fcc000001085c */
[----:B------:R-:W3:Y:S01]  /*4a20*/  MUFU.EX2 R45, R45 ;  /* 0x0000002d002d7308 */ /* 0x000ee20000000800 */
[----:B-----5:R-:W-:Y:S01]  /*4a30*/  FADD.FTZ R5, R43, R8 ;  /* 0x000000082b057221 */ /* 0x020fe20000010000 */
[----:B------:R-:W-:-:S06]  /*4a40*/  FADD.FTZ R8, R46, R17 ;  /* 0x000000112e087221 */ /* 0x000fcc0000010000 */
[----:B------:R-:W5:Y:S01]  /*4a50*/  MUFU.EX2 R72, R72 ;  /* 0x0000004800487308 */ /* 0x000f620000000800 */
[----:B----4-:R-:W-:Y:S01]  /*4a60*/  FADD.FTZ R0, R38, R5 ;  /* 0x0000000526007221 */ /* 0x010fe20000010000 */
[----:B------:R-:W-:-:S06]  /*4a70*/  FADD.FTZ R7, R3, R8 ;  /* 0x0000000803077221 */ /* 0x000fcc0000010000 */
[----:B------:R-:W4:Y:S01]  /*4a80*/  MUFU.EX2 R79, R79 ;  /* 0x0000004f004f7308 */ /* 0x000f220000000800 */
[----:B0-----:R-:W-:Y:S01]  /*4a90*/  FADD.FTZ R13, R39, R0 ;  /* 0x00000000270d7221 */ /* 0x001fe20000010000 */
[----:B-1----:R-:W-:Y:S01]  /*4aa0*/  FADD.FTZ R0, R48, R7 ;  /* 0x0000000730007221 */ /* 0x002fe20000010000 */
[----:B------:R-:W-:-:S05]  /*4ab0*/  FFMA.FTZ R55, R55, R35, -R92 ;  /* 0x0000002337377223 */ /* 0x000fca000001085c */
[----:B------:R-:W-:Y:S01]  /*4ac0*/  MUFU.EX2 R80, R80 ;  /* 0x0000005000507308 */ /* 0x000fe20000000800 */
[----:B------:R-:W-:-:S07]  /*4ad0*/  FADD.FTZ R8, R50, R13 ;  /* 0x0000000d32087221 */ /* 0x000fce0000010000 */
[----:B------:R-:W0:Y:S01]  /*4ae0*/  MUFU.EX2 R9, R47 ;  /* 0x0000002f00097308 */ /* 0x000e220000000800 */
[----:B------:R-:W-:Y:S01]  /*4af0*/  F2FP.F16.F32.PACK_AB R64, R65, R64 ;  /* 0x000000404140723e */ /* 0x000fe200000000ff */
[----:B---3--:R-:W-:Y:S01]  /*4b00*/  FADD.FTZ R15, R77, R0 ;  /* 0x000000004d0f7221 */ /* 0x008fe20000010000 */
[----:B------:R-:W-:-:S05]  /*4b10*/  F2FP.F16.F32.PACK_AB R65, R23, R20 ;  /* 0x000000141741723e */ /* 0x000fca00000000ff */
[----:B------:R-:W1:Y:S01]  /*4b20*/  MUFU.EX2 R54, R40 ;  /* 0x0000002800367308 */ /* 0x000e620000000800 */
[----:B------:R-:W-:Y:S01]  /*4b30*/  FADD.FTZ R13, R45, R8 ;  /* 0x000000082d0d7221 */ /* 0x000fe20000010000 */
[-CC-:B------:R-:W-:Y:S01]  /*4b40*/  FFMA.FTZ R84, R84, R35.reuse, -R92.reuse ;  /* 0x0000002354547223 */ /* 0x180fe2000001085c */
[----:B------:R-:W-:Y:S01]  /*4b50*/  F2FP.F16.F32.PACK_AB R4, R69, R68 ;  /* 0x000000444504723e */ /* 0x000fe200000000ff */
[-CC-:B------:R-:W-:Y:S01]  /*4b60*/  FFMA.FTZ R83, R83, R35.reuse, -R92.reuse ;  /* 0x0000002353537223 */ /* 0x180fe2000001085c */
[----:B------:R-:W-:Y:S01]  /*4b70*/  F2FP.F16.F32.PACK_AB R6, R74, R70 ;  /* 0x000000464a06723e */ /* 0x000fe200000000ff */
[-CC-:B------:R-:W-:Y:S01]  /*4b80*/  FFMA.FTZ R82, R82, R35.reuse, -R92.reuse ;  /* 0x0000002352527223 */ /* 0x180fe2000001085c */
[-CC-:B------:R-:W-:Y:S01]  /*4b90*/  FFMA.FTZ R107, R107, R35.reuse, -R92.reuse ;  /* 0x000000236b6b7223 */ /* 0x180fe2000001085c */
[----:B------:R-:W3:Y:S01]  /*4ba0*/  MUFU.EX2 R81, R81 ;  /* 0x0000005100517308 */ /* 0x000ee20000000800 */
[----:B------:R-:W-:Y:S01]  /*4bb0*/  F2FP.F16.F32.PACK_AB R5, R32, R30 ;  /* 0x0000001e2005723e */ /* 0x000fe200000000ff */
[----:B------:R-:W-:Y:S01]  /*4bc0*/  FFMA.FTZ R98, R98, R35, -R92 ;  /* 0x0000002362627223 */ /* 0x000fe2000001085c */
[----:B------:R-:W-:Y:S01]  /*4bd0*/  F2FP.F16.F32.PACK_AB R7, R37, R33 ;  /* 0x000000212507723e */ /* 0x000fe200000000ff */
[----:B------:R-:W-:Y:S01]  /*4be0*/  FADD.FTZ R10, R78, R15 ;  /* 0x0000000f4e0a7221 */ /* 0x000fe20000010000 */
[----:B------:R-:W3:Y:S03]  /*4bf0*/  LDL R19, [R1+0x18] ;  /* 0x0000180001137983 */ /* 0x000ee60000100800 */
[----:B------:R-:W3:Y:S01]  /*4c00*/  MUFU.EX2 R52, R52 ;  /* 0x0000003400347308 */ /* 0x000ee20000000800 */
[----:B-----5:R-:W-:Y:S01]  /*4c10*/  FADD.FTZ R8, R72, R13 ;  /* 0x0000000d48087221 */ /* 0x020fe20000010000 */
[----:B--2---:R-:W-:Y:S01]  /*4c20*/  STSM.16.M88.4 [R53], R64 ;  /* 0x0000004035007844 */ /* 0x004fe20000000200 */
[----:B----4-:R-:W-:-:S05]  /*4c30*/  FADD.FTZ R15, R79, R10 ;  /* 0x0000000a4f0f7221 */ /* 0x010fca0000010000 */
[----:B------:R-:W2:Y:S01]  /*4c40*/  MUFU.EX2 R55, R55 ;  /* 0x0000003700377308 */ /* 0x000ea20000000800 */
[----:B------:R4:W-:Y:S07]  /*4c50*/  STSM.16.M88.4 [R155+0x6000], R4 ;  /* 0x006000049b007844 */ /* 0x0009ee0000000200 */
[----:B------:R-:W5:Y:S01]  /*4c60*/  MUFU.EX2 R84, R84 ;  /* 0x0000005400547308 */ /* 0x000f620000000800 */
[----:B----4-:R-:W-:Y:S01]  /*4c70*/  F2FP.F16.F32.PACK_AB R4, R3, R46 ;  /* 0x0000002e0304723e */ /* 0x010fe200000000ff */
[----:B0-----:R-:W-:-:S06]  /*4c80*/  FADD.FTZ R3, R9, R8 ;  /* 0x0000000809037221 */ /* 0x001fcc0000010000 */
[----:B------:R-:W0:Y:S01]  /*4c90*/  MUFU.EX2 R85, R85 ;  /* 0x0000005500557308 */ /* 0x000e220000000800 */
[----:B------:R-:W-:Y:S01]  /*4ca0*/  FADD.FTZ R8, R80, R15 ;  /* 0x0000000f50087221 */ /* 0x000fe20000010000 */
[----:B-1----:R-:W-:-:S06]  /*4cb0*/  FADD.FTZ R3, R54, R3 ;  /* 0x0000000336037221 */ /* 0x002fcc0000010000 */
[----:B------:R-:W1:Y:S01]  /*4cc0*/  MUFU.EX2 R83, R83 ;  /* 0x0000005300537308 */ /* 0x000e620000000800 */
[----:B---3--:R-:W-:Y:S01]  /*4cd0*/  FADD.FTZ R10, R81, R8 ;  /* 0x00000008510a7221 */ /* 0x008fe20000010000 */
[----:B------:R-:W-:-:S06]  /*4ce0*/  FADD.FTZ R8, R52, R3 ;  /* 0x0000000334087221 */ /* 0x000fcc0000010000 */
[----:B------:R-:W3:Y:S01]  /*4cf0*/  MUFU.EX2 R86, R86 ;  /* 0x0000005600567308 */ /* 0x000ee20000000800 */
[----:B--2---:R-:W-:-:S07]  /*4d00*/  FADD.FTZ R3, R55, R8 ;  /* 0x0000000837037221 */ /* 0x004fce0000010000 */
[----:B------:R-:W2:Y:S01]  /*4d10*/  MUFU.EX2 R11, R82 ;  /* 0x00000052000b7308 */ /* 0x000ea20000000800 */
[----:B-----5:R-:W-:-:S07]  /*4d20*/  FADD.FTZ R8, R84, R3 ;  /* 0x0000000354087221 */ /* 0x020fce0000010000 */
[----:B------:R-:W4:Y:S01]  /*4d30*/  MUFU.EX2 R0, R107 ;  /* 0x0000006b00007308 */ /* 0x000f220000000800 */
[----:B0-----:R-:W-:Y:S01]  /*4d40*/  FADD.FTZ R15, R85, R10 ;  /* 0x0000000a550f7221 */ /* 0x001fe20000010000 */
[----:B-1----:R-:W-:-:S06]  /*4d50*/  FADD.FTZ R8, R83, R8 ;  /* 0x0000000853087221 */ /* 0x002fcc0000010000 */
[----:B------:R-:W0:Y:S01]  /*4d60*/  MUFU.EX2 R13, R98 ;  /* 0x00000062000d7308 */ /* 0x000e220000000800 */
[----:B---3--:R-:W-:Y:S01]  /*4d70*/  FADD.FTZ R10, R86, R15 ;  /* 0x0000000f560a7221 */ /* 0x008fe20000010000 */
[----:B--2---:R-:W-:-:S04]  /*4d80*/  FADD.FTZ R15, R11, R8 ;  /* 0x000000080b0f7221 */ /* 0x004fc80000010000 */
[----:B----4-:R-:W-:-:S04]  /*4d90*/  FADD.FTZ R18, R0, R15 ;  /* 0x0000000f00127221 */ /* 0x010fc80000010000 */
[----:B0-----:R-:W-:Y:S02]  /*4da0*/  FADD.FTZ R15, R13, R18 ;  /* 0x000000120d0f7221 */ /* 0x001fe40000010000 */
[----:B------:R-:W2:Y:S01]  /*4db0*/  LDL R18, [R1+0x10] ;  /* 0x0000100001127983 */ /* 0x000ea20000100800 */
[----:B------:R-:W0:Y:S08]  /*4dc0*/  MUFU.EX2 R87, R87 ;  /* 0x0000005700577308 */ /* 0x000e300000000800 */
[----:B------:R-:W1:Y:S01]  /*4dd0*/  MUFU.EX2 R88, R88 ;  /* 0x0000005800587308 */ /* 0x000e620000000800 */
[-CC-:B------:R-:W-:Y:S01]  /*4de0*/  FFMA.FTZ R100, R100, R35.reuse, -R92.reuse ;  /* 0x0000002364647223 */ /* 0x180fe2000001085c */
[-CC-:B------:R-:W-:Y:S01]  /*4df0*/  FFMA.FTZ R99, R99, R35.reuse, -R92.reuse ;  /* 0x0000002363637223 */ /* 0x180fe2000001085c */
[----:B------:R-:W-:-:S05]  /*4e00*/  FFMA.FTZ R92, R101, R35, -R92 ;  /* 0x00000023655c7223 */ /* 0x000fca000001085c */
[----:B------:R-:W3:Y:S01]  /*4e10*/  MUFU.EX2 R89, R89 ;  /* 0x0000005900597308 */ /* 0x000ee20000000800 */
[----:B0-----:R-:W-:-:S07]  /*4e20*/  FADD.FTZ R3, R87, R10 ;  /* 0x0000000a57037221 */ /* 0x001fce0000010000 */
[----:B------:R-:W0:Y:S01]  /*4e30*/  MUFU.EX2 R90, R90 ;  /* 0x0000005a005a7308 */ /* 0x000e220000000800 */
[----:B-1----:R-:W-:-:S07]  /*4e40*/  FADD.FTZ R10, R88, R3 ;  /* 0x00000003580a7221 */ /* 0x002fce0000010000 */
[----:B------:R-:W1:Y:S08]  /*4e50*/  MUFU.EX2 R14, R99 ;  /* 0x00000063000e7308 */ /* 0x000e700000000800 */
[----:B------:R-:W-:Y:S08]  /*4e60*/  MUFU.EX2 R91, R91 ;  /* 0x0000005b005b7308 */ /* 0x000ff00000000800 */
[----:B------:R-:W4:Y:S08]  /*4e70*/  MUFU.EX2 R2, R2 ;  /* 0x0000000200027308 */ /* 0x000f300000000800 */
[----:B------:R-:W-:Y:S08]  /*4e80*/  MUFU.EX2 R100, R100 ;  /* 0x0000006400647308 */ /* 0x000ff00000000800 */
[----:B------:R-:W5:Y:S01]  /*4e90*/  MUFU.EX2 R3, R92 ;  /* 0x0000005c00037308 */ /* 0x000f620000000800 */
[----:B------:R-:W-:-:S02]  /*4ea0*/  F2FP.F16.F32.PACK_AB R40, R76, R75 ;  /* 0x0000004b4c28723e */ /* 0x000fc400000000ff */
[----:B------:R-:W-:Y:S02]  /*4eb0*/  F2FP.F16.F32.PACK_AB R42, R44, R42 ;  /* 0x0000002a2c2a723e */ /* 0x000fe400000000ff */
[----:B------:R-:W-:Y:S02]  /*4ec0*/  F2FP.F16.F32.PACK_AB R41, R41, R36 ;  /* 0x000000242929723e */ /* 0x000fe400000000ff */
[----:B------:R-:W-:Y:S02]  /*4ed0*/  F2FP.F16.F32.PACK_AB R43, R38, R43 ;  /* 0x0000002b262b723e */ /* 0x000fe400000000ff */
[----:B------:R-:W-:Y:S02]  /*4ee0*/  F2FP.F16.F32.PACK_AB R6, R77, R48 ;  /* 0x000000304d06723e */ /* 0x000fe400000000ff */
[----:B------:R-:W-:Y:S02]  /*4ef0*/  F2FP.F16.F32.PACK_AB R5, R50, R39 ;  /* 0x000000273205723e */ /* 0x000fe400000000ff */
[----:B------:R-:W-:Y:S01]  /*4f00*/  F2FP.F16.F32.PACK_AB R7, R72, R45 ;  /* 0x0000002d4807723e */ /* 0x000fe200000000ff */
[----:B---3--:R-:W-:Y:S01]  /*4f10*/  FADD.FTZ R17, R89, R10 ;  /* 0x0000000a59117221 */ /* 0x008fe20000010000 */
[----:B------:R-:W-:Y:S01]  /*4f20*/  STSM.16.M88.4 [R154+0x6000], R40 ;  /* 0x006000289a007844 */ /* 0x000fe20000000200 */
[----:B------:R-:W-:-:S02]  /*4f30*/  F2FP.F16.F32.PACK_AB R8, R86, R85 ;  /* 0x000000555608723e */ /* 0x000fc400000000ff */
[----:B0-----:R-:W-:Y:S01]  /*4f40*/  FADD.FTZ R20, R90, R17 ;  /* 0x000000115a147221 */ /* 0x001fe20000010000 */
[----:B------:R0:W-:Y:S01]  /*4f50*/  STSM.16.M88.4 [R153+0x2a800], R4 ;  /* 0x02a8000499007844 */ /* 0x0001e20000000200 */
[----:B------:R-:W-:Y:S01]  /*4f60*/  F2FP.F16.F32.PACK_AB R10, R88, R87 ;  /* 0x00000057580a723e */ /* 0x000fe200000000ff */
[----:B-1----:R-:W-:Y:S01]  /*4f70*/  FADD.FTZ R17, R14, R15 ;  /* 0x0000000f0e117221 */ /* 0x002fe20000010000 */
[----:B------:R-:W-:Y:S02]  /*4f80*/  F2FP.F16.F32.PACK_AB R11, R0, R11 ;  /* 0x0000000b000b723e */ /* 0x000fe400000000ff */
[----:B------:R-:W-:Y:S02]  /*4f90*/  F2FP.F16.F32.PACK_AB R13, R14, R13 ;  /* 0x0000000d0e0d723e */ /* 0x000fe400000000ff */
[----:B------:R-:W-:Y:S02]  /*4fa0*/  F2FP.F16.F32.PACK_AB R12, R90, R89 ;  /* 0x000000595a0c723e */ /* 0x000fe400000000ff */
[----:B----4-:R-:W-:-:S02]  /*4fb0*/  F2FP.F16.F32.PACK_AB R14, R2, R91 ;  /* 0x0000005b020e723e */ /* 0x010fc400000000ff */
[----:B-----5:R-:W-:Y:S02]  /*4fc0*/  F2FP.F16.F32.PACK_AB R15, R3, R100 ;  /* 0x00000064030f723e */ /* 0x020fe400000000ff */
[----:B0-----:R-:W-:Y:S02]  /*4fd0*/  F2FP.F16.F32.PACK_AB R4, R79, R78 ;  /* 0x0000004e4f04723e */ /* 0x001fe400000000ff */
[----:B------:R-:W-:Y:S02]  /*4fe0*/  F2FP.F16.F32.PACK_AB R6, R81, R80 ;  /* 0x000000505106723e */ /* 0x000fe400000000ff */
[----:B------:R-:W-:Y:S02]  /*4ff0*/  F2FP.F16.F32.PACK_AB R5, R54, R9 ;  /* 0x000000093605723e */ /* 0x000fe400000000ff */
[----:B------:R-:W-:Y:S02]  /*5000*/  F2FP.F16.F32.PACK_AB R7, R55, R52 ;  /* 0x000000343707723e */ /* 0x000fe400000000ff */
[----:B------:R-:W-:Y:S01]  /*5010*/  F2FP.F16.F32.PACK_AB R9, R83, R84 ;  /* 0x000000545309723e */ /* 0x000fe200000000ff */
[----:B------:R-:W-:-:S02]  /*5020*/  VIADD R0, R16, 0xfffffffe ;  /* 0xfffffffe10007836 */ /* 0x000fc40000000000 */
[----:B------:R-:W-:Y:S01]  /*5030*/  FADD.FTZ R91, R91, R20 ;  /* 0x000000145b5b7221 */ /* 0x000fe20000010000 */
[----:B------:R-:W-:Y:S01]  /*5040*/  FADD.FTZ R100, R100, R17 ;  /* 0x0000001164647221 */ /* 0x000fe20000010000 */
        /* <DEDUP_REMOVED lines=30> */
[----:B------:R-:W-:Y:S01]  /*5230*/  IMAD.MOV.U32 R121, RZ, RZ, R151 ;  /* 0x000000ffff797224 */ /* 0x000fe200078e0097 */
[----:B------:R0:W-:Y:S04]  /*5240*/  STSM.16.M88.4 [R19], R4 ;  /* 0x0000000413007844 */ /* 0x0001e80000000200 */
[----:B------:R1:W-:Y:S04]  /*5250*/  STSM.16.M88.4 [R155+0xc000], R8 ;  /* 0x00c000089b007844 */ /* 0x0003e80000000200 */
[----:B------:R1:W-:Y:S01]  /*5260*/  STSM.16.M88.4 [R154+0xc000], R12 ;  /* 0x00c0000c9a007844 */ /* 0x0003e20000000200 */
[----:B------:R3:W-:Y:S06]  /*5270*/  MEMBAR.ALL.CTA ;  /* 0x0000000000007992 */ /* 0x0007ec0000008000 */
[----:B---3--:R-:W3:Y:S01]  /*5280*/  FENCE.VIEW.ASYNC.S ;  /* 0x00000000000073c6 */ /* 0x008ee20000000000 */
[----:B0-----:R-:W-:Y:S01]  /*5290*/  FADD.FTZ R5, R2, R91 ;  /* 0x0000005b02057221 */ /* 0x001fe20000010000 */
[----:B------:R-:W-:Y:S01]  /*52a0*/  FADD.FTZ R2, R3, R100 ;  /* 0x0000006403027221 */ /* 0x000fe20000010000 */
[----:B--2---:R-:W-:Y:S01]  /*52b0*/  ISETP.GE.AND P2, PT, R0, R18, PT ;  /* 0x000000120000720c */ /* 0x004fe20003f46270 */
[----:B---3--:R-:W-:-:S12]  /*52c0*/  NOP ;  /* 0x0000000000007918 */ /* 0x008fd80000000000 */
[----:B-1----:R-:W-:Y:S05]  /*52d0*/  @!P2 BRA `(.L_x_178) ;  /* 0x000000380004a947 */ /* 0x002fea0003800000 */
[----:B------:R-:W-:Y:S01]  /*52e0*/  IMAD.MOV.U32 R4, RZ, RZ, R71 ;  /* 0x000000ffff047224 */ /* 0x000fe200078e0047 */
[----:B------:R-:W-:Y:S01]  /*52f0*/  CS2R R150, SRZ ;  /* 0x0000000000967805 */ /* 0x000fe2000001ff00 */
[----:B------:R-:W-:Y:S01]  /*5300*/  IMAD.MOV.U32 R3, RZ, RZ, R34 ;  /* 0x000000ffff037224 */ /* 0x000fe200078e0022 */
[----:B------:R-:W-:Y:S01]  /*5310*/  CS2R R148, SRZ ;  /* 0x0000000000947805 */ /* 0x000fe2000001ff00 */
[----:B------:R-:W-:Y:S01]  /*5320*/  IMAD.MOV.U32 R6, RZ, RZ, R152 ;  /* 0x000000ffff067224 */ /* 0x000fe200078e0098 */
        /* <DEDUP_REMOVED lines=13> */
[----:B------:R-:W-:Y:S01]  /*5400*/  CS2R R120, SRZ ;  /* 0x0000000000787805 */ /* 0x000fe2000001ff00 */
[----:B------:R-:W-:Y:S01]  /*5410*/  UMOV UR7, UR36 ;  /* 0x0000002400077c82 */ /* 0x000fe20008000000 */
[----:B------:R-:W-:-:S05]  /*5420*/  ULDC UR5, c[0x0][0x9d8] ;  /* 0x0002760000057ab9 */ /* 0x000fca0000000800 */
.L_x_187:
[----:B------:R-:W-:Y:S01]  /*5430*/  UIADD3 UR36, UR7, 0x1, URZ ;  /* 0x0000000107247890 */ /* 0x000fe2000fffe03f */
[----:B------:R-:W-:-:S03]  /*5440*/  ISETP.NE.AND P3, PT, RZ, UR40, PT ;  /* 0x00000028ff007c0c */ /* 0x000fc6000bf65270 */
[----:B------:R-:W-:-:S04]  /*5450*/  UISETP.NE.AND UP0, UPT, UR36, 0x2, UPT ;  /* 0x000000022400788c */ /* 0x000fc8000bf05270 */
[----:B------:R-:W-:Y:S02]  /*5460*/  USEL UR6, URZ, 0x1, UP0 ;  /* 0x000000013f067887 */ /* 0x000fe40008000000 */
[----:B------:R-:W-:-:S04]  /*5470*/  USEL UR36, UR36, URZ, UP0 ;  /* 0x0000003f24247287 */ /* 0x000fc80008000000 */
[----:B------:R-:W-:Y:S01]  /*5480*/  LOP3.LUT R152, R6, UR6, RZ, 0x3c, !PT ;  /* 0x0000000606987c12 */ /* 0x000fe2000f8e3cff */
[----:B------:R-:W-:Y:S07]  /*5490*/  @P3 BRA `(.L_x_179) ;  /* 0x0000000000283947 */ /* 0x000fee0003800000 */
[----:B------:R-:W-:Y:S05]  /*54a0*/  @!P0 BRA `(.L_x_180) ;  /* 0x0000000000048947 */ /* 0x000fea0003800000 */
[----:B------:R-:W-:Y:S01]  /*54b0*/  BPT.TRAP 0x1 ;  /* 0x000000040000795c */ /* 0x000fe20000300000 */
.L_x_180:
[----:B------:R-:W-:Y:S01]  /*54c0*/  ULEA UR6, UR36, UR37, 0x3 ;  /* 0x0000002524067291 */ /* 0x000fe2000f8e183f */
[----:B------:R-:W-:-:S08]  /*54d0*/  SHF.L.U32 R7, R152, 0x1f, RZ ;  /* 0x0000001f98077819 */ /* 0x000fd000000006ff */
[----:B------:R0:W1:Y:S01]  /*54e0*/  SYNCS.PHASECHK.TRANS64.TRYWAIT P2, [UR6+0x30830], R7 ;  /* 0x03083007ff0075a7 */ /* 0x0000620008040146 */
[----:B------:R-:W-:Y:S05]  /*54f0*/  @!P0 BRA `(.L_x_181) ;  /* 0x0000000000048947 */ /* 0x000fea0003800000 */
[----:B------:R-:W-:Y:S01]  /*5500*/  BPT.TRAP 0x1 ;  /* 0x000000040000795c */ /* 0x000fe20000300000 */
.L_x_181:
[----:B-1----:R-:W-:Y:S05]  /*5510*/  @P2 BRA `(.L_x_179) ;  /* 0x0000000000082947 */ /* 0x002fea0003800000 */
[----:B------:R-:W1:Y:S02]  /*5520*/  SYNCS.PHASECHK.TRANS64.TRYWAIT P2, [UR6+0x30830], R7 ;  /* 0x03083007ff0075a7 */ /* 0x000e640008040146 */
[----:B-1----:R-:W-:Y:S05]  /*5530*/  @!P2 BRA `(.L_x_182) ;  /* 0x000000bc00d4a947 */ /* 0x002fea0003800000 */
.L_x_179:
[----:B-1----:R-:W1:Y:S01]  /*5540*/  S2R R8, SR_TID.X ;  /* 0x0000000000087919 */ /* 0x002e620000002100 */
[----:B------:R-:W-:Y:S01]  /*5550*/  UIMAD UR14, UR36, 0x600, UR4 ;  /* 0x00000600240e78a4 */ /* 0x000fe2000f8e0204 */
[----:B------:R-:W-:Y:S01]  /*5560*/  UMOV UR15, 0x40000040 ;  /* 0x40000040000f7882 */ /* 0x000fe20000000000 */
[----:B------:R-:W-:Y:S02]  /*5570*/  UMOV UR19, 0x40000040 ;  /* 0x4000004000137882 */ /* 0x000fe40000000000 */
[----:B------:R-:W-:Y:S02]  /*5580*/  UIADD3 UR18, UR14, 0x2, URZ ;  /* 0x000000020e127890 */ /* 0x000fe4000fffe03f */
[----:B------:R-:W-:Y:S01]  /*5590*/  UIADD3 UR22, UR14, 0x4, URZ ;  /* 0x000000040e167890 */ /* 0x000fe2000fffe03f */
[----:B------:R-:W-:Y:S01]  /*55a0*/  UMOV UR23, 0x40000040 ;  /* 0x4000004000177882 */ /* 0x000fe20000000000 */
[----:B------:R-:W-:Y:S01]  /*55b0*/  UIADD3 UR26, UR14, 0x6, URZ ;  /* 0x000000060e1a7890 */ /* 0x000fe2000fffe03f */
[----:B------:R-:W-:Y:S01]  /*55c0*/  UMOV UR27, 0x40000040 ;  /* 0x40000040001b7882 */ /* 0x000fe20000000000 */
[----:B-1----:R-:W-:-:S05]  /*55d0*/  SHF.R.U32.HI R8, RZ, 0x7, R8 ;  /* 0x00000007ff087819 */ /* 0x002fca0000011608 */
[----:B0-----:R-:W-:-:S05]  /*55e0*/  VIADD R7, R8, 0x8 ;  /* 0x0000000808077836 */ /* 0x001fca0000000000 */
[----:B------:R0:W-:Y:S06]  /*55f0*/  BAR.SYNC.DEFER_BLOCKING R7, 0x100 ;  /* 0x000400070000751d */ /* 0x0001ec0000010000 */
[----:B------:R-:W-:-:S06]  /*5600*/  WARPGROUP.ARRIVE ;  /* 0x00000000000079c5 */ /* 0x000fcc0000000000 */
[----:B------:R-:W-:Y:S03]  /*5610*/  HGMMA.64x192x16.F32 R24, gdesc[UR12], RZ, !UPT, gsb0 ;  /* 0x02e000000c1879f0 */ /* 0x000fe6000c0008ff */
[----:B------:R-:W-:Y:S02]  /*5620*/  WARPGROUP.DEPBAR.LE gsb0, 0x0 ;  /* 0x00008000000079c5 */ /* 0x000fe40000010000 */
[----:B------:R-:W-:-:S15]  /*5630*/  WARPGROUP.ARRIVE ;  /* 0x00000000000079c5 */ /* 0x000fde0000000000 */
        /* <DEDUP_REMOVED lines=11> */
.L_x_184:
[----:B------:R-:W-:Y:S01]  /*56f0*/  ULEA UR6, UR7, UR37, 0x3 ;  /* 0x0000002507067291 */ /* 0x000fe2000f8e183f */
[----:B------:R-:W-:-:S08]  /*5700*/  SHF.L.U32 R6, R6, 0x1f, RZ ;  /* 0x0000001f06067819 */ /* 0x000fd000000006ff */
[----:B------:R0:W1:Y:S01]  /*5710*/  SYNCS.PHASECHK.TRANS64.TRYWAIT P2, [UR6+0x30850], R6 ;  /* 0x03085006ff0075a7 */ /* 0x0000620008040146 */
[----:B------:R-:W-:Y:S05]  /*5720*/  @!P0 BRA `(.L_x_185) ;  /* 0x0000000000048947 */ /* 0x000fea0003800000 */
[----:B------:R-:W-:Y:S01]  /*5730*/  BPT.TRAP 0x1 ;  /* 0x000000040000795c */ /* 0x000fe20000300000 */
.L_x_185:
[----:B-1----:R-:W-:Y:S05]  /*5740*/  @P2 BRA `(.L_x_183) ;  /* 0x0000000000082947 */ /* 0x002fea0003800000 */
[----:B------:R-:W1:Y:S02]  /*5750*/  SYNCS.PHASECHK.TRANS64.TRYWAIT P2, [UR6+0x30850], R6 ;  /* 0x03085006ff0075a7 */ /* 0x000e640008040146 */
[----:B-1----:R-:W-:Y:S05]  /*5760*/  @!P2 BRA `(.L_x_186) ;  /* 0x000000bc0060a947 */ /* 0x002fea0003800000 */
.L_x_183:
[----:B------:R-:W-:Y:S01]  /*5770*/  ULEA UR8, UR41, UR37, 0xd ;  /* 0x0000002529087291 */ /* 0x000fe2000f8e683f */
[----:B------:R-:W-:Y:S01]  /*5780*/  WARPGROUP.ARRIVE ;  /* 0x00000000000079c5 */ /* 0x000fe20000000000 */
[----:B------:R-:W-:Y:S01]  /*5790*/  UIADD3 UR6, UR37, 0x400, URZ ;  /* 0x0000040025067890 */ /* 0x000fe2000fffe03f */
[----:B------:R-:W-:Y:S01]  /*57a0*/  FMUL.FTZ R26, R26, UR5 ;  /* 0x000000051a1a7c20 */ /* 0x000fe20008410000 */
[----:B------:R-:W-:Y:S01]  /*57b0*/  UIADD3 UR8, UR8, 0x1e800, URZ ;  /* 0x0001e80008087890 */ /* 0x000fe2000fffe03f */
[----:B01----:R-:W-:Y:S01]  /*57c0*/  FMUL.FTZ R6, R24, UR5 ;  /* 0x0000000518067c20 */ /* 0x003fe20008410000 */
[----:B------:R-:W-:Y:S01]  /*57d0*/  USHF.R.U32.HI UR6, URZ, 0x4, UR6 ;  /* 0x000000043f067899 */ /* 0x000fe20008011606 */
[----:B------:R-:W0:Y:S01]  /*57e0*/  MUFU.TANH R8, R26 ;  /* 0x0000001a00087308 */ /* 0x000e220000002400 */
[----:B------:R-:W-:Y:S01]  /*57f0*/  USHF.R.U32.HI UR8, URZ, 0x4, UR8 ;  /* 0x000000043f087899 */ /* 0x000fe20008011608 */
[----:B------:R-:W-:Y:S01]  /*5800*/  FMUL.FTZ R27, R27, UR5 ;  /* 0x000000051b1b7c20 */ /* 0x000fe20008410000 */
[----:B------:R-:W-:Y:S01]  /*5810*/  ULOP3.LUT UR6, UR6, 0x3fff, URZ, 0xc0, !UPT ;  /* 0x00003fff06067892 */ /* 0x000fe2000f8ec03f */
[----:B------:R-:W-:Y:S01]  /*5820*/  FMUL.FTZ R7, R25, UR5 ;  /* 0x0000000519077c20 */ /* 0x000fe20008410000 */
[----:B------:R-:W-:Y:S01]  /*5830*/  ULOP3.LUT UR9, UR8, 0x3fff, URZ, 0xc0, !UPT ;  /* 0x00003fff08097892 */ /* 0x000fe2000f8ec03f */
[----:B------:R-:W-:Y:S01]  /*5840*/  FMUL.FTZ R9, R29, UR5 ;  /* 0x000000051d097c20 */ /* 0x000fe20008410000 */
[----:B------:R-:W-:Y:S01]  /*5850*/  UIMAD UR8, UR7, 0x600, UR6 ;  /* 0x00000600070878a4 */ /* 0x000fe2000f8e0206 */
[----:B------:R-:W1:Y:S01]  /*5860*/  MUFU.TANH R6, R6 ;  /* 0x0000000600067308 */ /* 0x000e620000002400 */
[----:B------:R-:W-:Y:S01]  /*5870*/  ULOP3.LUT UR6, UR9, 0x10000, URZ, 0xfc, !UPT ;  /* 0x0001000009067892 */ /* 0x000fe2000f8efc3f */
[----:B------:R-:W-:Y:S01]  /*5880*/  FMUL.FTZ R10, R32, UR5 ;  /* 0x00000005200a7c20 */ /* 0x000fe20008410000 */
[----:B------:R-:W-:Y:S01]  /*5890*/  UMOV UR31, 0x40000040 ;  /* 0x40000040001f7882 */ /* 0x000fe20000000000 */
[----:B------:R-:W-:Y:S01]  /*58a0*/  UMOV UR29, 0x40000040 ;  /* 0x40000040001d7882 */ /* 0x000fe20000000000 */
[----:B------:R-:W-:Y:S01]  /*58b0*/  FMUL.FTZ R11, R33, UR5 ;  /* 0x00000005210b7c20 */ /* 0x000fe20008410000 */
[----:B------:R-:W-:Y:S01]  /*58c0*/  UMOV UR30, UR8 ;  /* 0x00000008001e7c82 */ /* 0x000fe20008000000 */
[----:B------:R-:W-:Y:S01]  /*58d0*/  FMUL.FTZ R12, R36, UR5 ;  /* 0x00000005240c7c20 */ /* 0x000fe20008410000 */
[----:B------:R-:W-:Y:S01]  /*58e0*/  UMOV UR28, UR6 ;  /* 0x00000006001c7c82 */ /* 0x000fe20008000000 */
[----:B------:R0:W-:Y:S01]  /*58f0*/  MUFU.TANH R26, R27 ;  /* 0x0000001b001a7308 */ /* 0x0001e20000002400 */
[----:B------:R-:W-:Y:S01]  /*5900*/  HGMMA.64x64x16.F32 R120, gdesc[UR28].tnspB, R120, gsb0 ;  /* 0x40e000001c7879f0 */ /* 0x000fe20008000878 */
[----:B------:R-:W-:Y:S01]  /*5910*/  UIADD3 UR30, UR8, 0x80, URZ ;  /* 0x00000080081e7890 */ /* 0x000fe2000fffe03f */
[----:B------:R-:W-:Y:S01]  /*5920*/  FMUL.FTZ R13, R37, UR5 ;  /* 0x00000005250d7c20 */ /* 0x000fe20008410000 */
[----:B------:R-:W-:Y:S01]  /*5930*/  UIADD3 UR28, UR6, 0x2, URZ ;  /* 0x00000002061c7890 */ /* 0x000fe2000fffe03f */
[----:B------:R-:W-:Y:S01]  /*5940*/  FMUL.FTZ R14, R40, UR5 ;  /* 0x00000005280e7c20 */ /* 0x000fe20008410000 */
[----:B------:R-:W-:Y:S01]  /*5950*/  UMOV UR31, 0x40000040 ;  /* 0x40000040001f7882 */ /* 0x000fe20000000000 */
[----:B------:R-:W-:Y:S01]  /*5960*/  UMOV UR29, 0x40000040 ;  /* 0x40000040001d7882 */ /* 0x000fe20000000000 */
[----:B------:R-:W2:Y:S01]  /*5970*/  MUFU.TANH R7, R7 ;  /* 0x0000000700077308 */ /* 0x000ea20000002400 */
[----:B0-----:R-:W-:-:S02]  /*5980*/  IMAD.MOV.U32 R27, RZ, RZ, R8 ;  /* 0x000000ffff1b7224 */ /* 0x001fc400078e0008 */
[----:B------:R-:W-:Y:S01]  /*5990*/  FMUL.FTZ R8, R28, UR5 ;  /* 0x000000051c087c20 */ /* 0x000fe20008410000 */
[----:B-1----:R-:W-:Y:S01]  /*59a0*/  FMNMX.FTZ R33, R6, R3, !PT ;  /* 0x0000000306217209 */ /* 0x002fe20007810000 */
[----:B------:R-:W-:Y:S01]  /*59b0*/  FMUL.FTZ R15, R41, UR5 ;  /* 0x00000005290f7c20 */ /* 0x000fe20008410000 */
[----:B------:R-:W-:Y:S01]  /*59c0*/  FMUL.FTZ R16, R44, UR5 ;  /* 0x000000052c107c20 */ /* 0x000fe20008410000 */
[----:B------:R-:W-:Y:S01]  /*59d0*/  FMUL.FTZ R17, R45, UR5 ;  /* 0x000000052d117c20 */ /* 0x000fe20008410000 */
[----:B------:R-:W-:Y:S01]  /*59e0*/  FMUL.FTZ R18, R48, UR5 ;  /* 0x0000000530127c20 */ /* 0x000fe20008410000 */
        /* <DEDUP_REMOVED lines=9> */
[----:B--2---:R-:W-:Y:S01]  /*5a80*/  FMNMX.FTZ R36, R7, R33, !PT ;  /* 0x0000002107247209 */ /* 0x004fe20007810000 */
[----:B------:R-:W-:Y:S01]  /*5a90*/  FMUL.FTZ R24, R60, UR5 ;  /* 0x000000053c187c20 */ /* 0x000fe20008410000 */
[----:B------:R-:W-:Y:S01]  /*5aa0*/  FMUL.FTZ R29, R69, UR5 ;  /* 0x00000005451d7c20 */ /* 0x000fe20008410000 */
[----:B------:R-:W-:Y:S01]  /*5ab0*/  FMUL.FTZ R32, R76, UR5 ;  /* 0x000000054c207c20 */ /* 0x000fe20008410000 */
[----:B------:R-:W-:Y:S01]  /*5ac0*/  FMUL.FTZ R77, R77, UR5 ;  /* 0x000000054d4d7c20 */ /* 0x000fe20008410000 */
[----:B------:R-:W-:Y:S01]  /*5ad0*/  FMUL.FTZ R80, R80, UR5 ;  /* 0x0000000550507c20 */ /* 0x000fe20008410000 */
[----:B------:R-:W-:Y:S01]  /*5ae0*/  FMUL.FTZ R96, R96, UR5 ;  /* 0x0000000560607c20 */ /* 0x000fe20008410000 */
[----:B------:R-:W2:Y:S01]  /*5af0*/  MUFU.TANH R10, R10 ;  /* 0x0000000a000a7308 */ /* 0x000ea20000002400 */
[----:B0-----:R-:W-:Y:S01]  /*5b00*/  FMNMX.FTZ R36, R8, R36, !PT ;  /* 0x0000002408247209 */ /* 0x001fe20007810000 */
[----:B------:R-:W-:Y:S01]  /*5b10*/  FMUL.FTZ R81, R81, UR5 ;  /* 0x0000000551517c20 */ /* 0x000fe20008410000 */
[----:B------:R-:W-:Y:S01]  /*5b20*/  FMUL.FTZ R84, R84, UR5 ;  /* 0x0000000554547c20 */ /* 0x000fe20008410000 */
[----:B------:R-:W-:Y:S01]  /*5b30*/  FMUL.FTZ R88, R88, UR5 ;  /* 0x0000000558587c20 */ /* 0x000fe20008410000 */
[----:B------:R-:W-:Y:S01]  /*5b40*/  FMUL.FTZ R85, R85, UR5 ;  /* 0x0000000555557c20 */ /* 0x000fe20008410000 */
[----:B------:R-:W-:Y:S01]  /*5b50*/  FMUL.FTZ R89, R89, UR5 ;  /* 0x0000000559597c20 */ /* 0x000fe20008410000 */
[----:B------:R-:W-:Y:S01]  /*5b60*/  FMUL.FTZ R92, R92, UR5 ;  /* 0x000000055c5c7c20 */ /* 0x000fe20008410000 */
[----:B------:R-:W0:Y:S01]  /*5b70*/  MUFU.TANH R11, R11 ;  /* 0x0000000b000b7308 */ /* 0x000e220000002400 */
[----:B-1----:R-:W-:Y:S01]  /*5b80*/  FMNMX.FTZ R37, R9, R36, !PT ;  /* 0x0000002409257209 */ /* 0x002fe20007810000 */
        /* <DEDUP_REMOVED lines=34> */
[----:B------:R-:W-:Y:S01]  /*5db0*/  UIADD3 UR10, UR8, 0x580, URZ ;  /* 0x00000580080a7890 */ /* 0x000fe2000fffe03f */
[----:B------:R-:W-:-:S02]  /*5dc0*/  WARPGROUP.DEPBAR.LE gsb0, 0x0 ;  /* 0x00008000000079c5 */ /* 0x000fc40000010000 */
[----:B------:R-:W-:Y:S01]  /*5dd0*/  WARPGROUP.ARRIVE ;  /* 0x00000000000079c5 */ /* 0x000fe20000000000 */
[----:B------:R-:W2:Y:S01]  /*5de0*/  MUFU.TANH R16, R16 ;  /* 0x0000001000107308 */ /* 0x000ea20000002400 */
[----:B0-----:R-:W-:-:S04]  /*5df0*/  FMNMX.FTZ R41, R14, R41, !PT ;  /* 0x000000290e297209 */ /* 0x001fc80007810000 */
[----:B------:R-:W-:Y:S01]  /*5e00*/  HGMMA.64x64x16.F32 R120, gdesc[UR28].tnspB, R120, gsb0 ;  /* 0x40e000001c7879f0 */ /* 0x000fe20008000878 */
[----:B------:R-:W-:Y:S02]  /*5e10*/  UIADD3 UR30, UR8, 0x100, URZ ;  /* 0x00000100081e7890 */ /* 0x000fe4000fffe03f */
[----:B------:R-:W-:Y:S01]  /*5e20*/  UIADD3 UR28, UR6, 0x4, URZ ;  /* 0x00000004061c7890 */ /* 0x000fe2000fffe03f */
[----:B------:R-:W0:Y:S01]  /*5e30*/  MUFU.TANH R17, R17 ;  /* 0x0000001100117308 */ /* 0x000e220000002400 */
[----:B------:R-:W-:Y:S01]  /*5e40*/  UMOV UR31, 0x40000040 ;  /* 0x40000040001f7882 */ /* 0x000fe20000000000 */
[----:B------:R-:W-:Y:S01]  /*5e50*/  UMOV UR29, 0x40000040 ;  /* 0x40000040001d7882 */ /* 0x000fe20000000000 */
[----:B-1----:R-:W-:-:S05]  /*5e60*/  FMNMX.FTZ R44, R15, R41, !PT ;  /* 0x000000290f2c7209 */ /* 0x002fca0007810000 */
[----:B------:R-:W1:Y:S01]  /*5e70*/  MUFU.TANH R18, R18 ;  /* 0x0000001200127308 */ /* 0x000e620000002400 */
[----:B--2---:R-:W-:-:S07]  /*5e80*/  FMNMX.FTZ R44, R16, R44, !PT ;  /* 0x0000002c102c7209 */ /* 0x004fce0007810000 */
[----:B------:R2:W3:Y:S01]  /*5e90*/  MUFU.TANH R25, R31 ;  /* 0x0000001f00197308 */ /* 0x0004e20000002400 */
[----:B0-----:R-:W-:-:S07]  /*5ea0*/  FMNMX.FTZ R45, R17, R44, !PT ;  /* 0x0000002c112d7209 */ /* 0x001fce0007810000 */
[----:B------:R-:W0:Y:S01]  /*5eb0*/  MUFU.TANH R19, R19 ;  /* 0x0000001300137308 */ /* 0x000e220000002400 */
[----:B-1----:R-:W-:Y:S01]  /*5ec0*/  FMNMX.FTZ R45, R18, R45, !PT ;  /* 0x0000002d122d7209 */ /* 0x002fe20007810000 */
[----:B--2---:R-:W-:-:S06]  /*5ed0*/  FMUL.FTZ R31, R73, UR5 ;  /* 0x00000005491f7c20 */ /* 0x004fcc0008410000 */
[----:B------:R-:W1:Y:S01]  /*5ee0*/  MUFU.TANH R20, R20 ;  /* 0x0000001400147308 */ /* 0x000e620000002400 */
[----:B---3--:R-:W-:Y:S02]  /*5ef0*/  IMAD.MOV.U32 R60, RZ, RZ, R25 ;  /* 0x000000ffff3c7224 */ /* 0x008fe400078e0019 */
[----:B------:R-:W-:Y:S01]  /*5f00*/  FMUL.FTZ R25, R61, UR5 ;  /* 0x000000053d197c20 */ /* 0x000fe20008410000 */
[----:B------:R-:W-:Y:S01]  /*5f10*/  MOV R61, R26 ;  /* 0x0000001a003d7202 */ /* 0x000fe20000000f00 */
[----:B------:R-:W-:Y:S01]  /*5f20*/  FMUL.FTZ R26, R64, UR5 ;  /* 0x00000005401a7c20 */ /* 0x000fe20008410000 */
[----:B------:R-:W-:Y:S02]  /*5f30*/  IMAD.MOV.U32 R64, RZ, RZ, R27 ;  /* 0x000000ffff407224 */ /* 0x000fe400078e001b */
[----:B------:R-:W-:Y:S01]  /*5f40*/  FMUL.FTZ R27, R65, UR5 ;  /* 0x00000005411b7c20 */ /* 0x000fe20008410000 */
[----:B------:R-:W2:Y:S01]  /*5f50*/  MUFU.TANH R21, R21 ;  /* 0x0000001500157308 */ /* 0x000ea20000002400 */
[----:B0-----:R-:W-:-:S07]  /*5f60*/  FMNMX.FTZ R48, R19, R45, !PT ;  /* 0x0000002d13307209 */ /* 0x001fce0007810000 */
[----:B------:R0:W3:Y:S01]  /*5f70*/  MUFU.TANH R28, R30 ;  /* 0x0000001e001c7308 */ /* 0x0000e20000002400 */
[----:B-1----:R-:W-:-:S07]  /*5f80*/  FMNMX.FTZ R48, R20, R48, !PT ;  /* 0x0000003014307209 */ /* 0x002fce0007810000 */
[----:B------:R-:W1:Y:S01]  /*5f90*/  MUFU.TANH R22, R22 ;  /* 0x0000001600167308 */ /* 0x000e620000002400 */
[----:B--2---:R-:W-:Y:S01]  /*5fa0*/  FMNMX.FTZ R49, R21, R48, !PT ;  /* 0x0000003015317209 */ /* 0x004fe20007810000 */
[----:B0-----:R-:W-:-:S06]  /*5fb0*/  FMUL.FTZ R30, R72, UR5 ;  /* 0x00000005481e7c20 */ /* 0x001fcc0008410000 */
[----:B------:R-:W0:Y:S01]  /*5fc0*/  MUFU.TANH R23, R23 ;  /* 0x0000001700177308 */ /* 0x000e220000002400 */
[----:B---3--:R-:W-:Y:S02]  /*5fd0*/  IMAD.MOV.U32 R65, RZ, RZ, R28 ;  /* 0x000000ffff417224 */ /* 0x008fe400078e001c */
[----:B------:R-:W-:Y:S01]  /*5fe0*/  FMUL.FTZ R28, R68, UR5 ;  /* 0x00000005441c7c20 */ /* 0x000fe20008410000 */
[----:B------:R-:W-:Y:S02]  /*5ff0*/  WARPGROUP.DEPBAR.LE gsb0, 0x0 ;  /* 0x00008000000079c5 */ /* 0x000fe40000010000 */
[----:B------:R-:W-:Y:S02]  /*6000*/  WARPGROUP.ARRIVE ;  /* 0x00000000000079c5 */ /* 0x000fe40000000000 */
[----:B------:R-:W2:Y:S01]  /*6010*/  MUFU.TANH R24, R24 ;  /* 0x0000001800187308 */ /* 0x000ea20000002400 */
[----:B-1----:R-:W-:-:S03]  /*6020*/  FMNMX.FTZ R49, R22, R49, !PT ;  /* 0x0000003116317209 */ /* 0x002fc60007810000 */
[----:B------:R-:W-:Y:S01]  /*6030*/  HGMMA.64x64x16.F32 R120, gdesc[UR28].tnspB, R120, gsb0 ;  /* 0x40e000001c7879f0 */ /* 0x000fe20008000878 */
[----:B------:R-:W-:Y:S01]  /*6040*/  UIADD3 UR30, UR8, 0x180, URZ ;  /* 0x00000180081e7890 */ /* 0x000fe2000fffe03f */
[----:B0-----:R-:W-:Y:S01]  /*6050*/  FMNMX.FTZ R52, R23, R49, !PT ;  /* 0x0000003117347209 */ /* 0x001fe20007810000 */
[----:B------:R-:W-:Y:S01]  /*6060*/  UIADD3 UR28, UR6, 0x6, URZ ;  /* 0x00000006061c7890 */ /* 0x000fe2000fffe03f */
[----:B------:R-:W0:Y:S01]  /*6070*/  MUFU.TANH R25, R25 ;  /* 0x0000001900197308 */ /* 0x000e220000002400 */
[----:B------:R-:W-:Y:S01]  /*6080*/  UMOV UR31, 0x40000040 ;  /* 0x40000040001f7882 */ /* 0x000fe20000000000 */
[----:B------:R-:W-:-:S06]  /*6090*/  UMOV UR29, 0x40000040 ;  /* 0x40000040001d7882 */ /* 0x000fcc0000000000 */
[----:B------:R-:W1:Y:S01]  /*60a0*/  MUFU.TANH R26, R26 ;  /* 0x0000001a001a7308 */ /* 0x000e620000002400 */
[----:B--2---:R-:W-:-:S07]  /*60b0*/  FMNMX.FTZ R52, R24, R52, !PT ;  /* 0x0000003418347209 */ /* 0x004fce0007810000 */
        /* <DEDUP_REMOVED lines=12> */
[----:B------:R2:W3:Y:S01]  /*6180*/  MUFU.TANH R33, R77 ;  /* 0x0000004d00217308 */ /* 0x0004e20000002400 */
[----:B------:R-:W-:Y:S02]  /*6190*/  WARPGROUP.DEPBAR.LE gsb0, 0x0 ;  /* 0x00008000000079c5 */ /* 0x000fe40000010000 */
[----:B------:R-:W-:-:S05]  /*61a0*/  WARPGROUP.ARRIVE ;  /* 0x00000000000079c5 */ /* 0x000fca0000000000 */
[----:B------:R4:W5:Y:S01]  /*61b0*/  MUFU.TANH R36, R80 ;  /* 0x0000005000247308 */ /* 0x0009620000002400 */
[----:B--2---:R-:W-:Y:S01]  /*61c0*/  IMAD.MOV.U32 R77, RZ, RZ, R64 ;  /* 0x000000ffff4d7224 */ /* 0x004fe200078e0040 */
[----:B------:R-:W-:Y:S01]  /*61d0*/  HGMMA.64x64x16.F32 R120, gdesc[UR28].tnspB, R120, gsb0 ;  /* 0x40e000001c7879f0 */ /* 0x000fe20008000878 */
[----:B------:R-:W-:-:S05]  /*61e0*/  UIADD3 UR30, UR8, 0x200, URZ ;  /* 0x00000200081e7890 */ /* 0x000fca000fffe03f */
[----:B------:R2:W-:Y:S01]  /*61f0*/  MUFU.TANH R52, R96 ;  /* 0x0000006000347308 */ /* 0x0005e20000002400 */
[----:B------:R-:W-:Y:S01]  /*6200*/  UIADD3 UR28, UR6, 0x600, URZ ;  /* 0x00000600061c7890 */ /* 0x000fe2000fffe03f */
[----:B----4-:R-:W-:Y:S01]  /*6210*/  FMUL.FTZ R80, R55, UR5 ;  /* 0x0000000537507c20 */ /* 0x010fe20008410000 */
[----:B------:R-:W-:Y:S01]  /*6220*/  UMOV UR31, 0x40000040 ;  /* 0x40000040001f7882 */ /* 0x000fe20000000000 */
[----:B------:R-:W-:-:S04]  /*6230*/  UMOV UR29, 0x40000040 ;  /* 0x40000040001d7882 */ /* 0x000fc80000000000 */
[----:B------:R4:W5:Y:S01]  /*6240*/  MUFU.TANH R37, R81 ;  /* 0x0000005100257308 */ /* 0x0009620000002400 */
[----:B--2---:R-:W-:Y:S01]  /*6250*/  IMAD.MOV.U32 R96, RZ, RZ, R60 ;  /* 0x000000ffff607224 */ /* 0x004fe200078e003c */
[----:B0-----:R-:W-:-:S04]  /*6260*/  FMNMX.FTZ R60, R31, R57, !PT ;  /* 0x000000391f3c7209 */ /* 0x001fc80007810000 */
[----:B-1----:R-:W-:Y:S02]  /*6270*/  FMNMX.FTZ R60, R32, R60, !PT ;  /* 0x0000003c203c7209 */ /* 0x002fe40007810000 */
[----:B------:R0:W1:Y:S01]  /*6280*/  MUFU.TANH R40, R84 ;  /* 0x0000005400287308 */ /* 0x0000620000002400 */
[----:B----4-:R-:W-:-:S07]  /*6290*/  FMUL.FTZ R81, R51, UR5 ;  /* 0x0000000533517c20 */ /* 0x010fce0008410000 */
[----:B------:R2:W-:Y:S01]  /*62a0*/  MUFU.TANH R44, R88 ;  /* 0x00000058002c7308 */ /* 0x0005e20000002400 */
[----:B0-----:R-:W-:-:S07]  /*62b0*/  FMUL.FTZ R84, R39, UR5 ;  /* 0x0000000527547c20 */ /* 0x001fce0008410000 */
[----:B------:R0:W4:Y:S01]  /*62c0*/  MUFU.TANH R41, R85 ;  /* 0x0000005500297308 */ /* 0x0001220000002400 */
[----:B--2---:R-:W-:Y:S01]  /*62d0*/  IMAD.MOV.U32 R88, RZ, RZ, R61 ;  /* 0x000000ffff587224 */ /* 0x004fe200078e003d */
[----:B---3--:R-:W-:-:S04]  /*62e0*/  FMNMX.FTZ R61, R33, R60, !PT ;  /* 0x0000003c213d7209 */ /* 0x008fc80007810000 */
[----:B-----5:R-:W-:Y:S02]  /*62f0*/  FMNMX.FTZ R61, R36, R61, !PT ;  /* 0x0000003d243d7209 */ /* 0x020fe40007810000 */
[----:B------:R2:W3:Y:S01]  /*6300*/  MUFU.TANH R45, R89 ;  /* 0x00000059002d7308 */ /* 0x0004e20000002400 */
[----:B0-----:R-:W-:Y:S01]  /*6310*/  FMUL.FTZ R85, R35, UR5 ;  /* 0x0000000523557c20 */ /* 0x001fe20008410000 */
[----:B------:R-:W-:-:S04]  /*6320*/  FMNMX.FTZ R64, R37, R61, !PT ;  /* 0x0000003d25407209 */ /* 0x000fc80007810000 */
[----:B-1----:R-:W-:Y:S02]  /*6330*/  FMNMX.FTZ R64, R40, R64, !PT ;  /* 0x0000004028407209 */ /* 0x002fe40007810000 */
[----:B------:R0:W1:Y:S01]  /*6340*/  MUFU.TANH R48, R92 ;  /* 0x0000005c00307308 */ /* 0x0000620000002400 */
[----:B--2---:R-:W-:-:S07]  /*6350*/  FMUL.FTZ R89, R46, UR5 ;  /* 0x000000052e597c20 */ /* 0x004fce0008410000 */
[----:B------:R2:W-:Y:S01]  /*6360*/  MUFU.TANH R56, R100 ;  /* 0x0000006400387308 */ /* 0x0005e20000002400 */
[----:B0-----:R-:W-:-:S07]  /*6370*/  FMUL.FTZ R92, R66, UR5 ;  /* 0x00000005425c7c20 */ /* 0x001fce0008410000 */
[----:B------:R0:W5:Y:S01]  /*6380*/  MUFU.TANH R49, R93 ;  /* 0x0000005d00317308 */ /* 0x0001620000002400 */
[----:B--2---:R-:W-:Y:S01]  /*6390*/  IMAD.MOV.U32 R100, RZ, RZ, R65 ;  /* 0x000000ffff647224 */ /* 0x004fe200078e0041 */
[----:B----4-:R-:W-:-:S04]  /*63a0*/  FMNMX.FTZ R65, R41, R64, !PT ;  /* 0x0000004029417209 */ /* 0x010fc80007810000 */
[----:B------:R-:W-:Y:S02]  /*63b0*/  FMNMX.FTZ R65, R44, R65, !PT ;  /* 0x000000412c417209 */ /* 0x000fe40007810000 */
[----:B------:R2:W4:Y:S01]  /*63c0*/  MUFU.TANH R53, R97 ;  /* 0x0000006100357308 */ /* 0x0005220000002400 */
[----:B------:R-:W-:Y:S02]  /*63d0*/  WARPGROUP.DEPBAR.LE gsb0, 0x0 ;  /* 0x00008000000079c5 */ /* 0x000fe40000010000 */
[----:B------:R-:W-:Y:S01]  /*63e0*/  WARPGROUP.ARRIVE ;  /* 0x00000000000079c5 */ /* 0x000fe20000000000 */
[----:B---3--:R-:W-:Y:S01]  /*63f0*/  FMNMX.FTZ R68, R45, R65, !PT ;  /* 0x000000412d447209 */ /* 0x008fe20007810000 */
[----:B0-----:R-:W-:-:S03]  /*6400*/  FMUL.FTZ R93, R62, UR5 ;  /* 0x000000053e5d7c20 */ /* 0x001fc60008410000 */
[----:B-1----:R-:W-:Y:S01]  /*6410*/  FMNMX.FTZ R68, R48, R68, !PT ;  /* 0x0000004430447209 */ /* 0x002fe20007810000 */
[----:B------:R-:W-:Y:S01]  /*6420*/  HGMMA.64x64x16.F32 R120, gdesc[UR28].tnspB, R120, gsb0 ;  /* 0x40e000001c7879f0 */ /* 0x000fe20008000878 */
[----:B------:R-:W0:Y:S01]  /*6430*/  MUFU.TANH R57, R101 ;  /* 0x0000006500397308 */ /* 0x000e220000002400 */
[----:B------:R-:W-:Y:S01]  /*6440*/  UIADD3 UR30, UR8, 0x280, URZ ;  /* 0x00000280081e7890 */ /* 0x000fe2000fffe03f */
[----:B-----5:R-:W-:Y:S01]  /*6450*/  FMNMX.FTZ R69, R49, R68, !PT ;  /* 0x0000004431457209 */ /* 0x020fe20007810000 */
[----:B------:R-:W-:Y:S01]  /*6460*/  UIADD3 UR28, UR6, 0x602, URZ ;  /* 0x00000602061c7890 */ /* 0x000fe2000fffe03f */
[----:B--2---:R-:W-:Y:S01]  /*6470*/  FMUL.FTZ R97, R119, UR5 ;  /* 0x0000000577617c20 */ /* 0x004fe20008410000 */
[----:B------:R-:W-:Y:S01]  /*6480*/  UMOV UR31, 0x40000040 ;  /* 0x40000040001f7882 */ /* 0x000fe20000000000 */
[----:B------:R-:W-:Y:S01]  /*6490*/  FMNMX.FTZ R69, R52, R69, !PT ;  /* 0x0000004534457209 */ /* 0x000fe20007810000 */
[----:B------:R-:W-:Y:S01]  /*64a0*/  UMOV UR29, 0x40000040 ;  /* 0x40000040001d7882 */ /* 0x000fe20000000000 */
[----:B------:R1:W2:Y:S02]  /*64b0*/  MUFU.TANH R60, R104 ;  /* 0x00000068003c7308 */ /* 0x0002a40000002400 */
[----:B----4-:R-:W-:-:S04]  /*64c0*/  FMNMX.FTZ R72, R53, R69, !PT ;  /* 0x0000004535487209 */ /* 0x010fc80007810000 */
[----:B------:R-:W-:Y:S02]  /*64d0*/  FMNMX.FTZ R72, R56, R72, !PT ;  /* 0x0000004838487209 */ /* 0x000fe40007810000 */
[----:B------:R3:W4:Y:S01]  /*64e0*/  MUFU.TANH R61, R105 ;  /* 0x00000069003d7308 */ /* 0x0007220000002400 */
[----:B-1----:R-:W-:Y:S01]  /*64f0*/  FMUL.FTZ R104, R63, UR5 ;  /* 0x000000053f687c20 */ /* 0x002fe20008410000 */
[----:B0-----:R-:W-:-:S06]  /*6500*/  FMNMX.FTZ R73, R57, R72, !PT ;  /* 0x0000004839497209 */ /* 0x001fcc0007810000 */
[----:B------:R0:W1:Y:S01]  /*6510*/  MUFU.TANH R64, R108 ;  /* 0x0000006c00407308 */ /* 0x0000620000002400 */
[----:B--2---:R-:W-:Y:S01]  /*6520*/  FMNMX.FTZ R73, R60, R73, !PT ;  /* 0x000000493c497209 */ /* 0x004fe20007810000 */
[----:B---3--:R-:W-:-:S06]  /*6530*/  FMUL.FTZ R105, R59, UR5 ;  /* 0x000000053b697c20 */ /* 0x008fcc0008410000 */
[----:B------:R2:W3:Y:S01]  /*6540*/  MUFU.TANH R65, R109 ;  /* 0x0000006d00417308 */ /* 0x0004e20000002400 */
[----:B----4-:R-:W-:Y:S01]  /*6550*/  FMNMX.FTZ R76, R61, R73, !PT ;  /* 0x000000493d4c7209 */ /* 0x010fe20007810000 */
[----:B0-----:R-:W-:-:S06]  /*6560*/  FMUL.FTZ R108, R58, UR5 ;  /* 0x000000053a6c7c20 */ /* 0x001fcc0008410000 */
[----:B------:R0:W4:Y:S01]  /*6570*/  MUFU.TANH R68, R112 ;  /* 0x0000007000447308 */ /* 0x0001220000002400 */
[----:B-1----:R-:W-:Y:S01]  /*6580*/  FMNMX.FTZ R76, R64, R76, !PT ;  /* 0x0000004c404c7209 */ /* 0x002fe20007810000 */
[----:B--2---:R-:W-:-:S06]  /*6590*/  FMUL.FTZ R109, R54, UR5 ;  /* 0x00000005366d7c20 */ /* 0x004fcc0008410000 */
[----:B------:R1:W2:Y:S01]  /*65a0*/  MUFU.TANH R69, R113 ;  /* 0x0000007100457308 */ /* 0x0002a20000002400 */
[----:B---3--:R-:W-:Y:S01]  /*65b0*/  FMNMX.FTZ R34, R65, R76, !PT ;  /* 0x0000004c41227209 */ /* 0x008fe20007810000 */
[----:B0-----:R-:W-:Y:S01]  /*65c0*/  FMUL.FTZ R112, R50, UR5 ;  /* 0x0000000532707c20 */ /* 0x001fe20008410000 */
[----:B------:R-:W-:-:S05]  /*65d0*/  FMUL.FTZ R76, R111, UR5 ;  /* 0x000000056f4c7c20 */ /* 0x000fca0008410000 */
[----:B------:R0:W3:Y:S01]  /*65e0*/  MUFU.TANH R72, R116 ;  /* 0x0000007400487308 */ /* 0x0000e20000002400 */
[----:B----4-:R-:W-:Y:S01]  /*65f0*/  FMNMX.FTZ R34, R68, R34, !PT ;  /* 0x0000002244227209 */ /* 0x010fe20007810000 */
[----:B-1----:R-:W-:-:S06]  /*6600*/  FMUL.FTZ R113, R47, UR5 ;  /* 0x000000052f717c20 */ /* 0x002fcc0008410000 */
[----:B------:R1:W4:Y:S01]  /*6610*/  MUFU.TANH R73, R117 ;  /* 0x0000007500497308 */ /* 0x0003220000002400 */
[----:B--2---:R-:W-:Y:S01]  /*6620*/  FMNMX.FTZ R34, R69, R34, !PT ;  /* 0x0000002245227209 */ /* 0x004fe20007810000 */
[----:B0-----:R-:W-:-:S06]  /*6630*/  FMUL.FTZ R116, R43, UR5 ;  /* 0x000000052b747c20 */ /* 0x001fcc0008410000 */
[----:B------:R-:W-:Y:S01]  /*6640*/  MUFU.TANH R157, R157 ;  /* 0x0000009d009d7308 */ /* 0x000fe20000002400 */
[----:B---3--:R-:W-:Y:S01]  /*6650*/  FMNMX.FTZ R34, R72, R34, !PT ;  /* 0x0000002248227209 */ /* 0x008fe20007810000 */
[----:B-1----:R-:W-:Y:S01]  /*6660*/  FMUL.FTZ R117, R42, UR5 ;  /* 0x000000052a757c20 */ /* 0x002fe20008410000 */
[----:B------:R-:W-:Y:S02]  /*6670*/  WARPGROUP.DEPBAR.LE gsb0, 0x0 ;  /* 0x00008000000079c5 */ /* 0x000fe40000010000 */
[----:B------:R-:W-:-:S03]  /*6680*/  WARPGROUP.ARRIVE ;  /* 0x00000000000079c5 */ /* 0x000fc60000000000 */
[----:B------:R-:W-:Y:S01]  /*6690*/  MUFU.TANH R85, R85 ;  /* 0x0000005500557308 */ /* 0x000fe20000002400 */
[----:B----4-:R-:W-:Y:S02]  /*66a0*/  FMNMX.FTZ R34, R73, R34, !PT ;  /* 0x0000002249227209 */ /* 0x010fe40007810000 */
[----:B------:R-:W-:Y:S01]  /*66b0*/  HGMMA.64x64x16.F32 R120, gdesc[UR28].tnspB, R120, gsb0 ;  /* 0x40e000001c7879f0 */ /* 0x000fe20008000878 */
[----:B------:R-:W-:Y:S02]  /*66c0*/  UIADD3 UR30, UR8, 0x300, URZ ;  /* 0x00000300081e7890 */ /* 0x000fe4000fffe03f */
[----:B------:R-:W0:Y:S01]  /*66d0*/  SHFL.BFLY PT, R35, R34, 0x2, 0x1f ;  /* 0x0c401f0022237f89 */ /* 0x000e2200000e0000 */
[----:B------:R-:W-:Y:S01]  /*66e0*/  UIADD3 UR28, UR6, 0x604, URZ ;  /* 0x00000604061c7890 */ /* 0x000fe2000fffe03f */
[----:B------:R-:W-:Y:S01]  /*66f0*/  MUFU.TANH R156, R156 ;  /* 0x0000009c009c7308 */ /* 0x000fe20000002400 */
[----:B------:R-:W-:Y:S01]  /*6700*/  UMOV UR31, 0x40000040 ;  /* 0x40000040001f7882 */ /* 0x000fe20000000000 */
[----:B------:R-:W-:-:S06]  /*6710*/  UMOV UR29, 0x40000040 ;  /* 0x40000040001d7882 */ /* 0x000fcc0000000000 */
[----:B------:R-:W-:Y:S08]  /*6720*/  MUFU.TANH R84, R84 ;  /* 0x0000005400547308 */ /* 0x000ff00000002400 */
[----:B------:R-:W-:Y:S01]  /*6730*/  MUFU.TANH R117, R117 ;  /* 0x0000007500757308 */ /* 0x000fe20000002400 */
[----:B0-----:R-:W-:-:S07]  /*6740*/  FMNMX.FTZ R34, R34, R35, !PT ;  /* 0x0000002322227209 */ /* 0x001fce0007810000 */
[----:B------:R-:W-:Y:S01]  /*6750*/  MUFU.TANH R116, R116 ;  /* 0x0000007400747308 */ /* 0x000fe20000002400 */
[----:B------:R-:W0:Y:S07]  /*6760*/  SHFL.BFLY PT, R35, R34, 0x1, 0x1f ;  /* 0x0c201f0022237f89 */ /* 0x000e2e00000e0000 */
[----:B------:R-:W-:Y:S08]  /*6770*/  MUFU.TANH R89, R89 ;  /* 0x0000005900597308 */ /* 0x000ff00000002400 */
[----:B------:R-:W-:Y:S08]  /*6780*/  MUFU.TANH R113, R113 ;  /* 0x0000007100717308 */ /* 0x000ff00000002400 */
[----:B------:R-:W-:Y:S01]  /*6790*/  MUFU.TANH R112, R112 ;  /* 0x0000007000707308 */ /* 0x000fe20000002400 */
[----:B0-----:R-:W-:-:S02]  /*67a0*/  FMNMX.FTZ R34, R34, R35, !PT ;  /* 0x0000002322227209 */ /* 0x001fc40007810000 */
[----:B------:R-:W0:Y:S03]  /*67b0*/  LDC R35, c[0x0][0x988] ;  /* 0x00026200ff237b82 */ /* 0x000e260000000800 */
[----:B------:R-:W-:Y:S02]  /*67c0*/  FADD.FTZ R46, -R34, R3 ;  /* 0x00000003222e7221 */ /* 0x000fe40000010100 */
[----:B------:R-:W-:Y:S08]  /*67d0*/  MUFU.TANH R81, R81 ;  /* 0x0000005100517308 */ /* 0x000ff00000002400 */
[----:B------:R-:W-:Y:S01]  /*67e0*/  MUFU.TANH R109, R109 ;  /* 0x0000006d006d7308 */ /* 0x000fe20000002400 */
[----:B------:R-:W-:-:S02]  /*67f0*/  WARPGROUP.DEPBAR.LE gsb0, 0x0 ;  /* 0x00008000000079c5 */ /* 0x000fc40000010000 */
[----:B------:R-:W-:-:S05]  /*6800*/  WARPGROUP.ARRIVE ;  /* 0x00000000000079c5 */ /* 0x000fca0000000000 */
[----:B------:R-:W-:Y:S01]  /*6810*/  MUFU.TANH R80, R80 ;  /* 0x0000005000507308 */ /* 0x000fe20000002400 */
[-C--:B0-----:R-:W-:Y:S01]  /*6820*/  FMUL.FTZ R38, R34, R35.reuse ;  /* 0x0000002322267220 */ /* 0x081fe20000410000 */
[-C--:B------:R-:W-:Y:S01]  /*6830*/  FMUL.FTZ R46, R46, R35.reuse ;  /* 0x000000232e2e7220 */ /* 0x080fe20000410000 */
[----:B------:R-:W-:Y:S01]  /*6840*/  HGMMA.64x64x16.F32 R120, gdesc[UR28].tnspB, R120, gsb0 ;  /* 0x40e000001c7879f0 */ /* 0x000fe20008000878 */
[----:B------:R-:W-:Y:S01]  /*6850*/  UIADD3 UR30, UR8, 0x380, URZ ;  /* 0x00000380081e7890 */ /* 0x000fe2000fffe03f */
        /* <DEDUP_REMOVED lines=11> */
[----:B------:R0:W1:Y:S01]  /*6910*/  MUFU.EX2 R24, R6 ;  /* 0x0000000600187308 */ /* 0x0000620000000800 */
[----:B------:R-:W-:Y:S01]  /*6920*/  UIADD3 UR28, UR6, 0x606, URZ ;  /* 0x00000606061c7890 */ /* 0x000fe2000fffe03f */
[-CC-:B------:R-:W-:Y:S01]  /*6930*/  FFMA.FTZ R12, R12, R35.reuse, -R38.reuse ;  /* 0x000000230c0c7223 */ /* 0x180fe20000010826 */
[----:B------:R-:W-:Y:S01]  /*6940*/  UMOV UR31, 0x40000040 ;  /* 0x40000040001f7882 */ /* 0x000fe20000000000 */
[----:B------:R-:W-:Y:S01]  /*6950*/  UMOV UR29, 0x40000040 ;  /* 0x40000040001d7882 */ /* 0x000fe20000000000 */
[-CC-:B------:R-:W-:Y:S01]  /*6960*/  FFMA.FTZ R13, R13, R35.reuse, -R38.reuse ;  /* 0x000000230d0d7223 */ /* 0x180fe20000010826 */
[-CC-:B------:R-:W-:Y:S01]  /*6970*/  FFMA.FTZ R14, R14, R35.reuse, -R38.reuse ;  /* 0x000000230e0e7223 */ /* 0x180fe20000010826 */
[-CC-:B------:R-:W-:Y:S01]  /*6980*/  FFMA.FTZ R15, R15, R35.reuse, -R38.reuse ;  /* 0x000000230f0f7223 */ /* 0x180fe20000010826 */
[----:B------:R2:W3:Y:S01]  /*6990*/  MUFU.EX2 R25, R7 ;  /* 0x0000000700197308 */ /* 0x0004e20000000800 */
[----:B0-----:R-:W-:Y:S01]  /*69a0*/  FMUL.FTZ R6, R67, UR5 ;  /* 0x0000000543067c20 */ /* 0x001fe20008410000 */
[-CC-:B------:R-:W-:Y:S01]  /*69b0*/  FFMA.FTZ R16, R16, R35.reuse, -R38.reuse ;  /* 0x0000002310107223 */ /* 0x180fe20000010826 */
[-CC-:B------:R-:W-:Y:S01]  /*69c0*/  FFMA.FTZ R17, R17, R35.reuse, -R38.reuse ;  /* 0x0000002311117223 */ /* 0x180fe20000010826 */
[-CC-:B------:R-:W-:Y:S01]  /*69d0*/  FFMA.FTZ R18, R18, R35.reuse, -R38.reuse ;  /* 0x0000002312127223 */ /* 0x180fe20000010826 */
[-CC-:B------:R-:W-:Y:S01]  /*69e0*/  FFMA.FTZ R19, R19, R35.reuse, -R38.reuse ;  /* 0x0000002313137223 */ /* 0x180fe20000010826 */
[-CC-:B------:R-:W-:Y:S01]  /*69f0*/  FFMA.FTZ R20, R20, R35.reuse, -R38.reuse ;  /* 0x0000002314147223 */ /* 0x180fe20000010826 */
[----:B------:R-:W-:Y:S01]  /*6a00*/  FFMA.FTZ R21, R21, R35, -R38 ;  /* 0x0000002315157223 */ /* 0x000fe20000010826 */
[----:B------:R-:W0:Y:S01]  /*6a10*/  MUFU.EX2 R8, R8 ;  /* 0x0000000800087308 */ /* 0x000e220000000800 */
[----:B-1----:R-:W-:Y:S01]  /*6a20*/  FFMA.FTZ R26, R46, R5, R24 ;  /* 0x000000052e1a7223 */ /* 0x002fe20000010018 */
[----:B--2---:R-:W-:Y:S01]  /*6a30*/  FMUL.FTZ R7, R70, UR5 ;  /* 0x0000000546077c20 */ /* 0x004fe20008410000 */
[----:B------:R-:W-:Y:S01]  /*6a40*/  FMUL.FTZ R5, R71, UR5 ;  /* 0x0000000547057c20 */ /* 0x000fe20008410000 */
[-CC-:B------:R-:W-:Y:S01]  /*6a50*/  FFMA.FTZ R22, R22, R35.reuse, -R38.reuse ;  /* 0x0000002316167223 */ /* 0x180fe20000010826 */
[-CC-:B------:R-:W-:Y:S01]  /*6a60*/  FFMA.FTZ R23, R23, R35.reuse, -R38.reuse ;  /* 0x0000002317177223 */ /* 0x180fe20000010826 */
[-CC-:B------:R-:W-:Y:S01]  /*6a70*/  FFMA.FTZ R28, R28, R35.reuse, -R38.reuse ;  /* 0x000000231c1c7223 */ /* 0x180fe20000010826 */
[-C--:B------:R-:W-:Y:S01]  /*6a80*/  FFMA.FTZ R29, R29, R35.reuse, -R38 ;  /* 0x000000231d1d7223 */ /* 0x080fe20000010826 */
[----:B------:R1:W-:Y:S01]  /*6a90*/  MUFU.EX2 R47, R11 ;  /* 0x0000000b002f7308 */ /* 0x0003e20000000800 */
[C---:B---3--:R-:W-:Y:S01]  /*6aa0*/  FADD.FTZ R26, R25.reuse, R26 ;  /* 0x0000001a191a7221 */ /* 0x048fe20000010000 */
[----:B------:R-:W-:Y:S01]  /*6ab0*/  F2FP.F16.F32.PACK_AB R24, R25, R24 ;  /* 0x000000181918723e */ /* 0x000fe200000000ff */
[-CC-:B------:R-:W-:Y:S01]  /*6ac0*/  FFMA.FTZ R30, R30, R35.reuse, -R38.reuse ;  /* 0x000000231e1e7223 */ /* 0x180fe20000010826 */
[-CC-:B------:R-:W-:Y:S01]  /*6ad0*/  FFMA.FTZ R31, R31, R35.reuse, -R38.reuse ;  /* 0x000000231f1f7223 */ /* 0x180fe20000010826 */
[-CC-:B------:R-:W-:Y:S01]  /*6ae0*/  FFMA.FTZ R32, R32, R35.reuse, -R38.reuse ;  /* 0x0000002320207223 */ /* 0x180fe20000010826 */
[-CC-:B------:R-:W-:Y:S01]  /*6af0*/  FFMA.FTZ R33, R33, R35.reuse, -R38.reuse ;  /* 0x0000002321217223 */ /* 0x180fe20000010826 */
[-C--:B------:R-:W-:Y:S01]  /*6b00*/  FFMA.FTZ R36, R36, R35.reuse, -R38 ;  /* 0x0000002324247223 */ /* 0x080fe20000010826 */
[----:B------:R2:W3:Y:S01]  /*6b10*/  MUFU.EX2 R25, R9 ;  /* 0x0000000900197308 */ /* 0x0004e20000000800 */
[----:B0-----:R-:W-:Y:S01]  /*6b20*/  FADD.FTZ R26, R8, R26 ;  /* 0x0000001a081a7221 */ /* 0x001fe20000010000 */
[----:B-1----:R-:W-:Y:S01]  /*6b30*/  FMUL.FTZ R11, R75, UR5 ;  /* 0x000000054b0b7c20 */ /* 0x002fe20008410000 */
[-CC-:B------:R-:W-:Y:S01]  /*6b40*/  FFMA.FTZ R37, R37, R35.reuse, -R38.reuse ;  /* 0x0000002325257223 */ /* 0x180fe20000010826 */
[-CC-:B------:R-:W-:Y:S01]  /*6b50*/  FFMA.FTZ R40, R40, R35.reuse, -R38.reuse ;  /* 0x0000002328287223 */ /* 0x180fe20000010826 */
[-CC-:B------:R-:W-:Y:S01]  /*6b60*/  FFMA.FTZ R41, R41, R35.reuse, -R38.reuse ;  /* 0x0000002329297223 */ /* 0x180fe20000010826 */
[-CC-:B------:R-:W-:Y:S01]  /*6b70*/  FFMA.FTZ R44, R44, R35.reuse, -R38.reuse ;  /* 0x000000232c2c7223 */ /* 0x180fe20000010826 */
[-CC-:B------:R-:W-:Y:S01]  /*6b80*/  FFMA.FTZ R45, R45, R35.reuse, -R38.reuse ;  /* 0x000000232d2d7223 */ /* 0x180fe20000010826 */
[----:B------:R-:W-:Y:S01]  /*6b90*/  MUFU.TANH R108, R108 ;  /* 0x0000006c006c7308 */ /* 0x000fe20000002400 */
[----:B--2---:R-:W-:Y:S01]  /*6ba0*/  FMUL.FTZ R9, R74, UR5 ;  /* 0x000000054a097c20 */ /* 0x004fe20008410000 */
[-CC-:B------:R-:W-:Y:S01]  /*6bb0*/  FFMA.FTZ R48, R48, R35.reuse, -R38.reuse ;  /* 0x0000002330307223 */ /* 0x180fe20000010826 */
[-CC-:B------:R-:W-:Y:S01]  /*6bc0*/  FFMA.FTZ R49, R49, R35.reuse, -R38.reuse ;  /* 0x0000002331317223 */ /* 0x180fe20000010826 */
[-CC-:B------:R-:W-:Y:S01]  /*6bd0*/  FFMA.FTZ R52, R52, R35.reuse, -R38.reuse ;  /* 0x0000002334347223 */ /* 0x180fe20000010826 */
[-CC-:B------:R-:W-:Y:S01]  /*6be0*/  FFMA.FTZ R53, R53, R35.reuse, -R38.reuse ;  /* 0x0000002335357223 */ /* 0x180fe20000010826 */
[-CC-:B------:R-:W-:Y:S01]  /*6bf0*/  FFMA.FTZ R56, R56, R35.reuse, -R38.reuse ;  /* 0x0000002338387223 */ /* 0x180fe20000010826 */
[-C--:B------:R-:W-:Y:S01]  /*6c00*/  FFMA.FTZ R57, R57, R35.reuse, -R38 ;  /* 0x0000002339397223 */ /* 0x080fe20000010826 */
[----:B------:R-:W-:Y:S01]  /*6c10*/  MUFU.TANH R105, R105 ;  /* 0x0000006900697308 */ /* 0x000fe20000002400 */
[C---:B---3--:R-:W-:Y:S01]  /*6c20*/  FADD.FTZ R27, R25.reuse, R26 ;  /* 0x0000001a191b7221 */ /* 0x048fe20000010000 */
[----:B------:R-:W-:Y:S01]  /*6c30*/  F2FP.F16.F32.PACK_AB R26, R25, R8 ;  /* 0x00000008191a723e */ /* 0x000fe200000000ff */
[----:B------:R-:W-:Y:S01]  /*6c40*/  FMUL.FTZ R25, R78, UR5 ;  /* 0x000000054e197c20 */ /* 0x000fe20008410000 */
        /* <DEDUP_REMOVED lines=8> */
[----:B------:R-:W-:Y:S01]  /*6cd0*/  FFMA.FTZ R38, R73, R35, -R38 ;  /* 0x0000002349267223 */ /* 0x000fe20000010826 */
[----:B------:R-:W-:Y:S01]  /*6ce0*/  FMUL.FTZ R73, R106, UR5 ;  /* 0x000000056a497c20 */ /* 0x000fe20008410000 */
[----:B------:R-:W-:Y:S01]  /*6cf0*/  FMUL.FTZ R74, R107, UR5 ;  /* 0x000000056b4a7c20 */ /* 0x000fe20008410000 */
[----:B------:R-:W-:-:S02]  /*6d00*/  WARPGROUP.DEPBAR.LE gsb0, 0x0 ;  /* 0x00008000000079c5 */ /* 0x000fc40000010000 */
[----:B------:R-:W-:Y:S01]  /*6d10*/  WARPGROUP.ARRIVE ;  /* 0x00000000000079c5 */ /* 0x000fe20000000000 */
[----:B------:R-:W1:Y:S01]  /*6d20*/  MUFU.TANH R93, R93 ;  /* 0x0000005d005d7308 */ /* 0x000e620000002400 */
[----:B------:R-:W-:Y:S01]  /*6d30*/  FMUL.FTZ R75, R110, UR5 ;  /* 0x000000056e4b7c20 */ /* 0x000fe20008410000 */
[----:B------:R-:W-:Y:S01]  /*6d40*/  FMUL.FTZ R78, R115, UR5 ;  /* 0x00000005734e7c20 */ /* 0x000fe20008410000 */
[----:B------:R-:W-:Y:S01]  /*6d50*/  UMOV UR11, 0x40000040 ;  /* 0x40000040000b7882 */ /* 0x000fe20000000000 */
[----:B------:R-:W-:Y:S01]  /*6d60*/  UMOV UR9, 0x40000040 ;  /* 0x4000004000097882 */ /* 0x000fe20000000000 */
[----:B------:R-:W-:Y:S01]  /*6d70*/  HGMMA.64x64x16.F32 R120, gdesc[UR28].tnspB, R120, gsb0 ;  /* 0x40e000001c7879f0 */ /* 0x000fe20008000878 */
[----:B------:R-:W-:Y:S01]  /*6d80*/  UIADD3 UR30, UR8, 0x400, URZ ;  /* 0x00000400081e7890 */ /* 0x000fe2000fffe03f */
[----:B0-----:R-:W-:Y:S01]  /*6d90*/  FADD.FTZ R10, R8, R27 ;  /* 0x0000001b080a7221 */ /* 0x001fe20000010000 */
[----:B------:R-:W-:Y:S01]  /*6da0*/  F2FP.F16.F32.PACK_AB R8, R47, R8 ;  /* 0x000000082f08723e */ /* 0x000fe200000000ff */
[----:B------:R-:W0:Y:S01]  /*6db0*/  MUFU.TANH R104, R104 ;  /* 0x0000006800687308 */ /* 0x000e220000002400 */
[----:B------:R-:W-:Y:S01]  /*6dc0*/  FMUL.FTZ R27, R79, UR5 ;  /* 0x000000054f1b7c20 */ /* 0x000fe20008410000 */
[----:B------:R-:W-:Y:S01]  /*6dd0*/  FADD.FTZ R10, R47, R10 ;  /* 0x0000000a2f0a7221 */ /* 0x000fe20000010000 */
[----:B------:R-:W-:Y:S01]  /*6de0*/  FMNMX.FTZ R47, R77, R4, !PT ;  /* 0x000000044d2f7209 */ /* 0x000fe20007810000 */
[----:B------:R-:W-:Y:S01]  /*6df0*/  UIADD3 UR28, UR6, 0xc00, URZ ;  /* 0x00000c00061c7890 */ /* 0x000fe2000fffe03f */
[----:B------:R-:W2:Y:S01]  /*6e00*/  S2R R107, SR_TID.X ;  /* 0x00000000006b7919 */ /* 0x000ea20000002100 */
[----:B------:R-:W-:Y:S01]  /*6e10*/  UMOV UR31, 0x40000040 ;  /* 0x40000040001f7882 */ /* 0x000fe20000000000 */
[----:B------:R-:W-:Y:S01]  /*6e20*/  FMNMX.FTZ R50, R88, R47, !PT ;  /* 0x0000002f58327209 */ /* 0x000fe20007810000 */
[----:B------:R-:W3:Y:S01]  /*6e30*/  MUFU.TANH R92, R92 ;  /* 0x0000005c005c7308 */ /* 0x000ee20000002400 */
[----:B------:R-:W-:-:S02]  /*6e40*/  UMOV UR29, 0x40000040 ;  /* 0x40000040001d7882 */ /* 0x000fc40000000000 */
[----:B------:R-:W-:-:S05]  /*6e50*/  FMNMX.FTZ R50, R100, R50, !PT ;  /* 0x0000003264327209 */ /* 0x000fca0007810000 */
[----:B------:R4:W-:Y:S08]  /*6e60*/  MUFU.TANH R47, R82 ;  /* 0x00000052002f7308 */ /* 0x0009f00000002400 */
[----:B------:R-:W5:Y:S01]  /*6e70*/  MUFU.TANH R6, R6 ;  /* 0x0000000600067308 */ /* 0x000f620000002400 */
[----:B----4-:R-:W-:-:S04]  /*6e80*/  MOV R82, R96 ;  /* 0x0000006000527202 */ /* 0x010fc80000000f00 */
[----:B------:R-:W-:-:S03]  /*6e90*/  FMNMX.FTZ R50, R82, R50, !PT ;  /* 0x0000003252327209 */ /* 0x000fc60007810000 */
[----:B------:R-:W4:Y:S01]  /*6ea0*/  MUFU.TANH R7, R7 ;  /* 0x0000000700077308 */ /* 0x000f220000002400 */
[----:B------:R-:W-:-:S04]  /*6eb0*/  FMNMX.FTZ R51, R157, R50, !PT ;  /* 0x000000329d337209 */ /* 0x000fc80007810000 */
[----:B------:R-:W-:Y:S02]  /*6ec0*/  FMNMX.FTZ R51, R85, R51, !PT ;  /* 0x0000003355337209 */ /* 0x000fe40007810000 */
[----:B--2---:R-:W-:Y:S01]  /*6ed0*/  SHF.R.U32.HI R106, RZ, 0x7, R107 ;  /* 0x00000007ff6a7819 */ /* 0x004fe2000001166b */
[----:B------:R-:W2:Y:S01]  /*6ee0*/  MUFU.TANH R5, R5 ;  /* 0x0000000500057308 */ /* 0x000ea20000002400 */
[----:B------:R-:W-:Y:S02]  /*6ef0*/  FMNMX.FTZ R54, R156, R51, !PT ;  /* 0x000000339c367209 */ /* 0x000fe40007810000 */
[----:B------:R-:W-:Y:S02]  /*6f00*/  ISETP.GE.U32.AND P2, PT, R107, 0x180, PT ;  /* 0x000001806b00780c */ /* 0x000fe40003f46070 */
[----:B------:R-:W-:-:S03]  /*6f10*/  FMNMX.FTZ R54, R84, R54, !PT ;  /* 0x0000003654367209 */ /* 0x000fc60007810000 */
[----:B------:R-:W2:Y:S01]  /*6f20*/  MUFU.TANH R9, R9 ;  /* 0x0000000900097308 */ /* 0x000ea20000002400 */
[----:B------:R-:W-:-:S04]  /*6f30*/  FMNMX.FTZ R55, R117, R54, !PT ;  /* 0x0000003675377209 */ /* 0x000fc80007810000 */
        /* <DEDUP_REMOVED lines=8> */
[----:B------:R-:W-:Y:S01]  /*6fc0*/  FMNMX.FTZ R62, R109, R59, !PT ;  /* 0x0000003b6d3e7209 */ /* 0x000fe20007810000 */
[----:B------:R-:W-:Y:S02]  /*6fd0*/  WARPGROUP.DEPBAR.LE gsb0, 0x0 ;  /* 0x00008000000079c5 */ /* 0x000fe40000010000 */
[----:B------:R-:W-:Y:S01]  /*6fe0*/  WARPGROUP.ARRIVE ;  /* 0x00000000000079c5 */ /* 0x000fe20000000000 */
[----:B------:R-:W-:-:S03]  /*6ff0*/  FMNMX.FTZ R62, R80, R62, !PT ;  /* 0x0000003e503e7209 */ /* 0x000fc60007810000 */
[----:B------:R0:W2:Y:S01]  /*7000*/  MUFU.TANH R50, R83 ;  /* 0x0000005300327308 */ /* 0x0000a20000002400 */
[----:B------:R-:W-:Y:S01]  /*7010*/  FMNMX.FTZ R63, R108, R62, !PT ;  /* 0x0000003e6c3f7209 */ /* 0x000fe20007810000 */
[----:B------:R-:W-:Y:S01]  /*7020*/  HGMMA.64x64x16.F32 R120, gdesc[UR28].tnspB, R120, gsb0 ;  /* 0x40e000001c7879f0 */ /* 0x000fe20008000878 */
[----:B------:R-:W-:Y:S02]  /*7030*/  UIADD3 UR30, UR8, 0x480, URZ ;  /* 0x00000480081e7890 */ /* 0x000fe4000fffe03f */
[----:B------:R-:W-:Y:S01]  /*7040*/  FMNMX.FTZ R63, R105, R63, !PT ;  /* 0x0000003f693f7209 */ /* 0x000fe20007810000 */
[----:B------:R-:W-:Y:S02]  /*7050*/  UIADD3 UR28, UR6, 0xc02, URZ ;  /* 0x00000c02061c7890 */ /* 0x000fe4000fffe03f */
[----:B------:R5:W2:Y:S01]  /*7060*/  MUFU.TANH R51, R86 ;  /* 0x0000005600337308 */ /* 0x000aa20000002400 */
[----:B-1----:R-:W-:Y:S01]  /*7070*/  FMNMX.FTZ R66, R93, R63, !PT ;  /* 0x0000003f5d427209 */ /* 0x002fe20007810000 */
[----:B0-----:R-:W-:-:S02]  /*7080*/  IMAD.MOV.U32 R83, RZ, RZ, R88 ;  /* 0x000000ffff537224 */ /* 0x001fc400078e0058 */
[----:B------:R-:W-:Y:S01]  /*7090*/  FMUL.FTZ R88, R118, UR5 ;  /* 0x0000000576587c20 */ /* 0x000fe20008410000 */
[----:B------:R-:W-:Y:S01]  /*70a0*/  UMOV UR31, 0x40000040 ;  /* 0x40000040001f7882 */ /* 0x000fe20000000000 */
[----:B------:R-:W-:Y:S01]  /*70b0*/  FMNMX.FTZ R66, R104, R66, !PT ;  /* 0x0000004268427209 */ /* 0x000fe20007810000 */
[----:B------:R-:W-:Y:S01]  /*70c0*/  UMOV UR29, 0x40000040 ;  /* 0x40000040001d7882 */ /* 0x000fe20000000000 */
[----:B------:R-:W0:Y:S02]  /*70d0*/  MUFU.TANH R54, R87 ;  /* 0x0000005700367308 */ /* 0x000e240000002400 */
[----:B---3--:R-:W-:Y:S01]  /*70e0*/  FMNMX.FTZ R67, R92, R66, !PT ;  /* 0x000000425c437209 */ /* 0x008fe20007810000 */
[----:B-----5:R-:W-:Y:S02]  /*70f0*/  IMAD.MOV.U32 R86, RZ, RZ, R77 ;  /* 0x000000ffff567224 */ /* 0x020fe400078e004d */
[----:B------:R-:W-:Y:S01]  /*7100*/  FMUL.FTZ R77, R114, UR5 ;  /* 0x00000005724d7c20 */ /* 0x000fe20008410000 */
[----:B------:R-:W-:-:S02]  /*7110*/  FMNMX.FTZ R67, R6, R67, !PT ;  /* 0x0000004306437209 */ /* 0x000fc40007810000 */
[----:B------:R-:W1:Y:S02]  /*7120*/  MUFU.TANH R55, R90 ;  /* 0x0000005a00377308 */ /* 0x000e640000002400 */
[----:B----4-:R-:W-:-:S04]  /*7130*/  FMNMX.FTZ R67, R7, R67, !PT ;  /* 0x0000004307437209 */ /* 0x010fc80007810000 */
[----:B--2---:R-:W-:Y:S02]  /*7140*/  FMNMX.FTZ R70, R5, R67, !PT ;  /* 0x0000004305467209 */ /* 0x004fe40007810000 */
[----:B------:R-:W2:Y:S02]  /*7150*/  MUFU.TANH R58, R91 ;  /* 0x0000005b003a7308 */ /* 0x000ea40000002400 */
[----:B------:R-:W-:-:S04]  /*7160*/  FMNMX.FTZ R70, R9, R70, !PT ;  /* 0x0000004609467209 */ /* 0x000fc80007810000 */
[----:B------:R-:W-:Y:S02]  /*7170*/  FMNMX.FTZ R71, R11, R70, !PT ;  /* 0x000000460b477209 */ /* 0x000fe40007810000 */
[----:B------:R-:W3:Y:S02]  /*7180*/  MUFU.TANH R59, R94 ;  /* 0x0000005e003b7308 */ /* 0x000ee40000002400 */
[----:B------:R-:W-:-:S04]  /*7190*/  FMNMX.FTZ R71, R25, R71, !PT ;  /* 0x0000004719477209 */ /* 0x000fc80007810000 */
[----:B------:R-:W-:Y:S02]  /*71a0*/  FMNMX.FTZ R71, R27, R71, !PT ;  /* 0x000000471b477209 */ /* 0x000fe40007810000 */
[----:B------:R-:W4:Y:S02]  /*71b0*/  MUFU.TANH R62, R95 ;  /* 0x0000005f003e7308 */ /* 0x000f240000002400 */
[----:B------:R-:W-:-:S04]  /*71c0*/  FMNMX.FTZ R71, R47, R71, !PT ;  /* 0x000000472f477209 */ /* 0x000fc80007810000 */
[----:B------:R-:W-:Y:S02]  /*71d0*/  FMNMX.FTZ R71, R50, R71, !PT ;  /* 0x0000004732477209 */ /* 0x000fe40007810000 */
[----:B------:R-:W5:Y:S02]  /*71e0*/  MUFU.TANH R63, R98 ;  /* 0x00000062003f7308 */ /* 0x000f640000002400 */
[----:B------:R-:W-:-:S04]  /*71f0*/  FMNMX.FTZ R71, R51, R71, !PT ;  /* 0x0000004733477209 */ /* 0x000fc80007810000 */
[----:B0-----:R-:W-:Y:S02]  /*7200*/  FMNMX.FTZ R71, R54, R71, !PT ;  /* 0x0000004736477209 */ /* 0x001fe40007810000 */
[----:B------:R-:W0:Y:S02]  /*7210*/  MUFU.TANH R66, R99 ;  /* 0x0000006300427308 */ /* 0x000e240000002400 */
[----:B-1----:R-:W-:-:S04]  /*7220*/  FMNMX.FTZ R71, R55, R71, !PT ;  /* 0x0000004737477209 */ /* 0x002fc80007810000 */
[----:B--2---:R-:W-:Y:S02]  /*7230*/  FMNMX.FTZ R71, R58, R71, !PT ;  /* 0x000000473a477209 */ /* 0x004fe40007810000 */
[----:B------:R-:W1:Y:S02]  /*7240*/  MUFU.TANH R67, R102 ;  /* 0x0000006600437308 */ /* 0x000e640000002400 */
[----:B---3--:R-:W-:-:S04]  /*7250*/  FMNMX.FTZ R71, R59, R71, !PT ;  /* 0x000000473b477209 */ /* 0x008fc80007810000 */
[----:B----4-:R-:W-:Y:S01]  /*7260*/  FMNMX.FTZ R71, R62, R71, !PT ;  /* 0x000000473e477209 */ /* 0x010fe20007810000 */
[----:B------:R-:W-:Y:S02]  /*7270*/  WARPGROUP.DEPBAR.LE gsb0, 0x0 ;  /* 0x00008000000079c5 */ /* 0x000fe40000010000 */
[----:B------:R-:W2:Y:S01]  /*7280*/  MUFU.TANH R70, R103 ;  /* 0x0000006700467308 */ /* 0x000ea20000002400 */
[----:B-----5:R-:W-:Y:S01]  /*7290*/  FMNMX.FTZ R71, R63, R71, !PT ;  /* 0x000000473f477209 */ /* 0x020fe20007810000 */
[----:B------:R-:W-:-:S03]  /*72a0*/  WARPGROUP.ARRIVE ;  /* 0x00000000000079c5 */ /* 0x000fc60000000000 */
[----:B0-----:R-:W-:-:S03]  /*72b0*/  FMNMX.FTZ R71, R66, R71, !PT ;  /* 0x0000004742477209 */ /* 0x001fc60007810000 */
[----:B------:R-:W0:Y:S01]  /*72c0*/  MUFU.TANH R73, R73 ;  /* 0x0000004900497308 */ /* 0x000e220000002400 */
[----:B-1----:R-:W-:Y:S01]  /*72d0*/  FMNMX.FTZ R71, R67, R71, !PT ;  /* 0x0000004743477209 */ /* 0x002fe20007810000 */
[----:B------:R-:W-:Y:S01]  /*72e0*/  HGMMA.64x64x16.F32 R120, gdesc[UR28].tnspB, R120, gsb0 ;  /* 0x40e000001c7879f0 */ /* 0x000fe20008000878 */
[----:B------:R-:W-:Y:S02]  /*72f0*/  UIADD3 UR30, UR8, 0x500, URZ ;  /* 0x00000500081e7890 */ /* 0x000fe4000fffe03f */
[----:B------:R-:W-:Y:S01]  /*7300*/  UIADD3 UR28, UR6, 0xc04, URZ ;  /* 0x00000c04061c7890 */ /* 0x000fe2000fffe03f */
[----:B------:R-:W-:Y:S02]  /*7310*/  UMOV UR31, 0x40000040 ;  /* 0x40000040001f7882 */ /* 0x000fe40000000000 */
[----:B------:R-:W1:Y:S01]  /*7320*/  MUFU.TANH R74, R74 ;  /* 0x0000004a004a7308 */ /* 0x000e620000002400 */
[----:B--2---:R-:W-:Y:S01]  /*7330*/  FMNMX.FTZ R71, R70, R71, !PT ;  /* 0x0000004746477209 */ /* 0x004fe20007810000 */
[----:B------:R-:W-:Y:S01]  /*7340*/  UMOV UR29, 0x40000040 ;  /* 0x40000040001d7882 */ /* 0x000fe20000000000 */
[----:B------:R-:W-:-:S05]  /*7350*/  UIADD3 UR8, UR6, 0xc06, URZ ;  /* 0x00000c0606087890 */ /* 0x000fca000fffe03f */
        /* <DEDUP_REMOVED lines=11> */
[----:B--2---:R-:W-:-:S04]  /*7410*/  FMNMX.FTZ R71, R78, R71, !PT ;  /* 0x000000474e477209 */ /* 0x004fc80007810000 */
[----:B0-----:R-:W-:-:S04]  /*7420*/  FMNMX.FTZ R71, R88, R71, !PT ;  /* 0x0000004758477209 */ /* 0x001fc80007810000 */
[----:B-1----:R-:W-:-:S05]  /*7430*/  FMNMX.FTZ R71, R97, R71, !PT ;  /* 0x0000004761477209 */ /* 0x002fca0007810000 */
[----:B------:R-:W0:Y:S01]  /*7440*/  SHFL.BFLY PT, R79, R71, 0x2, 0x1f ;  /* 0x0c401f00474f7f89 */ /* 0x000e2200000e0000 */
[----:B------:R-:W-:Y:S02]  /*7450*/  WARPGROUP.DEPBAR.LE gsb0, 0x0 ;  /* 0x00008000000079c5 */ /* 0x000fe40000010000 */
[----:B------:R-:W-:-:S06]  /*7460*/  WARPGROUP.ARRIVE ;  /* 0x00000000000079c5 */ /* 0x000fcc0000000000 */
[----:B------:R-:W-:Y:S01]  /*7470*/  HGMMA.64x64x16.F32 R120, gdesc[UR28].tnspB, R120, gsb0 ;  /* 0x40e000001c7879f0 */ /* 0x000fe20008000878 */
[----:B0-----:R-:W-:-:S05]  /*7480*/  FMNMX.FTZ R71, R71, R79, !PT ;  /* 0x0000004f47477209 */ /* 0x001fca0007810000 */
[----:B------:R-:W0:Y:S02]  /*7490*/  SHFL.BFLY PT, R79, R71, 0x1, 0x1f ;  /* 0x0c201f00474f7f89 */ /* 0x000e2400000e0000 */
[----:B0-----:R-:W-:-:S05]  /*74a0*/  FMNMX.FTZ R71, R71, R79, !PT ;  /* 0x0000004f47477209 */ /* 0x001fca0007810000 */
[C---:B------:R-:W-:Y:S01]  /*74b0*/  FMUL.FTZ R96, R71.reuse, R35 ;  /* 0x0000002347607220 */ /* 0x040fe20000410000 */
[----:B------:R-:W-:-:S03]  /*74c0*/  FADD.FTZ R101, -R71, R4 ;  /* 0x0000000447657221 */ /* 0x000fc60000010100 */
        /* <DEDUP_REMOVED lines=47> */
[-C--:B------:R-:W-:Y:S01]  /*77c0*/  FFMA.FTZ R97, R97, R35.reuse, -R96 ;  /* 0x0000002361617223 */ /* 0x080fe20000010860 */
[----:B------:R-:W-:Y:S01]  /*77d0*/  FMUL.FTZ R96, R101, R35 ;  /* 0x0000002365607220 */ /* 0x000fe20000410000 */
[----:B------:R-:W-:-:S02]  /*77e0*/  WARPGROUP.DEPBAR.LE gsb0, 0x0 ;  /* 0x00008000000079c5 */ /* 0x000fc40000010000 */
[----:B------:R-:W2:Y:S01]  /*77f0*/  LDL R101, [R1+0x14] ;  /* 0x0000140001657983 */ /* 0x000ea20000100800 */
[----:B------:R-:W-:Y:S01]  /*7800*/  WARPGROUP.ARRIVE ;  /* 0x00000000000079c5 */ /* 0x000fe20000000000 */
[----:B------:R-:W-:Y:S01]  /*7810*/  VIADD R27, R106, 0x9 ;  /* 0x000000096a1b7836 */ /* 0x000fe20000000000 */
[----:B------:R-:W-:Y:S04]  /*7820*/  MUFU.EX2 R96, R96 ;  /* 0x0000006000607308 */ /* 0x000fe80000000800 */
[----:B------:R-:W-:Y:S01]  /*7830*/  HGMMA.64x64x16.F32 R120, gdesc[UR8].tnspB, R120, gsb0 ;  /* 0x40e00000087879f0 */ /* 0x000fe20008000878 */
[----:B------:R-:W-:-:S03]  /*7840*/  SEL R27, R27, 0x9, !P2 ;  /* 0x000000091b1b7807 */ /* 0x000fc60005000000 */
[----:B------:R-:W0:Y:S08]  /*7850*/  MUFU.EX2 R25, R98 ;  /* 0x0000006200197308 */ /* 0x000e300000000800 */
[----:B------:R-:W1:Y:S08]  /*7860*/  MUFU.EX2 R102, R102 ;  /* 0x0000006600667308 */ /* 0x000e700000000800 */
[----:B------:R-:W3:Y:S01]  /*7870*/  MUFU.EX2 R100, R100 ;  /* 0x0000006400647308 */ /* 0x000ee20000000800 */
[----:B0-----:R-:W-:-:S07]  /*7880*/  FFMA.FTZ R2, R96, R2, R25 ;  /* 0x0000000260027223 */ /* 0x001fce0000010019 */
[----:B------:R-:W0:Y:S01]  /*7890*/  MUFU.EX2 R99, R99 ;  /* 0x0000006300637308 */ /* 0x000e220000000800 */
[----:B-1----:R-:W-:-:S07]  /*78a0*/  FADD.FTZ R2, R102, R2 ;  /* 0x0000000266027221 */ /* 0x002fce0000010000 */
[----:B------:R-:W1:Y:S08]  /*78b0*/  MUFU.EX2 R4, R4 ;  /* 0x0000000400047308 */ /* 0x000e700000000800 */
[----:B------:R-:W4:Y:S01]  /*78c0*/  MUFU.EX2 R12, R12 ;  /* 0x0000000c000c7308 */ /* 0x000f220000000800 */
[----:B------:R-:W-:Y:S02]  /*78d0*/  WARPGROUP.DEPBAR.LE gsb0, 0x0 ;  /* 0x00008000000079c5 */ /* 0x000fe40000010000 */
[----:B------:R5:W-:Y:S06]  /*78e0*/  BAR.ARV R27, 0x100 ;  /* 0x0004001b0000751d */ /* 0x000bec0000002000 */
[----:B-----5:R-:W-:-:S05]  /*78f0*/  IMAD.U32 R27, RZ, RZ, UR36 ;  /* 0x00000024ff1b7e24 */ /* 0x020fca000f8e00ff */
[----:B------:R-:W-:-:S05]  /*7900*/  @!P1 LEA R27, R27, UR37, 0x3 ;  /* 0x000000251b1b9c11 */ /* 0x000fca000f8e18ff */
[----:B------:R-:W-:-:S05]  /*7910*/  @!P1 VIADD R27, R27, 0x30840 ;  /* 0x000308401b1b9836 */ /* 0x000fca0000000000 */
[----:B------:R-:W-:-:S04]  /*7920*/  @!P1 PRMT R27, RZ, 0x654, R27 ;  /* 0x00000654ff1b9816 */ /* 0x000fc8000000001b */
[----:B------:R5:W-:Y:S02]  /*7930*/  @!P1 SYNCS.ARRIVE.TRANS64.RED.A1T0 RZ, [R27+URZ], RZ ;  /* 0x000000ff1bff99a7 */ /* 0x000be4000810043f */
[----:B-----5:R-:W-:Y:S01]  /*7940*/  IMAD.U32 R27, RZ, RZ, UR7 ;  /* 0x00000007ff1b7e24 */ /* 0x020fe2000f8e00ff */
[----:B------:R-:W5:Y:S04]  /*7950*/  MUFU.EX2 R85, R85 ;  /* 0x0000005500557308 */ /* 0x000f680000000800 */
[----:B------:R-:W-:-:S04]  /*7960*/  @!P1 LEA R27, R27, UR37, 0x3 ;  /* 0x000000251b1b9c11 */ /* 0x000fc8000f8e18ff */
[----:B------:R-:W-:Y:S01]  /*7970*/  @!P1 IADD3 R27, R27, 0x30860, RZ ;  /* 0x000308601b1b9810 */ /* 0x000fe20007ffe0ff */
[----:B------:R-:W-:Y:S01]  /*7980*/  MUFU.EX2 R13, R13 ;  /* 0x0000000d000d7308 */ /* 0x000fe20000000800 */
[----:B---3--:R-:W-:Y:S02]  /*7990*/  FADD.FTZ R2, R100, R2 ;  /* 0x0000000264027221 */ /* 0x008fe40000010000 */
[----:B------:R-:W-:-:S05]  /*79a0*/  @!P1 PRMT R27, RZ, 0x654, R27 ;  /* 0x00000654ff1b9816 */ /* 0x000fca000000001b */
[----:B------:R-:W3:Y:S01]  /*79b0*/  MUFU.EX2 R90, R90 ;  /* 0x0000005a005a7308 */ /* 0x000ee20000000800 */
[----:B------:R1:W-:Y:S01]  /*79c0*/  @!P1 SYNCS.ARRIVE.TRANS64.RED.A1T0 RZ, [R27+URZ], RZ ;  /* 0x000000ff1bff99a7 */ /* 0x0003e2000810043f */
[----:B0-----:R-:W-:Y:S01]  /*79d0*/  FADD.FTZ R2, R99, R2 ;  /* 0x0000000263027221 */ /* 0x001fe20000010000 */
[----:B------:R-:W-:-:S05]  /*79e0*/  F2FP.F16.F32.PACK_AB R25, R102, R25 ;  /* 0x000000196619723e */ /* 0x000fca00000000ff */
[----:B------:R-:W-:Y:S01]  /*79f0*/  MUFU.EX2 R14, R14 ;  /* 0x0000000e000e7308 */ /* 0x000fe20000000800 */
[----:B-1----:R-:W-:Y:S01]  /*7a00*/  F2FP.F16.F32.PACK_AB R27, R99, R100 ;  /* 0x00000064631b723e */ /* 0x002fe200000000ff */
[----:B------:R-:W-:-:S06]  /*7a10*/  FADD.FTZ R2, R4, R2 ;  /* 0x0000000204027221 */ /* 0x000fcc0000010000 */
[----:B------:R-:W0:Y:S01]  /*7a20*/  MUFU.EX2 R84, R84 ;  /* 0x0000005400547308 */ /* 0x000e220000000800 */
[----:B----4-:R-:W-:Y:S01]  /*7a30*/  FADD.FTZ R10, R12, R10 ;  /* 0x0000000a0c0a7221 */ /* 0x010fe20000010000 */
[----:B------:R1:W-:Y:S06]  /*7a40*/  STSM.16.M88.4 [R153+0x1e800], R24 ;  /* 0x01e8001899007844 */ /* 0x0003ec0000000200 */
[----:B------:R-:W-:Y:S01]  /*7a50*/  MUFU.EX2 R15, R15 ;  /* 0x0000000f000f7308 */ /* 0x000fe20000000800 */
[----:B-----5:R-:W-:-:S07]  /*7a60*/  FADD.FTZ R2, R85, R2 ;  /* 0x0000000255027221 */ /* 0x020fce0000010000 */
[----:B------:R-:W4:Y:S08]  /*7a70*/  MUFU.EX2 R91, R91 ;  /* 0x0000005b005b7308 */ /* 0x000f300000000800 */
[----:B------:R-:W-:Y:S01]  /*7a80*/  MUFU.EX2 R16, R16 ;  /* 0x0000001000107308 */ /* 0x000fe20000000800 */
[----:B---3--:R-:W-:-:S07]  /*7a90*/  FADD.FTZ R2, R90, R2 ;  /* 0x000000025a027221 */ /* 0x008fce0000010000 */
[----:B------:R-:W3:Y:S08]  /*7aa0*/  MUFU.EX2 R83, R83 ;  /* 0x0000005300537308 */ /* 0x000ef00000000800 */
[----:B-1----:R1:W-:Y:S08]  /*7ab0*/  MUFU.EX2 R26, R9 ;  /* 0x00000009001a7308 */ /* 0x0023f00000000800 */
[----:B------:R-:W-:Y:S01]  /*7ac0*/  MUFU.EX2 R17, R17 ;  /* 0x0000001100117308 */ /* 0x000fe20000000800 */
[----:B-1----:R-:W-:Y:S01]  /*7ad0*/  F2FP.F16.F32.PACK_AB R9, R85, R4 ;  /* 0x000000045509723e */ /* 0x002fe200000000ff */
[----:B------:R-:W-:Y:S01]  /*7ae0*/  FADD.FTZ R4, R13, R10 ;  /* 0x0000000a0d047221 */ /* 0x000fe20000010000 */
[----:B0-----:R-:W-:-:S03]  /*7af0*/  FADD.FTZ R2, R84, R2 ;  /* 0x0000000254027221 */ /* 0x001fc60000010000 */
[----:B------:R-:W-:Y:S02]  /*7b00*/  FADD.FTZ R4, R14, R4 ;  /* 0x000000040e047221 */ /* 0x000fe40000010000 */
[----:B------:R-:W0:Y:S08]  /*7b10*/  MUFU.EX2 R89, R89 ;  /* 0x0000005900597308 */ /* 0x000e300000000800 */
[----:B------:R-:W-:Y:S01]  /*7b20*/  MUFU.EX2 R18, R18 ;  /* 0x0000001200127308 */ /* 0x000fe20000000800 */
[----:B----4-:R-:W-:-:S07]  /*7b30*/  FADD.FTZ R2, R91, R2 ;  /* 0x000000025b027221 */ /* 0x010fce0000010000 */
[----:B------:R-:W1:Y:S08]  /*7b40*/  MUFU.EX2 R82, R82 ;  /* 0x0000005200527308 */ /* 0x000e700000000800 */
[----:B------:R-:W-:Y:S08]  /*7b50*/  MUFU.EX2 R98, R81 ;  /* 0x0000005100627308 */ /* 0x000ff00000000800 */
[----:B------:R-:W4:Y:S08]  /*7b60*/  MUFU.EX2 R19, R19 ;  /* 0x0000001300137308 */ /* 0x000f300000000800 */
[----:B------:R5:W-:Y:S01]  /*7b70*/  MUFU.EX2 R81, R5 ;  /* 0x0000000500517308 */ /* 0x000be20000000800 */
[----:B---3--:R-:W-:Y:S01]  /*7b80*/  FADD.FTZ R2, R83, R2 ;  /* 0x0000000253027221 */ /* 0x008fe20000010000 */
[----:B-----5:R-:W-:-:S06]  /*7b90*/  FADD.FTZ R5, R15, R4 ;  /* 0x000000040f057221 */ /* 0x020fcc0000010000 */
[----:B------:R-:W-:Y:S08]  /*7ba0*/  MUFU.EX2 R24, R38 ;  /* 0x0000002600187308 */ /* 0x000ff00000000800 */
[----:B------:R-:W3:Y:S08]  /*7bb0*/  MUFU.EX2 R86, R86 ;  /* 0x0000005600567308 */ /* 0x000ef00000000800 */
[----:B------:R-:W5:Y:S08]  /*7bc0*/  MUFU.EX2 R20, R20 ;  /* 0x0000001400147308 */ /* 0x000f700000000800 */
[----:B------:R1:W-:Y:S01]  /*7bd0*/  MUFU.EX2 R38, R6 ;  /* 0x0000000600267308 */ /* 0x0003e20000000800 */
[----:B0-----:R-:W-:Y:S01]  /*7be0*/  FADD.FTZ R2, R89, R2 ;  /* 0x0000000259027221 */ /* 0x001fe20000010000 */
[----:B-1----:R-:W-:-:S06]  /*7bf0*/  FADD.FTZ R6, R16, R5 ;  /* 0x0000000510067221 */ /* 0x002fcc0000010000 */
[----:B------:R-:W0:Y:S08]  /*7c00*/  MUFU.EX2 R21, R21 ;  /* 0x0000001500157308 */ /* 0x000e300000000800 */
[----:B------:R1:W-:Y:S01]  /*7c10*/  MUFU.EX2 R25, R7 ;  /* 0x0000000700197308 */ /* 0x0003e20000000800 */
[----:B------:R-:W-:Y:S01]  /*7c20*/  FADD.FTZ R2, R82, R2 ;  /* 0x0000000252027221 */ /* 0x000fe20000010000 */
[----:B-1----:R-:W-:-:S06]  /*7c30*/  FADD.FTZ R7, R17, R6 ;  /* 0x0000000611077221 */ /* 0x002fcc0000010000 */
[----:B------:R-:W1:Y:S01]  /*7c40*/  MUFU.EX2 R79, R79 ;  /* 0x0000004f004f7308 */ /* 0x000e620000000800 */
[----:B------:R-:W-:-:S07]  /*7c50*/  FADD.FTZ R7, R18, R7 ;  /* 0x0000000712077221 */ /* 0x000fce0000010000 */
[----:B------:R-:W2:Y:S01]  /*7c60*/  MUFU.EX2 R22, R22 ;  /* 0x0000001600167308 */ /* 0x000ea20000000800 */
[----:B----4-:R-:W-:Y:S01]  /*7c70*/  FADD.FTZ R7, R19, R7 ;  /* 0x0000000713077221 */ /* 0x010fe20000010000 */
[----:B---3--:R-:W-:-:S06]  /*7c80*/  FADD.FTZ R2, R86, R2 ;  /* 0x0000000256027221 */ /* 0x008fcc0000010000 */
[----:B------:R-:W3:Y:S01]  /*7c90*/  MUFU.EX2 R80, R80 ;  /* 0x0000005000507308 */ /* 0x000ee20000000800 */
[----:B-----5:R-:W-:-:S07]  /*7ca0*/  FADD.FTZ R7, R20, R7 ;  /* 0x0000000714077221 */ /* 0x020fce0000010000 */
[----:B------:R-:W4:Y:S01]  /*7cb0*/  MUFU.EX2 R23, R23 ;  /* 0x0000001700177308 */ /* 0x000f220000000800 */
[----:B------:R-:W-:Y:S01]  /*7cc0*/  FADD.FTZ R2, R98, R2 ;  /* 0x0000000262027221 */ /* 0x000fe20000010000 */
[----:B0-----:R-:W-:-:S06]  /*7cd0*/  FADD.FTZ R7, R21, R7 ;  /* 0x0000000715077221 */ /* 0x001fcc0000010000 */
[----:B------:R-:W0:Y:S08]  /*7ce0*/  MUFU.EX2 R87, R87 ;  /* 0x0000005700577308 */ /* 0x000e300000000800 */
[----:B------:R-:W5:Y:S01]  /*7cf0*/  MUFU.EX2 R3, R3 ;  /* 0x0000000300037308 */ /* 0x000f620000000800 */
[----:B-1----:R-:W-:Y:S01]  /*7d00*/  FADD.FTZ R2, R79, R2 ;  /* 0x000000024f027221 */ /* 0x002fe20000010000 */
[----:B--2---:R-:W-:-:S06]  /*7d10*/  FADD.FTZ R7, R22, R7 ;  /* 0x0000000716077221 */ /* 0x004fcc0000010000 */
[----:B------:R-:W1:Y:S08]  /*7d20*/  MUFU.EX2 R95, R95 ;  /* 0x0000005f005f7308 */ /* 0x000e700000000800 */
[----:B------:R-:W2:Y:S01]  /*7d30*/  MUFU.EX2 R39, R39 ;  /* 0x0000002700277308 */ /* 0x000ea20000000800 */
[----:B---3--:R-:W-:Y:S01]  /*7d40*/  FADD.FTZ R2, R80, R2 ;  /* 0x0000000250027221 */ /* 0x008fe20000010000 */
[----:B----4-:R-:W-:-:S06]  /*7d50*/  FADD.FTZ R7, R23, R7 ;  /* 0x0000000717077221 */ /* 0x010fcc0000010000 */
[----:B------:R-:W3:Y:S01]  /*7d60*/  MUFU.EX2 R42, R42 ;  /* 0x0000002a002a7308 */ /* 0x000ee20000000800 */
[----:B0-----:R-:W-:Y:S01]  /*7d70*/  FADD.FTZ R2, R87, R2 ;  /* 0x0000000257027221 */ /* 0x001fe20000010000 */
[----:B-----5:R-:W-:-:S06]  /*7d80*/  FADD.FTZ R7, R3, R7 ;  /* 0x0000000703077221 */ /* 0x020fcc0000010000 */
[----:B------:R-:W0:Y:S01]  /*7d90*/  MUFU.EX2 R93, R93 ;  /* 0x0000005d005d7308 */ /* 0x000e220000000800 */
[----:B------:R-:W-:-:S07]  /*7da0*/  F2FP.F16.F32.PACK_AB R10, R13, R12 ;  /* 0x0000000c0d0a723e */ /* 0x000fce00000000ff */
[----:B------:R-:W4:Y:S01]  /*7db0*/  MUFU.EX2 R43, R43 ;  /* 0x0000002b002b7308 */ /* 0x000f220000000800 */
[----:B-1----:R-:W-:Y:S01]  /*7dc0*/  FADD.FTZ R12, R95, R2 ;  /* 0x000000025f0c7221 */ /* 0x002fe20000010000 */
[----:B--2---:R-:W-:-:S06]  /*7dd0*/  FADD.FTZ R2, R39, R7 ;  /* 0x0000000727027221 */ /* 0x004fcc0000010000 */
[----:B------:R-:W1:Y:S08]  /*7de0*/  MUFU.EX2 R94, R94 ;  /* 0x0000005e005e7308 */ /* 0x000e700000000800 */
[----:B------:R-:W2:Y:S01]  /*7df0*/  MUFU.EX2 R28, R28 ;  /* 0x0000001c001c7308 */ /* 0x000ea20000000800 */
[----:B---3--:R-:W-:-:S07]  /*7e00*/  FADD.FTZ R2, R42, R2 ;  /* 0x000000022a027221 */ /* 0x008fce0000010000 */
[----:B------:R-:W3:Y:S08]  /*7e10*/  MUFU.EX2 R92, R92 ;  /* 0x0000005c005c7308 */ /* 0x000ef00000000800 */
[----:B------:R-:W5:Y:S01]  /*7e20*/  MUFU.EX2 R29, R29 ;  /* 0x0000001d001d7308 */ /* 0x000f620000000800 */
[----:B0-----:R-:W-:Y:S01]  /*7e30*/  FADD.FTZ R12, R93, R12 ;  /* 0x0000000c5d0c7221 */ /* 0x001fe20000010000 */
[----:B----4-:R-:W-:-:S06]  /*7e40*/  FADD.FTZ R2, R43, R2 ;  /* 0x000000022b027221 */ /* 0x010fcc0000010000 */
[----:B------:R-:W0:Y:S01]  /*7e50*/  MUFU.EX2 R30, R30 ;  /* 0x0000001e001e7308 */ /* 0x000e220000000800 */
[----:B-1----:R-:W-:Y:S01]  /*7e60*/  FADD.FTZ R13, R94, R12 ;  /* 0x0000000c5e0d7221 */ /* 0x002fe20000010000 */
[----:B--2---:R-:W-:-:S06]  /*7e70*/  FADD.FTZ R2, R28, R2 ;  /* 0x000000021c027221 */ /* 0x004fcc0000010000 */
[----:B------:R-:W1:Y:S01]  /*7e80*/  MUFU.EX2 R31, R31 ;  /* 0x0000001f001f7308 */ /* 0x000e620000000800 */
[----:B------:R-:W-:Y:S01]  /*7e90*/  F2FP.F16.F32.PACK_AB R4, R15, R14 ;  /* 0x0000000e0f04723e */ /* 0x000fe200000000ff */
[----:B---3--:R-:W-:Y:S01]  /*7ea0*/  FADD.FTZ R15, R92, R13 ;  /* 0x0000000d5c0f7221 */ /* 0x008fe20000010000 */
[----:B-----5:R-:W-:-:S05]  /*7eb0*/  FADD.FTZ R2, R29, R2 ;  /* 0x000000021d027221 */ /* 0x020fca0000010000 */
[----:B------:R-:W2:Y:S01]  /*7ec0*/  MUFU.EX2 R32, R32 ;  /* 0x0000002000207308 */ /* 0x000ea20000000800 */
[----:B------:R-:W-:Y:S01]  /*7ed0*/  F2FP.F16.F32.PACK_AB R6, R17, R16 ;  /* 0x000000101106723e */ /* 0x000fe200000000ff */
[----:B------:R-:W-:Y:S01]  /*7ee0*/  FADD.FTZ R16, R38, R15 ;  /* 0x0000000f26107221 */ /* 0x000fe20000010000 */
[----:B0-----:R-:W-:-:S05]  /*7ef0*/  FADD.FTZ R2, R30, R2 ;  /* 0x000000021e027221 */ /* 0x001fca0000010000 */
[----:B------:R-:W0:Y:S01]  /*7f00*/  MUFU.EX2 R33, R33 ;  /* 0x0000002100217308 */ /* 0x000e220000000800 */
[----:B------:R-:W-:Y:S01]  /*7f10*/  F2FP.F16.F32.PACK_AB R12, R19, R18 ;  /* 0x00000012130c723e */ /* 0x000fe200000000ff */
[----:B------:R-:W-:Y:S01]  /*7f20*/  FADD.FTZ R16, R25, R16 ;  /* 0x0000001019107221 */ /* 0x000fe20000010000 */
[----:B-1----:R-:W-:Y:S01]  /*7f30*/  FADD.FTZ R19, R31, R2 ;  /* 0x000000021f137221 */ /* 0x002fe20000010000 */
[----:B------:R-:W3:Y:S02]  /*7f40*/  LDL R18, [R1+0x1c] ;  /* 0x00001c0001127983 */ /* 0x000ee40000100800 */
[----:B------:R-:W-:Y:S02]  /*7f50*/  FADD.FTZ R17, R81, R16 ;  /* 0x0000001051117221 */ /* 0x000fe40000010000 */
[----:B------:R1:W4:Y:S01]  /*7f60*/  MUFU.EX2 R27, R11 ;  /* 0x0000000b001b7308 */ /* 0x0003220000000800 */
[----:B--2---:R-:W-:Y:S01]  /*7f70*/  FADD.FTZ R16, R32, R19 ;  /* 0x0000001320107221 */ /* 0x004fe20000010000 */
[----:B-1----:R-:W-:-:S05]  /*7f80*/  F2FP.F16.F32.PACK_AB R11, R84, R90 ;  /* 0x0000005a540b723e */ /* 0x002fca00000000ff */
[----:B------:R0:W-:Y:S01]  /*7f90*/  STSM.16.M88.4 [R101], R8 ;  /* 0x0000000865007844 */ /* 0x0001e20000000200 */
[----:B------:R-:W-:Y:S02]  /*7fa0*/  F2FP.F16.F32.PACK_AB R5, R83, R91 ;  /* 0x0000005b5305723e */ /* 0x000fe400000000ff */
[----:B------:R-:W-:Y:S02]  /*7fb0*/  F2FP.F16.F32.PACK_AB R7, R82, R89 ;  /* 0x000000595207723e */ /* 0x000fe400000000ff */
[----:B------:R-:W-:Y:S02]  /*7fc0*/  F2FP.F16.F32.PACK_AB R13, R98, R86 ;  /* 0x00000056620d723e */ /* 0x000fe400000000ff */
[----:B------:R-:W-:Y:S01]  /*7fd0*/  F2FP.F16.F32.PACK_AB R14, R21, R20 ;  /* 0x00000014150e723e */ /* 0x000fe200000000ff */
[----:B0-----:R-:W-:Y:S02]  /*7fe0*/  FADD.FTZ R9, R33, R16 ;  /* 0x0000001021097221 */ /* 0x001fe40000010000 */
[----:B------:R-:W2:Y:S01]  /*7ff0*/  LDL R16, [R1+0x18] ;  /* 0x0000180001107983 */ /* 0x000ea20000100800 */
[----:B------:R-:W-:-:S03]  /*8000*/  F2FP.F16.F32.PACK_AB R15, R80, R79 ;  /* 0x0000004f500f723e */ /* 0x000fc600000000ff */
[----:B------:R0:W-:Y:S04]  /*8010*/  STSM.16.M88.4 [R155], R4 ;  /* 0x000000049b007844 */ /* 0x0001e80000000200 */
[----:B------:R-:W-:Y:S01]  /*8020*/  STSM.16.M88.4 [R154], R12 ;  /* 0x0000000c9a007844 */ /* 0x000fe20000000200 */
[----:B0-----:R-:W-:Y:S02]  /*8030*/  F2FP.F16.F32.PACK_AB R4, R23, R22 ;  /* 0x000000161704723e */ /* 0x001fe400000000ff */
[----:B------:R-:W-:Y:S02]  /*8040*/  F2FP.F16.F32.PACK_AB R5, R95, R87 ;  /* 0x000000575f05723e */ /* 0x000fe400000000ff */
[----:B------:R-:W-:Y:S02]  /*8050*/  F2FP.F16.F32.PACK_AB R6, R39, R3 ;  /* 0x000000032706723e */ /* 0x000fe400000000ff */
[----:B------:R-:W-:-:S05]  /*8060*/  F2FP.F16.F32.PACK_AB R7, R94, R93 ;  /* 0x0000005d5e07723e */ /* 0x000fca00000000ff */
[----:B------:R0:W-:Y:S04]  /*8070*/  STSM.16.M88.4 [R153+0x24800], R4 ;  /* 0x0248000499007844 */ /* 0x0001e80000000200 */
[----:B0-----:R-:W5:Y:S01]  /*8080*/  LDL R6, [R1+0x10] ;  /* 0x0000100001067983 */ /* 0x001f620000100800 */
[----:B------:R-:W0:Y:S08]  /*8090*/  MUFU.EX2 R36, R36 ;  /* 0x0000002400247308 */ /* 0x000e300000000800 */
[----:B------:R-:W1:Y:S08]  /*80a0*/  MUFU.EX2 R103, R103 ;  /* 0x0000006700677308 */ /* 0x000e700000000800 */
[----:B------:R-:W1:Y:S01]  /*80b0*/  MUFU.EX2 R37, R37 ;  /* 0x0000002500257308 */ /* 0x000e620000000800 */
[----:B------:R-:W-:-:S07]  /*80c0*/  FADD.FTZ R2, R26, R17 ;  /* 0x000000111a027221 */ /* 0x000fce0000010000 */
[----:B------:R-:W1:Y:S08]  /*80d0*/  MUFU.EX2 R104, R104 ;  /* 0x0000006800687308 */ /* 0x000e700000000800 */
[----:B------:R-:W1:Y:S01]  /*80e0*/  MUFU.EX2 R40, R40 ;  /* 0x0000002800287308 */ /* 0x000e620000000800 */
[----:B----4-:R-:W-:Y:S01]  /*80f0*/  FADD.FTZ R2, R27, R2 ;  /* 0x000000021b027221 */ /* 0x010fe20000010000 */
[----:B0-----:R-:W-:-:S06]  /*8100*/  FADD.FTZ R10, R36, R9 ;  /* 0x00000009240a7221 */ /* 0x001fcc0000010000 */
[----:B------:R-:W0:Y:S08]  /*8110*/  MUFU.EX2 R47, R47 ;  /* 0x0000002f002f7308 */ /* 0x000e300000000800 */
[----:B------:R-:W4:Y:S01]  /*8120*/  MUFU.EX2 R41, R41 ;  /* 0x0000002900297308 */ /* 0x000f220000000800 */
[----:B-1----:R-:W-:Y:S01]  /*8130*/  FADD.FTZ R3, R103, R2 ;  /* 0x0000000267037221 */ /* 0x002fe20000010000 */
[----:B------:R-:W-:-:S06]  /*8140*/  FADD.FTZ R11, R37, R10 ;  /* 0x0000000a250b7221 */ /* 0x000fcc0000010000 */
[----:B------:R-:W1:Y:S08]  /*8150*/  MUFU.EX2 R50, R50 ;  /* 0x0000003200327308 */ /* 0x000e700000000800 */
[----:B------:R-:W1:Y:S01]  /*8160*/  MUFU.EX2 R44, R44 ;  /* 0x0000002c002c7308 */ /* 0x000e620000000800 */
[----:B------:R-:W-:Y:S01]  /*8170*/  FADD.FTZ R2, R104, R3 ;  /* 0x0000000368027221 */ /* 0x000fe20000010000 */
[----:B------:R-:W-:-:S06]  /*8180*/  FADD.FTZ R12, R40, R11 ;  /* 0x0000000b280c7221 */ /* 0x000fcc0000010000 */
[----:B------:R-:W1:Y:S08]  /*8190*/  MUFU.EX2 R51, R51 ;  /* 0x0000003300337308 */ /* 0x000e700000000800 */
[----:B------:R-:W1:Y:S01]  /*81a0*/  MUFU.EX2 R45, R45 ;  /* 0x0000002d002d7308 */ /* 0x000e620000000800 */
[----:B0-----:R-:W-:Y:S01]  /*81b0*/  FADD.FTZ R3, R47, R2 ;  /* 0x000000022f037221 */ /* 0x001fe20000010000 */
[----:B----4-:R-:W-:-:S06]  /*81c0*/  FADD.FTZ R13, R41, R12 ;  /* 0x0000000c290d7221 */ /* 0x010fcc0000010000 */
        /* <DEDUP_REMOVED lines=21> */
[----:B------:R-:W3:Y:S01]  /*8320*/  MUFU.EX2 R57, R57 ;  /* 0x0000003900397308 */ /* 0x000ee20000000800 */
[----:B0-----:R-:W-:Y:S01]  /*8330*/  FADD.FTZ R3, R59, R2 ;  /* 0x000000023b037221 */ /* 0x001fe20000010000 */
[----:B----4-:R-:W-:-:S06]  /*8340*/  FADD.FTZ R5, R53, R4 ;  /* 0x0000000435057221 */ /* 0x010fcc0000010000 */
[----:B------:R-:W0:Y:S08]  /*8350*/  MUFU.EX2 R66, R66 ;  /* 0x0000004200427308 */ /* 0x000e300000000800 */
[----:B------:R-:W4:Y:S01]  /*8360*/  MUFU.EX2 R60, R60 ;  /* 0x0000003c003c7308 */ /* 0x000f220000000800 */
[----:B-1----:R-:W-:Y:S01]  /*8370*/  FADD.FTZ R2, R62, R3 ;  /* 0x000000033e027221 */ /* 0x002fe20000010000 */
[----:B------:R-:W-:-:S06]  /*8380*/  FADD.FTZ R4, R56, R5 ;  /* 0x0000000538047221 */ /* 0x000fcc0000010000 */
[----:B------:R-:W1:Y:S08]  /*8390*/  MUFU.EX2 R67, R67 ;  /* 0x0000004300437308 */ /* 0x000e700000000800 */
[----:B------:R-:W1:Y:S08]  /*83a0*/  MUFU.EX2 R61, R61 ;  /* 0x0000003d003d7308 */ /* 0x000e700000000800 */
[----:B------:R-:W2:Y:S01]  /*83b0*/  MUFU.EX2 R70, R70 ;  /* 0x0000004600467308 */ /* 0x000ea20000000800 */
[----:B------:R-:W-:-:S07]  /*83c0*/  FADD.FTZ R3, R63, R2 ;  /* 0x000000023f037221 */ /* 0x000fce0000010000 */
[----:B------:R-:W-:Y:S08]  /*83d0*/  MUFU.EX2 R64, R64 ;  /* 0x0000004000407308 */ /* 0x000ff00000000800 */
[----:B------:R-:W-:Y:S08]  /*83e0*/  MUFU.EX2 R65, R65 ;  /* 0x0000004100417308 */ /* 0x000ff00000000800 */
[----:B------:R-:W-:Y:S08]  /*83f0*/  MUFU.EX2 R73, R73 ;  /* 0x0000004900497308 */ /* 0x000ff00000000800 */
[----:B------:R-:W2:Y:S08]  /*8400*/  MUFU.EX2 R74, R74 ;  /* 0x0000004a004a7308 */ /* 0x000eb00000000800 */
[----:B------:R-:W-:Y:S08]  /*8410*/  MUFU.EX2 R75, R75 ;  /* 0x0000004b004b7308 */ /* 0x000ff00000000800 */
[----:B------:R-:W2:Y:S01]  /*8420*/  MUFU.EX2 R76, R76 ;  /* 0x0000004c004c7308 */ /* 0x000ea20000000800 */
[----:B---3--:R-:W-:-:S07]  /*8430*/  FADD.FTZ R5, R57, R4 ;  /* 0x0000000439057221 */ /* 0x008fce0000010000 */
[----:B------:R-:W-:Y:S08]  /*8440*/  MUFU.EX2 R68, R68 ;  /* 0x0000004400447308 */ /* 0x000ff00000000800 */
[----:B------:R-:W3:Y:S08]  /*8450*/  MUFU.EX2 R69, R69 ;  /* 0x0000004500457308 */ /* 0x000ef00000000800 */
[----:B------:R-:W-:Y:S08]  /*8460*/  MUFU.EX2 R72, R72 ;  /* 0x0000004800487308 */ /* 0x000ff00000000800 */
[----:B------:R-:W-:Y:S08]  /*8470*/  MUFU.EX2 R77, R77 ;  /* 0x0000004d004d7308 */ /* 0x000ff00000000800 */
[----:B------:R-:W5:Y:S08]  /*8480*/  MUFU.EX2 R78, R78 ;  /* 0x0000004e004e7308 */ /* 0x000f700000000800 */
[----:B------:R-:W-:Y:S08]  /*8490*/  MUFU.EX2 R7, R88 ;  /* 0x0000005800077308 */ /* 0x000ff00000000800 */
[----:B------:R-:W5:Y:S01]  /*84a0*/  MUFU.EX2 R97, R97 ;  /* 0x0000006100617308 */ /* 0x000f620000000800 */
[----:B------:R-:W-:-:S02]  /*84b0*/  F2FP.F16.F32.PACK_AB R8, R43, R42 ;  /* 0x0000002a2b08723e */ /* 0x000fc400000000ff */
[----:B------:R-:W-:Y:S02]  /*84c0*/  F2FP.F16.F32.PACK_AB R9, R38, R92 ;  /* 0x0000005c2609723e */ /* 0x000fe400000000ff */
[----:B------:R-:W-:Y:S02]  /*84d0*/  F2FP.F16.F32.PACK_AB R10, R29, R28 ;  /* 0x0000001c1d0a723e */ /* 0x000fe400000000ff */
[----:B------:R-:W-:Y:S01]  /*84e0*/  F2FP.F16.F32.PACK_AB R11, R81, R25 ;  /* 0x00000019510b723e */ /* 0x000fe200000000ff */
[----:B0-----:R-:W-:Y:S01]  /*84f0*/  FADD.FTZ R2, R66, R3 ;  /* 0x0000000342027221 */ /* 0x001fe20000010000 */
[----:B------:R-:W-:Y:S01]  /*8500*/  F2FP.F16.F32.PACK_AB R12, R31, R30 ;  /* 0x0000001e1f0c723e */ /* 0x000fe200000000ff */
[----:B----4-:R-:W-:Y:S01]  /*8510*/  FADD.FTZ R4, R60, R5 ;  /* 0x000000053c047221 */ /* 0x010fe20000010000 */
[----:B------:R-:W-:Y:S02]  /*8520*/  F2FP.F16.F32.PACK_AB R13, R27, R26 ;  /* 0x0000001a1b0d723e */ /* 0x000fe400000000ff */
[----:B------:R-:W-:-:S02]  /*8530*/  F2FP.F16.F32.PACK_AB R14, R33, R32 ;  /* 0x00000020210e723e */ /* 0x000fc400000000ff */
[----:B------:R-:W-:Y:S01]  /*8540*/  F2FP.F16.F32.PACK_AB R15, R104, R103 ;  /* 0x00000067680f723e */ /* 0x000fe200000000ff */
[----:B------:R0:W-:Y:S01]  /*8550*/  STSM.16.M88.4 [R18], R8 ;  /* 0x0000000812007844 */ /* 0x0001e20000000200 */
[----:B------:R-:W-:Y:S01]  /*8560*/  F2FP.F16.F32.PACK_AB R36, R37, R36 ;  /* 0x000000242524723e */ /* 0x000fe200000000ff */
[----:B-1----:R-:W-:Y:S01]  /*8570*/  FADD.FTZ R3, R67, R2 ;  /* 0x0000000243037221 */ /* 0x002fe20000010000 */
[----:B------:R-:W-:Y:S02]  /*8580*/  F2FP.F16.F32.PACK_AB R37, R50, R47 ;  /* 0x0000002f3225723e */ /* 0x000fe400000000ff */
[----:B------:R-:W-:Y:S02]  /*8590*/  F2FP.F16.F32.PACK_AB R38, R41, R40 ;  /* 0x000000282926723e */ /* 0x000fe400000000ff */
[----:B------:R-:W-:Y:S01]  /*85a0*/  F2FP.F16.F32.PACK_AB R39, R54, R51 ;  /* 0x000000333627723e */ /* 0x000fe200000000ff */
[----:B------:R-:W-:Y:S01]  /*85b0*/  FADD.FTZ R5, R61, R4 ;  /* 0x000000043d057221 */ /* 0x000fe20000010000 */
[----:B------:R-:W-:Y:S01]  /*85c0*/  F2FP.F16.F32.PACK_AB R52, R53, R52 ;  /* 0x000000343534723e */ /* 0x000fe200000000ff */
[----:B------:R3:W-:Y:S01]  /*85d0*/  STSM.16.M88.4 [R155+0x6000], R12 ;  /* 0x0060000c9b007844 */ /* 0x0007e20000000200 */
[----:B------:R-:W-:-:S02]  /*85e0*/  F2FP.F16.F32.PACK_AB R53, R66, R63 ;  /* 0x0000003f4235723e */ /* 0x000fc400000000ff */
[----:B------:R-:W-:Y:S02]  /*85f0*/  F2FP.F16.F32.PACK_AB R54, R57, R56 ;  /* 0x000000383936723e */ /* 0x000fe400000000ff */
[----:B------:R-:W-:Y:S02]  /*8600*/  F2FP.F16.F32.PACK_AB R60, R61, R60 ;  /* 0x0000003c3d3c723e */ /* 0x000fe400000000ff */
[----:B0-----:R-:W-:Y:S02]  /*8610*/  F2FP.F16.F32.PACK_AB R8, R45, R44 ;  /* 0x0000002c2d08723e */ /* 0x001fe400000000ff */
[----:B------:R-:W-:Y:S02]  /*8620*/  F2FP.F16.F32.PACK_AB R9, R58, R55 ;  /* 0x000000373a09723e */ /* 0x000fe400000000ff */
[----:B------:R-:W-:Y:S02]  /*8630*/  F2FP.F16.F32.PACK_AB R10, R49, R48 ;  /* 0x00000030310a723e */ /* 0x000fe400000000ff */
[----:B------:R-:W-:-:S02]  /*8640*/  F2FP.F16.F32.PACK_AB R11, R62, R59 ;  /* 0x0000003b3e0b723e */ /* 0x000fc400000000ff */
[----:B--2---:R-:W-:Y:S02]  /*8650*/  F2FP.F16.F32.PACK_AB R55, R70, R67 ;  /* 0x000000434637723e */ /* 0x004fe400000000ff */
[----:B------:R-:W-:Y:S02]  /*8660*/  F2FP.F16.F32.PACK_AB R61, R74, R73 ;  /* 0x000000494a3d723e */ /* 0x000fe400000000ff */
[----:B------:R-:W-:Y:S02]  /*8670*/  F2FP.F16.F32.PACK_AB R62, R65, R64 ;  /* 0x00000040413e723e */ /* 0x000fe400000000ff */
[----:B------:R-:W-:Y:S01]  /*8680*/  F2FP.F16.F32.PACK_AB R63, R76, R75 ;  /* 0x0000004b4c3f723e */ /* 0x000fe200000000ff */
[----:B------:R0:W-:Y:S01]  /*8690*/  STSM.16.M88.4 [R154+0x6000], R36 ;  /* 0x006000249a007844 */ /* 0x0001e20000000200 */
[----:B---3--:R-:W-:Y:S01]  /*86a0*/  F2FP.F16.F32.PACK_AB R12, R69, R68 ;  /* 0x00000044450c723e */ /* 0x008fe200000000ff */
[----:B------:R-:W-:Y:S01]  /*86b0*/  FADD.FTZ R2, R70, R3 ;  /* 0x0000000346027221 */ /* 0x000fe20000010000 */
[----:B-----5:R-:W-:-:S02]  /*86c0*/  F2FP.F16.F32.PACK_AB R13, R78, R77 ;  /* 0x0000004d4e0d723e */ /* 0x020fc400000000ff */
[----:B------:R-:W-:Y:S02]  /*86d0*/  F2FP.F16.F32.PACK_AB R14, R24, R72 ;  /* 0x00000048180e723e */ /* 0x000fe400000000ff */
[----:B------:R-:W-:Y:S01]  /*86e0*/  F2FP.F16.F32.PACK_AB R15, R97, R7 ;  /* 0x00000007610f723e */ /* 0x000fe200000000ff */
[----:B------:R0:W-:Y:S01]  /*86f0*/  STSM.16.M88.4 [R153+0x2a800], R8 ;  /* 0x02a8000899007844 */ /* 0x0001e20000000200 */
[----:B------:R-:W-:-:S03]  /*8700*/  FADD.FTZ R3, R73, R2 ;  /* 0x0000000249037221 */ /* 0x000fc60000010000 */
[----:B------:R0:W-:Y:S04]  /*8710*/  STSM.16.M88.4 [R16], R52 ;  /* 0x0000003410007844 */ /* 0x0001e80000000200 */
[----:B------:R0:W-:Y:S04]  /*8720*/  STSM.16.M88.4 [R155+0xc000], R60 ;  /* 0x00c0003c9b007844 */ /* 0x0001e80000000200 */
[----:B------:R0:W-:Y:S01]  /*8730*/  STSM.16.M88.4 [R154+0xc000], R12 ;  /* 0x00c0000c9a007844 */ /* 0x0001e20000000200 */
[----:B------:R-:W-:Y:S01]  /*8740*/  FADD.FTZ R2, R74, R3 ;  /* 0x000000034a027221 */ /* 0x000fe20000010000 */
[----:B------:R-:W-:Y:S01]  /*8750*/  @!PT LDS RZ, [RZ] ;  /* 0x00000000fffff984 */ /* 0x000fe20000000800 */
[----:B------:R-:W-:Y:S01]  /*8760*/  @!PT LDS RZ, [RZ] ;  /* 0x00000000fffff984 */ /* 0x000fe20000000800 */
[----:B------:R-:W-:Y:S01]  /*8770*/  @!PT LDS RZ, [RZ] ;  /* 0x00000000fffff984 */ /* 0x000fe20000000800 */
[----:B------:R-:W-:Y:S01]  /*8780*/  @!PT LDS RZ, [RZ] ;  /* 0x00000000fffff984 */ /* 0x000fe20000000800 */
[----:B------:R1:W-:Y:S06]  /*8790*/  MEMBAR.ALL.CTA ;  /* 0x0000000000007992 */ /* 0x0003ec0000008000 */
[----:B-1----:R-:W1:Y:S01]  /*87a0*/  FENCE.VIEW.ASYNC.S ;  /* 0x00000000000073c6 */ /* 0x002e620000000000 */
[----:B------:R-:W-:Y:S01]  /*87b0*/  FADD.FTZ R4, R64, R5 ;  /* 0x0000000540047221 */ /* 0x000fe20000010000 */
[----:B------:R-:W-:Y:S01]  /*87c0*/  FADD.FTZ R3, R75, R2 ;  /* 0x000000024b037221 */ /* 0x000fe20000010000 */
[----:B------:R-:W-:-:S02]  /*87d0*/  ISETP.GT.AND P2, PT, R0, R6, PT ;  /* 0x000000060000720c */ /* 0x000fc40003f44270 */
[----:B------:R-:W-:Y:S01]  /*87e0*/  FADD.FTZ R5, R65, R4 ;  /* 0x0000000441057221 */ /* 0x000fe20000010000 */
[----:B------:R-:W-:-:S03]  /*87f0*/  FADD.FTZ R2, R76, R3 ;  /* 0x000000034c027221 */ /* 0x000fc60000010000 */
[----:B------:R-:W-:Y:S01]  /*8800*/  FADD.FTZ R4, R68, R5 ;  /* 0x0000000544047221 */ /* 0x000fe20000010000 */
[----:B------:R-:W-:-:S03]  /*8810*/  FADD.FTZ R2, R77, R2 ;  /* 0x000000024d027221 */ /* 0x000fc60000010000 */
[----:B------:R-:W-:Y:S01]  /*8820*/  FADD.FTZ R3, R69, R4 ;  /* 0x0000000445037221 */ /* 0x000fe20000010000 */
[----:B------:R-:W-:Y:S01]  /*8830*/  FADD.FTZ R2, R78, R2 ;  /* 0x000000024e027221 */ /* 0x000fe20000010000 */
[----:B------:R-:W-:Y:S02]  /*8840*/  UMOV UR7, UR36 ;  /* 0x0000002400077c82 */ /* 0x000fe40008000000 */
[----:B------:R-:W-:Y:S01]  /*8850*/  FADD.FTZ R3, R72, R3 ;  /* 0x0000000348037221 */ /* 0x000fe20000010000 */
[----:B------:R-:W-:Y:S01]  /*8860*/  FADD.FTZ R2, R7, R2 ;  /* 0x0000000207027221 */ /* 0x000fe20000010000 */
[-C--:B------:R-:W-:Y:S01]  /*8870*/  FMUL.FTZ R120, R120, R46.reuse ;  /* 0x0000002e78787220 */ /* 0x080fe20000410000 */
[-C--:B------:R-:W-:Y:S01]  /*8880*/  FMUL.FTZ R121, R121, R46.reuse ;  /* 0x0000002e79797220 */ /* 0x080fe20000410000 */
[----:B------:R-:W-:Y:S01]  /*8890*/  FADD.FTZ R5, R24, R3 ;  /* 0x0000000318057221 */ /* 0x000fe20000010000 */
        /* <DEDUP_REMOVED lines=15> */
[----:B------:R-:W-:-:S02]  /*8990*/  VIADD R0, R0, 0xffffffff ;  /* 0xffffffff00007836 */ /* 0x000fc40000000000 */
        /* <DEDUP_REMOVED lines=16> */
[----:B------:R-:W-:-:S02]  /*8aa0*/  IMAD.MOV.U32 R6, RZ, RZ, R152 ;  /* 0x000000ffff067224 */ /* 0x000fc400078e0098 */
[----:B------:R-:W-:Y:S02]  /*8ab0*/  IMAD.MOV.U32 R4, RZ, RZ, R71 ;  /* 0x000000ffff047224 */ /* 0x000fe400078e0047 */
[----:B------:R-:W-:Y:S01]  /*8ac0*/  IMAD.MOV.U32 R3, RZ, RZ, R34 ;  /* 0x000000ffff037224 */ /* 0x000fe200078e0022 */
[----:B-1----:R-:W-:Y:S01]  /*8ad0*/  NOP ;  /* 0x0000000000007918 */ /* 0x002fe20000000000 */
[----:B0-----:R-:W-:Y:S05]  /*8ae0*/  @P2 BRA `(.L_x_187) ;  /* 0xffffffc800502947 */ /* 0x001fea000383ffff */
.L_x_178:
[----:B------:R-:W-:Y:S06]  /*8af0*/  BAR.ARV 0x8, 0x200 ;  /* 0x0208000000007b1d */ /* 0x000fec0000002000 */
[----:B------:R-:W-:Y:S05]  /*8b00*/  @!P0 BRA `(.L_x_188) ;  /* 0x0000000000048947 */ /* 0x000fea0003800000 */
[----:B------:R-:W-:Y:S01]  /*8b10*/  BPT.TRAP 0x1 ;  /* 0x000000040000795c */ /* 0x000fe20000300000 */
.L_x_188:
[----:B------:R-:W-:Y:S01]  /*8b20*/  ULEA UR12, UR36, UR37, 0x3 ;  /* 0x00000025240c7291 */ /* 0x000fe2000f8e183f */
[----:B------:R-:W-:-:S08]  /*8b30*/  SHF.L.U32 R0, R152, 0x1f, RZ ;  /* 0x0000001f98007819 */ /* 0x000fd000000006ff */
[----:B------:R0:W1:Y:S01]  /*8b40*/  SYNCS.PHASECHK.TRANS64.TRYWAIT P2, [UR12+0x30850], R0 ;  /* 0x03085000ff0075a7 */ /* 0x000062000804014c */
[----:B------:R-:W-:Y:S05]  /*8b50*/  @!P0 BRA `(.L_x_189) ;  /* 0x0000000000048947 */ /* 0x000fea0003800000 */
[----:B------:R-:W-:Y:S01]  /*8b60*/  BPT.TRAP 0x1 ;  /* 0x000000040000795c */ /* 0x000fe20000300000 */
.L_x_189:
[----:B-1----:R-:W-:Y:S05]  /*8b70*/  @P2 BRA `(.L_x_190) ;  /* 0x0000000000082947 */ /* 0x002fea0003800000 */
[----:B------:R-:W1:Y:S02]  /*8b80*/  SYNCS.PHASECHK.TRANS64.TRYWAIT P0, [UR12+0x30850], R0 ;  /* 0x03085000ff0075a7 */ /* 0x000e64000800014c */
[----:B-1----:R-:W-:Y:S05]  /*8b90*/  @!P0 BRA `(.L_x_191) ;  /* 0x00000088006c8947 */ /* 0x002fea0003800000 */
.L_x_190:
[----:B------:R-:W-:Y:S01]  /*8ba0*/  ULEA UR41, UR41, UR37, 0xd ;  /* 0x0000002529297291 */ /* 0x000fe2000f8e683f */
[----:B------:R-:W2:Y:S01]  /*8bb0*/  LDL.LU R12, [R1+0x64] ;  /* 0x00006400010c7983 */ /* 0x000ea20000300800 */
[----:B------:R-:W-:Y:S01]  /*8bc0*/  UIADD3 UR37, UR37, 0x400, URZ ;  /* 0x0000040025257890 */ /* 0x000fe2000fffe03f */
[----:B------:R-:W-:Y:S01]  /*8bd0*/  WARPGROUP.ARRIVE ;  /* 0x00000000000079c5 */ /* 0x000fe20000000000 */
[----:B------:R-:W-:Y:S01]  /*8be0*/  UIADD3 UR41, UR41, 0x1e800, URZ ;  /* 0x0001e80029297890 */ /* 0x000fe2000fffe03f */
[----:B01----:R-:W0:Y:S01]  /*8bf0*/  SHFL.BFLY PT, R0, R5, 0x2, 0x1f ;  /* 0x0c401f0005007f89 */ /* 0x003e2200000e0000 */
[----:B------:R-:W-:Y:S01]  /*8c00*/  USHF.R.U32.HI UR37, URZ, 0x4, UR37 ;  /* 0x000000043f257899 */ /* 0x000fe20008011625 */
[----:B------:R-:W-:Y:S01]  /*8c10*/  MOV R9, UR12 ;  /* 0x0000000c00097c02 */ /* 0x000fe20008000f00 */
[----:B------:R-:W-:Y:S01]  /*8c20*/  USHF.R.U32.HI UR41, URZ, 0x4, UR41 ;  /* 0x000000043f297899 */ /* 0x000fe20008011629 */
[----:B------:R-:W1:Y:S01]  /*8c30*/  SHFL.BFLY PT, R3, R2, 0x2, 0x1f ;  /* 0x0c401f0002037f89 */ /* 0x000e6200000e0000 */
[----:B------:R-:W-:Y:S01]  /*8c40*/  ULOP3.LUT UR6, UR37, 0x3fff, URZ, 0xc0, !UPT ;  /* 0x00003fff25067892 */ /* 0x000fe2000f8ec03f */
[----:B------:R-:W-:Y:S01]  /*8c50*/  IMAD.MOV.U32 R6, RZ, RZ, RZ ;  /* 0x000000ffff067224 */ /* 0x000fe200078e00ff */
[----:B------:R-:W-:Y:S01]  /*8c60*/  ULOP3.LUT UR4, UR41, 0x3fff, URZ, 0xc0, !UPT ;  /* 0x00003fff29047892 */ /* 0x000fe2000f8ec03f */
[----:B------:R-:W-:Y:S01]  /*8c70*/  @!P1 VIADD R9, R9, 0x30860 ;  /* 0x0003086009099836 */ /* 0x000fe20000000000 */
[----:B------:R-:W-:Y:S01]  /*8c80*/  UIMAD UR6, UR36, 0x600, UR6 ;  /* 0x00000600240678a4 */ /* 0x000fe2000f8e0206 */
[----:B------:R-:W-:Y:S01]  /*8c90*/  IMAD.MOV.U32 R50, RZ, RZ, -0x800000 ;  /* 0xff800000ff327424 */ /* 0x000fe200078e00ff */
[----:B------:R-:W-:Y:S01]  /*8ca0*/  ULOP3.LUT UR4, UR4, 0x10000, URZ, 0xfc, !UPT ;  /* 0x0001000004047892 */ /* 0x000fe2000f8efc3f */
[----:B------:R-:W-:Y:S01]  /*8cb0*/  UMOV UR7, 0x40000040 ;  /* 0x4000004000077882 */ /* 0x000fe20000000000 */
[----:B------:R-:W-:Y:S01]  /*8cc0*/  UMOV UR5, 0x40000040 ;  /* 0x4000004000057882 */ /* 0x000fe20000000000 */
[----:B------:R-:W-:Y:S01]  /*8cd0*/  UIADD3 UR10, UR6, 0x80, URZ ;  /* 0x00000080060a7890 */ /* 0x000fe2000fffe03f */
[----:B------:R-:W-:Y:S01]  /*8ce0*/  @!P1 PRMT R9, RZ, 0x654, R9 ;  /* 0x00000654ff099816 */ /* 0x000fe20000000009 */
[----:B------:R-:W-:Y:S01]  /*8cf0*/  UIADD3 UR8, UR4, 0x2, URZ ;  /* 0x0000000204087890 */ /* 0x000fe2000fffe03f */
[----:B------:R-:W-:-:S03]  /*8d00*/  UMOV UR11, 0x40000040 ;  /* 0x40000040000b7882 */ /* 0x000fc60000000000 */
[----:B------:R-:W-:Y:S01]  /*8d10*/  HGMMA.64x64x16.F32 R120, gdesc[UR4].tnspB, R120, gsb0 ;  /* 0x40e00000047879f0 */ /* 0x000fe20008000878 */
[----:B------:R-:W-:Y:S01]  /*8d20*/  UMOV UR9, 0x40000040 ;  /* 0x4000004000097882 */ /* 0x000fe20000000000 */
[----:B------:R-:W-:Y:S01]  /*8d30*/  UMOV UR7, 0x40000040 ;  /* 0x4000004000077882 */ /* 0x000fe20000000000 */
[----:B------:R-:W-:Y:S01]  /*8d40*/  UMOV UR5, 0x40000040 ;  /* 0x4000004000057882 */ /* 0x000fe20000000000 */
[----:B0-----:R-:W-:Y:S01]  /*8d50*/  FADD.FTZ R0, R0, R5 ;  /* 0x0000000500007221 */ /* 0x001fe20000010000 */
[----:B------:R-:W-:Y:S01]  /*8d60*/  UIADD3 UR36, UR36, 0x1, URZ ;  /* 0x0000000124247890 */ /* 0x000fe2000fffe03f */
[----:B-1----:R-:W-:Y:S01]  /*8d70*/  FADD.FTZ R4, R3, R2 ;  /* 0x0000000203047221 */ /* 0x002fe20000010000 */
[----:B------:R-:W-:Y:S02]  /*8d80*/  IMAD.MOV.U32 R2, RZ, RZ, RZ ;  /* 0x000000ffff027224 */ /* 0x000fe400078e00ff */
[----:B------:R-:W0:Y:S01]  /*8d90*/  SHFL.BFLY PT, R3, R0, 0x1, 0x1f ;  /* 0x0c201f0000037f89 */ /* 0x000e2200000e0000 */
[----:B------:R-:W-:-:S03]  /*8da0*/  UISETP.NE.AND UP0, UPT, UR36, 0x2, UPT ;  /* 0x000000022400788c */ /* 0x000fc6000bf05270 */
[----:B------:R-:W1:Y:S01]  /*8db0*/  SHFL.BFLY PT, R7, R4, 0x1, 0x1f ;  /* 0x0c201f0004077f89 */ /* 0x000e6200000e0000 */
[----:B------:R-:W-:Y:S01]  /*8dc0*/  USEL UR36, UR36, URZ, UP0 ;  /* 0x0000003f24247287 */ /* 0x000fe20008000000 */
[----:B0-----:R-:W-:Y:S01]  /*8dd0*/  FADD.FTZ R10, R0, R3 ;  /* 0x00000003000a7221 */ /* 0x001fe20000010000 */
[----:B------:R-:W-:Y:S02]  /*8de0*/  IMAD.MOV.U32 R0, RZ, RZ, -0x800000 ;  /* 0xff800000ff007424 */ /* 0x000fe400078e00ff */
[----:B-1----:R-:W-:Y:S02]  /*8df0*/  FADD.FTZ R11, R4, R7 ;  /* 0x00000007040b7221 */ /* 0x002fe40000010000 */
[----:B------:R-:W-:-:S03]  /*8e00*/  FSETP.NE.FTZ.AND P0, PT, R10, RZ, PT ;  /* 0x000000ff0a00720b */ /* 0x000fc60003f15000 */
[----:B------:R-:W-:-:S10]  /*8e10*/  FSETP.NE.FTZ.AND P2, PT, R11, RZ, PT ;  /* 0x000000ff0b00720b */ /* 0x000fd40003f55000 */
[----:B------:R-:W0:Y:S01]  /*8e20*/  @P0 MUFU.LG2 R5, R10 ;  /* 0x0000000a00050308 */ /* 0x000e220000000c00 */
[C---:B------:R-:W-:Y:S02]  /*8e30*/  @P0 FMUL.FTZ R3, R35.reuse, 0.69314718246459960938 ;  /* 0x3f31721823030820 */ /* 0x040fe40000410000 */
[----:B------:R-:W-:-:S05]  /*8e40*/  @P2 FMUL.FTZ R35, R35, 0.69314718246459960938 ;  /* 0x3f31721823232820 */ /* 0x000fca0000410000 */
[----:B------:R-:W1:Y:S08]  /*8e50*/  @P2 MUFU.LG2 R7, R11 ;  /* 0x0000000b00072308 */ /* 0x000e700000000c00 */
[----:B------:R-:W3:Y:S01]  /*8e60*/  @P0 MUFU.RCP R2, R10 ;  /* 0x0000000a00020308 */ /* 0x000ee20000001000 */
[----:B0-----:R-:W-:-:S04]  /*8e70*/  @P0 FMUL.FTZ R4, R5, 0.69314718246459960938 ;  /* 0x3f31721805040820 */ /* 0x001fc80000410000 */
[----:B------:R-:W-:Y:S01]  /*8e80*/  @P0 FFMA.FTZ R50, R3, R34, R4 ;  /* 0x0000002203320223 */ /* 0x000fe20000010004 */
[----:B------:R-:W-:Y:S01]  /*8e90*/  PLOP3.LUT P0, PT, PT, PT, PT, 0x8, 0x0 ;  /* 0x000000000000781c */ /* 0x000fe20003f0e170 */
[----:B------:R-:W-:Y:S02]  /*8ea0*/  WARPGROUP.DEPBAR.LE gsb0, 0x0 ;  /* 0x00008000000079c5 */ /* 0x000fe40000010000 */
[----:B------:R-:W-:Y:S01]  /*8eb0*/  WARPGROUP.ARRIVE ;  /* 0x00000000000079c5 */ /* 0x000fe20000000000 */
[----:B------:R-:W0:Y:S01]  /*8ec0*/  @P2 MUFU.RCP R6, R11 ;  /* 0x0000000b00062308 */ /* 0x000e220000001000 */
[----:B-1----:R-:W-:-:S04]  /*8ed0*/  @P2 FMUL.FTZ R8, R7, 0.69314718246459960938 ;  /* 0x3f31721807082820 */ /* 0x002fc80000410000 */
[----:B------:R-:W-:Y:S01]  /*8ee0*/  HGMMA.64x64x16.F32 R120, gdesc[UR8].tnspB, R120, gsb0 ;  /* 0x40e00000087879f0 */ /* 0x000fe20008000878 */
[----:B------:R-:W-:Y:S01]  /*8ef0*/  UIADD3 UR10, UR6, 0x100, URZ ;  /* 0x00000100060a7890 */ /* 0x000fe2000fffe03f */
[----:B------:R-:W-:Y:S01]  /*8f00*/  @P2 FFMA.FTZ R0, R35, R71, R8 ;  /* 0x0000004723002223 */ /* 0x000fe20000010008 */
        /* <DEDUP_REMOVED lines=17> */
[----:B--2---:R-:W-:-:S05]  /*9020*/  VIADD R12, R12, 0x1 ;  /* 0x000000010c0c7836 */ /* 0x004fca0000000000 */
[----:B------:R1:W-:Y:S01]  /*9030*/  STL [R1+0x64], R12 ;  /* 0x0000640c01007387 */ /* 0x0003e20000100800 */
        /* <DEDUP_REMOVED lines=49> */
[----:B------:R-:W-:Y:S01]  /*9350*/  HGMMA.64x64x16.F32 R120, gdesc[UR4].tnspB, R120, gsb0 ;  /* 0x40e00000047879f0 */ /* 0x000fe20008000878 */
[----:B------:R-:W-:-:S06]  /*9360*/  USEL UR4, URZ, 0x1, UP0 ;  /* 0x000000013f047887 */ /* 0x000fcc0008000000 */
[----:B------:R-:W-:Y:S01]  /*9370*/  LOP3.LUT R152, R152, UR4, RZ, 0x3c, !PT ;  /* 0x0000000498987c12 */ /* 0x000fe2000f8e3cff */
[----:B------:R-:W-:Y:S02]  /*9380*/  WARPGROUP.DEPBAR.LE gsb0, 0x0 ;  /* 0x00008000000079c5 */ /* 0x000fe40000010000 */
[----:B------:R1:W-:Y:S01]  /*9390*/  @!P1 SYNCS.ARRIVE.TRANS64.RED.A1T0 RZ, [R9+URZ], RZ ;  /* 0x000000ff09ff99a7 */ /* 0x0003e2000810043f */
[-C--:B---3--:R-:W-:Y:S01]  /*93a0*/  FMUL.FTZ R20, R120, R2.reuse ;  /* 0x0000000278147220 */ /* 0x088fe20000410000 */
        /* <DEDUP_REMOVED lines=30> */
[----:B-1----:R-:W-:-:S07]  /*9590*/  FMUL.FTZ R151, R151, R6 ;  /* 0x0000000697977220 */ /* 0x002fce0000410000 */
.L_x_171:
[----:B------:R-:W1:Y:S08]  /*95a0*/  S2UR UR4, SR_CgaCtaId ;  /* 0x00000000000479c3 */ /* 0x000e700000008800 */
[----:B------:R-:W-:Y:S06]  /*95b0*/  BAR.SYNC.DEFER_BLOCKING 0x5, 0x200 ;  /* 0x0148000000007b1d */ /* 0x000fec0000010000 */
[----:B------:R-:W-:Y:S01]  /*95c0*/  UMOV UR37, 0x400 ;  /* 0x0000040000257882 */ /* 0x000fe20000000000 */
[----:B------:R-:W-:Y:S01]  /*95d0*/  BSSY B0, `(.L_x_192) ;  /* 0x0000240000007945 */ /* 0x000fe20003800000 */
[----:B-1----:R-:W-:-:S09]  /*95e0*/  ULEA UR37, UR4, UR37, 0x18 ;  /* 0x0000002504257291 */ /* 0x002fd2000f8ec03f */
[----:B------:R-:W1:Y:S01]  /*95f0*/  LDS.128 R4, [UR37+0x308d0] ;  /* 0x0308d025ff047984 */ /* 0x000e620008000c00 */
[----:B------:R-:W-:Y:S06]  /*9600*/  BAR.ARV 0x4, 0x200 ;  /* 0x0108000000007b1d */ /* 0x000fec0000002000 */
[----:B------:R-:W-:Y:S05]  /*9610*/  @P0 BRA `(.L_x_193) ;  /* 0x00000018003c0947 */ /* 0x000fea0003800000 */
[----:B0-----:R-:W2:Y:S01]  /*9620*/  LDL R8, [R1+0x8c] ;  /* 0x00008c0001087983 */ /* 0x001ea20000100800 */
[----:B------:R-:W0:Y:S03]  /*9630*/  S2UR UR6, SR_SWINHI ;  /* 0x00000000000679c3 */ /* 0x000e260000002f00 */
[----:B------:R-:W3:Y:S04]  /*9640*/  LDL.LU R61, [R1+0x2c] ;  /* 0x00002c00013d7983 */ /* 0x000ee80000300800 */
[----:B------:R-:W4:Y:S01]  /*9650*/  LDL.LU R67, [R1+0x24] ;  /* 0x0000240001437983 */ /* 0x000f220000300800 */
[----:B------:R-:W1:Y:S03]  /*9660*/  LDC.64 R52, c[0x0][0xc00] ;  /* 0x00030000ff347b82 */ /* 0x000e660000000a00 */
[----:B------:R-:W3:Y:S01]  /*9670*/  LDL.LU R66, [R1+0x5c] ;  /* 0x00005c0001427983 */ /* 0x000ee20000300800 */
[----:B------:R-:W-:-:S02]  /*9680*/  F2FP.F16.F32.PACK_AB R16, R21, R20 ;  /* 0x000000141510723e */ /* 0x000fc400000000ff */
[----:B------:R-:W-:Y:S01]  /*9690*/  F2FP.F16.F32.PACK_AB R17, R37, R36 ;  /* 0x000000242511723e */ /* 0x000fe200000000ff */
[----:B------:R-:W3:Y:S01]  /*96a0*/  LDL R63, [R1+0x28] ;  /* 0x00002800013f7983 */ /* 0x000ee20000100800 */
[----:B------:R-:W-:Y:S02]  /*96b0*/  F2FP.F16.F32.PACK_AB R18, R23, R22 ;  /* 0x000000161712723e */ /* 0x000fe400000000ff */
[----:B------:R-:W-:Y:S01]  /*96c0*/  F2FP.F16.F32.PACK_AB R19, R39, R38 ;  /* 0x000000262713723e */ /* 0x000fe200000000ff */
[----:B------:R-:W-:Y:S01]  /*96d0*/  IMAD.MOV.U32 R56, RZ, RZ, RZ ;  /* 0x000000ffff387224 */ /* 0x000fe200078e00ff */
[----:B------:R-:W3:Y:S01]  /*96e0*/  LDL R65, [R1+0x88] ;  /* 0x0000880001417983 */ /* 0x000ee20000100800 */
[----:B------:R-:W-:Y:S01]  /*96f0*/  UMOV UR4, UR37 ;  /* 0x0000002500047c82 */ /* 0x000fe20008000000 */
[----:B0-----:R-:W-:Y:S02]  /*9700*/  UMOV UR5, UR6 ;  /* 0x0000000600057c82 */ /* 0x001fe40008000000 */
[----:B------:R-:W3:Y:S01]  /*9710*/  LDL R64, [R1+0x34] ;  /* 0x0000340001407983 */ /* 0x000ee20000100800 */
[----:B------:R-:W-:-:S02]  /*9720*/  IMAD.U32 R2, RZ, RZ, UR4 ;  /* 0x00000004ff027e24 */ /* 0x000fc4000f8e00ff */
[----:B------:R-:W-:Y:S01]  /*9730*/  IMAD.U32 R3, RZ, RZ, UR5 ;  /* 0x00000005ff037e24 */ /* 0x000fe2000f8e00ff */
[----:B------:R-:W3:Y:S01]  /*9740*/  LDL R62, [R1+0x58] ;  /* 0x00005800013e7983 */ /* 0x000ee20000100800 */
[----:B------:R-:W-:Y:S01]  /*9750*/  ULDC.64 UR4, c[0x0][0xc08] ;  /* 0x0003020000047ab9 */ /* 0x000fe20000000a00 */
[----:B------:R-:W-:Y:S01]  /*9760*/  BAR.SYNC.DEFER_BLOCKING 0x1, 0x180 ;  /* 0x0046000000007b1d */ /* 0x000fe20000010000 */
[----:B--2---:R-:W-:-:S03]  /*9770*/  IMAD.WIDE R14, R8, 0x2, R2 ;  /* 0x00000002080e7825 */ /* 0x004fc600078e0202 */
[C---:B------:R-:W-:Y:S02]  /*9780*/  IADD3 R57, P0, R14.reuse, 0x60, RZ ;  /* 0x000000600e397810 */ /* 0x040fe40007f1e0ff */
[C---:B------:R-:W-:Y:S02]  /*9790*/  IADD3 R55, P1, R14.reuse, 0x40, RZ ;  /* 0x000000400e377810 */ /* 0x040fe40007f3e0ff */
[C---:B------:R-:W-:Y:S02]  /*97a0*/  LOP3.LUT R9, R14.reuse, 0x380, RZ, 0xc0, !PT ;  /* 0x000003800e097812 */ /* 0x040fe400078ec0ff */
[----:B------:R-:W-:Y:S02]  /*97b0*/  IADD3 R51, P2, R14, 0x20, RZ ;  /* 0x000000200e337810 */ /* 0x000fe40007f5e0ff */
[----:B------:R-:W-:Y:S02]  /*97c0*/  LOP3.LUT R10, R57, 0x380, RZ, 0xc0, !PT ;  /* 0x00000380390a7812 */ /* 0x000fe400078ec0ff */
[----:B------:R-:W-:-:S02]  /*97d0*/  LOP3.LUT R8, R55, 0x380, RZ, 0xc0, !PT ;  /* 0x0000038037087812 */ /* 0x000fc400078ec0ff */
[----:B------:R-:W-:Y:S02]  /*97e0*/  SHF.R.U64 R9, R9, 0x3, RZ ;  /* 0x0000000309097819 */ /* 0x000fe400000012ff */
[----:B-1----:R-:W-:Y:S02]  /*97f0*/  LOP3.LUT R4, R51, 0x380, RZ, 0xc0, !PT ;  /* 0x0000038033047812 */ /* 0x002fe400078ec0ff */
[----:B------:R-:W-:Y:S02]  /*9800*/  SHF.R.U64 R10, R10, 0x3, RZ ;  /* 0x000000030a0a7819 */ /* 0x000fe400000012ff */
[----:B------:R-:W-:Y:S02]  /*9810*/  SHF.R.U64 R8, R8, 0x3, RZ ;  /* 0x0000000308087819 */ /* 0x000fe400000012ff */
[----:B------:R-:W-:Y:S02]  /*9820*/  LOP3.LUT R14, R9, R14, RZ, 0x3c, !PT ;  /* 0x0000000e090e7212 */ /* 0x000fe400078e3cff */
[----:B------:R-:W-:Y:S01]  /*9830*/  SHF.R.U64 R4, R4, 0x3, RZ ;  /* 0x0000000304047819 */ /* 0x000fe200000012ff */
[--C-:B------:R-:W-:Y:S01]  /*9840*/  IMAD.X R11, RZ, RZ, R15.reuse, P1 ;  /* 0x000000ffff0b7224 */ /* 0x100fe200008e060f */
[----:B------:R-:W-:Y:S01]  /*9850*/  LOP3.LUT R12, R10, R57, RZ, 0x3c, !PT ;  /* 0x000000390a0c7212 */ /* 0x000fe200078e3cff */
[----:B------:R-:W-:Y:S01]  /*9860*/  IMAD.X R9, RZ, RZ, R15, P2 ;  /* 0x000000ffff097224 */ /* 0x000fe200010e060f */
[----:B------:R-:W-:-:S02]  /*9870*/  LOP3.LUT R10, R8, R55, RZ, 0x3c, !PT ;  /* 0x00000037080a7212 */ /* 0x000fc400078e3cff */
[----:B------:R-:W-:Y:S02]  /*9880*/  MOV R14, R14 ;  /* 0x0000000e000e7202 */ /* 0x000fe40000000f00 */
[----:B------:R-:W-:Y:S02]  /*9890*/  LOP3.LUT R8, R4, R51, RZ, 0x3c, !PT ;  /* 0x0000003304087212 */ /* 0x000fe400078e3cff */
[----:B------:R-:W-:Y:S01]  /*98a0*/  IADD3.X R13, RZ, R15, RZ, P0, !PT ;  /* 0x0000000fff0d7210 */ /* 0x000fe200007fe4ff */
[----:B------:R0:W-:Y:S01]  /*98b0*/  STSM.16.M88.4 [R14], R16 ;  /* 0x000000100e007844 */ /* 0x0001e20000000200 */
[----:B------:R-:W-:Y:S02]  /*98c0*/  MOV R57, R10 ;  /* 0x0000000a00397202 */ /* 0x000fe40000000f00 */
[----:B------:R-:W-:Y:S02]  /*98d0*/  MOV R51, R8 ;  /* 0x0000000800337202 */ /* 0x000fe40000000f00 */
[----:B------:R-:W-:-:S02]  /*98e0*/  MOV R4, R12 ;  /* 0x0000000c00047202 */ /* 0x000fc40000000f00 */
[----:B------:R-:W-:Y:S02]  /*98f0*/  F2FP.F16.F32.PACK_AB R8, R25, R24 ;  /* 0x000000181908723e */ /* 0x000fe400000000ff */
[----:B------:R-:W-:Y:S02]  /*9900*/  F2FP.F16.F32.PACK_AB R9, R41, R40 ;  /* 0x000000282909723e */ /* 0x000fe400000000ff */
[----:B------:R-:W-:Y:S02]  /*9910*/  F2FP.F16.F32.PACK_AB R10, R27, R26 ;  /* 0x0000001a1b0a723e */ /* 0x000fe400000000ff */
[----:B------:R-:W-:Y:S02]  /*9920*/  F2FP.F16.F32.PACK_AB R11, R43, R42 ;  /* 0x0000002a2b0b723e */ /* 0x000fe400000000ff */
[----:B------:R-:W-:Y:S02]  /*9930*/  F2FP.F16.F32.PACK_AB R12, R29, R28 ;  /* 0x0000001c1d0c723e */ /* 0x000fe400000000ff */
[----:B------:R-:W-:-:S02]  /*9940*/  F2FP.F16.F32.PACK_AB R13, R45, R44 ;  /* 0x0000002c2d0d723e */ /* 0x000fc400000000ff */
[----:B0-----:R-:W-:Y:S02]  /*9950*/  F2FP.F16.F32.PACK_AB R14, R31, R30 ;  /* 0x0000001e1f0e723e */ /* 0x001fe400000000ff */
[----:B------:R-:W-:Y:S02]  /*9960*/  F2FP.F16.F32.PACK_AB R15, R47, R46 ;  /* 0x0000002e2f0f723e */ /* 0x000fe400000000ff */
[----:B------:R-:W-:Y:S02]  /*9970*/  F2FP.F16.F32.PACK_AB R16, R33, R32 ;  /* 0x000000202110723e */ /* 0x000fe400000000ff */
[----:B------:R-:W-:Y:S02]  /*9980*/  F2FP.F16.F32.PACK_AB R17, R49, R48 ;  /* 0x000000303111723e */ /* 0x000fe400000000ff */
[----:B------:R-:W-:Y:S02]  /*9990*/  F2FP.F16.F32.PACK_AB R18, R35, R34 ;  /* 0x000000222312723e */ /* 0x000fe400000000ff */
[----:B------:R-:W-:Y:S01]  /*99a0*/  F2FP.F16.F32.PACK_AB R19, R151, R150 ;  /* 0x000000969713723e */ /* 0x000fe200000000ff */
[----:B------:R0:W-:Y:S04]  /*99b0*/  STSM.16.M88.4 [R51], R8 ;  /* 0x0000000833007844 */ /* 0x0001e80000000200 */
[----:B------:R-:W-:Y:S04]  /*99c0*/  STSM.16.M88.4 [R57], R12 ;  /* 0x0000000c39007844 */ /* 0x000fe80000000200 */
[----:B------:R1:W-:Y:S01]  /*99d0*/  STSM.16.M88.4 [R4], R16 ;  /* 0x0000001004007844 */ /* 0x0003e20000000200 */
[----:B------:R-:W-:Y:S01]  /*99e0*/  BAR.SYNC.DEFER_BLOCKING 0x1, 0x180 ;  /* 0x0046000000007b1d */ /* 0x000fe20000010000 */
[----:B------:R-:W-:Y:S01]  /*99f0*/  ISETP.NE.U32.AND P0, PT, R52, RZ, PT ;  /* 0x000000ff3400720c */ /* 0x000fe20003f05070 */
[----:B----4-:R-:W-:-:S03]  /*9a00*/  IMAD.SHL.U32 R59, R67, 0x4, RZ ;  /* 0x00000004433b7824 */ /* 0x010fc600078e00ff */
[----:B------:R-:W-:-:S03]  /*9a10*/  ISETP.NE.AND.EX P0, PT, R53, RZ, PT, P0 ;  /* 0x000000ff3500720c */ /* 0x000fc60003f05300 */
[----:B0-----:R-:W0:Y:S01]  /*9a20*/  LDC R8, c[0x0][0xad4] ;  /* 0x0002b500ff087b82 */ /* 0x001e220000000800 */
[----:B---3--:R-:W-:Y:S02]  /*9a30*/  SHF.L.U64.HI R60, R67, 0x2, R66 ;  /* 0x00000002433c7819 */ /* 0x008fe40000010242 */
[----:B------:R-:W-:-:S05]  /*9a40*/  IADD3 R54, P1, R59, R52, RZ ;  /* 0x000000343b367210 */ /* 0x000fca0007f3e0ff */
[----:B------:R-:W-:Y:S01]  /*9a50*/  IMAD.X R55, R60, 0x1, R53, P1 ;  /* 0x000000013c377824 */ /* 0x000fe200008e0635 */
[----:B-1----:R-:W1:Y:S04]  /*9a60*/  LDC R4, c[0x0][0xbe8] ;  /* 0x0002fa00ff047b82 */ /* 0x002e680000000800 */
[----:B------:R-:W2:Y:S01]  /*9a70*/  @P0 LDG.E R56, desc[UR38][R54.64] ;  /* 0x0000002636380981 */ /* 0x000ea2000c1e1900 */
[----:B------:R-:W-:-:S04]  /*9a80*/  ISETP.NE.U32.AND P1, PT, RZ, UR4, PT ;  /* 0x00000004ff007c0c */ /* 0x000fc8000bf25070 */
[----:B------:R-:W-:-:S13]  /*9a90*/  ISETP.NE.AND.EX P1, PT, RZ, UR5, PT, P1 ;  /* 0x00000005ff007c0c */ /* 0x000fda000bf25310 */
[----:B------:R-:W-:-:S04]  /*9aa0*/  @P1 IADD3 R58, P2, R59, UR4, RZ ;  /* 0x000000043b3a1c10 */ /* 0x000fc8000ff5e0ff */
[----:B------:R-:W-:Y:S02]  /*9ab0*/  @P1 IADD3.X R59, R60, UR5, RZ, P2, !PT ;  /* 0x000000053c3b1c10 */ /* 0x000fe400097fe4ff */
[----:B------:R-:W-:-:S04]  /*9ac0*/  ISETP.NE.AND P2, PT, R61, RZ, PT ;  /* 0x000000ff3d00720c */ /* 0x000fc80003f45270 */
[----:B0-----:R-:W-:Y:S02]  /*9ad0*/  SEL R8, R61, R8, P2 ;  /* 0x000000083d087207 */ /* 0x001fe40001000000 */
[----:B------:R-:W-:Y:S02]  /*9ae0*/  MOV R18, 0x9b8 ;  /* 0x000009b800127802 */ /* 0x000fe40000000f00 */
[----:B------:R-:W-:Y:S02]  /*9af0*/  ISETP.GT.AND P3, PT, R8, 0x1, PT ;  /* 0x000000010800780c */ /* 0x000fe40003f64270 */
[----:B-1----:R-:W-:Y:S01]  /*9b00*/  ISETP.NE.AND P4, PT, R4, 0x1, PT ;  /* 0x000000010400780c */ /* 0x002fe20003f85270 */
[----:B------:R-:W-:Y:S01]  /*9b10*/  ULDC UR4, c[0x0][0xa88] ;  /* 0x0002a20000047ab9 */ /* 0x000fe20000000800 */
[----:B------:R-:W-:Y:S01]  /*9b20*/  SEL R18, R18, 0x978, P3 ;  /* 0x0000097812127807 */ /* 0x000fe20001800000 */
[----:B------:R-:W0:Y:S01]  /*9b30*/  LDC.64 R8, c[0x0][0xba8] ;  /* 0x0002ea00ff087b82 */ /* 0x000e220000000a00 */
[----:B------:R-:W-:Y:S01]  /*9b40*/  IMAD.U32 R51, RZ, RZ, UR4 ;  /* 0x00000004ff337e24 */ /* 0x000fe2000f8e00ff */
[----:B------:R-:W-:-:S05]  /*9b50*/  ISETP.NE.U32.AND P2, PT, R52, RZ, PT ;  /* 0x000000ff3400720c */ /* 0x000fca0003f45070 */
[----:B------:R1:W5:Y:S01]  /*9b60*/  @P1 LDG.E R51, desc[UR38][R58.64] ;  /* 0x000000263a331981 */ /* 0x000362000c1e1900 */
[----:B------:R-:W3:Y:S08]  /*9b70*/  LDC.64 R12, c[0x0][R18+0x220] ;  /* 0x00008800120c7b82 */ /* 0x000ef00000000a00 */
[----:B------:R-:W4:Y:S01]  /*9b80*/  LDC.64 R14, c[0x0][R18+0x218] ;  /* 0x00008600120e7b82 */ /* 0x000f220000000a00 */
[----:B------:R-:W-:-:S07]  /*9b90*/  ISETP.NE.AND.EX P2, PT, R53, RZ, PT, P2 ;  /* 0x000000ff3500720c */ /* 0x000fce0003f45320 */
[----:B-1----:R-:W1:Y:S01]  /*9ba0*/  @P4 LDC R58, c[0x0][0xbec] ;  /* 0x0002fb00ff3a4b82 */ /* 0x002e620000000800 */
[----:B------:R-:W-:-:S07]  /*9bb0*/  SEL R52, R67, RZ, !P2 ;  /* 0x000000ff43347207 */ /* 0x000fce0005000000 */
[----:B------:R-:W1:Y:S01]  /*9bc0*/  @P4 LDC R61, c[0x0][0xbf0] ;  /* 0x0002fc00ff3d4b82 */ /* 0x000e620000000800 */
[----:B------:R-:W-:Y:S01]  /*9bd0*/  SEL R17, R66, RZ, !P2 ;  /* 0x000000ff42117207 */ /* 0x000fe20005000000 */
[----:B---3--:R-:W-:-:S06]  /*9be0*/  IMAD R13, R13, R52, RZ ;  /* 0x000000340d0d7224 */ /* 0x008fcc00078e02ff */
[----:B------:R-:W3:Y:S01]  /*9bf0*/  LDC.64 R10, c[0x0][R18+0x228] ;  /* 0x00008a00120a7b82 */ /* 0x000ee20000000a00 */
[----:B------:R-:W-:Y:S02]  /*9c00*/  IMAD R59, R12, R17, R13 ;  /* 0x000000110c3b7224 */ /* 0x000fe400078e020d */
[-C--:B----4-:R-:W-:Y:S02]  /*9c10*/  IMAD R53, R15, R63.reuse, RZ ;  /* 0x0000003f0f357224 */ /* 0x090fe400078e02ff */
[----:B------:R-:W-:-:S04]  /*9c20*/  IMAD.WIDE.U32 R14, R14, R63, RZ ;  /* 0x0000003f0e0e7225 */ /* 0x000fc800078e00ff */
[----:B------:R-:W-:Y:S01]  /*9c30*/  IMAD R19, R64, 0xc0, R65 ;  /* 0x000000c040137824 */ /* 0x000fe200078e0241 */
[----:B------:R-:W-:Y:S01]  /*9c40*/  SEL R57, R62, RZ, P3 ;  /* 0x000000ff3e397207 */ /* 0x000fe20001800000 */
[----:B------:R-:W-:Y:S01]  /*9c50*/  IMAD.WIDE.U32 R16, R12, R52, RZ ;  /* 0x000000340c107225 */ /* 0x000fe200078e00ff */
[----:B0-----:R-:W0:Y:S08]  /*9c60*/  @!P3 LDC R8, c[0x0][0xb50] ;  /* 0x0002d400ff08bb82 */ /* 0x001e300000000800 */
[----:B------:R4:W0:Y:S01]  /*9c70*/  LDC.64 R12, c[0x0][R18+0x210] ;  /* 0x00008400120c7b82 */ /* 0x0008220000000a00 */
[----:B------:R-:W-:-:S02]  /*9c80*/  IMAD.IADD R60, R15, 0x1, R53 ;  /* 0x000000010f3c7824 */ /* 0x000fc400078e0235 */
[----:B------:R-:W-:Y:S02]  /*9c90*/  IMAD.MOV.U32 R15, RZ, RZ, R19 ;  /* 0x000000ffff0f7224 */ /* 0x000fe400078e0013 */
[----:B------:R-:W-:Y:S02]  /*9ca0*/  IMAD.IADD R59, R17, 0x1, R59 ;  /* 0x00000001113b7824 */ /* 0x000fe400078e023b */
[-C--:B---3--:R-:W-:Y:S01]  /*9cb0*/  IMAD R17, R11, R57.reuse, RZ ;  /* 0x000000390b117224 */ /* 0x088fe200078e02ff */
[----:B------:R-:W3:Y:S01]  /*9cc0*/  @!P3 LDC R9, c[0x0][0xb54] ;  /* 0x0002d500ff09bb82 */ /* 0x000ee20000000800 */
[----:B------:R-:W-:-:S04]  /*9cd0*/  IMAD.WIDE.U32 R10, R10, R57, RZ ;  /* 0x000000390a0a7225 */ /* 0x000fc800078e00ff */
[----:B------:R-:W-:Y:S01]  /*9ce0*/  IMAD.IADD R17, R11, 0x1, R17 ;  /* 0x000000010b117824 */ /* 0x000fe200078e0211 */
[--C-:B--2---:R-:W-:Y:S01]  /*9cf0*/  IADD3 R16, P2, P5, R16, R14, R56.reuse ;  /* 0x0000000e10107210 */ /* 0x104fe20007d5e038 */
[----:B-1----:R-:W-:Y:S01]  /*9d00*/  @P4 IMAD.HI.U32 R14, R19, R58, RZ ;  /* 0x0000003a130e4227 */ /* 0x002fe200078e00ff */
[----:B------:R-:W-:-:S04]  /*9d10*/  SHF.R.S32.HI R53, RZ, 0x1f, R56 ;  /* 0x0000001fff357819 */ /* 0x000fc80000011438 */
[----:B------:R-:W-:Y:S02]  /*9d20*/  @P4 SHF.R.U32.HI R15, RZ, R61, R14 ;  /* 0x0000003dff0f4219 */ /* 0x000fe4000001160e */
[----:B------:R-:W-:-:S03]  /*9d30*/  IADD3.X R14, R59, R60, R53, P2, P5 ;  /* 0x0000003c3b0e7210 */ /* 0x000fc600017ea435 */
[--C-:B----4-:R-:W-:Y:S01]  /*9d40*/  IMAD.MOV R18, RZ, RZ, -R15.reuse ;  /* 0x000000ffff127224 */ /* 0x110fe200078e0a0f */
[----:B------:R-:W-:Y:S02]  /*9d50*/  IADD3 R10, P2, P5, R15, R16, R10 ;  /* 0x000000100f0a7210 */ /* 0x000fe40007d5e00a */
[----:B------:R-:W-:Y:S01]  /*9d60*/  SHF.R.S32.HI R11, RZ, 0x1f, R15 ;  /* 0x0000001fff0b7819 */ /* 0x000fe2000001140f */
[----:B------:R-:W-:-:S03]  /*9d70*/  IMAD R15, R4, R18, R19 ;  /* 0x00000012040f7224 */ /* 0x000fc600078e0213 */
[----:B------:R-:W-:Y:S01]  /*9d80*/  IADD3.X R11, R11, R14, R17, P2, P5 ;  /* 0x0000000e0b0b7210 */ /* 0x000fe200017ea411 */
[-C--:B0-----:R-:W-:Y:S01]  /*9d90*/  IMAD R13, R13, R15.reuse, RZ ;  /* 0x0000000f0d0d7224 */ /* 0x081fe200078e02ff */
[----:B------:R-:W-:Y:S01]  /*9da0*/  SHF.R.S32.HI R17, RZ, 0x1f, R15 ;  /* 0x0000001fff117819 */ /* 0x000fe2000001140f */
[----:B------:R-:W-:-:S04]  /*9db0*/  IMAD.WIDE.U32 R10, R12, R15, R10 ;  /* 0x0000000f0c0a7225 */ /* 0x000fc800078e000a */
[----:B------:R-:W-:Y:S01]  /*9dc0*/  IMAD R13, R12, R17, R13 ;  /* 0x000000110c0d7224 */ /* 0x000fe200078e020d */
[----:B------:R-:W-:-:S03]  /*9dd0*/  LEA R12, P2, R10, R8, 0x2 ;  /* 0x000000080a0c7211 */ /* 0x000fc600078410ff */
[----:B------:R-:W-:-:S05]  /*9de0*/  IMAD.IADD R11, R11, 0x1, R13 ;  /* 0x000000010b0b7824 */ /* 0x000fca00078e020d */
[----:B---3--:R-:W-:Y:S01]  /*9df0*/  LEA.HI.X R13, R10, R9, R11, 0x2, P2 ;  /* 0x000000090a0d7211 */ /* 0x008fe200010f140b */
[----:B------:R-:W-:Y:S06]  /*9e00*/  @P1 BRA `(.L_x_194) ;  /* 0x0000000000101947 */ /* 0x000fec0003800000 */
[----:B------:R-:W-:Y:S05]  /*9e10*/  @!P0 BRA `(.L_x_194) ;  /* 0x00000000000c8947 */ /* 0x000fea0003800000 */
[----:B------:R-:W2:Y:S04]  /*9e20*/  LDG.E R8, desc[UR38][R54.64] ;  /* 0x0000002636087981 */ /* 0x000ea8000c1e1900 */
[----:B-----5:R-:W2:Y:S02]  /*9e30*/  LDG.E R51, desc[UR38][R54.64+0x4] ;  /* 0x0000042636337981 */ /* 0x020ea4000c1e1900 */
[----:B--2---:R-:W-:-:S07]  /*9e40*/  IADD3 R51, -R8, R51, RZ ;  /* 0x0000003308337210 */ /* 0x004fce0007ffe1ff */
.L_x_194:
[----:B------:R-:W2:Y:S01]  /*9e50*/  LDL R14, [R1+0x84] ;  /* 0x00008400010e7983 */ /* 0x000ea20000100800 */
[----:B------:R-:W0:Y:S03]  /*9e60*/  S2R R8, SR_TID.X ;  /* 0x0000000000087919 */ /* 0x000e260000002100 */
[----:B------:R-:W-:Y:S04]  /*9e70*/  SHFL.IDX PT, R9, R13, RZ, 0x1c1f ;  /* 0x001c1fff0d097589 */ /* 0x000fe800000e0000 */
[----:B------:R-:W-:Y:S04]  /*9e80*/  SHFL.IDX PT, R10, R12, 0x1, 0x1c1f ;  /* 0x003c1f000c0a7f89 */ /* 0x000fe800000e0000 */
[----:B------:R-:W-:Y:S01]  /*9e90*/  SHFL.IDX PT, R11, R13, 0x1, 0x1c1f ;  /* 0x003c1f000d0b7f89 */ /* 0x000fe200000e0000 */
[----:B0-----:R-:W-:-:S05]  /*9ea0*/  VIADD R16, R8, 0xffffff80 ;  /* 0xffffff8008107836 */ /* 0x001fca0000000000 */
[----:B------:R-:W-:-:S04]  /*9eb0*/  SHF.R.S32.HI R15, RZ, 0x1f, R16 ;  /* 0x0000001fff0f7819 */ /* 0x000fc80000011410 */
[----:B------:R-:W-:Y:S01]  /*9ec0*/  LEA.HI R15, R15, R16, RZ, 0x7 ;  /* 0x000000100f0f7211 */ /* 0x000fe200078f38ff */
[----:B------:R-:W0:Y:S03]  /*9ed0*/  SHFL.IDX PT, R8, R12, RZ, 0x1c1f ;  /* 0x001c1fff0c087589 */ /* 0x000e2600000e0000 */
[----:B------:R-:W-:Y:S01]  /*9ee0*/  LOP3.LUT R15, R15, 0xffffff80, RZ, 0xc0, !PT ;  /* 0xffffff800f0f7812 */ /* 0x000fe200078ec0ff */
[----:B-----5:R-:W-:-:S04]  /*9ef0*/  IMAD R51, R51, R4, RZ ;  /* 0x0000000433337224 */ /* 0x020fc800078e02ff */
[----:B------:R-:W-:-:S05]  /*9f00*/  IMAD.IADD R15, R16, 0x1, -R15 ;  /* 0x00000001100f7824 */ /* 0x000fca00078e0a0f */
[----:B------:R-:W-:Y:S01]  /*9f10*/  LOP3.LUT P0, RZ, R15, 0x3, RZ, 0xc0, !PT ;  /* 0x000000030fff7812 */ /* 0x000fe2000780c0ff */
[----:B--2---:R-:W-:-:S04]  /*9f20*/  IMAD R14, R64, 0xc0, R14 ;  /* 0x000000c0400e7824 */ /* 0x004fc800078e020e */
[C---:B------:R-:W-:Y:S01]  /*9f30*/  VIADD R18, R14.reuse, 0x8 ;  /* 0x000000080e127836 */ /* 0x040fe20000000000 */
[----:B------:R-:W-:-:S04]  /*9f40*/  ISETP.GE.OR P1, PT, R14, R51, P0 ;  /* 0x000000330e00720c */ /* 0x000fc80000726670 */
[----:B------:R-:W-:-:S09]  /*9f50*/  ISETP.GE.OR P0, PT, R18, R51, P0 ;  /* 0x000000331200720c */ /* 0x000fd20000706670 */
[----:B0-----:R0:W-:Y:S04]  /*9f60*/  @!P1 ST.E desc[UR38][R8.64], R50 ;  /* 0x0000003208009985 */ /* 0x0011e8000c101926 */
[----:B------:R0:W-:Y:S01]  /*9f70*/  @!P0 ST.E desc[UR38][R10.64], R0 ;  /* 0x000000000a008985 */ /* 0x0001e2000c101926 */
[----:B------:R-:W-:Y:S05]  /*9f80*/  @P3 BRA `(.L_x_195) ;  /* 0x0000000400cc3947 */ /* 0x000fea0003800000 */
[----:B------:R-:W0:Y:S01]  /*9f90*/  LDL R54, [R1+0x38] ;  /* 0x0000380001367983 */ /* 0x000e220000100800 */
[----:B------:R-:W1:Y:S01]  /*9fa0*/  @P4 LDC R25, c[0x0][0xbec] ;  /* 0x0002fb00ff194b82 */ /* 0x000e620000000800 */
[----:B------:R-:W-:Y:S01]  /*9fb0*/  ULDC.64 UR4, c[0x0][0xaa0] ;  /* 0x0002a80000047ab9 */ /* 0x000fe20000000a00 */
[----:B------:R-:W2:Y:S01]  /*9fc0*/  S2R R15, SR_TID.X ;  /* 0x00000000000f7919 */ /* 0x000ea20000002100 */
[----:B------:R-:W3:Y:S05]  /*9fd0*/  LDL R31, [R1+0x90] ;  /* 0x00009000011f7983 */ /* 0x000eea0000100800 */
[----:B------:R-:W4:Y:S01]  /*9fe0*/  @P4 LDC R29, c[0x0][0xbf0] ;  /* 0x0002fc00ff1d4b82 */ /* 0x000f220000000800 */
[----:B--2---:R-:W-:-:S05]  /*9ff0*/  VIADD R57, R15, 0xffffff80 ;  /* 0xffffff800f397836 */ /* 0x004fca0000000000 */
[----:B------:R-:W-:-:S04]  /*a000*/  SHF.R.S32.HI R55, RZ, 0x1f, R57 ;  /* 0x0000001fff377819 */ /* 0x000fc80000011439 */
[----:B------:R-:W-:-:S04]  /*a010*/  LEA.HI R55, R55, R57, RZ, 0x3 ;  /* 0x0000003937377211 */ /* 0x000fc800078f18ff */
[----:B------:R-:W-:Y:S02]  /*a020*/  SHF.R.S32.HI R55, RZ, 0x3, R55 ;  /* 0x00000003ff377819 */ /* 0x000fe40000011437 */
[----:B------:R-:W-:-:S04]  /*a030*/  SHF.R.S32.HI R24, RZ, 0x1f, R57 ;  /* 0x0000001fff187819 */ /* 0x000fc80000011439 */
[----:B------:R-:W-:Y:S01]  /*a040*/  LEA.HI R24, R24, R57, RZ, 0x3 ;  /* 0x0000003918187211 */ /* 0x000fe200078f18ff */
[----:B------:R-:W-:-:S03]  /*a050*/  IMAD R53, R53, UR4, RZ ;  /* 0x0000000435357c24 */ /* 0x000fc6000f8e02ff */
[----:B------:R-:W-:Y:S01]  /*a060*/  LOP3.LUT R24, R24, 0xfffffff8, RZ, 0xc0, !PT ;  /* 0xfffffff818187812 */ /* 0x000fe200078ec0ff */
[----:B0-----:R-:W-:-:S04]  /*a070*/  IMAD R9, R55, 0x40, R54 ;  /* 0x0000004037097824 */ /* 0x001fc800078e0236 */
[----:B------:R-:W-:-:S03]  /*a080*/  IMAD.WIDE R2, R9, 0x2, R2 ;  /* 0x0000000209027825 */ /* 0x000fc600078e0202 */
[C---:B------:R-:W-:Y:S02]  /*a090*/  IADD3 R17, P0, R2.reuse, 0x1800, RZ ;  /* 0x0000180002117810 */ /* 0x040fe40007f1e0ff */
[C---:B------:R-:W-:Y:S02]  /*a0a0*/  IADD3 R21, P1, R2.reuse, 0x3000, RZ ;  /* 0x0000300002157810 */ /* 0x040fe40007f3e0ff */
[----:B------:R-:W-:Y:S02]  /*a0b0*/  LOP3.LUT R13, R2, 0x380, RZ, 0xc0, !PT ;  /* 0x00000380020d7812 */ /* 0x000fe400078ec0ff */
[----:B------:R-:W-:Y:S02]  /*a0c0*/  LOP3.LUT R16, R17, 0x380, RZ, 0xc0, !PT ;  /* 0x0000038011107812 */ /* 0x000fe400078ec0ff */
[----:B------:R-:W-:Y:S02]  /*a0d0*/  LOP3.LUT R20, R21, 0x380, RZ, 0xc0, !PT ;  /* 0x0000038015147812 */ /* 0x000fe400078ec0ff */
[----:B------:R-:W-:-:S02]  /*a0e0*/  SHF.R.U64 R13, R13, 0x3, RZ ;  /* 0x000000030d0d7819 */ /* 0x000fc400000012ff */
[----:B------:R-:W-:Y:S02]  /*a0f0*/  SHF.R.U64 R16, R16, 0x3, RZ ;  /* 0x0000000310107819 */ /* 0x000fe400000012ff */
[----:B------:R-:W-:Y:S02]  /*a100*/  SHF.R.U64 R20, R20, 0x3, RZ ;  /* 0x0000000314147819 */ /* 0x000fe400000012ff */
[----:B------:R-:W-:Y:S01]  /*a110*/  LOP3.LUT R12, R13, R2, RZ, 0x3c, !PT ;  /* 0x000000020d0c7212 */ /* 0x000fe200078e3cff */
[--C-:B------:R-:W-:Y:S01]  /*a120*/  IMAD.MOV.U32 R13, RZ, RZ, R3.reuse ;  /* 0x000000ffff0d7224 */ /* 0x100fe200078e0003 */
[----:B------:R-:W-:Y:S01]  /*a130*/  LOP3.LUT R16, R16, R17, RZ, 0x3c, !PT ;  /* 0x0000001110107212 */ /* 0x000fe200078e3cff */
[----:B------:R-:W-:Y:S01]  /*a140*/  IMAD.X R17, RZ, RZ, R3, P0 ;  /* 0x000000ffff117224 */ /* 0x000fe200000e0603 */
[----:B------:R-:W-:Y:S02]  /*a150*/  LOP3.LUT R20, R20, R21, RZ, 0x3c, !PT ;  /* 0x0000001514147212 */ /* 0x000fe400078e3cff */
[----:B------:R-:W-:Y:S01]  /*a160*/  IADD3.X R21, RZ, R3, RZ, P1, !PT ;  /* 0x00000003ff157210 */ /* 0x000fe20000ffe4ff */
[----:B------:R-:W2:Y:S04]  /*a170*/  LD.E.128 R12, desc[UR38][R12.64] ;  /* 0x000000260c0c7980 */ /* 0x000ea8000c101d00 */
[----:B------:R-:W2:Y:S04]  /*a180*/  LD.E.128 R16, desc[UR38][R16.64] ;  /* 0x0000002610107980 */ /* 0x000ea8000c101d00 */
[----:B------:R-:W2:Y:S01]  /*a190*/  LD.E.128 R20, desc[UR38][R20.64] ;  /* 0x0000002614147980 */ /* 0x000ea2000c101d00 */
[----:B------:R-:W-:-:S04]  /*a1a0*/  IADD3 R11, P0, R2, 0x4800, RZ ;  /* 0x00004800020b7810 */ /* 0x000fc80007f1e0ff */
[----:B------:R-:W-:Y:S01]  /*a1b0*/  LOP3.LUT R0, R11, 0x380, RZ, 0xc0, !PT ;  /* 0x000003800b007812 */ /* 0x000fe200078ec0ff */
[----:B------:R-:W-:Y:S02]  /*a1c0*/  IMAD.X R9, RZ, RZ, R3, P0 ;  /* 0x000000ffff097224 */ /* 0x000fe400000e0603 */
[----:B------:R-:W-:Y:S01]  /*a1d0*/  IMAD.IADD R24, R57, 0x1, -R24 ;  /* 0x0000000139187824 */ /* 0x000fe200078e0a18 */
[----:B------:R-:W-:Y:S01]  /*a1e0*/  SHF.R.U64 R0, R0, 0x3, RZ ;  /* 0x0000000300007819 */ /* 0x000fe200000012ff */
[C---:B------:R-:W-:Y:S02]  /*a1f0*/  IMAD R53, R56.reuse, UR5, R53 ;  /* 0x0000000538357c24 */ /* 0x040fe4000f8e0235 */
[----:B------:R-:W-:Y:S01]  /*a200*/  IMAD.WIDE.U32 R2, R56, UR4, RZ ;  /* 0x0000000438027c25 */ /* 0x000fe2000f8e00ff */
[----:B------:R-:W-:Y:S01]  /*a210*/  LOP3.LUT R8, R0, R11, RZ, 0x3c, !PT ;  /* 0x0000000b00087212 */ /* 0x000fe200078e3cff */
[----:B------:R-:W-:Y:S02]  /*a220*/  ULDC.64 UR4, c[0x0][0xae8] ;  /* 0x0002ba0000047ab9 */ /* 0x000fe40000000a00 */
[----:B------:R-:W-:-:S02]  /*a230*/  IMAD.IADD R3, R3, 0x1, R53 ;  /* 0x0000000103037824 */ /* 0x000fc400078e0235 */
[----:B------:R-:W-:Y:S01]  /*a240*/  IMAD R0, R24, 0x30, R55 ;  /* 0x0000003018007824 */ /* 0x000fe200078e0237 */
[----:B------:R-:W-:Y:S01]  /*a250*/  SHF.R.S32.HI R27, RZ, 0x1f, R52 ;  /* 0x0000001fff1b7819 */ /* 0x000fe20000011434 */
[C---:B------:R-:W-:Y:S01]  /*a260*/  IMAD.WIDE.U32 R2, R63.reuse, UR4, R2 ;  /* 0x000000043f027c25 */ /* 0x040fe2000f8e0002 */
[----:B------:R-:W5:Y:S03]  /*a270*/  LD.E.128 R8, desc[UR38][R8.64] ;  /* 0x0000002608087980 */ /* 0x000f66000c101d00 */
[----:B------:R-:W-:Y:S01]  /*a280*/  IMAD R24, R64, 0xc0, R0 ;  /* 0x000000c040187824 */ /* 0x000fe200078e0200 */
[----:B------:R-:W-:Y:S01]  /*a290*/  @!PT LDS RZ, [RZ] ;  /* 0x00000000fffff984 */ /* 0x000fe20000000800 */
[----:B------:R-:W-:Y:S01]  /*a2a0*/  @!PT LDS RZ, [RZ] ;  /* 0x00000000fffff984 */ /* 0x000fe20000000800 */
[----:B------:R-:W-:Y:S01]  /*a2b0*/  @!PT LDS RZ, [RZ] ;  /* 0x00000000fffff984 */ /* 0x000fe20000000800 */
[----:B------:R-:W-:Y:S01]  /*a2c0*/  @!PT LDS RZ, [RZ] ;  /* 0x00000000fffff984 */ /* 0x000fe20000000800 */
[----:B------:R0:W-:Y:S06]  /*a2d0*/  MEMBAR.ALL.CTA ;  /* 0x0000000000007992 */ /* 0x0001ec0000008000 */
[----:B0-----:R-:W0:Y:S01]  /*a2e0*/  FENCE.VIEW.ASYNC.S ;  /* 0x00000000000073c6 */ /* 0x001e220000000000 */
[----:B------:R-:W-:Y:S01]  /*a2f0*/  IMAD R3, R63, UR5, R3 ;  /* 0x000000053f037c24 */ /* 0x000fe2000f8e0203 */
[----:B------:R-:W-:Y:S01]  /*a300*/  ULDC.64 UR4, c[0x0][0xaf0] ;  /* 0x0002bc0000047ab9 */ /* 0x000fe20000000a00 */
[----:B-1----:R-:W-:-:S04]  /*a310*/  @P4 IMAD.HI.U32 R0, R24, R25, RZ ;  /* 0x0000001918004227 */ /* 0x002fc800078e00ff */
[----:B------:R-:W-:Y:S02]  /*a320*/  IMAD R27, R27, UR4, RZ ;  /* 0x000000041b1b7c24 */ /* 0x000fe4000f8e02ff */
[----:B------:R-:W-:Y:S01]  /*a330*/  IMAD.MOV.U32 R25, RZ, RZ, R24 ;  /* 0x000000ffff197224 */ /* 0x000fe200078e0018 */
[----:B----4-:R-:W-:Y:S01]  /*a340*/  @P4 SHF.R.U32.HI R25, RZ, R29, R0 ;  /* 0x0000001dff194219 */ /* 0x010fe20000011600 */
[C---:B------:R-:W-:Y:S02]  /*a350*/  IMAD R27, R52.reuse, UR5, R27 ;  /* 0x00000005341b7c24 */ /* 0x040fe4000f8e021b */
[----:B------:R-:W-:Y:S01]  /*a360*/  IMAD.WIDE.U32 R52, R52, UR4, R2 ;  /* 0x0000000434347c25 */ /* 0x000fe2000f8e0002 */
[--C-:B------:R-:W-:Y:S01]  /*a370*/  SHF.R.S32.HI R0, RZ, 0x1f, R25.reuse ;  /* 0x0000001fff007819 */ /* 0x100fe20000011419 */
[----:B------:R-:W-:Y:S02]  /*a380*/  ULDC.64 UR4, c[0x0][0xae0] ;  /* 0x0002b80000047ab9 */ /* 0x000fe40000000a00 */
[----:B------:R-:W-:Y:S01]  /*a390*/  IMAD.MOV R3, RZ, RZ, -R25 ;  /* 0x000000ffff037224 */ /* 0x000fe200078e0a19 */
[----:B------:R-:W-:Y:S01]  /*a3a0*/  IADD3 R53, R53, R27, RZ ;  /* 0x0000001b35357210 */ /* 0x000fe20007ffe0ff */
[----:B------:R-:W-:-:S02]  /*a3b0*/  IMAD R0, R0, UR4, RZ ;  /* 0x0000000400007c24 */ /* 0x000fc4000f8e02ff */
[----:B------:R-:W-:Y:S02]  /*a3c0*/  IMAD R27, R4, R3, R24 ;  /* 0x00000003041b7224 */ /* 0x000fe400078e0218 */
[C---:B------:R-:W-:Y:S02]  /*a3d0*/  IMAD R29, R25.reuse, UR5, R0 ;  /* 0x00000005191d7c24 */ /* 0x040fe4000f8e0200 */
[----:B------:R-:W-:Y:S01]  /*a3e0*/  IMAD.WIDE.U32 R2, R25, UR4, R52 ;  /* 0x0000000419027c25 */ /* 0x000fe2000f8e0034 */
[----:B------:R-:W-:Y:S01]  /*a3f0*/  SHF.R.S32.HI R0, RZ, 0x1f, R27 ;  /* 0x0000001fff007819 */ /* 0x000fe2000001141b */
[----:B------:R-:W-:Y:S02]  /*a400*/  ULDC.64 UR4, c[0x0][0xad8] ;  /* 0x0002b60000047ab9 */ /* 0x000fe40000000a00 */
[----:B------:R-:W-:Y:S02]  /*a410*/  IMAD.IADD R3, R3, 0x1, R29 ;  /* 0x0000000103037824 */ /* 0x000fe400078e021d */
[----:B------:R-:W-:-:S02]  /*a420*/  IMAD R0, R0, UR4, RZ ;  /* 0x0000000400007c24 */ /* 0x000fc4000f8e02ff */
[----:B------:R-:W-:-:S04]  /*a430*/  IMAD.WIDE.U32 R2, R27, UR4, R2 ;  /* 0x000000041b027c25 */ /* 0x000fc8000f8e0002 */
[----:B------:R-:W-:Y:S01]  /*a440*/  IMAD R25, R27, UR5, R0 ;  /* 0x000000051b197c24 */ /* 0x000fe2000f8e0200 */
[----:B------:R-:W-:Y:S02]  /*a450*/  ULDC.64 UR4, c[0x0][0xa80] ;  /* 0x0002a00000047ab9 */ /* 0x000fe40000000a00 */
[----:B------:R-:W-:Y:S01]  /*a460*/  LEA R4, P0, R2, UR4, 0x1 ;  /* 0x0000000402047c11 */ /* 0x000fe2000f8008ff */
[----:B------:R-:W-:Y:S01]  /*a470*/  IMAD.IADD R3, R3, 0x1, R25 ;  /* 0x0000000103037824 */ /* 0x000fe200078e0219 */
[----:B------:R-:W-:-:S03]  /*a480*/  ULDC UR4, c[0x0][0xac8] ;  /* 0x0002b20000047ab9 */ /* 0x000fc60000000800 */
[----:B0-----:R-:W0:Y:S01]  /*a490*/  SHFL.IDX PT, R24, R4, RZ, 0x181f ;  /* 0x00181fff04187589 */ /* 0x001e2200000e0000 */
[----:B------:R-:W-:Y:S01]  /*a4a0*/  LEA.HI.X R28, R2, UR5, R3, 0x1, P0 ;  /* 0x00000005021c7c11 */ /* 0x000fe200080f0c03 */
[----:B------:R-:W-:Y:S02]  /*a4b0*/  IMAD R30, R64, 0xc0, R55 ;  /* 0x000000c0401e7824 */ /* 0x000fe400078e0237 */
[----:B------:R-:W1:Y:S04]  /*a4c0*/  SHFL.IDX PT, R26, R4, 0x1, 0x181f ;  /* 0x00381f00041a7f89 */ /* 0x000e6800000e0000 */
[----:B------:R-:W4:Y:S01]  /*a4d0*/  SHFL.IDX PT, R29, R4, 0x2, 0x181f ;  /* 0x00581f00041d7f89 */ /* 0x000f2200000e0000 */
[----:B------:R-:W-:-:S03]  /*a4e0*/  ISETP.GE.AND P0, PT, R54, UR4, PT ;  /* 0x0000000436007c0c */ /* 0x000fc6000bf06270 */
[----:B------:R-:W3:Y:S01]  /*a4f0*/  SHFL.IDX PT, R3, R28, RZ, 0x181f ;  /* 0x00181fff1c037589 */ /* 0x000ee200000e0000 */
[----:B------:R-:W-:-:S03]  /*a500*/  VIADD R0, R30, 0x30 ;  /* 0x000000301e007836 */ /* 0x000fc60000000000 */
[----:B------:R-:W3:Y:S01]  /*a510*/  SHFL.IDX PT, R25, R28, 0x1, 0x181f ;  /* 0x00381f001c197f89 */ /* 0x000ee200000e0000 */
[----:B------:R-:W-:-:S03]  /*a520*/  VIADD R2, R30, 0x60 ;  /* 0x000000601e027836 */ /* 0x000fc60000000000 */
[----:B------:R-:W3:Y:S01]  /*a530*/  SHFL.IDX PT, R27, R28, 0x2, 0x181f ;  /* 0x00581f001c1b7f89 */ /* 0x000ee200000e0000 */
[-C--:B------:R-:W-:Y:S02]  /*a540*/  ISETP.GE.OR P1, PT, R30, R51.reuse, P0 ;  /* 0x000000331e00720c */ /* 0x080fe40000726670 */
[-C--:B------:R-:W-:Y:S02]  /*a550*/  ISETP.GE.OR P2, PT, R0, R51.reuse, P0 ;  /* 0x000000330000720c */ /* 0x080fe40000746670 */
[----:B------:R-:W-:Y:S01]  /*a560*/  ISETP.GE.OR P3, PT, R2, R51, P0 ;  /* 0x000000330200720c */ /* 0x000fe20000766670 */
[----:B------:R-:W-:-:S04]  /*a570*/  UIADD3 UR4, UR37, 0x30820, URZ ;  /* 0x0003082025047890 */ /* 0x000fc8000fffe03f */
[----:B------:R-:W-:-:S04]  /*a580*/  UPRMT UR4, URZ, 0x654, UR4 ;  /* 0x000006543f047896 */ /* 0x000fc80008000004 */
[C---:B0-----:R-:W-:Y:S02]  /*a590*/  @!P1 LEA R2, P4, R54.reuse, R24, 0x1 ;  /* 0x0000001836029211 */ /* 0x041fe400078808ff */
[C---:B-1----:R-:W-:Y:S02]  /*a5a0*/  @!P2 LEA R24, P5, R54.reuse, R26, 0x1 ;  /* 0x0000001a3618a211 */ /* 0x042fe400078a08ff */
[C---:B----4-:R-:W-:Y:S01]  /*a5b0*/  @!P3 LEA R26, P6, R54.reuse, R29, 0x1 ;  /* 0x0000001d361ab211 */ /* 0x050fe200078c08ff */
[----:B------:R-:W-:Y:S01]  /*a5c0*/  SYNCS.ARRIVE.TRANS64.RED.A1T0 RZ, [UR4], RZ ;  /* 0x000000ffffff79a7 */ /* 0x000fe20008100404 */
[C-C-:B---3--:R-:W-:Y:S02]  /*a5d0*/  @!P1 LEA.HI.X R3, R54.reuse, R3, R31.reuse, 0x1, P4 ;  /* 0x0000000336039211 */ /* 0x148fe400020f0c1f */
[C-C-:B------:R-:W-:Y:S02]  /*a5e0*/  @!P2 LEA.HI.X R25, R54.reuse, R25, R31.reuse, 0x1, P5 ;  /* 0x000000193619a211 */ /* 0x140fe400028f0c1f */
[----:B------:R-:W-:Y:S01]  /*a5f0*/  @!P3 LEA.HI.X R27, R54, R27, R31, 0x1, P6 ;  /* 0x0000001b361bb211 */ /* 0x000fe200030f0c1f */
[----:B------:R-:W-:-:S05]  /*a600*/  VIADD R0, R30, 0x90 ;  /* 0x000000901e007836 */ /* 0x000fca0000000000 */
[----:B------:R-:W-:Y:S01]  /*a610*/  ISETP.GE.OR P0, PT, R0, R51, P0 ;  /* 0x000000330000720c */ /* 0x000fe20000706670 */
[----:B------:R-:W0:Y:S04]  /*a620*/  SHFL.IDX PT, R4, R4, 0x3, 0x181f ;  /* 0x00781f0004047f89 */ /* 0x000e2800000e0000 */
[----:B------:R-:W1:Y:S04]  /*a630*/  SHFL.IDX PT, R28, R28, 0x3, 0x181f ;  /* 0x00781f001c1c7f89 */ /* 0x000e6800000e0000 */
[----:B--2---:R2:W-:Y:S04]  /*a640*/  @!P1 ST.E.128 desc[UR38][R2.64], R12 ;  /* 0x0000000c02009985 */ /* 0x0045e8000c101d26 */
[----:B------:R2:W-:Y:S04]  /*a650*/  @!P2 ST.E.128 desc[UR38][R24.64], R16 ;  /* 0x000000101800a985 */ /* 0x0005e8000c101d26 */
[----:B------:R2:W-:Y:S01]  /*a660*/  @!P3 ST.E.128 desc[UR38][R26.64], R20 ;  /* 0x000000141a00b985 */ /* 0x0005e2000c101d26 */
[----:B01----:R-:W-:Y:S05]  /*a670*/  @P0 BRA `(.L_x_196) ;  /* 0x0000001000d40947 */ /* 0x003fea0003800000 */
[----:B--2---:R-:W-:-:S04]  /*a680*/  LEA R2, P0, R54, R4, 0x1 ;  /* 0x0000000436027211 */ /* 0x004fc800078008ff */
[----:B------:R-:W-:-:S05]  /*a690*/  LEA.HI.X R3, R54, R28, R31, 0x1, P0 ;  /* 0x0000001c36037211 */ /* 0x000fca00000f0c1f */
[----:B-----5:R0:W-:Y:S01]  /*a6a0*/  ST.E.128 desc[UR38][R2.64], R8 ;  /* 0x0000000802007985 */ /* 0x0201e2000c101d26 */
[----:B------:R-:W-:Y:S05]  /*a6b0*/  BRA `(.L_x_196) ;  /* 0x0000001000c47947 */ /* 0x000fea0003800000 */
.L_x_195:
[----:B------:R-:W-:Y:S01]  /*a6c0*/  ULDC.64 UR4, c[0x0][0xb08] ;  /* 0x0002c20000047ab9 */ /* 0x000fe20000000a00 */
[----:B0-----:R-:W0:Y:S01]  /*a6d0*/  @P4 LDC R0, c[0x0][0xbec] ;  /* 0x0002fb00ff004b82 */ /* 0x001e220000000800 */
[----:B------:R-:W-:Y:S01]  /*a6e0*/  IMAD R53, R53, UR4, RZ ;  /* 0x0000000435357c24 */ /* 0x000fe2000f8e02ff */
[----:B------:R-:W-:Y:S01]  /*a6f0*/  SHF.R.S32.HI R9, RZ, 0x1f, R52 ;  /* 0x0000001fff097819 */ /* 0x000fe20000011434 */
[C---:B------:R-:W-:Y:S01]  /*a700*/  IMAD.WIDE.U32 R2, R56.reuse, UR4, RZ ;  /* 0x0000000438027c25 */ /* 0x040fe2000f8e00ff */
[----:B------:R1:W5:Y:S01]  /*a710*/  LDL R64, [R1+0x60] ;  /* 0x0000600001407983 */ /* 0x0003620000100800 */
[----:B------:R-:W-:Y:S02]  /*a720*/  ULDC.64 UR6, c[0x0][0xb30] ;  /* 0x0002cc0000067ab9 */ /* 0x000fe40000000a00 */
[----:B------:R-:W-:Y:S01]  /*a730*/  IMAD R53, R56, UR5, R53 ;  /* 0x0000000538357c24 */ /* 0x000fe2000f8e0235 */
[----:B------:R-:W2:Y:S01]  /*a740*/  @P4 LDC R13, c[0x0][0xbf0] ;  /* 0x0002fc00ff0d4b82 */ /* 0x000ea20000000800 */
[----:B------:R-:W-:Y:S01]  /*a750*/  ULDC.64 UR4, c[0x0][0xb38] ;  /* 0x0002ce0000047ab9 */ /* 0x000fe20000000a00 */
[----:B------:R1:W5:Y:S01]  /*a760*/  LDL R61, [R1+0x7c] ;  /* 0x00007c00013d7983 */ /* 0x0003620000100800 */
[----:B------:R-:W-:-:S03]  /*a770*/  IMAD.IADD R3, R3, 0x1, R53 ;  /* 0x0000000103037824 */ /* 0x000fc600078e0235 */
[----:B------:R1:W5:Y:S01]  /*a780*/  LDL R60, [R1+0x50] ;  /* 0x00005000013c7983 */ /* 0x0003620000100800 */
[----:B------:R-:W-:-:S03]  /*a790*/  IMAD.WIDE.U32 R2, R63, UR4, R2 ;  /* 0x000000043f027c25 */ /* 0x000fc6000f8e0002 */
[----:B------:R1:W5:Y:S01]  /*a7a0*/  LDL R59, [R1+0x78] ;  /* 0x00007800013b7983 */ /* 0x0003620000100800 */
[----:B------:R-:W-:Y:S01]  /*a7b0*/  IMAD R3, R63, UR5, R3 ;  /* 0x000000053f037c24 */ /* 0x000fe2000f8e0203 */
[----:B------:R-:W-:Y:S02]  /*a7c0*/  ULDC.64 UR4, c[0x0][0xb40] ;  /* 0x0002d00000047ab9 */ /* 0x000fe40000000a00 */
[----:B------:R-:W-:Y:S01]  /*a7d0*/  IMAD R9, R9, UR4, RZ ;  /* 0x0000000409097c24 */ /* 0x000fe2000f8e02ff */
[----:B------:R1:W5:Y:S01]  /*a7e0*/  LDL R63, [R1+0x80] ;  /* 0x00008000013f7983 */ /* 0x0003620000100800 */
[----:B0-----:R-:W-:-:S03]  /*a7f0*/  @P4 IMAD.HI.U32 R0, R19, R0, RZ ;  /* 0x0000000013004227 */ /* 0x001fc600078e00ff */
[----:B------:R1:W5:Y:S01]  /*a800*/  LDL R58, [R1+0x74] ;  /* 0x00007400013a7983 */ /* 0x0003620000100800 */
[C---:B------:R-:W-:Y:S01]  /*a810*/  IMAD R11, R52.reuse, UR5, R9 ;  /* 0x00000005340b7c24 */ /* 0x040fe2000f8e0209 */
[----:B------:R-:W-:Y:S01]  /*a820*/  MOV R9, R19 ;  /* 0x0000001300097202 */ /* 0x000fe20000000f00 */
[----:B------:R-:W-:Y:S01]  /*a830*/  IMAD.WIDE.U32 R52, R52, UR4, R2 ;  /* 0x0000000434347c25 */ /* 0x000fe2000f8e0002 */
[----:B------:R-:W-:Y:S01]  /*a840*/  ULDC.64 UR4, c[0x0][0xb48] ;  /* 0x0002d20000047ab9 */ /* 0x000fe20000000a00 */
[----:B--2---:R-:W-:Y:S01]  /*a850*/  @P4 SHF.R.U32.HI R9, RZ, R13, R0 ;  /* 0x0000000dff094219 */ /* 0x004fe20000011600 */
[----:B------:R1:W5:Y:S01]  /*a860*/  LDL R57, [R1+0x48] ;  /* 0x0000480001397983 */ /* 0x0003620000100800 */
[----:B------:R-:W-:Y:S02]  /*a870*/  IMAD.IADD R53, R53, 0x1, R11 ;  /* 0x0000000135357824 */ /* 0x000fe400078e020b */
[--C-:B------:R-:W-:Y:S01]  /*a880*/  SHF.R.S32.HI R0, RZ, 0x1f, R9.reuse ;  /* 0x0000001fff007819 */ /* 0x100fe20000011409 */
[----:B------:R-:W-:Y:S01]  /*a890*/  IMAD.MOV R11, RZ, RZ, -R9 ;  /* 0x000000ffff0b7224 */ /* 0x000fe200078e0a09 */
[----:B------:R1:W5:Y:S01]  /*a8a0*/  LDL R56, [R1+0x70] ;  /* 0x0000700001387983 */ /* 0x0003620000100800 */
[----:B------:R-:W-:-:S03]  /*a8b0*/  IMAD.WIDE.U32 R2, R62, UR4, R52 ;  /* 0x000000043e027c25 */ /* 0x000fc6000f8e0034 */
[----:B------:R1:W5:Y:S01]  /*a8c0*/  LDL R55, [R1+0x44] ;  /* 0x0000440001377983 */ /* 0x0003620000100800 */
[----:B------:R-:W-:Y:S02]  /*a8d0*/  IMAD R11, R4, R11, R19 ;  /* 0x0000000b040b7224 */ /* 0x000fe400078e0213 */
[----:B------:R-:W-:Y:S01]  /*a8e0*/  IMAD R3, R62, UR5, R3 ;  /* 0x000000053e037c24 */ /* 0x000fe2000f8e0203 */
[----:B------:R1:W5:Y:S01]  /*a8f0*/  LDL R19, [R1+0x4c] ;  /* 0x00004c0001137983 */ /* 0x0003620000100800 */
[----:B------:R-:W-:-:S03]  /*a900*/  IMAD R0, R0, UR6, RZ ;  /* 0x0000000600007c24 */ /* 0x000fc6000f8e02ff */
[----:B------:R1:W5:Y:S04]  /*a910*/  LDL R62, [R1+0x54] ;  /* 0x00005400013e7983 */ /* 0x0003680000100800 */
[----:B------:R1:W5:Y:S04]  /*a920*/  LDL R54, [R1+0x6c] ;  /* 0x00006c0001367983 */ /* 0x0003680000100800 */
[----:B------:R1:W5:Y:S04]  /*a930*/  LDL R53, [R1+0x40] ;  /* 0x0000400001357983 */ /* 0x0003680000100800 */
[----:B------:R1:W5:Y:S04]  /*a940*/  LDL R52, [R1+0x68] ;  /* 0x0000680001347983 */ /* 0x0003680000100800 */
[----:B------:R1:W5:Y:S01]  /*a950*/  LDL R50, [R1+0x3c] ;  /* 0x00003c0001327983 */ /* 0x0003620000100800 */
[C---:B------:R-:W-:Y:S01]  /*a960*/  IMAD R13, R9.reuse, UR7, R0 ;  /* 0x00000007090d7c24 */ /* 0x040fe2000f8e0200 */
[----:B------:R-:W-:Y:S01]  /*a970*/  SHF.R.S32.HI R0, RZ, 0x1f, R11 ;  /* 0x0000001fff007819 */ /* 0x000fe2000001140b */
[----:B------:R-:W-:Y:S01]  /*a980*/  IMAD.WIDE.U32 R2, R9, UR6, R2 ;  /* 0x0000000609027c25 */ /* 0x000fe2000f8e0002 */
[----:B------:R-:W-:-:S03]  /*a990*/  ULDC.64 UR6, c[0x0][0xb28] ;  /* 0x0002ca0000067ab9 */ /* 0x000fc60000000a00 */
[----:B------:R-:W-:Y:S02]  /*a9a0*/  IMAD R0, R0, UR6, RZ ;  /* 0x0000000600007c24 */ /* 0x000fe4000f8e02ff */
[----:B------:R-:W-:Y:S01]  /*a9b0*/  IMAD.IADD R3, R3, 0x1, R13 ;  /* 0x0000000103037824 */ /* 0x000fe200078e020d */
[----:B------:R-:W-:Y:S01]  /*a9c0*/  UIADD3 UR4, UR37, 0x30820, URZ ;  /* 0x0003082025047890 */ /* 0x000fe2000fffe03f */
[C---:B------:R-:W-:Y:S02]  /*a9d0*/  IMAD R9, R11.reuse, UR7, R0 ;  /* 0x000000070b097c24 */ /* 0x040fe4000f8e0200 */
[----:B------:R-:W-:Y:S01]  /*a9e0*/  IMAD.WIDE.U32 R2, R11, UR6, R2 ;  /* 0x000000060b027c25 */ /* 0x000fe2000f8e0002 */
[----:B------:R-:W-:Y:S01]  /*a9f0*/  ISETP.GE.AND P0, PT, R14, R51, PT ;  /* 0x000000330e00720c */ /* 0x000fe20003f06270 */
[----:B------:R-:W-:Y:S01]  /*aa00*/  ULDC.64 UR6, c[0x0][0xb00] ;  /* 0x0002c00000067ab9 */ /* 0x000fe20000000a00 */
[----:B------:R-:W-:Y:S01]  /*aa10*/  UPRMT UR4, URZ, 0x654, UR4 ;  /* 0x000006543f047896 */ /* 0x000fe20008000004 */
[----:B------:R-:W-:Y:S01]  /*aa20*/  IMAD.IADD R3, R3, 0x1, R9 ;  /* 0x0000000103037824 */ /* 0x000fe200078e0209 */
[----:B------:R-:W-:-:S04]  /*aa30*/  LEA R0, P1, R2, UR6, 0x2 ;  /* 0x0000000602007c11 */ /* 0x000fc8000f8210ff */
[----:B------:R-:W-:Y:S01]  /*aa40*/  LEA.HI.X R4, R2, UR7, R3, 0x2, P1 ;  /* 0x0000000702047c11 */ /* 0x000fe200088f1403 */
[----:B------:R1:W0:Y:S01]  /*aa50*/  SHFL.IDX PT, R8, R0, RZ, 0x1c1f ;  /* 0x001c1fff00087589 */ /* 0x00022200000e0000 */
[----:B------:R-:W-:Y:S01]  /*aa60*/  BSSY B1, `(.L_x_197) ;  /* 0x0000024000017945 */ /* 0x000fe20003800000 */
[----:B------:R-:W-:Y:S02]  /*aa70*/  SYNCS.ARRIVE.TRANS64.RED.A1T0 RZ, [UR4], RZ ;  /* 0x000000ffffff79a7 */ /* 0x000fe40008100404 */
[----:B------:R1:W2:Y:S01]  /*aa80*/  SHFL.IDX PT, R9, R4, RZ, 0x1c1f ;  /* 0x001c1fff04097589 */ /* 0x0002a200000e0000 */
[----:B------:R-:W-:Y:S05]  /*aa90*/  @P0 BRA `(.L_x_198) ;  /* 0x0000000000800947 */ /* 0x000fea0003800000 */
[----:B------:R-:W-:Y:S02]  /*aaa0*/  ULDC UR4, c[0x0][0xac8] ;  /* 0x0002b20000047ab9 */ /* 0x000fe40000000800 */
[----:B-----5:R-:W-:Y:S02]  /*aab0*/  ISETP.GE.AND P1, PT, R62, UR4, PT ;  /* 0x000000043e007c0c */ /* 0x020fe4000bf26270 */
[----:B------:R-:W-:Y:S02]  /*aac0*/  ISETP.GE.AND P0, PT, R64, UR4, PT ;  /* 0x0000000440007c0c */ /* 0x000fe4000bf06270 */
[----:B------:R-:W-:Y:S02]  /*aad0*/  ISETP.GE.AND P5, PT, R60, UR4, PT ;  /* 0x000000043c007c0c */ /* 0x000fe4000bfa6270 */
[----:B------:R-:W-:-:S07]  /*aae0*/  ISETP.GE.AND P3, PT, R19, UR4, PT ;  /* 0x0000000413007c0c */ /* 0x000fce000bf66270 */
[-C--:B0-----:R-:W-:Y:S02]  /*aaf0*/  @!P1 LEA R10, P2, R62, R8.reuse, 0x2 ;  /* 0x000000083e0a9211 */ /* 0x081fe400078410ff */
[----:B--2---:R-:W-:Y:S02]  /*ab00*/  @!P0 IMAD.WIDE R2, R64, 0x4, R8 ;  /* 0x0000000440028825 */ /* 0x004fe400078e0208 */
[----:B------:R-:W-:Y:S02]  /*ab10*/  @!P1 LEA.HI.X R11, R62, R9, R63, 0x2, P2 ;  /* 0x000000093e0b9211 */ /* 0x000fe400010f143f */
[----:B------:R-:W-:Y:S01]  /*ab20*/  ISETP.GE.AND P2, PT, R57, UR4, PT ;  /* 0x0000000439007c0c */ /* 0x000fe2000bf46270 */
[----:B------:R0:W-:Y:S01]  /*ab30*/  @!P0 ST.E.64 desc[UR38][R2.64], R20 ;  /* 0x0000001402008985 */ /* 0x0001e2000c101b26 */
[----:B------:R-:W-:Y:S02]  /*ab40*/  @!P5 LEA R12, P4, R60, R8, 0x2 ;  /* 0x000000083c0cd211 */ /* 0x000fe400078810ff */
[----:B------:R-:W-:Y:S01]  /*ab50*/  ISETP.GE.AND P0, PT, R53, UR4, PT ;  /* 0x0000000435007c0c */ /* 0x000fe2000bf06270 */
[----:B------:R2:W-:Y:S01]  /*ab60*/  @!P1 ST.E.64 desc[UR38][R10.64], R22 ;  /* 0x000000160a009985 */ /* 0x0005e2000c101b26 */
[----:B------:R-:W-:-:S02]  /*ab70*/  ISETP.GE.AND P1, PT, R55, UR4, PT ;  /* 0x0000000437007c0c */ /* 0x000fc4000bf26270 */
[-C--:B------:R-:W-:Y:S02]  /*ab80*/  @!P5 LEA.HI.X R13, R60, R9.reuse, R61, 0x2, P4 ;  /* 0x000000093c0dd211 */ /* 0x080fe400020f143d */
[----:B------:R-:W-:Y:S02]  /*ab90*/  ISETP.GE.AND P4, PT, R50, UR4, PT ;  /* 0x0000000432007c0c */ /* 0x000fe4000bf86270 */
[-C--:B------:R-:W-:Y:S01]  /*aba0*/  @!P3 LEA R14, P6, R19, R8.reuse, 0x2 ;  /* 0x00000008130eb211 */ /* 0x080fe200078c10ff */
[----:B------:R3:W-:Y:S01]  /*abb0*/  @!P5 ST.E.64 desc[UR38][R12.64], R24 ;  /* 0x000000180c00d985 */ /* 0x0007e2000c101b26 */
[----:B0-----:R-:W-:Y:S02]  /*abc0*/  @!P2 LEA R2, P5, R57, R8, 0x2 ;  /* 0x000000083902a211 */ /* 0x001fe400078a10ff */
[----:B------:R-:W-:-:S03]  /*abd0*/  @!P3 LEA.HI.X R15, R19, R9, R59, 0x2, P6 ;  /* 0x00000009130fb211 */ /* 0x000fc600030f143b */
[-C--:B--2---:R-:W-:Y:S02]  /*abe0*/  @!P1 LEA R10, P6, R55, R8.reuse, 0x2 ;  /* 0x00000008370a9211 */ /* 0x084fe400078c10ff */
[-C--:B------:R-:W-:Y:S01]  /*abf0*/  @!P2 LEA.HI.X R3, R57, R9.reuse, R58, 0x2, P5 ;  /* 0x000000093903a211 */ /* 0x080fe200028f143a */
[----:B------:R3:W-:Y:S01]  /*ac00*/  @!P3 ST.E.64 desc[UR38][R14.64], R26 ;  /* 0x0000001a0e00b985 */ /* 0x0007e2000c101b26 */
[-C--:B------:R-:W-:Y:S02]  /*ac10*/  @!P0 LEA R16, P3, R53, R8.reuse, 0x2 ;  /* 0x0000000835108211 */ /* 0x080fe400078610ff */
[----:B------:R-:W-:Y:S01]  /*ac20*/  @!P4 LEA R8, P5, R50, R8, 0x2 ;  /* 0x000000083208c211 */ /* 0x000fe200078a10ff */
[----:B------:R3:W-:Y:S01]  /*ac30*/  @!P2 ST.E.64 desc[UR38][R2.64], R28 ;  /* 0x0000001c0200a985 */ /* 0x0007e2000c101b26 */
[-C--:B------:R-:W-:Y:S02]  /*ac40*/  @!P1 LEA.HI.X R11, R55, R9.reuse, R56, 0x2, P6 ;  /* 0x00000009370b9211 */ /* 0x080fe400030f1438 */
[----:B------:R-:W-:-:S02]  /*ac50*/  @!P0 LEA.HI.X R17, R53, R9, R54, 0x2, P3 ;  /* 0x0000000935118211 */ /* 0x000fc400018f1436 */
[----:B------:R-:W-:Y:S01]  /*ac60*/  @!P4 LEA.HI.X R9, R50, R9, R52, 0x2, P5 ;  /* 0x000000093209c211 */ /* 0x000fe200028f1434 */
[----:B------:R3:W-:Y:S04]  /*ac70*/  @!P1 ST.E.64 desc[UR38][R10.64], R30 ;  /* 0x0000001e0a009985 */ /* 0x0007e8000c101b26 */
[----:B------:R3:W-:Y:S04]  /*ac80*/  @!P0 ST.E.64 desc[UR38][R16.64], R32 ;  /* 0x0000002010008985 */ /* 0x0007e8000c101b26 */
[----:B------:R3:W-:Y:S02]  /*ac90*/  @!P4 ST.E.64 desc[UR38][R8.64], R34 ;  /* 0x000000220800c985 */ /* 0x0007e4000c101b26 */
.L_x_198:
[----:B------:R-:W-:Y:S05]  /*aca0*/  BSYNC B1 ;  /* 0x0000000000017941 */ /* 0x000fea0003800000 */
.L_x_197:
[----:B------:R-:W-:Y:S01]  /*acb0*/  ISETP.GE.AND P0, PT, R18, R51, PT ;  /* 0x000000331200720c */ /* 0x000fe20003f06270 */
[----:B--23--:R2:W3:Y:S04]  /*acc0*/  SHFL.IDX PT, R9, R4, 0x1, 0x1c1f ;  /* 0x003c1f0004097f89 */ /* 0x00c4e800000e0000 */
[----:B0-----:R2:W0:Y:S08]  /*acd0*/  SHFL.IDX PT, R8, R0, 0x1, 0x1c1f ;  /* 0x003c1f0000087f89 */ /* 0x00143000000e0000 */
[----:B--2---:R-:W-:Y:S05]  /*ace0*/  @P0 BRA `(.L_x_196) ;  /* 0x0000000c00380947 */ /* 0x004fea0003800000 */
[----:B------:R-:W-:Y:S02]  /*acf0*/  ULDC UR4, c[0x0][0xac8] ;  /* 0x0002b20000047ab9 */ /* 0x000fe40000000800 */
[----:B-----5:R-:W-:Y:S02]  /*ad00*/  ISETP.GE.AND P0, PT, R64, UR4, PT ;  /* 0x0000000440007c0c */ /* 0x020fe4000bf06270 */
[----:B------:R-:W-:Y:S02]  /*ad10*/  ISETP.GE.AND P5, PT, R62, UR4, PT ;  /* 0x000000043e007c0c */ /* 0x000fe4000bfa6270 */
[----:B------:R-:W-:Y:S02]  /*ad20*/  ISETP.GE.AND P3, PT, R60, UR4, PT ;  /* 0x000000043c007c0c */ /* 0x000fe4000bf66270 */
[----:B------:R-:W-:Y:S02]  /*ad30*/  ISETP.GE.AND P2, PT, R19, UR4, PT ;  /* 0x0000000413007c0c */ /* 0x000fe4000bf46270 */
[----:B------:R-:W-:-:S05]  /*ad40*/  ISETP.GE.AND P1, PT, R57, UR4, PT ;  /* 0x0000000439007c0c */ /* 0x000fca000bf26270 */
[----:B0--3--:R-:W-:Y:S02]  /*ad50*/  @!P0 IMAD.WIDE R2, R64, 0x4, R8 ;  /* 0x0000000440028825 */ /* 0x009fe400078e0208 */
[-C--:B------:R-:W-:Y:S02]  /*ad60*/  @!P5 LEA R10, P4, R62, R8.reuse, 0x2 ;  /* 0x000000083e0ad211 */ /* 0x080fe400078810ff */
[----:B------:R-:W-:Y:S01]  /*ad70*/  @!P3 LEA R12, P6, R60, R8, 0x2 ;  /* 0x000000083c0cb211 */ /* 0x000fe200078c10ff */
[----:B------:R0:W-:Y:S01]  /*ad80*/  @!P0 ST.E.64 desc[UR38][R2.64], R36 ;  /* 0x0000002402008985 */ /* 0x0001e2000c101b26 */
[----:B------:R-:W-:Y:S02]  /*ad90*/  ISETP.GE.AND P0, PT, R55, UR4, PT ;  /* 0x0000000437007c0c */ /* 0x000fe4000bf06270 */
[----:B------:R-:W-:Y:S02]  /*ada0*/  @!P5 LEA.HI.X R11, R62, R9, R63, 0x2, P4 ;  /* 0x000000093e0bd211 */ /* 0x000fe400020f143f */
[----:B------:R-:W-:-:S02]  /*adb0*/  ISETP.GE.AND P4, PT, R53, UR4, PT ;  /* 0x0000000435007c0c */ /* 0x000fc4000bf86270 */
[----:B------:R-:W-:Y:S01]  /*adc0*/  @!P3 LEA.HI.X R13, R60, R9, R61, 0x2, P6 ;  /* 0x000000093c0db211 */ /* 0x000fe200030f143d */
[----:B------:R2:W-:Y:S01]  /*add0*/  @!P5 ST.E.64 desc[UR38][R10.64], R38 ;  /* 0x000000260a00d985 */ /* 0x0005e2000c101b26 */
[----:B------:R-:W-:-:S03]  /*ade0*/  @!P2 LEA R14, P5, R19, R8, 0x2 ;  /* 0x00000008130ea211 */ /* 0x000fc600078a10ff */
[----:B------:R2:W-:Y:S01]  /*adf0*/  @!P3 ST.E.64 desc[UR38][R12.64], R40 ;  /* 0x000000280c00b985 */ /* 0x0005e2000c101b26 */
[-C--:B------:R-:W-:Y:S02]  /*ae00*/  @!P2 LEA.HI.X R15, R19, R9.reuse, R59, 0x2, P5 ;  /* 0x00000009130fa211 */ /* 0x080fe400028f143b */
[-C--:B0-----:R-:W-:Y:S02]  /*ae10*/  @!P1 LEA R2, P6, R57, R8.reuse, 0x2 ;  /* 0x0000000839029211 */ /* 0x081fe400078c10ff */
[-C--:B------:R-:W-:Y:S01]  /*ae20*/  @!P0 LEA R16, P3, R55, R8.reuse, 0x2 ;  /* 0x0000000837108211 */ /* 0x080fe200078610ff */
[----:B------:R2:W-:Y:S01]  /*ae30*/  @!P2 ST.E.64 desc[UR38][R14.64], R42 ;  /* 0x0000002a0e00a985 */ /* 0x0005e2000c101b26 */
[----:B------:R-:W-:Y:S02]  /*ae40*/  @!P4 LEA R18, P5, R53, R8, 0x2 ;  /* 0x000000083512c211 */ /* 0x000fe400078a10ff */
[-C--:B------:R-:W-:Y:S02]  /*ae50*/  @!P1 LEA.HI.X R3, R57, R9.reuse, R58, 0x2, P6 ;  /* 0x0000000939039211 */ /* 0x080fe400030f143a */
[----:B------:R-:W-:-:S02]  /*ae60*/  @!P0 LEA.HI.X R17, R55, R9, R56, 0x2, P3 ;  /* 0x0000000937118211 */ /* 0x000fc400018f1438 */
[----:B------:R-:W-:Y:S01]  /*ae70*/  @!P4 LEA.HI.X R19, R53, R9, R54, 0x2, P5 ;  /* 0x000000093513c211 */ /* 0x000fe200028f1436 */
[----:B------:R2:W-:Y:S04]  /*ae80*/  @!P1 ST.E.64 desc[UR38][R2.64], R44 ;  /* 0x0000002c02009985 */ /* 0x0005e8000c101b26 */
[----:B------:R2:W-:Y:S01]  /*ae90*/  @!P0 ST.E.64 desc[UR38][R16.64], R46 ;  /* 0x0000002e10008985 */ /* 0x0005e2000c101b26 */
[----:B------:R-:W-:-:S03]  /*aea0*/  ISETP.GE.AND P0, PT, R50, UR4, PT ;  /* 0x0000000432007c0c */ /* 0x000fc6000bf06270 */
[----:B------:R2:W-:Y:S10]  /*aeb0*/  @!P4 ST.E.64 desc[UR38][R18.64], R48 ;  /* 0x000000301200c985 */ /* 0x0005f4000c101b26 */
[----:B------:R-:W-:Y:S05]  /*aec0*/  @P0 BRA `(.L_x_196) ;  /* 0x0000000800c00947 */ /* 0x000fea0003800000 */
[----:B--2---:R-:W-:-:S04]  /*aed0*/  LEA R2, P0, R50, R8, 0x2 ;  /* 0x0000000832027211 */ /* 0x004fc800078010ff */
[----:B------:R-:W-:-:S05]  /*aee0*/  LEA.HI.X R3, R50, R9, R52, 0x2, P0 ;  /* 0x0000000932037211 */ /* 0x000fca00000f1434 */
[----:B------:R4:W-:Y:S01]  /*aef0*/  ST.E.64 desc[UR38][R2.64], R150 ;  /* 0x0000009602007985 */ /* 0x0009e2000c101b26 */
[----:B------:R-:W-:Y:S05]  /*af00*/  BRA `(.L_x_196) ;  /* 0x0000000800b07947 */ /* 0x000fea0003800000 */
.L_x_193:
[----:B------:R-:W2:Y:S01]  /*af10*/  LDL R13, [R1+0x24] ;  /* 0x00002400010d7983 */ /* 0x000ea20000100800 */
[----:B0-----:R-:W0:Y:S01]  /*af20*/  LDC.64 R8, c[0x0][0xc00] ;  /* 0x00030000ff087b82 */ /* 0x001e220000000a00 */
[----:B------:R-:W-:Y:S02]  /*af30*/  ULDC.64 UR4, c[0x0][0xc08] ;  /* 0x0003020000047ab9 */ /* 0x000fe40000000a00 */
[----:B------:R-:W-:Y:S01]  /*af40*/  ISETP.NE.U32.AND P0, PT, RZ, UR4, PT ;  /* 0x00000004ff007c0c */ /* 0x000fe2000bf05070 */
[----:B-1----:R-:W3:Y:S01]  /*af50*/  LDL R4, [R1+0x2c] ;  /* 0x00002c0001047983 */ /* 0x002ee20000100800 */
[----:B------:R-:W-:Y:S02]  /*af60*/  IMAD.MOV.U32 R19, RZ, RZ, RZ ;  /* 0x000000ffff137224 */ /* 0x000fe400078e00ff */
[----:B------:R-:W-:Y:S01]  /*af70*/  ISETP.NE.AND.EX P1, PT, RZ, UR5, PT, P0 ;  /* 0x00000005ff007c0c */ /* 0x000fe2000bf25300 */
[----:B------:R-:W2:Y:S01]  /*af80*/  LDC.64 R2, c[0x0][0xc00] ;  /* 0x00030000ff027b82 */ /* 0x000ea20000000a00 */
[----:B0-----:R-:W-:-:S04]  /*af90*/  ISETP.NE.U32.AND P0, PT, R8, RZ, PT ;  /* 0x000000ff0800720c */ /* 0x001fc80003f05070 */
[----:B------:R-:W-:-:S07]  /*afa0*/  ISETP.NE.AND.EX P0, PT, R9, RZ, PT, P0 ;  /* 0x000000ff0900720c */ /* 0x000fce0003f05300 */
[----:B------:R-:W0:Y:S01]  /*afb0*/  @P1 LDC.64 R8, c[0x0][0xc08] ;  /* 0x00030200ff081b82 */ /* 0x000e220000000a00 */
[----:B------:R-:W-:Y:S02]  /*afc0*/  ULDC UR4, c[0x0][0xa88] ;  /* 0x0002a20000047ab9 */ /* 0x000fe40000000800 */
[----:B------:R-:W-:Y:S02]  /*afd0*/  IMAD.U32 R0, RZ, RZ, UR4 ;  /* 0x00000004ff007e24 */ /* 0x000fe4000f8e00ff */
[----:B--2---:R-:W-:-:S04]  /*afe0*/  IMAD.WIDE R10, R13, 0x4, R2 ;  /* 0x000000040d0a7825 */ /* 0x004fc800078e0202 */
[----:B0-----:R-:W-:Y:S01]  /*aff0*/  @P1 IMAD.WIDE R2, R13, 0x4, R8 ;  /* 0x000000040d021825 */ /* 0x001fe200078e0208 */
[----:B------:R0:W5:Y:S04]  /*b000*/  @P0 LDG.E R19, desc[UR38][R10.64] ;  /* 0x000000260a130981 */ /* 0x000168000c1e1900 */
[----:B------:R0:W5:Y:S01]  /*b010*/  @P1 LDG.E R0, desc[UR38][R2.64] ;  /* 0x0000002602001981 */ /* 0x000162000c1e1900 */
[----:B---3--:R-:W-:Y:S01]  /*b020*/  ISETP.NE.AND P2, PT, R4, RZ, PT ;  /* 0x000000ff0400720c */ /* 0x008fe20003f45270 */
[----:B------:R-:W1:-:S12]  /*b030*/  S2R R12, SR_TID.X ;  /* 0x00000000000c7919 */ /* 0x000e580000002100 */
[----:B------:R-:W2:Y:S01]  /*b040*/  @!P2 LDC R4, c[0x0][0xad4] ;  /* 0x0002b500ff04ab82 */ /* 0x000ea20000000800 */
[----:B-1----:R-:W-:Y:S01]  /*b050*/  IADD3 R26, R12, -0x80, RZ ;  /* 0xffffff800c1a7810 */ /* 0x002fe20007ffe0ff */
[----:B--2---:R0:W-:Y:S01]  /*b060*/  @!P2 STL [R1+0x2c], R4 ;  /* 0x00002c040100a387 */ /* 0x0041e20000100800 */
[----:B------:R-:W-:Y:S02]  /*b070*/  ISETP.GT.AND P2, PT, R4, 0x1, PT ;  /* 0x000000010400780c */ /* 0x000fe40003f44270 */
[----:B------:R-:W-:Y:S01]  /*b080*/  ISETP.GT.AND P3, PT, R26, 0xbf, PT ;  /* 0x000000bf1a00780c */ /* 0x000fe20003f64270 */
[----:B------:R-:W-:-:S12]  /*b090*/  @P1 BRA `(.L_x_199) ;  /* 0x0000000000101947 */ /* 0x000fd80003800000 */
[----:B------:R-:W-:Y:S05]  /*b0a0*/  @!P0 BRA `(.L_x_199) ;  /* 0x00000000000c8947 */ /* 0x000fea0003800000 */
[----:B0-----:R-:W2:Y:S04]  /*b0b0*/  LDG.E R3, desc[UR38][R10.64] ;  /* 0x000000260a037981 */ /* 0x001ea8000c1e1900 */
[----:B-----5:R-:W2:Y:S02]  /*b0c0*/  LDG.E R0, desc[UR38][R10.64+0x4] ;  /* 0x000004260a007981 */ /* 0x020ea4000c1e1900 */
[----:B--2---:R-:W-:-:S07]  /*b0d0*/  IMAD.IADD R0, R0, 0x1, -R3 ;  /* 0x0000000100007824 */ /* 0x004fce00078e0a03 */
.L_x_199:
[----:B0-----:R-:W2:Y:S01]  /*b0e0*/  LDL.LU R2, [R1+0x5c] ;  /* 0x00005c0001027983 */ /* 0x001ea20000300800 */
[----:B------:R-:W-:Y:S01]  /*b0f0*/  BSSY B1, `(.L_x_200) ;  /* 0x0000039000017945 */ /* 0x000fe20003800000 */
[----:B------:R-:W-:Y:S02]  /*b100*/  SEL R27, R13, RZ, !P0 ;  /* 0x000000ff0d1b7207 */ /* 0x000fe40004000000 */
[----:B-----5:R-:W-:Y:S02]  /*b110*/  SHF.R.S32.HI R20, RZ, 0x1f, R19 ;  /* 0x0000001fff147819 */ /* 0x020fe40000011413 */
[----:B--2---:R-:W-:Y:S01]  /*b120*/  SEL R22, R2, RZ, !P0 ;  /* 0x000000ff02167207 */ /* 0x004fe20004000000 */
[----:B------:R-:W-:Y:S06]  /*b130*/  @P3 BRA `(.L_x_201) ;  /* 0x0000000000d03947 */ /* 0x000fec0003800000 */
[----:B------:R-:W2:Y:S01]  /*b140*/  LDL R2, [R1+0x34] ;  /* 0x0000340001027983 */ /* 0x000ea20000100800 */
[----:B------:R-:W0:Y:S02]  /*b150*/  LDC R29, c[0x0][0xbe8] ;  /* 0x0002fa00ff1d7b82 */ /* 0x000e240000000800 */
[----:B0-----:R-:W-:Y:S02]  /*b160*/  IMAD R3, R0, R29, RZ ;  /* 0x0000001d00037224 */ /* 0x001fe400078e02ff */
[----:B--2---:R-:W-:-:S04]  /*b170*/  IMAD R2, R2, 0xc0, R12 ;  /* 0x000000c002027824 */ /* 0x004fc800078e020c */
[----:B------:R-:W-:-:S05]  /*b180*/  VIADD R24, R2, 0xffffff80 ;  /* 0xffffff8002187836 */ /* 0x000fca0000000000 */
[----:B------:R-:W-:-:S13]  /*b190*/  ISETP.GE.AND P0, PT, R24, R3, PT ;  /* 0x000000031800720c */ /* 0x000fda0003f06270 */
[----:B------:R-:W-:Y:S05]  /*b1a0*/  @P0 BRA `(.L_x_201) ;  /* 0x0000000000b40947 */ /* 0x000fea0003800000 */
[----:B------:R-:W2:Y:S01]  /*b1b0*/  LDL R16, [R1+0x28] ;  /* 0x0000280001107983 */ /* 0x000ea20000100800 */
[----:B------:R-:W-:Y:S01]  /*b1c0*/  ISETP.NE.AND P1, PT, R29, 0x1, PT ;  /* 0x000000011d00780c */ /* 0x000fe20003f25270 */
[----:B------:R-:W-:Y:S01]  /*b1d0*/  IMAD.MOV.U32 R18, RZ, RZ, 0x9b8 ;  /* 0x000009b8ff127424 */ /* 0x000fe200078e00ff */
[----:B------:R-:W-:Y:S01]  /*b1e0*/  ISETP.GT.AND P0, PT, R4, 0x1, PT ;  /* 0x000000010400780c */ /* 0x000fe20003f04270 */
[----:B------:R-:W3:Y:S01]  /*b1f0*/  LDL.LU R28, [R1+0x58] ;  /* 0x00005800011c7983 */ /* 0x000ee20000300800 */
[----:B------:R-:W0:Y:S01]  /*b200*/  LDC.64 R2, c[0x0][0xba8] ;  /* 0x0002ea00ff027b82 */ /* 0x000e220000000a00 */
[----:B------:R-:W-:Y:S01]  /*b210*/  IMAD.MOV.U32 R21, RZ, RZ, R24 ;  /* 0x000000ffff157224 */ /* 0x000fe200078e0018 */
[----:B------:R-:W-:-:S06]  /*b220*/  SEL R18, R18, 0x978, P0 ;  /* 0x0000097812127807 */ /* 0x000fcc0000000000 */
[----:B------:R-:W1:Y:S08]  /*b230*/  LDC.64 R10, c[0x0][R18+0x220] ;  /* 0x00008800120a7b82 */ /* 0x000e700000000a00 */
[----:B------:R-:W4:Y:S08]  /*b240*/  @P1 LDC R17, c[0x0][0xbec] ;  /* 0x0002fb00ff111b82 */ /* 0x000f300000000800 */
[----:B------:R-:W2:Y:S08]  /*b250*/  LDC.64 R8, c[0x0][R18+0x218] ;  /* 0x0000860012087b82 */ /* 0x000eb00000000a00 */
[----:B------:R-:W5:Y:S01]  /*b260*/  @P1 LDC R25, c[0x0][0xbf0] ;  /* 0x0002fc00ff191b82 */ /* 0x000f620000000800 */
[----:B-1----:R-:W-:-:S07]  /*b270*/  IMAD R11, R11, R27, RZ ;  /* 0x0000001b0b0b7224 */ /* 0x002fce00078e02ff */
[----:B------:R-:W1:Y:S01]  /*b280*/  LDC.64 R12, c[0x0][R18+0x228] ;  /* 0x00008a00120c7b82 */ /* 0x000e620000000a00 */
[----:B----4-:R-:W-:-:S07]  /*b290*/  @P1 IMAD.HI.U32 R4, R24, R17, RZ ;  /* 0x0000001118041227 */ /* 0x010fce00078e00ff */
[----:B------:R-:W4:Y:S01]  /*b2a0*/  LDC.64 R14, c[0x0][R18+0x210] ;  /* 0x00008400120e7b82 */ /* 0x000f220000000a00 */
[----:B-----5:R-:W-:Y:S01]  /*b2b0*/  @P1 SHF.R.U32.HI R21, RZ, R25, R4 ;  /* 0x00000019ff151219 */ /* 0x020fe20000011604 */
[----:B------:R-:W-:-:S06]  /*b2c0*/  IMAD R25, R10, R22, R11 ;  /* 0x000000160a197224 */ /* 0x000fcc00078e020b */
[----:B0-----:R-:W0:Y:S08]  /*b2d0*/  @!P0 LDC R2, c[0x0][0xb50] ;  /* 0x0002d400ff028b82 */ /* 0x001e300000000800 */
[----:B------:R-:W5:Y:S01]  /*b2e0*/  @!P0 LDC R3, c[0x0][0xb54] ;  /* 0x0002d500ff038b82 */ /* 0x000f620000000800 */
[-C--:B--2---:R-:W-:Y:S02]  /*b2f0*/  IMAD R23, R9, R16.reuse, RZ ;  /* 0x0000001009177224 */ /* 0x084fe400078e02ff */
[----:B------:R-:W-:Y:S01]  /*b300*/  IMAD.WIDE.U32 R8, R8, R16, RZ ;  /* 0x0000001008087225 */ /* 0x000fe200078e00ff */
[----:B---3--:R-:W-:-:S03]  /*b310*/  SEL R11, R28, RZ, P0 ;  /* 0x000000ff1c0b7207 */ /* 0x008fc60000000000 */
[----:B------:R-:W-:-:S04]  /*b320*/  IMAD.WIDE.U32 R16, R10, R27, RZ ;  /* 0x0000001b0a107225 */ /* 0x000fc800078e00ff */
[----:B------:R-:W-:Y:S01]  /*b330*/  IMAD.IADD R23, R9, 0x1, R23 ;  /* 0x0000000109177824 */ /* 0x000fe200078e0217 */
[----:B------:R-:W-:Y:S01]  /*b340*/  IADD3 R4, P1, P3, R16, R8, R19 ;  /* 0x0000000810047210 */ /* 0x000fe20007b3e013 */
[----:B------:R-:W-:Y:S01]  /*b350*/  IMAD.MOV R10, RZ, RZ, -R21 ;  /* 0x000000ffff0a7224 */ /* 0x000fe200078e0a15 */
[----:B------:R-:W-:Y:S01]  /*b360*/  IADD3 R25, R17, R25, RZ ;  /* 0x0000001911197210 */ /* 0x000fe20007ffe0ff */
[----:B-1----:R-:W-:-:S04]  /*b370*/  IMAD.WIDE.U32 R8, R12, R11, RZ ;  /* 0x0000000b0c087225 */ /* 0x002fc800078e00ff */
[----:B------:R-:W-:Y:S02]  /*b380*/  IMAD R13, R13, R11, RZ ;  /* 0x0000000b0d0d7224 */ /* 0x000fe400078e02ff */
[----:B------:R-:W-:Y:S01]  /*b390*/  IMAD R11, R29, R10, R24 ;  /* 0x0000000a1d0b7224 */ /* 0x000fe200078e0218 */
[----:B------:R-:W-:Y:S01]  /*b3a0*/  IADD3.X R10, R25, R23, R20, P1, P3 ;  /* 0x00000017190a7210 */ /* 0x000fe20000fe6414 */
[----:B------:R-:W-:Y:S01]  /*b3b0*/  IMAD.IADD R13, R9, 0x1, R13 ;  /* 0x00000001090d7824 */ /* 0x000fe200078e020d */
[----:B------:R-:W-:Y:S01]  /*b3c0*/  IADD3 R8, P0, P1, R21, R4, R8 ;  /* 0x0000000415087210 */ /* 0x000fe2000791e008 */
[----:B----4-:R-:W-:Y:S01]  /*b3d0*/  IMAD R4, R15, R11, RZ ;  /* 0x0000000b0f047224 */ /* 0x010fe200078e02ff */
[----:B------:R-:W-:-:S04]  /*b3e0*/  SHF.R.S32.HI R21, RZ, 0x1f, R21 ;  /* 0x0000001fff157819 */ /* 0x000fc80000011415 */
[----:B------:R-:W-:Y:S02]  /*b3f0*/  IADD3.X R9, R21, R10, R13, P0, P1 ;  /* 0x0000000a15097210 */ /* 0x000fe400007e240d */
[----:B------:R-:W-:Y:S01]  /*b400*/  SHF.R.S32.HI R13, RZ, 0x1f, R11 ;  /* 0x0000001fff0d7819 */ /* 0x000fe2000001140b */
[----:B------:R-:W-:-:S04]  /*b410*/  IMAD.WIDE.U32 R8, R14, R11, R8 ;  /* 0x0000000b0e087225 */ /* 0x000fc800078e0008 */
[----:B------:R-:W-:Y:S01]  /*b420*/  IMAD R13, R14, R13, R4 ;  /* 0x0000000d0e0d7224 */ /* 0x000fe200078e0204 */
[----:B0-----:R-:W-:-:S03]  /*b430*/  LEA R2, P0, R8, R2, 0x2 ;  /* 0x0000000208027211 */ /* 0x001fc600078010ff */
[----:B------:R-:W-:Y:S02]  /*b440*/  IMAD.IADD R4, R9, 0x1, R13 ;  /* 0x0000000109047824 */ /* 0x000fe400078e020d */
[----:B------:R-:W-:-:S03]  /*b450*/  IMAD.MOV.U32 R9, RZ, RZ, -0x800000 ;  /* 0xff800000ff097424 */ /* 0x000fc600078e00ff */
[----:B-----5:R-:W-:-:S05]  /*b460*/  LEA.HI.X R3, R8, R3, R4, 0x2, P0 ;  /* 0x0000000308037211 */ /* 0x020fca00000f1404 */
[----:B------:R0:W-:Y:S02]  /*b470*/  STG.E desc[UR38][R2.64], R9 ;  /* 0x0000000902007986 */ /* 0x0001e4000c101926 */
.L_x_201:
[----:B------:R-:W-:Y:S05]  /*b480*/  BSYNC B1 ;  /* 0x0000000000017941 */ /* 0x000fea0003800000 */
.L_x_200:
[----:B------:R-:W-:Y:S05]  /*b490*/  @P2 BRA `(.L_x_196) ;  /* 0x00000004004c2947 */ /* 0x000fea0003800000 */
[----:B------:R-:W2:Y:S01]  /*b4a0*/  LDL R8, [R1+0x38] ;  /* 0x0000380001087983 */ /* 0x000ea20000100800 */
[----:B------:R-:W1:Y:S01]  /*b4b0*/  LDC R15, c[0x0][0xbe8] ;  /* 0x0002fa00ff0f7b82 */ /* 0x000e620000000800 */
[--C-:B------:R-:W-:Y:S01]  /*b4c0*/  SHF.R.S32.HI R4, RZ, 0x1f, R26.reuse ;  /* 0x0000001fff047819 */ /* 0x100fe2000001141a */
[----:B------:R-:W-:Y:S01]  /*b4d0*/  ULDC.64 UR4, c[0x0][0xaa0] ;  /* 0x0002a80000047ab9 */ /* 0x000fe20000000a00 */
[----:B------:R-:W3:Y:S01]  /*b4e0*/  LDL.LU R17, [R1+0x28] ;  /* 0x0000280001117983 */ /* 0x000ee20000300800 */
[----:B------:R-:W-:Y:S01]  /*b4f0*/  SHF.R.S32.HI R16, RZ, 0x1f, R26 ;  /* 0x0000001fff107819 */ /* 0x000fe2000001141a */
[----:B------:R-:W-:Y:S02]  /*b500*/  ULDC.64 UR6, c[0x0][0xaf0] ;  /* 0x0002bc0000067ab9 */ /* 0x000fe40000000a00 */
[----:B------:R-:W4:Y:S04]  /*b510*/  LDL R12, [R1+0x90] ;  /* 0x00009000010c7983 */ /* 0x000f280000100800 */
[----:B------:R-:W5:Y:S01]  /*b520*/  LDL.LU R14, [R1+0x34] ;  /* 0x00003400010e7983 */ /* 0x000f620000300800 */
[-C--:B------:R-:W-:Y:S01]  /*b530*/  LEA.HI R4, R4, R26.reuse, RZ, 0x3 ;  /* 0x0000001a04047211 */ /* 0x080fe200078f18ff */
[----:B0-----:R-:W-:Y:S01]  /*b540*/  IMAD R2, R20, UR4, RZ ;  /* 0x0000000414027c24 */ /* 0x001fe2000f8e02ff */
[----:B------:R-:W-:-:S02]  /*b550*/  LEA.HI R16, R16, R26, RZ, 0x3 ;  /* 0x0000001a10107211 */ /* 0x000fc400078f18ff */
[----:B------:R-:W-:Y:S01]  /*b560*/  LOP3.LUT R4, R4, 0xfffffff8, RZ, 0xc0, !PT ;  /* 0xfffffff804047812 */ /* 0x000fe200078ec0ff */
[C---:B------:R-:W-:Y:S01]  /*b570*/  IMAD R9, R19.reuse, UR5, R2 ;  /* 0x0000000513097c24 */ /* 0x040fe2000f8e0202 */
[----:B------:R-:W-:Y:S01]  /*b580*/  SHF.R.S32.HI R16, RZ, 0x3, R16 ;  /* 0x00000003ff107819 */ /* 0x000fe20000011410 */
[----:B------:R-:W-:Y:S01]  /*b590*/  IMAD.WIDE.U32 R2, R19, UR4, RZ ;  /* 0x0000000413027c25 */ /* 0x000fe2000f8e00ff */
[----:B------:R-:W-:-:S03]  /*b5a0*/  ULDC.64 UR4, c[0x0][0xae8] ;  /* 0x0002ba0000047ab9 */ /* 0x000fc60000000a00 */
[----:B------:R-:W-:Y:S01]  /*b5b0*/  IMAD.IADD R4, R26, 0x1, -R4 ;  /* 0x000000011a047824 */ /* 0x000fe200078e0a04 */
[----:B-1----:R-:W-:Y:S01]  /*b5c0*/  ISETP.NE.AND P0, PT, R15, 0x1, PT ;  /* 0x000000010f00780c */ /* 0x002fe20003f05270 */
[----:B------:R-:W-:Y:S02]  /*b5d0*/  IMAD.IADD R3, R3, 0x1, R9 ;  /* 0x0000000103037824 */ /* 0x000fe400078e0209 */
[----:B------:R-:W-:-:S10]  /*b5e0*/  IMAD R4, R4, 0x30, R16 ;  /* 0x0000003004047824 */ /* 0x000fd400078e0210 */
[----:B------:R-:W0:Y:S08]  /*b5f0*/  @P0 LDC R11, c[0x0][0xbec] ;  /* 0x0002fb00ff0b0b82 */ /* 0x000e300000000800 */
[----:B------:R-:W1:Y:S01]  /*b600*/  @P0 LDC R13, c[0x0][0xbf0] ;  /* 0x0002fc00ff0d0b82 */ /* 0x000e620000000800 */
[----:B--2---:R-:W-:Y:S02]  /*b610*/  IMAD.MOV.U32 R21, RZ, RZ, R8 ;  /* 0x000000ffff157224 */ /* 0x004fe400078e0008 */
[----:B------:R-:W-:-:S02]  /*b620*/  IMAD R8, R22, UR6, RZ ;  /* 0x0000000616087c24 */ /* 0x000fc4000f8e02ff */
[----:B---3--:R-:W-:-:S04]  /*b630*/  IMAD.WIDE.U32 R2, R17, UR4, R2 ;  /* 0x0000000411027c25 */ /* 0x008fc8000f8e0002 */
[----:B------:R-:W-:Y:S01]  /*b640*/  IMAD R3, R17, UR5, R3 ;  /* 0x0000000511037c24 */ /* 0x000fe2000f8e0203 */
[----:B------:R-:W-:Y:S01]  /*b650*/  ULDC.64 UR4, c[0x0][0xae0] ;  /* 0x0002b80000047ab9 */ /* 0x000fe20000000a00 */
[----:B----4-:R-:W-:Y:S02]  /*b660*/  IMAD.MOV.U32 R23, RZ, RZ, R12 ;  /* 0x000000ffff177224 */ /* 0x010fe400078e000c */
[----:B-----5:R-:W-:Y:S02]  /*b670*/  IMAD R10, R14, 0xc0, R4 ;  /* 0x000000c00e0a7824 */ /* 0x020fe400078e0204 */
[----:B------:R-:W-:-:S03]  /*b680*/  IMAD.WIDE.U32 R2, R27, UR6, R2 ;  /* 0x000000061b027c25 */ /* 0x000fc6000f8e0002 */
[----:B------:R-:W-:Y:S01]  /*b690*/  MOV R9, R10 ;  /* 0x0000000a00097202 */ /* 0x000fe20000000f00 */
[----:B0-----:R-:W-:-:S04]  /*b6a0*/  @P0 IMAD.HI.U32 R4, R10, R11, RZ ;  /* 0x0000000b0a040227 */ /* 0x001fc800078e00ff */
[----:B------:R-:W-:Y:S01]  /*b6b0*/  IMAD R18, R14, 0xc0, R16 ;  /* 0x000000c00e127824 */ /* 0x000fe200078e0210 */
[----:B-1----:R-:W-:Y:S01]  /*b6c0*/  @P0 SHF.R.U32.HI R9, RZ, R13, R4 ;  /* 0x0000000dff090219 */ /* 0x002fe20000011604 */
[----:B------:R-:W-:Y:S02]  /*b6d0*/  IMAD R13, R27, UR7, R8 ;  /* 0x000000071b0d7c24 */ /* 0x000fe4000f8e0208 */
[----:B------:R-:W-:Y:S01]  /*b6e0*/  IMAD R17, R0, R15, RZ ;  /* 0x0000000f00117224 */ /* 0x000fe200078e02ff */
[--C-:B------:R-:W-:Y:S01]  /*b6f0*/  SHF.R.S32.HI R4, RZ, 0x1f, R9.reuse ;  /* 0x0000001fff047819 */ /* 0x100fe20000011409 */
[----:B------:R-:W-:Y:S02]  /*b700*/  IMAD.MOV R11, RZ, RZ, -R9 ;  /* 0x000000ffff0b7224 */ /* 0x000fe400078e0a09 */
[----:B------:R-:W-:Y:S02]  /*b710*/  IMAD.IADD R3, R3, 0x1, R13 ;  /* 0x0000000103037824 */ /* 0x000fe400078e020d */
[----:B------:R-:W-:-:S02]  /*b720*/  IMAD R11, R15, R11, R10 ;  /* 0x0000000b0f0b7224 */ /* 0x000fc400078e020a */
[----:B------:R-:W-:Y:S02]  /*b730*/  IMAD R4, R4, UR4, RZ ;  /* 0x0000000404047c24 */ /* 0x000fe4000f8e02ff */
[----:B------:R-:W-:-:S04]  /*b740*/  IMAD.WIDE.U32 R2, R9, UR4, R2 ;  /* 0x0000000409027c25 */ /* 0x000fc8000f8e0002 */
[----:B------:R-:W-:Y:S01]  /*b750*/  IMAD R13, R9, UR5, R4 ;  /* 0x00000005090d7c24 */ /* 0x000fe2000f8e0204 */
[----:B------:R-:W-:Y:S01]  /*b760*/  SHF.R.S32.HI R4, RZ, 0x1f, R11 ;  /* 0x0000001fff047819 */ /* 0x000fe2000001140b */
[----:B------:R-:W-:Y:S01]  /*b770*/  ULDC.64 UR4, c[0x0][0xad8] ;  /* 0x0002b60000047ab9 */ /* 0x000fe20000000a00 */
[----:B------:R-:W-:Y:S02]  /*b780*/  VIADD R0, R18, 0x30 ;  /* 0x0000003012007836 */ /* 0x000fe40000000000 */
[----:B------:R-:W-:Y:S02]  /*b790*/  IMAD.IADD R3, R3, 0x1, R13 ;  /* 0x0000000103037824 */ /* 0x000fe400078e020d */
[----:B------:R-:W-:Y:S02]  /*b7a0*/  IMAD R4, R4, UR4, RZ ;  /* 0x0000000404047c24 */ /* 0x000fe4000f8e02ff */
[----:B------:R-:W-:-:S04]  /*b7b0*/  IMAD.WIDE.U32 R2, R11, UR4, R2 ;  /* 0x000000040b027c25 */ /* 0x000fc8000f8e0002 */
[----:B------:R-:W-:Y:S01]  /*b7c0*/  IMAD R9, R11, UR5, R4 ;  /* 0x000000050b097c24 */ /* 0x000fe2000f8e0204 */
[----:B------:R-:W-:Y:S02]  /*b7d0*/  ULDC.64 UR4, c[0x0][0xa80] ;  /* 0x0002a00000047ab9 */ /* 0x000fe40000000a00 */
[----:B------:R-:W-:Y:S01]  /*b7e0*/  LEA R4, P0, R2, UR4, 0x1 ;  /* 0x0000000402047c11 */ /* 0x000fe2000f8008ff */
[----:B------:R-:W-:Y:S01]  /*b7f0*/  IMAD.IADD R3, R3, 0x1, R9 ;  /* 0x0000000103037824 */ /* 0x000fe200078e0209 */
[----:B------:R-:W-:-:S03]  /*b800*/  ULDC UR4, c[0x0][0xac8] ;  /* 0x0002b20000047ab9 */ /* 0x000fc60000000800 */
[----:B------:R-:W0:Y:S01]  /*b810*/  SHFL.IDX PT, R8, R4, RZ, 0x181f ;  /* 0x00181fff04087589 */ /* 0x000e2200000e0000 */
[----:B------:R-:W-:Y:S01]  /*b820*/  LEA.HI.X R12, R2, UR5, R3, 0x1, P0 ;  /* 0x00000005020c7c11 */ /* 0x000fe200080f0c03 */
[C---:B------:R-:W-:Y:S01]  /*b830*/  VIADD R3, R18.reuse, 0x90 ;  /* 0x0000009012037836 */ /* 0x040fe20000000000 */
[----:B------:R-:W-:Y:S01]  /*b840*/  ISETP.GE.AND P0, PT, R21, UR4, PT ;  /* 0x0000000415007c0c */ /* 0x000fe2000bf06270 */
[----:B------:R-:W1:Y:S01]  /*b850*/  SHFL.IDX PT, R10, R4, 0x1, 0x181f ;  /* 0x00381f00040a7f89 */ /* 0x000e6200000e0000 */
[C---:B------:R-:W-:Y:S02]  /*b860*/  IADD3 R2, R18.reuse, 0x60, RZ ;  /* 0x0000006012027810 */ /* 0x040fe40007ffe0ff */
[-C--:B------:R-:W-:Y:S01]  /*b870*/  ISETP.GE.OR P3, PT, R18, R17.reuse, P0 ;  /* 0x000000111200720c */ /* 0x080fe20000766670 */
[----:B------:R-:W2:Y:S01]  /*b880*/  SHFL.IDX PT, R14, R4, 0x2, 0x181f ;  /* 0x00581f00040e7f89 */ /* 0x000ea200000e0000 */
[-C--:B------:R-:W-:Y:S02]  /*b890*/  ISETP.GE.OR P2, PT, R0, R17.reuse, P0 ;  /* 0x000000110000720c */ /* 0x080fe40000746670 */
[-C--:B------:R-:W-:Y:S01]  /*b8a0*/  ISETP.GE.OR P1, PT, R2, R17.reuse, P0 ;  /* 0x000000110200720c */ /* 0x080fe20000726670 */
[----:B------:R-:W3:Y:S01]  /*b8b0*/  SHFL.IDX PT, R9, R12, RZ, 0x181f ;  /* 0x00181fff0c097589 */ /* 0x000ee200000e0000 */
[----:B------:R-:W-:-:S03]  /*b8c0*/  ISETP.GE.OR P0, PT, R3, R17, P0 ;  /* 0x000000110300720c */ /* 0x000fc60000706670 */
[----:B------:R-:W4:Y:S04]  /*b8d0*/  SHFL.IDX PT, R16, R4, 0x3, 0x181f ;  /* 0x00781f0004107f89 */ /* 0x000f2800000e0000 */
[----:B------:R-:W5:Y:S04]  /*b8e0*/  SHFL.IDX PT, R11, R12, 0x1, 0x181f ;  /* 0x00381f000c0b7f89 */ /* 0x000f6800000e0000 */
[----:B------:R-:W5:Y:S01]  /*b8f0*/  SHFL.IDX PT, R13, R12, 0x2, 0x181f ;  /* 0x00581f000c0d7f89 */ /* 0x000f6200000e0000 */
[----:B0-----:R-:W-:-:S03]  /*b900*/  @!P3 LEA R2, P6, R21, R8, 0x1 ;  /* 0x000000081502b211 */ /* 0x001fc600078c08ff */
[----:B------:R4:W0:Y:S01]  /*b910*/  SHFL.IDX PT, R15, R12, 0x3, 0x181f ;  /* 0x00781f000c0f7f89 */ /* 0x00082200000e0000 */
[C---:B-1----:R-:W-:Y:S02]  /*b920*/  @!P2 LEA R8, P5, R21.reuse, R10, 0x1 ;  /* 0x0000000a1508a211 */ /* 0x042fe400078a08ff */
[C---:B--2---:R-:W-:Y:S02]  /*b930*/  @!P1 LEA R10, P4, R21.reuse, R14, 0x1 ;  /* 0x0000000e150a9211 */ /* 0x044fe400078808ff */
[C---:B---3--:R-:W-:Y:S02]  /*b940*/  @!P3 LEA.HI.X R3, R21.reuse, R9, R23, 0x1, P6 ;  /* 0x000000091503b211 */ /* 0x048fe400030f0c17 */
[----:B----4-:R-:W-:-:S03]  /*b950*/  @!P0 LEA R12, P6, R21, R16, 0x1 ;  /* 0x00000010150c8211 */ /* 0x010fc600078c08ff */
[----:B------:R1:W-:Y:S01]  /*b960*/  @!P3 ST.E.128 desc[UR38][R2.64], RZ ;  /* 0x000000ff0200b985 */ /* 0x0003e2000c101d26 */
[C-C-:B-----5:R-:W-:Y:S02]  /*b970*/  @!P2 LEA.HI.X R9, R21.reuse, R11, R23.reuse, 0x1, P5 ;  /* 0x0000000b1509a211 */ /* 0x160fe400028f0c17 */
[----:B------:R-:W-:-:S03]  /*b980*/  @!P1 LEA.HI.X R11, R21, R13, R23, 0x1, P4 ;  /* 0x0000000d150b9211 */ /* 0x000fc600020f0c17 */
[----:B------:R1:W-:Y:S01]  /*b990*/  @!P2 ST.E.128 desc[UR38][R8.64], RZ ;  /* 0x000000ff0800a985 */ /* 0x0003e2000c101d26 */
[----:B0-----:R-:W-:-:S03]  /*b9a0*/  @!P0 LEA.HI.X R13, R21, R15, R23, 0x1, P6 ;  /* 0x0000000f150d8211 */ /* 0x001fc600030f0c17 */
[----:B------:R1:W-:Y:S04]  /*b9b0*/  @!P1 ST.E.128 desc[UR38][R10.64], RZ ;  /* 0x000000ff0a009985 */ /* 0x0003e8000c101d26 */
[----:B------:R1:W-:Y:S02]  /*b9c0*/  @!P0 ST.E.128 desc[UR38][R12.64], RZ ;  /* 0x000000ff0c008985 */ /* 0x0003e4000c101d26 */
.L_x_196:
[----:B------:R-:W-:Y:S05]  /*b9d0*/  BSYNC B0 ;  /* 0x0000000000007941 */ /* 0x000fea0003800000 */
.L_x_192:
[----:B------:R-:W-:Y:S02]  /*b9e0*/  ULDC UR4, c[0x0][0xc3c] ;  /* 0x00030f0000047ab9 */ /* 0x000fe40000000800 */
[----:B------:R-:W-:-:S13]  /*b9f0*/  ISETP.GE.AND P0, PT, R7, UR4, PT ;  /* 0x0000000407007c0c */ /* 0x000fda000bf06270 */
[----:B------:R-:W-:Y:S05]  /*ba00*/  @!P0 BRA `(.L_x_202) ;  /* 0xffffff5400f48947 */ /* 0x000fea000383ffff */
[----:B------:R-:W-:Y:S05]  /*ba10*/  EXIT ;  /* 0x000000000000794d */ /* 0x000fea0003800000 */
.L_x_167:
[----:B------:R-:W-:-:S08]  /*ba20*/  NOP ;  /* 0x0000000000007918 */ /* 0x000fd00000000000 */
[----:B--2---:R-:W0:-:S00]  /*ba30*/  USETMAXREG.DEALLOC.CTAPOOL 0x20 ;  /* 0x00000020000079c8 */ /* 0x004e0000080e0500 */
[----:B0-----:R-:W-:Y:S01]  /*ba40*/  LOP3.LUT R0, R0, 0x3, RZ, 0xc0, !PT ;  /* 0x0000000300007812 */ /* 0x001fe200078ec0ff */
[----:B------:R-:W-:-:S05]  /*ba50*/  IMAD.MOV.U32 R6, RZ, RZ, RZ ;  /* 0x000000ffff067224 */ /* 0x000fca00078e00ff */
[----:B------:R-:W0:Y:S02]  /*ba60*/  SHFL.IDX PT, R0, R0, RZ, 0x1f ;  /* 0x00001fff00007589 */ /* 0x000e2400000e0000 */
[----:B0-----:R-:W-:-:S04]  /*ba70*/  ISETP.NE.AND P0, PT, R0, RZ, PT ;  /* 0x000000ff0000720c */ /* 0x001fc80003f05270 */
[----:B------:R-:W-:-:S05]  /*ba80*/  P2R R0, PR, RZ, 0x1 ;  /* 0x00000001ff007803 */ /* 0x000fca0000000000 */
[----:B------:R0:W-:Y:S04]  /*ba90*/  STL [R1+0x44], R0 ;  /* 0x0000440001007387 */ /* 0x0001e80000100800 */
[----:B------:R-:W-:Y:S05]  /*baa0*/  @!P0 BRA `(.L_x_203) ;  /* 0x00000000001c8947 */ /* 0x000fea0003800000 */
[----:B------:R-:W1:Y:S08]  /*bab0*/  S2UR UR5, SR_CgaCtaId ;  /* 0x00000000000579c3 */ /* 0x000e700000008800 */
[----:B------:R-:W-:Y:S06]  /*bac0*/  BAR.SYNC.DEFER_BLOCKING 0x5, 0x200 ;  /* 0x0148000000007b1d */ /* 0x000fec0000010000 */
[----:B------:R-:W-:-:S02]  /*bad0*/  UMOV UR4, 0x400 ;  /* 0x0000040000047882 */ /* 0x000fc40000000000 */
[----:B-1----:R-:W-:-:S09]  /*bae0*/  ULEA UR4, UR5, UR4, 0x18 ;  /* 0x0000000405047291 */ /* 0x002fd2000f8ec03f */
[----:B------:R-:W1:Y:S01]  /*baf0*/  LDS.128 R24, [UR4+0x308d0] ;  /* 0x0308d004ff187984 */ /* 0x000e620008000c00 */
[----:B------:R-:W-:Y:S06]  /*bb00*/  BAR.ARV 0x4, 0x200 ;  /* 0x0108000000007b1d */ /* 0x000fec0000002000 */
[----:B------:R-:W-:Y:S05]  /*bb10*/  BRA `(.L_x_204) ;  /* 0x0000000800887947 */ /* 0x000fea0003800000 */
.L_x_203:
[----:B0-----:R-:W0:Y:S01]  /*bb20*/  S2R R0, SR_TID.X ;  /* 0x0000000000007919 */ /* 0x001e220000002100 */
[----:B------:R-:W-:Y:S01]  /*bb30*/  ULDC UR4, c[0x0][0xc3c] ;  /* 0x00030f0000047ab9 */ /* 0x000fe20000000800 */
[----:B------:R-:W-:Y:S01]  /*bb40*/  IMAD.MOV.U32 R7, RZ, RZ, RZ ;  /* 0x000000ffff077224 */ /* 0x000fe200078e00ff */
[----:B------:R-:W1:Y:S01]  /*bb50*/  S2UR UR6, SR_CTAID.X ;  /* 0x00000000000679c3 */ /* 0x000e620000002500 */
[----:B------:R-:W-:Y:S01]  /*bb60*/  ULDC UR5, c[0x0][0xc38] ;  /* 0x00030e0000057ab9 */ /* 0x000fe20000000800 */
[----:B0-----:R-:W-:-:S04]  /*bb70*/  LOP3.LUT R0, R0, 0x1f, RZ, 0xc0, !PT ;  /* 0x0000001f00007812 */ /* 0x001fc800078ec0ff */
[----:B------:R-:W-:-:S04]  /*bb80*/  ISETP.NE.AND P0, PT, R0, 0x1f, PT ;  /* 0x0000001f0000780c */ /* 0x000fc80003f05270 */
[----:B------:R-:W-:-:S13]  /*bb90*/  ISETP.GE.OR P1, PT, R0, UR4, !P0 ;  /* 0x0000000400007c0c */ /* 0x000fda000c726670 */
[----:B------:R-:W0:Y:S08]  /*bba0*/  @!P1 LDC.64 R4, c[0x0][0xc80] ;  /* 0x00032000ff049b82 */ /* 0x000e300000000a00 */
[----:B------:R-:W2:Y:S01]  /*bbb0*/  @!P1 LDC.64 R2, c[0x0][0xc78] ;  /* 0x00031e00ff029b82 */ /* 0x000ea20000000a00 */
[----:B0-----:R-:W-:-:S05]  /*bbc0*/  @!P1 IMAD.WIDE.U32 R4, R0, 0x4, R4 ;  /* 0x0000000400049825 */ /* 0x001fca00078e0004 */
[----:B------:R-:W3:Y:S01]  /*bbd0*/  @!P1 LDG.E R6, desc[UR38][R4.64] ;  /* 0x0000002604069981 */ /* 0x000ee2000c1e1900 */
[----:B--2---:R-:W-:-:S05]  /*bbe0*/  @!P1 IMAD.WIDE.U32 R2, R0, 0x4, R2 ;  /* 0x0000000400029825 */ /* 0x004fca00078e0002 */
[----:B------:R-:W3:Y:S01]  /*bbf0*/  @!P1 LDG.E R7, desc[UR38][R2.64] ;  /* 0x0000002602079981 */ /* 0x000ee2000c1e1900 */
[C---:B------:R-:W-:Y:S02]  /*bc00*/  ISETP.NE.AND P1, PT, R0.reuse, RZ, PT ;  /* 0x000000ff0000720c */ /* 0x040fe40003f25270 */
[C---:B------:R-:W-:Y:S02]  /*bc10*/  ISETP.GE.U32.AND P2, PT, R0.reuse, 0x2, PT ;  /* 0x000000020000780c */ /* 0x040fe40003f46070 */
[C---:B------:R-:W-:Y:S02]  /*bc20*/  ISETP.GE.U32.AND P3, PT, R0.reuse, 0x4, PT ;  /* 0x000000040000780c */ /* 0x040fe40003f66070 */
[C---:B------:R-:W-:Y:S02]  /*bc30*/  ISETP.GE.U32.AND P4, PT, R0.reuse, 0x8, PT ;  /* 0x000000080000780c */ /* 0x040fe40003f86070 */
[----:B------:R-:W-:Y:S01]  /*bc40*/  ISETP.GE.U32.AND P5, PT, R0, 0x10, PT ;  /* 0x000000100000780c */ /* 0x000fe20003fa6070 */
[----:B------:R-:W-:Y:S01]  /*bc50*/  UMOV UR4, URZ ;  /* 0x0000003f00047c82 */ /* 0x000fe20008000000 */
[----:B---3--:R-:W-:-:S05]  /*bc60*/  IMAD R8, R6, R7, RZ ;  /* 0x0000000706087224 */ /* 0x008fca00078e02ff */
[----:B------:R-:W0:Y:S02]  /*bc70*/  SHFL.UP PT, R9, R8, 0x1, RZ ;  /* 0x0420000008097989 */ /* 0x000e2400000e00ff */
[----:B0-----:R-:W-:-:S05]  /*bc80*/  SEL R9, R9, RZ, P1 ;  /* 0x000000ff09097207 */ /* 0x001fca0000800000 */
[----:B------:R-:W-:-:S05]  /*bc90*/  IMAD.IADD R9, R8, 0x1, R9 ;  /* 0x0000000108097824 */ /* 0x000fca00078e0209 */
[----:B------:R-:W0:Y:S02]  /*bca0*/  SHFL.UP PT, R10, R9, 0x2, RZ ;  /* 0x04400000090a7989 */ /* 0x000e2400000e00ff */
[----:B0-----:R-:W-:-:S05]  /*bcb0*/  SEL R10, R10, RZ, P2 ;  /* 0x000000ff0a0a7207 */ /* 0x001fca0001000000 */
[----:B------:R-:W-:-:S05]  /*bcc0*/  IMAD.IADD R10, R9, 0x1, R10 ;  /* 0x00000001090a7824 */ /* 0x000fca00078e020a */
[----:B------:R-:W0:Y:S02]  /*bcd0*/  SHFL.UP PT, R4, R10, 0x4, RZ ;  /* 0x048000000a047989 */ /* 0x000e2400000e00ff */
[----:B0-----:R-:W-:-:S05]  /*bce0*/  SEL R3, R4, RZ, P3 ;  /* 0x000000ff04037207 */ /* 0x001fca0001800000 */
[----:B------:R-:W-:-:S05]  /*bcf0*/  IMAD.IADD R3, R10, 0x1, R3 ;  /* 0x000000010a037824 */ /* 0x000fca00078e0203 */
[----:B------:R-:W0:Y:S02]  /*bd00*/  SHFL.UP PT, R2, R3, 0x8, RZ ;  /* 0x0500000003027989 */ /* 0x000e2400000e00ff */
[----:B0-----:R-:W-:-:S04]  /*bd10*/  SEL R2, R2, RZ, P4 ;  /* 0x000000ff02027207 */ /* 0x001fc80002000000 */
[----:B------:R-:W-:-:S05]  /*bd20*/  IADD3 R4, R3, R2, RZ ;  /* 0x0000000203047210 */ /* 0x000fca0007ffe0ff */
[----:B------:R-:W0:Y:S02]  /*bd30*/  SHFL.UP PT, R2, R4, 0x10, RZ ;  /* 0x0600000004027989 */ /* 0x000e2400000e00ff */
[----:B0-----:R-:W-:-:S05]  /*bd40*/  SEL R5, R2, RZ, P5 ;  /* 0x000000ff02057207 */ /* 0x001fca0002800000 */
[----:B------:R-:W-:-:S05]  /*bd50*/  IMAD.IADD R2, R4, 0x1, R5 ;  /* 0x0000000104027824 */ /* 0x000fca00078e0205 */
[----:B------:R-:W0:Y:S02]  /*bd60*/  SHFL.IDX PT, R8, R2, 0x1f, 0x1f ;  /* 0x03e01f0002087f89 */ /* 0x000e2400000e0000 */
[----:B0-----:R-:W-:-:S05]  /*bd70*/  IMAD R8, R8, UR5, RZ ;  /* 0x0000000508087c24 */ /* 0x001fca000f8e02ff */
[----:B-1----:R-:W-:Y:S01]  /*bd80*/  ISETP.GT.AND P6, PT, R8, UR6, PT ;  /* 0x0000000608007c0c */ /* 0x002fe2000bfc4270 */
[----:B------:R-:W-:-:S12]  /*bd90*/  IMAD.MOV.U32 R3, RZ, RZ, R8 ;  /* 0x000000ffff037224 */ /* 0x000fd800078e0008 */
[----:B------:R-:W-:Y:S05]  /*bda0*/  @P6 BRA `(.L_x_205) ;  /* 0x00000000009c6947 */ /* 0x000fea0003800000 */
[----:B------:R-:W-:Y:S01]  /*bdb0*/  IMAD.MOV.U32 R8, RZ, RZ, R3 ;  /* 0x000000ffff087224 */ /* 0x000fe200078e0003 */
[----:B------:R-:W-:Y:S01]  /*bdc0*/  UMOV UR4, URZ ;  /* 0x0000003f00047c82 */ /* 0x000fe20008000000 */
[----:B------:R-:W-:-:S05]  /*bdd0*/  ULDC UR5, c[0x0][0xc38] ;  /* 0x00030e0000057ab9 */ /* 0x000fca0000000800 */
.L_x_207:
[----:B------:R-:W0:Y:S01]  /*bde0*/  LDC R2, c[0x0][0xc3c] ;  /* 0x00030f00ff027b82 */ /* 0x000e220000000800 */
[----:B------:R-:W-:Y:S01]  /*bdf0*/  UIADD3 UR4, UR4, 0x1f, URZ ;  /* 0x0000001f04047890 */ /* 0x000fe2000fffe03f */
[----:B------:R-:W-:Y:S02]  /*be00*/  ULDC UR7, c[0x0][0xc3c] ;  /* 0x00030f0000077ab9 */ /* 0x000fe40000000800 */
[----:B------:R-:W-:-:S03]  /*be10*/  IMAD.U32 R27, RZ, RZ, UR7 ;  /* 0x00000007ff1b7e24 */ /* 0x000fc6000f8e00ff */
[----:B0-----:R-:W-:-:S13]  /*be20*/  ISETP.LE.AND P6, PT, R2, UR4, PT ;  /* 0x0000000402007c0c */ /* 0x001fda000bfc3270 */
[----:B------:R-:W-:Y:S05]  /*be30*/  @P6 BRA `(.L_x_206) ;  /* 0x00000004009c6947 */ /* 0x000fea0003800000 */
[----:B------:R-:W-:-:S05]  /*be40*/  VIADD R7, R0, UR4 ;  /* 0x0000000400077c36 */ /* 0x000fca0008000000 */
[----:B------:R-:W-:-:S13]  /*be50*/  ISETP.GE.OR P6, PT, R7, R2, !P0 ;  /* 0x000000020700720c */ /* 0x000fda00047c6670 */
[----:B------:R-:W0:Y:S08]  /*be60*/  @!P6 LDC.64 R4, c[0x0][0xc80] ;  /* 0x00032000ff04eb82 */ /* 0x000e300000000a00 */
[----:B------:R-:W1:Y:S01]  /*be70*/  @!P6 LDC.64 R2, c[0x0][0xc78] ;  /* 0x00031e00ff02eb82 */ /* 0x000e620000000a00 */
[----:B0-----:R-:W-:-:S04]  /*be80*/  @!P6 IMAD.WIDE R4, R7, 0x4, R4 ;  /* 0x000000040704e825 */ /* 0x001fc800078e0204 */
[----:B-1----:R-:W-:Y:S01]  /*be90*/  @!P6 IMAD.WIDE R2, R7, 0x4, R2 ;  /* 0x000000040702e825 */ /* 0x002fe200078e0202 */
[----:B------:R-:W-:-:S06]  /*bea0*/  CS2R R6, SRZ ;  /* 0x0000000000067805 */ /* 0x000fcc000001ff00 */
[----:B------:R-:W2:Y:S04]  /*beb0*/  @!P6 LDG.E R6, desc[UR38][R4.64] ;  /* 0x000000260406e981 */ /* 0x000ea8000c1e1900 */
[----:B------:R-:W2:Y:S02]  /*bec0*/  @!P6 LDG.E R7, desc[UR38][R2.64] ;  /* 0x000000260207e981 */ /* 0x000ea4000c1e1900 */
[----:B--2---:R-:W-:-:S05]  /*bed0*/  IMAD R12, R6, R7, RZ ;  /* 0x00000007060c7224 */ /* 0x004fca00078e02ff */
        /* <DEDUP_REMOVED lines=15> */
[----:B------:R-:W0:Y:S02]  /*bfd0*/  SHFL.IDX PT, R3, R2, 0x1f, 0x1f ;  /* 0x03e01f0002037f89 */ /* 0x000e2400000e0000 */
[----:B0-----:R-:W-:-:S04]  /*bfe0*/  IMAD R3, R3, UR5, RZ ;  /* 0x0000000503037c24 */ /* 0x001fc8000f8e02ff */
[----:B------:R-:W-:-:S05]  /*bff0*/  IMAD.IADD R8, R3, 0x1, R8 ;  /* 0x0000000103087824 */ /* 0x000fca00078e0208 */
[----:B------:R-:W-:-:S13]  /*c000*/  ISETP.GT.AND P6, PT, R8, UR6, PT ;  /* 0x0000000608007c0c */ /* 0x000fda000bfc4270 */
[----:B------:R-:W-:Y:S05]  /*c010*/  @!P6 BRA `(.L_x_207) ;  /* 0xfffffffc0070e947 */ /* 0x000fea000383ffff */
.L_x_205:
[----:B------:R-:W-:Y:S02]  /*c020*/  IMAD.IADD R9, R8, 0x1, -R3 ;  /* 0x0000000108097824 */ /* 0x000fe400078e0a03 */
[----:B------:R-:W-:Y:S02]  /*c030*/  IMAD.MOV.U32 R24, RZ, RZ, RZ ;  /* 0x000000ffff187224 */ /* 0x000fe400078e00ff */
[----:B------:R-:W-:-:S05]  /*c040*/  IMAD R3, R2, UR5, R9 ;  /* 0x0000000502037c24 */ /* 0x000fca000f8e0209 */
[----:B------:R-:W-:-:S13]  /*c050*/  ISETP.GT.AND P0, PT, R3, UR6, PT ;  /* 0x0000000603007c0c */ /* 0x000fda000bf04270 */
[----:B------:R-:W-:-:S04]  /*c060*/  VOTE.ANY R5, PT, !P0 ;  /* 0x0000000000057806 */ /* 0x000fc800040e0100 */
[----:B------:R-:W0:Y:S01]  /*c070*/  POPC R27, R5 ;  /* 0x00000005001b7309 */ /* 0x000e220000000000 */
[----:B------:R-:W-:Y:S01]  /*c080*/  ISETP.NE.AND P0, PT, R5, RZ, PT ;  /* 0x000000ff0500720c */ /* 0x000fe20003f05270 */
[----:B0-----:R-:W0:Y:S04]  /*c090*/  SHFL.IDX PT, R6, R6, R27, 0x1f ;  /* 0x00001f1b06067589 */ /* 0x001e2800000e0000 */
[----:B------:R-:W1:Y:S01]  /*c0a0*/  SHFL.IDX PT, R7, R7, R27, 0x1f ;  /* 0x00001f1b07077589 */ /* 0x000e6200000e0000 */
[----:B0-----:R-:W-:-:S04]  /*c0b0*/  IABS R4, R6 ;  /* 0x0000000600047213 */ /* 0x001fc80000000000 */
[----:B------:R-:W0:Y:S01]  /*c0c0*/  I2F.RP R8, R4 ;  /* 0x0000000400087306 */ /* 0x000e220000209400 */
[----:B-1----:R-:W-:-:S07]  /*c0d0*/  IABS R10, R7 ;  /* 0x00000007000a7213 */ /* 0x002fce0000000000 */
[----:B0-----:R-:W0:Y:S02]  /*c0e0*/  MUFU.RCP R8, R8 ;  /* 0x0000000800087308 */ /* 0x001e240000001000 */
[----:B0-----:R-:W-:-:S06]  /*c0f0*/  VIADD R3, R8, 0xffffffe ;  /* 0x0ffffffe08037836 */ /* 0x001fcc0000000000 */
[----:B------:R-:W0:Y:S02]  /*c100*/  F2I.FTZ.U32.TRUNC.NTZ R3, R3 ;  /* 0x0000000300037305 */ /* 0x000e24000021f000 */
[----:B0-----:R-:W-:Y:S01]  /*c110*/  IADD3 R11, RZ, -R3, RZ ;  /* 0x80000003ff0b7210 */ /* 0x001fe20007ffe0ff */
[----:B------:R-:W-:Y:S06]  /*c120*/  @!P0 BRA `(.L_x_208) ;  /* 0x0000000000088947 */ /* 0x000fec0003800000 */
[----:B------:R-:W-:-:S05]  /*c130*/  VIADD R5, R27, 0xffffffff ;  /* 0xffffffff1b057836 */ /* 0x000fca0000000000 */
[----:B------:R0:W1:Y:S02]  /*c140*/  SHFL.IDX PT, R24, R2, R5, 0x1f ;  /* 0x00001f0502187589 */ /* 0x00006400000e0000 */
.L_x_208:
[----:B0-----:R-:W-:Y:S02]  /*c150*/  IMAD.MOV.U32 R5, RZ, RZ, R10 ;  /* 0x000000ffff057224 */ /* 0x001fe400078e000a */
[----:B-1----:R-:W-:Y:S02]  /*c160*/  IMAD R24, R24, UR5, R9 ;  /* 0x0000000518187c24 */ /* 0x002fe4000f8e0209 */
[----:B------:R-:W0:Y:S01]  /*c170*/  I2F.RP R8, R5 ;  /* 0x0000000500087306 */ /* 0x000e220000209400 */
[----:B------:R-:W-:Y:S02]  /*c180*/  IMAD R9, R11, R4, RZ ;  /* 0x000000040b097224 */ /* 0x000fe400078e02ff */
[----:B------:R-:W-:Y:S01]  /*c190*/  IMAD.MOV.U32 R2, RZ, RZ, RZ ;  /* 0x000000ffff027224 */ /* 0x000fe200078e00ff */
[----:B------:R-:W-:Y:S01]  /*c1a0*/  IADD3 R25, -R24, UR6, RZ ;  /* 0x0000000618197c10 */ /* 0x000fe2000fffe1ff */
[----:B------:R-:W-:Y:S02]  /*c1b0*/  VIADD R27, R27, UR4 ;  /* 0x000000041b1b7c36 */ /* 0x000fe40008000000 */
[----:B------:R-:W-:Y:S01]  /*c1c0*/  IMAD.HI.U32 R2, R3, R9, R2 ;  /* 0x0000000903027227 */ /* 0x000fe200078e0002 */
[----:B------:R-:W-:-:S02]  /*c1d0*/  IABS R3, R6 ;  /* 0x0000000600037213 */ /* 0x000fc40000000000 */
[----:B------:R-:W-:-:S03]  /*c1e0*/  IABS R9, R25 ;  /* 0x0000001900097213 */ /* 0x000fc60000000000 */
[----:B------:R-:W-:Y:S02]  /*c1f0*/  IMAD.MOV R3, RZ, RZ, -R3 ;  /* 0x000000ffff037224 */ /* 0x000fe400078e0a03 */
[----:B------:R-:W-:Y:S01]  /*c200*/  IMAD.HI.U32 R2, R2, R9, RZ ;  /* 0x0000000902027227 */ /* 0x000fe200078e00ff */
[----:B0-----:R-:W0:Y:S03]  /*c210*/  MUFU.RCP R8, R8 ;  /* 0x0000000800087308 */ /* 0x001e260000001000 */
[----:B------:R-:W-:-:S05]  /*c220*/  IMAD R9, R2, R3, R9 ;  /* 0x0000000302097224 */ /* 0x000fca00078e0209 */
[----:B------:R-:W-:Y:S01]  /*c230*/  ISETP.GT.U32.AND P1, PT, R4, R9, PT ;  /* 0x000000090400720c */ /* 0x000fe20003f24070 */
[----:B0-----:R-:W-:-:S12]  /*c240*/  VIADD R3, R8, 0xffffffe ;  /* 0x0ffffffe08037836 */ /* 0x001fd80000000000 */
[-C--:B------:R-:W-:Y:S01]  /*c250*/  @!P1 IADD3 R9, R9, -R4.reuse, RZ ;  /* 0x8000000409099210 */ /* 0x080fe20007ffe0ff */
[----:B------:R-:W-:Y:S01]  /*c260*/  @!P1 VIADD R2, R2, 0x1 ;  /* 0x0000000102029836 */ /* 0x000fe20000000000 */
[----:B------:R-:W0:Y:S01]  /*c270*/  F2I.FTZ.U32.TRUNC.NTZ R3, R3 ;  /* 0x0000000300037305 */ /* 0x000e22000021f000 */
[----:B------:R-:W-:Y:S02]  /*c280*/  ISETP.NE.AND P1, PT, R6, RZ, PT ;  /* 0x000000ff0600720c */ /* 0x000fe40003f25270 */
[----:B------:R-:W-:Y:S02]  /*c290*/  ISETP.GE.U32.AND P0, PT, R9, R4, PT ;  /* 0x000000040900720c */ /* 0x000fe40003f06070 */
[----:B------:R-:W-:-:S04]  /*c2a0*/  LOP3.LUT R4, R25, R6, RZ, 0x3c, !PT ;  /* 0x0000000619047212 */ /* 0x000fc800078e3cff */
[----:B------:R-:W-:Y:S01]  /*c2b0*/  ISETP.GE.AND P2, PT, R4, RZ, PT ;  /* 0x000000ff0400720c */ /* 0x000fe20003f46270 */
[----:B0-----:R-:W-:-:S06]  /*c2c0*/  IMAD.MOV R8, RZ, RZ, -R3 ;  /* 0x000000ffff087224 */ /* 0x001fcc00078e0a03 */
[----:B------:R-:W-:-:S04]  /*c2d0*/  @P0 VIADD R2, R2, 0x1 ;  /* 0x0000000102020836 */ /* 0x000fc80000000000 */
[----:B------:R-:W-:Y:S02]  /*c2e0*/  IMAD.MOV.U32 R4, RZ, RZ, R2 ;  /* 0x000000ffff047224 */ /* 0x000fe400078e0002 */
[----:B------:R-:W-:Y:S01]  /*c2f0*/  IMAD.MOV.U32 R2, RZ, RZ, R8 ;  /* 0x000000ffff027224 */ /* 0x000fe200078e0008 */
[----:B------:R-:W-:Y:S01]  /*c300*/  IABS R8, R7 ;  /* 0x0000000700087213 */ /* 0x000fe20000000000 */
[----:B------:R-:W-:Y:S01]  /*c310*/  @!P2 IMAD.MOV R4, RZ, RZ, -R4 ;  /* 0x000000ffff04a224 */ /* 0x000fe200078e0a04 */
[----:B------:R-:W-:Y:S01]  /*c320*/  @!P1 LOP3.LUT R4, RZ, R6, RZ, 0x33, !PT ;  /* 0x00000006ff049212 */ /* 0x000fe200078e33ff */
[----:B------:R-:W-:Y:S01]  /*c330*/  IMAD R9, R2, R5, RZ ;  /* 0x0000000502097224 */ /* 0x000fe200078e02ff */
[----:B------:R-:W-:Y:S01]  /*c340*/  MOV R2, RZ ;  /* 0x000000ff00027202 */ /* 0x000fe20000000f00 */
[----:B------:R-:W-:Y:S02]  /*c350*/  IMAD.MOV R8, RZ, RZ, -R8 ;  /* 0x000000ffff087224 */ /* 0x000fe400078e0a08 */
[----:B------:R-:W-:-:S02]  /*c360*/  IMAD R6, R6, R4, RZ ;  /* 0x0000000406067224 */ /* 0x000fc400078e02ff */
[----:B------:R-:W-:Y:S01]  /*c370*/  IMAD.HI.U32 R2, R3, R9, R2 ;  /* 0x0000000903027227 */ /* 0x000fe200078e0002 */
[----:B------:R-:W-:-:S03]  /*c380*/  IABS R3, R4 ;  /* 0x0000000400037213 */ /* 0x000fc60000000000 */
[----:B------:R-:W-:Y:S02]  /*c390*/  IMAD.IADD R25, R25, 0x1, -R6 ;  /* 0x0000000119197824 */ /* 0x000fe400078e0a06 */
[----:B------:R-:W-:-:S04]  /*c3a0*/  IMAD.HI.U32 R2, R2, R3, RZ ;  /* 0x0000000302027227 */ /* 0x000fc800078e00ff */
[----:B------:R-:W-:Y:S01]  /*c3b0*/  IMAD R8, R2, R8, R3 ;  /* 0x0000000802087224 */ /* 0x000fe200078e0203 */
[----:B------:R-:W-:-:S04]  /*c3c0*/  LOP3.LUT R3, R4, R7, RZ, 0x3c, !PT ;  /* 0x0000000704037212 */ /* 0x000fc800078e3cff */
[----:B------:R-:W-:Y:S02]  /*c3d0*/  ISETP.GT.U32.AND P1, PT, R5, R8, PT ;  /* 0x000000080500720c */ /* 0x000fe40003f24070 */
[----:B------:R-:W-:-:S11]  /*c3e0*/  ISETP.GE.AND P2, PT, R3, RZ, PT ;  /* 0x000000ff0300720c */ /* 0x000fd60003f46270 */
[----:B------:R-:W-:Y:S02]  /*c3f0*/  @!P1 IMAD.IADD R8, R8, 0x1, -R5 ;  /* 0x0000000108089824 */ /* 0x000fe400078e0a05 */
[----:B------:R-:W-:Y:S01]  /*c400*/  @!P1 VIADD R2, R2, 0x1 ;  /* 0x0000000102029836 */ /* 0x000fe20000000000 */
[----:B------:R-:W-:Y:S02]  /*c410*/  ISETP.NE.AND P1, PT, R7, RZ, PT ;  /* 0x000000ff0700720c */ /* 0x000fe40003f25270 */
[----:B------:R-:W-:-:S13]  /*c420*/  ISETP.GE.U32.AND P0, PT, R8, R5, PT ;  /* 0x000000050800720c */ /* 0x000fda0003f06070 */
[----:B------:R-:W-:-:S04]  /*c430*/  @P0 VIADD R2, R2, 0x1 ;  /* 0x0000000102020836 */ /* 0x000fc80000000000 */
[----:B------:R-:W-:Y:S01]  /*c440*/  @!P2 IMAD.MOV R2, RZ, RZ, -R2 ;  /* 0x000000ffff02a224 */ /* 0x000fe200078e0a02 */
[----:B------:R-:W-:-:S05]  /*c450*/  @!P1 LOP3.LUT R2, RZ, R7, RZ, 0x33, !PT ;  /* 0x00000007ff029212 */ /* 0x000fca00078e33ff */
[----:B------:R-:W-:-:S04]  /*c460*/  IMAD.MOV R3, RZ, RZ, -R2 ;  /* 0x000000ffff037224 */ /* 0x000fc800078e0a02 */
[C---:B------:R-:W-:Y:S01]  /*c470*/  IMAD R4, R7.reuse, R3, R4 ;  /* 0x0000000307047224 */ /* 0x040fe200078e0204 */
[----:B------:R-:W-:-:S05]  /*c480*/  LEA R7, R7, R2, 0x18 ;  /* 0x0000000207077211 */ /* 0x000fca00078ec0ff */
[----:B------:R-:W-:Y:S01]  /*c490*/  IMAD R26, R4, 0x10000, R7 ;  /* 0x00010000041a7824 */ /* 0x000fe200078e0207 */
[----:B------:R-:W-:Y:S06]  /*c4a0*/  BRA `(.L_x_209) ;  /* 0x00000000000c7947 */ /* 0x000fec0003800000 */
.L_x_206:
[----:B------:R-:W-:Y:S02]  /*c4b0*/  IMAD.MOV.U32 R25, RZ, RZ, RZ ;  /* 0x000000ffff197224 */ /* 0x000fe400078e00ff */
[----:B------:R-:W-:Y:S02]  /*c4c0*/  IMAD.U32 R24, RZ, RZ, UR6 ;  /* 0x00000006ff187e24 */ /* 0x000fe4000f8e00ff */
[----:B------:R-:W-:-:S07]  /*c4d0*/  IMAD.MOV.U32 R26, RZ, RZ, RZ ;  /* 0x000000ffff1a7224 */ /* 0x000fce00078e00ff */
.L_x_209:
[----:B------:R-:W-:-:S13]  /*c4e0*/  ISETP.NE.AND P0, PT, R0, RZ, PT ;  /* 0x000000ff0000720c */ /* 0x000fda0003f05270 */
[----:B------:R-:W0:Y:S01]  /*c4f0*/  @!P0 S2R R3, SR_CgaCtaId ;  /* 0x0000000000038919 */ /* 0x000e220000008800 */
[----:B------:R-:W-:-:S04]  /*c500*/  @!P0 MOV R0, 0x400 ;  /* 0x0000040000008802 */ /* 0x000fc80000000f00 */
[----:B0-----:R-:W-:-:S05]  /*c510*/  @!P0 LEA R0, R3, R0, 0x18 ;  /* 0x0000000003008211 */ /* 0x001fca00078ec0ff */
[----:B------:R2:W-:Y:S01]  /*c520*/  @!P0 STS.128 [R0+0x308d0], R24 ;  /* 0x0308d01800008388 */ /* 0x0005e20000000c00 */
[----:B------:R-:W-:Y:S06]  /*c530*/  BAR.ARV 0x5, 0x200 ;  /* 0x0148000000007b1d */ /* 0x000fec0000002000 */
.L_x_204:
[----:B------:R3:W-:Y:S01]  /*c540*/  STL [R1+0x34], RZ ;  /* 0x000034ff01007387 */ /* 0x0007e20000100800 */
[----:B------:R-:W-:Y:S01]  /*c550*/  ULDC UR4, c[0x0][0xc3c] ;  /* 0x00030f0000047ab9 */ /* 0x000fe20000000800 */
[----:B------:R-:W-:Y:S01]  /*c560*/  MOV R28, 0x1 ;  /* 0x00000001001c7802 */ /* 0x000fe20000000f00 */
[----:B------:R-:W-:Y:S01]  /*c570*/  IMAD.MOV.U32 R18, RZ, RZ, RZ ;  /* 0x000000ffff127224 */ /* 0x000fe200078e00ff */
[----:B-1----:R-:W-:-:S13]  /*c580*/  ISETP.GE.AND P0, PT, R27, UR4, PT ;  /* 0x000000041b007c0c */ /* 0x002fda000bf06270 */
[----:B---3--:R-:W-:Y:S05]  /*c590*/  @P0 BRA `(.L_x_210) ;  /* 0x0000004800a80947 */ /* 0x008fea0003800000 */
[----:B------:R-:W0:Y:S01]  /*c5a0*/  S2R R5, SR_TID.X ;  /* 0x0000000000057919 */ /* 0x000e220000002100 */
[----:B------:R-:W1:Y:S01]  /*c5b0*/  S2UR UR5, SR_CgaCtaId ;  /* 0x00000000000579c3 */ /* 0x000e620000008800 */
[----:B------:R-:W-:Y:S01]  /*c5c0*/  UMOV UR4, 0x400 ;  /* 0x0000040000047882 */ /* 0x000fe20000000000 */
[----:B------:R-:W-:Y:S01]  /*c5d0*/  BSSY B8, `(.L_x_210) ;  /* 0x00004a6000087945 */ /* 0x000fe20003800000 */
[----:B------:R3:W-:Y:S01]  /*c5e0*/  STL [R1+0x34], RZ ;  /* 0x000034ff01007387 */ /* 0x0007e20000100800 */
[----:B------:R-:W-:Y:S01]  /*c5f0*/  IMAD.MOV.U32 R28, RZ, RZ, 0x1 ;  /* 0x00000001ff1c7424 */ /* 0x000fe200078e00ff */
[----:B------:R-:W-:Y:S01]  /*c600*/  ULDC UR36, c[0x0][0xc] ;  /* 0x0000030000247ab9 */ /* 0x000fe20000000800 */
[----:B------:R-:W-:Y:S01]  /*c610*/  IMAD.MOV.U32 R18, RZ, RZ, RZ ;  /* 0x000000ffff127224 */ /* 0x000fe200078e00ff */
[----:B------:R-:W-:Y:S01]  /*c620*/  ULDC.64 UR40, c[0x0][0x198] ;  /* 0x0000660000287ab9 */ /* 0x000fe20000000a00 */
[----:B-1----:R-:W-:-:S06]  /*c630*/  ULEA UR4, UR5, UR4, 0x18 ;  /* 0x0000000405047291 */ /* 0x002fcc000f8ec03f */
[----:B------:R-:W-:Y:S01]  /*c640*/  MOV R17, UR4 ;  /* 0x0000000400117c02 */ /* 0x000fe20008000f00 */
[C---:B0-2---:R-:W-:Y:S01]  /*c650*/  IMAD.SHL.U32 R0, R5.reuse, 0x8, RZ ;  /* 0x0000000805007824 */ /* 0x045fe200078e00ff */
[----:B------:R-:W-:-:S04]  /*c660*/  LOP3.LUT R4, R5, 0x7f, RZ, 0xc0, !PT ;  /* 0x0000007f05047812 */ /* 0x000fc800078ec0ff */
[----:B------:R-:W-:Y:S01]  /*c670*/  LOP3.LUT R2, R0, 0x1f8, RZ, 0xc0, !PT ;  /* 0x000001f800027812 */ /* 0x000fe200078ec0ff */
[----:B------:R-:W-:Y:S01]  /*c680*/  IMAD.SHL.U32 R3, R4, 0x8, RZ ;  /* 0x0000000804037824 */ /* 0x000fe200078e00ff */
[----:B------:R-:W-:Y:S02]  /*c690*/  SHF.R.U32.HI R4, RZ, 0x3, R4 ;  /* 0x00000003ff047819 */ /* 0x000fe40000011604 */
[----:B------:R-:W-:-:S04]  /*c6a0*/  LOP3.LUT R2, R2, 0x38, R5, 0x78, !PT ;  /* 0x0000003802027812 */ /* 0x000fc800078e7805 */
[----:B------:R-:W-:Y:S01]  /*c6b0*/  LOP3.LUT R2, R2, 0x200, R3, 0xf8, !PT ;  /* 0x0000020002027812 */ /* 0x000fe200078ef803 */
[----:B------:R-:W-:-:S04]  /*c6c0*/  IMAD.SHL.U32 R3, R5, 0x10, RZ ;  /* 0x0000001005037824 */ /* 0x000fc800078e00ff */
[----:B------:R-:W-:Y:S01]  /*c6d0*/  IMAD R0, R2, 0x2, R17 ;  /* 0x0000000202007824 */ /* 0x000fe200078e0211 */
[----:B------:R-:W-:-:S04]  /*c6e0*/  LOP3.LUT R3, R4, 0x70, R3, 0xf8, !PT ;  /* 0x0000007004037812 */ /* 0x000fc800078ef803 */
[----:B------:R3:W-:Y:S03]  /*c6f0*/  STL [R1+0x8], R0 ;  /* 0x0000080001007387 */ /* 0x0007e60000100800 */
.L_x_300:
[----:B0-----:R-:W0:Y:S02]  /*c700*/  LDC.64 R2, c[0x0][0xc88] ;  /* 0x00032200ff027b82 */ /* 0x001e240000000a00 */
[----:B0-----:R-:W-:-:S05]  /*c710*/  IMAD.WIDE R2, R27, 0x4, R2 ;  /* 0x000000041b027825 */ /* 0x001fca00078e0202 */
[----:B--2---:R-:W2:Y:S01]  /*c720*/  LDG.E R10, desc[UR38][R2.64] ;  /* 0x00000026020a7981 */ /* 0x004ea2000c1e1900 */
[----:B------:R-:W-:Y:S05]  /*c730*/  YIELD ;  /* 0x0000000000007946 */ /* 0x000fea0003800000 */
[----:B------:R-:W-:Y:S01]  /*c740*/  ULDC.64 UR4, c[0x0][0xa28] ;  /* 0x00028a0000047ab9 */ /* 0x000fe20000000a00 */
[----:B---3--:R-:W-:Y:S01]  /*c750*/  IMAD.MOV.U32 R0, RZ, RZ, RZ ;  /* 0x000000ffff007224 */ /* 0x008fe200078e00ff */
[----:B------:R-:W-:Y:S01]  /*c760*/  ISETP.NE.U32.AND P0, PT, RZ, UR4, PT ;  /* 0x00000004ff007c0c */ /* 0x000fe2000bf05070 */
[----:B------:R-:W-:Y:S01]  /*c770*/  IMAD.MOV.U32 R6, RZ, RZ, RZ ;  /* 0x000000ffff067224 */ /* 0x000fe200078e00ff */
[----:B------:R-:W-:Y:S01]  /*c780*/  ULDC.64 UR8, c[0x0][0xa08] ;  /* 0x0002820000087ab9 */ /* 0x000fe20000000a00 */
[----:B------:R-:W-:Y:S01]  /*c790*/  ULDC.64 UR6, c[0x0][0xa18] ;  /* 0x0002860000067ab9 */ /* 0x000fe20000000a00 */
[----:B------:R-:W-:-:S02]  /*c7a0*/  ISETP.NE.AND.EX P0, PT, RZ, UR5, PT, P0 ;  /* 0x00000005ff007c0c */ /* 0x000fc4000bf05300 */
[----:B------:R-:W-:Y:S02]  /*c7b0*/  ISETP.NE.U32.AND P2, PT, RZ, UR8, PT ;  /* 0x00000008ff007c0c */ /* 0x000fe4000bf45070 */
[----:B--2---:R-:W-:Y:S01]  /*c7c0*/  SHF.R.S32.HI R4, RZ, 0x1f, R10 ;  /* 0x0000001fff047819 */ /* 0x004fe2000001140a */
[----:B------:R-:W-:-:S08]  /*c7d0*/  IMAD.SHL.U32 R19, R10, 0x4, RZ ;  /* 0x000000040a137824 */ /* 0x000fd000078e00ff */
[C---:B------:R-:W-:Y:S01]  /*c7e0*/  @P0 LEA R2, P1, R10.reuse, UR4, 0x2 ;  /* 0x000000040a020c11 */ /* 0x040fe2000f8210ff */
[----:B------:R-:W-:Y:S03]  /*c7f0*/  STL [R1+0xc], R10 ;  /* 0x00000c0a01007387 */ /* 0x000fe60000100800 */
[C-C-:B------:R-:W-:Y:S01]  /*c800*/  @P0 LEA.HI.X R3, R10.reuse, UR5, R4.reuse, 0x2, P1 ;  /* 0x000000050a030c11 */ /* 0x140fe200088f1404 */
[----:B------:R-:W-:Y:S01]  /*c810*/  ULDC.64 UR4, c[0x0][0xa00] ;  /* 0x0002800000047ab9 */ /* 0x000fe20000000a00 */
[----:B------:R-:W-:Y:S01]  /*c820*/  SHF.L.U64.HI R22, R10, 0x2, R4 ;  /* 0x000000020a167819 */ /* 0x000fe20000010204 */
[----:B------:R0:W-:Y:S01]  /*c830*/  STL [R1+0x20], R4 ;  /* 0x0000200401007387 */ /* 0x0001e20000100800 */
[----:B------:R-:W-:-:S03]  /*c840*/  ISETP.NE.U32.AND P1, PT, RZ, UR4, PT ;  /* 0x00000004ff007c0c */ /* 0x000fc6000bf25070 */
[----:B-1----:R1:W5:Y:S01]  /*c850*/  @P0 LDG.E R0, desc[UR38][R2.64] ;  /* 0x0000002602000981 */ /* 0x002362000c1e1900 */
[----:B------:R-:W-:Y:S01]  /*c860*/  ISETP.NE.AND.EX P1, PT, RZ, UR5, PT, P1 ;  /* 0x00000005ff007c0c */ /* 0x000fe2000bf25310 */
[----:B------:R-:W-:Y:S01]  /*c870*/  IMAD.MOV.U32 R8, RZ, RZ, RZ ;  /* 0x000000ffff087224 */ /* 0x000fe200078e00ff */
[----:B------:R-:W-:Y:S02]  /*c880*/  ISETP.NE.AND.EX P0, PT, RZ, UR9, PT, P2 ;  /* 0x00000009ff007c0c */ /* 0x000fe4000bf05320 */
[----:B------:R-:W-:Y:S02]  /*c890*/  ISETP.NE.U32.AND P2, PT, RZ, UR6, PT ;  /* 0x00000006ff007c0c */ /* 0x000fe4000bf45070 */
[C---:B0-----:R-:W-:Y:S02]  /*c8a0*/  IADD3 R4, P4, R19.reuse, UR8, RZ ;  /* 0x0000000813047c10 */ /* 0x041fe4000ff9e0ff */
[----:B-1----:R-:W-:Y:S02]  /*c8b0*/  IADD3 R2, P3, R19, UR4, RZ ;  /* 0x0000000413027c10 */ /* 0x002fe4000ff7e0ff */
[----:B------:R-:W-:-:S02]  /*c8c0*/  ISETP.NE.AND.EX P2, PT, RZ, UR7, PT, P2 ;  /* 0x00000007ff007c0c */ /* 0x000fc4000bf45320 */
[C---:B------:R-:W-:Y:S02]  /*c8d0*/  IADD3.X R3, R22.reuse, UR5, RZ, P3, !PT ;  /* 0x0000000516037c10 */ /* 0x040fe40009ffe4ff */
[----:B------:R-:W-:-:S03]  /*c8e0*/  IADD3.X R5, R22, UR9, RZ, P4, !PT ;  /* 0x0000000916057c10 */ /* 0x000fc6000a7fe4ff */
[----:B------:R-:W2:Y:S01]  /*c8f0*/  @P1 LDG.E R6, desc[UR38][R2.64] ;  /* 0x0000002602061981 */ /* 0x000ea2000c1e1900 */
[----:B------:R-:W-:Y:S02]  /*c900*/  ULDC UR4, c[0x0][0x288] ;  /* 0x0000a20000047ab9 */ /* 0x000fe40000000800 */
[----:B------:R-:W-:Y:S01]  /*c910*/  IMAD.U32 R9, RZ, RZ, UR4 ;  /* 0x00000004ff097e24 */ /* 0x000fe2000f8e00ff */
[----:B------:R-:W5:Y:S01]  /*c920*/  @P0 LDG.E R8, desc[UR38][R4.64] ;  /* 0x0000002604080981 */ /* 0x000f62000c1e1900 */
[----:B------:R-:W-:-:S03]  /*c930*/  ULDC.64 UR4, c[0x0][0x418] ;  /* 0x0001060000047ab9 */ /* 0x000fc60000000a00 */
[----:B--2---:R0:W-:Y:S02]  /*c940*/  STL [R1+0x10], R6 ;  /* 0x0000100601007387 */ /* 0x0041e40000100800 */
[----:B0-----:R-:W-:-:S04]  /*c950*/  @P2 IADD3 R6, P3, R19, UR6, RZ ;  /* 0x0000000613062c10 */ /* 0x001fc8000ff7e0ff */
[----:B------:R-:W-:-:S05]  /*c960*/  @P2 IADD3.X R7, R22, UR7, RZ, P3, !PT ;  /* 0x0000000716072c10 */ /* 0x000fca0009ffe4ff */
[----:B------:R0:W2:Y:S01]  /*c970*/  @P2 LDG.E R9, desc[UR38][R6.64] ;  /* 0x0000002606092981 */ /* 0x0000a2000c1e1900 */
[----:B------:R-:W-:-:S03]  /*c980*/  UISETP.NE.U32.AND UP0, UPT, UR4, URZ, UPT ;  /* 0x0000003f0400728c */ /* 0x000fc6000bf05070 */
[----:B------:R-:W-:Y:S01]  /*c990*/  ULDC UR4, c[0x0][0x424] ;  /* 0x0001090000047ab9 */ /* 0x000fe20000000800 */
[----:B------:R-:W-:-:S03]  /*c9a0*/  UISETP.NE.AND.EX UP0, UPT, UR5, URZ, UPT, UP0 ;  /* 0x0000003f0500728c */ /* 0x000fc6000bf05300 */
[----:B------:R-:W-:Y:S01]  /*c9b0*/  ULDC UR5, c[0x0][0x2f0] ;  /* 0x0000bc0000057ab9 */ /* 0x000fe20000000800 */
[----:B------:R-:W-:-:S04]  /*c9c0*/  USEL UR4, UR4, 0x1, UP0 ;  /* 0x0000000104047887 */ /* 0x000fc80008000000 */
[----:B------:R-:W-:-:S06]  /*c9d0*/  UIMAD UR4, UR4, UR5, URZ ;  /* 0x00000005040472a4 */ /* 0x000fcc000f8e023f */
[----:B0-----:R-:W-:Y:S01]  /*c9e0*/  MOV R7, UR4 ;  /* 0x0000000400077c02 */ /* 0x001fe20008000f00 */
[----:B--2---:R0:W-:Y:S01]  /*c9f0*/  STL [R1+0x30], R9 ;  /* 0x0000300901007387 */ /* 0x0041e20000100800 */
[----:B------:R-:W-:Y:S05]  /*ca00*/  @P2 BRA `(.L_x_211) ;  /* 0x0000000000142947 */ /* 0x000fea0003800000 */
[----:B------:R-:W-:Y:S05]  /*ca10*/  @!P1 BRA `(.L_x_211) ;  /* 0x0000000000109947 */ /* 0x000fea0003800000 */
[----:B------:R-:W2:Y:S04]  /*ca20*/  LDG.E R6, desc[UR38][R2.64] ;  /* 0x0000002602067981 */ /* 0x000ea8000c1e1900 */
[----:B0-----:R-:W2:Y:S02]  /*ca30*/  LDG.E R9, desc[UR38][R2.64+0x4] ;  /* 0x0000042602097981 */ /* 0x001ea4000c1e1900 */
[----:B--2---:R-:W-:-:S05]  /*ca40*/  IMAD.IADD R2, R9, 0x1, -R6 ;  /* 0x0000000109027824 */ /* 0x004fca00078e0a06 */
[----:B------:R1:W-:Y:S02]  /*ca50*/  STL [R1+0x30], R2 ;  /* 0x0000300201007387 */ /* 0x0003e40000100800 */
.L_x_211:
[----:B------:R-:W-:Y:S01]  /*ca60*/  ULDC.64 UR4, c[0x0][0xa20] ;  /* 0x0002880000047ab9 */ /* 0x000fe20000000a00 */
[C---:B------:R-:W-:Y:S01]  /*ca70*/  LOP3.LUT R6, R26.reuse, 0xff000000, RZ, 0xc0, !PT ;  /* 0xff0000001a067812 */ /* 0x040fe200078ec0ff */
[----:B------:R-:W-:Y:S01]  /*ca80*/  IMAD.MOV.U32 R23, RZ, RZ, R10 ;  /* 0x000000ffff177224 */ /* 0x000fe200078e000a */
[----:B------:R-:W-:Y:S02]  /*ca90*/  ISETP.NE.U32.AND P1, PT, RZ, UR4, PT ;  /* 0x00000004ff007c0c */ /* 0x000fe4000bf25070 */
[----:B------:R-:W-:Y:S02]  /*caa0*/  SHF.R.U32.HI R6, RZ, 0x8, R6 ;  /* 0x00000008ff067819 */ /* 0x000fe40000011606 */
[----:B------:R-:W-:Y:S02]  /*cab0*/  ISETP.NE.AND.EX P1, PT, RZ, UR5, PT, P1 ;  /* 0x00000005ff007c0c */ /* 0x000fe4000bf25310 */
[C---:B-1----:R-:W-:Y:S02]  /*cac0*/  LOP3.LUT R2, R26.reuse, 0xff0000, RZ, 0xc0, !PT ;  /* 0x00ff00001a027812 */ /* 0x042fe400078ec0ff */
[----:B------:R-:W-:Y:S01]  /*cad0*/  LOP3.LUT R16, R26, 0xffff, RZ, 0xc0, !PT ;  /* 0x0000ffff1a107812 */ /* 0x000fe200078ec0ff */
[----:B-----5:R-:W-:Y:S01]  /*cae0*/  IMAD.IADD R26, R8, 0x1, R0 ;  /* 0x00000001081a7824 */ /* 0x020fe200078e0200 */
[----:B------:R-:W-:-:S07]  /*caf0*/  LEA.HI R6, R2, R6, RZ, 0x10 ;  /* 0x0000000602067211 */ /* 0x000fce00078f80ff */
[----:B------:R-:W-:Y:S05]  /*cb00*/  @!P1 BRA `(.L_x_212) ;  /* 0x0000000000109947 */ /* 0x000fea0003800000 */
[----:B------:R-:W-:-:S04]  /*cb10*/  IADD3 R2, P0, R19, UR4, RZ ;  /* 0x0000000413027c10 */ /* 0x000fc8000ff1e0ff */
[----:B------:R-:W-:-:S05]  /*cb20*/  IADD3.X R3, R22, UR5, RZ, P0, !PT ;  /* 0x0000000516037c10 */ /* 0x000fca00087fe4ff */
[----:B------:R1:W5:Y:S01]  /*cb30*/  LDG.E R7, desc[UR38][R2.64] ;  /* 0x0000002602077981 */ /* 0x000362000c1e1900 */
[----:B------:R-:W-:Y:S05]  /*cb40*/  BRA `(.L_x_213) ;  /* 0x0000000000107947 */ /* 0x000fea0003800000 */
.L_x_212:
[----:B------:R-:W-:Y:S05]  /*cb50*/  @!P0 BRA `(.L_x_213) ;  /* 0x00000000000c8947 */ /* 0x000fea0003800000 */
[----:B------:R-:W2:Y:S04]  /*cb60*/  LDG.E R7, desc[UR38][R4.64] ;  /* 0x0000002604077981 */ /* 0x000ea8000c1e1900 */
[----:B------:R-:W2:Y:S02]  /*cb70*/  LDG.E R2, desc[UR38][R4.64+0x4] ;  /* 0x0000042604027981 */ /* 0x000ea4000c1e1900 */
[----:B--2---:R-:W-:-:S07]  /*cb80*/  IMAD.IADD R7, R2, 0x1, -R7 ;  /* 0x0000000102077824 */ /* 0x004fce00078e0a07 */
.L_x_213:
[----:B-----5:R-:W-:Y:S01]  /*cb90*/  IMAD.IADD R7, R7, 0x1, -R0 ;  /* 0x0000000107077824 */ /* 0x020fe200078e0a00 */
[----:B-1----:R-:W-:Y:S01]  /*cba0*/  MOV R2, RZ ;  /* 0x000000ff00027202 */ /* 0x002fe20000000f00 */
[----:B------:R-:W-:Y:S01]  /*cbb0*/  BSSY B0, `(.L_x_214) ;  /* 0x000002a000007945 */ /* 0x000fe20003800000 */
[----:B0-----:R-:W-:Y:S01]  /*cbc0*/  LOP3.LUT R9, R6, 0xff, RZ, 0xc0, !PT ;  /* 0x000000ff06097812 */ /* 0x001fe200078ec0ff */
[C---:B------:R-:W-:Y:S01]  /*cbd0*/  VIADD R0, R7.reuse, 0xbf ;  /* 0x000000bf07007836 */ /* 0x040fe20000000000 */
[----:B------:R-:W-:Y:S01]  /*cbe0*/  ISETP.GE.AND P0, PT, R7, 0x1, PT ;  /* 0x000000010700780c */ /* 0x000fe20003f06270 */
[----:B------:R0:W-:Y:S01]  /*cbf0*/  STL [R1+0x18], R2 ;  /* 0x0000180201007387 */ /* 0x0001e20000100800 */
[----:B------:R-:W-:Y:S02]  /*cc00*/  IMAD.MOV.U32 R7, RZ, RZ, R2 ;  /* 0x000000ffff077224 */ /* 0x000fe400078e0002 */
[----:B------:R-:W-:-:S05]  /*cc10*/  IMAD.HI R0, R0, 0x2aaaaaab, RZ ;  /* 0x2aaaaaab00007827 */ /* 0x000fca00078e02ff */
[----:B------:R-:W-:-:S04]  /*cc20*/  SHF.R.U32.HI R3, RZ, 0x1f, R0 ;  /* 0x0000001fff037819 */ /* 0x000fc80000011600 */
[----:B------:R-:W-:-:S05]  /*cc30*/  LEA.HI.SX32 R8, R0, R3, 0x1b ;  /* 0x0000000300087211 */ /* 0x000fca00078fdaff */
[----:B------:R0:W-:Y:S04]  /*cc40*/  STL [R1+0x24], R8 ;  /* 0x0000240801007387 */ /* 0x0001e80000100800 */
[----:B------:R0:W-:Y:S01]  /*cc50*/  STL [R1+0x38], R9 ;  /* 0x0000380901007387 */ /* 0x0001e20000100800 */
[----:B------:R-:W-:Y:S05]  /*cc60*/  @!P0 BRA `(.L_x_215) ;  /* 0x0000000000788947 */ /* 0x000fea0003800000 */
[----:B------:R-:W-:-:S04]  /*cc70*/  SHF.R.U32.HI R6, RZ, 0x10, R6 ;  /* 0x00000010ff067819 */ /* 0x000fc80000011606 */
[----:B------:R-:W-:-:S13]  /*cc80*/  ISETP.NE.AND P0, PT, R6, RZ, PT ;  /* 0x000000ff0600720c */ /* 0x000fda0003f05270 */
[----:B------:R-:W1:Y:S02]  /*cc90*/  @!P0 LDC R6, c[0x0][0x9f0] ;  /* 0x00027c00ff068b82 */ /* 0x000e640000000800 */
[-C--:B-1----:R-:W-:Y:S02]  /*cca0*/  IABS R0, R6.reuse ;  /* 0x0000000600007213 */ /* 0x082fe40000000000 */
[----:B------:R-:W-:Y:S02]  /*ccb0*/  IABS R5, R6 ;  /* 0x0000000600057213 */ /* 0x000fe40000000000 */
[----:B0-----:R-:W0:Y:S03]  /*ccc0*/  I2F.RP R2, R0 ;  /* 0x0000000000027306 */ /* 0x001e260000209400 */
[----:B------:R-:W-:-:S05]  /*ccd0*/  IMAD.MOV R5, RZ, RZ, -R5 ;  /* 0x000000ffff057224 */ /* 0x000fca00078e0a05 */
[----:B0-----:R-:W0:Y:S02]  /*cce0*/  MUFU.RCP R2, R2 ;  /* 0x0000000200027308 */ /* 0x001e240000001000 */
[----:B0-----:R-:W-:-:S06]  /*ccf0*/  VIADD R2, R2, 0xffffffe ;  /* 0x0ffffffe02027836 */ /* 0x001fcc0000000000 */
[----:B------:R-:W0:Y:S02]  /*cd00*/  F2I.FTZ.U32.TRUNC.NTZ R3, R2 ;  /* 0x0000000200037305 */ /* 0x000e24000021f000 */
[----:B0-----:R-:W-:-:S04]  /*cd10*/  IMAD.MOV R2, RZ, RZ, -R3 ;  /* 0x000000ffff027224 */ /* 0x001fc800078e0a03 */
[----:B------:R-:W-:Y:S02]  /*cd20*/  IMAD R4, R2, R0, RZ ;  /* 0x0000000002047224 */ /* 0x000fe400078e02ff */
[----:B------:R-:W-:-:S04]  /*cd30*/  IMAD.MOV.U32 R2, RZ, RZ, RZ ;  /* 0x000000ffff027224 */ /* 0x000fc800078e00ff */
[----:B------:R-:W-:Y:S01]  /*cd40*/  IMAD.HI.U32 R4, R3, R4, R2 ;  /* 0x0000000403047227 */ /* 0x000fe200078e0002 */
[----:B------:R-:W-:-:S04]  /*cd50*/  IADD3 R3, R6, -0x1, R8 ;  /* 0xffffffff06037810 */ /* 0x000fc80007ffe008 */
[----:B------:R-:W-:Y:S02]  /*cd60*/  IABS R2, R3 ;  /* 0x0000000300027213 */ /* 0x000fe40000000000 */
[----:B------:R-:W-:-:S03]  /*cd70*/  LOP3.LUT R3, R3, R6, RZ, 0x3c, !PT ;  /* 0x0000000603037212 */ /* 0x000fc600078e3cff */
[----:B------:R-:W-:Y:S01]  /*cd80*/  IMAD.HI.U32 R4, R4, R2, RZ ;  /* 0x0000000204047227 */ /* 0x000fe200078e00ff */
[----:B------:R-:W-:-:S03]  /*cd90*/  ISETP.GE.AND P2, PT, R3, RZ, PT ;  /* 0x000000ff0300720c */ /* 0x000fc60003f46270 */
[----:B------:R-:W-:-:S05]  /*cda0*/  IMAD R2, R4, R5, R2 ;  /* 0x0000000504027224 */ /* 0x000fca00078e0202 */
[----:B------:R-:W-:-:S13]  /*cdb0*/  ISETP.GT.U32.AND P1, PT, R0, R2, PT ;  /* 0x000000020000720c */ /* 0x000fda0003f24070 */
[----:B------:R-:W-:Y:S01]  /*cdc0*/  @!P1 IMAD.IADD R2, R2, 0x1, -R0 ;  /* 0x0000000102029824 */ /* 0x000fe200078e0a00 */
[----:B------:R-:W-:Y:S02]  /*cdd0*/  @!P1 IADD3 R4, R4, 0x1, RZ ;  /* 0x0000000104049810 */ /* 0x000fe40007ffe0ff */
[----:B------:R-:W-:Y:S02]  /*cde0*/  ISETP.NE.AND P1, PT, R6, RZ, PT ;  /* 0x000000ff0600720c */ /* 0x000fe40003f25270 */
[----:B------:R-:W-:-:S13]  /*cdf0*/  ISETP.GE.U32.AND P0, PT, R2, R0, PT ;  /* 0x000000000200720c */ /* 0x000fda0003f06070 */
[----:B------:R-:W-:-:S04]  /*ce00*/  @P0 VIADD R4, R4, 0x1 ;  /* 0x0000000104040836 */ /* 0x000fc80000000000 */
[----:B------:R-:W-:Y:S01]  /*ce10*/  @!P2 IMAD.MOV R4, RZ, RZ, -R4 ;  /* 0x000000ffff04a224 */ /* 0x000fe200078e0a04 */
[----:B------:R-:W-:-:S05]  /*ce20*/  @!P1 LOP3.LUT R4, RZ, R6, RZ, 0x33, !PT ;  /* 0x00000006ff049212 */ /* 0x000fca00078e33ff */
[----:B------:R-:W-:-:S05]  /*ce30*/  IMAD.MOV.U32 R7, RZ, RZ, R4 ;  /* 0x000000ffff077224 */ /* 0x000fca00078e0004 */
[----:B------:R1:W-:Y:S02]  /*ce40*/  STL [R1+0x18], R7 ;  /* 0x0000180701007387 */ /* 0x0003e40000100800 */
.L_x_215:
[----:B------:R-:W-:Y:S05]  /*ce50*/  BSYNC B0 ;  /* 0x0000000000007941 */ /* 0x000fea0003800000 */
.L_x_214:
[----:B------:R-:W-:Y:S01]  /*ce60*/  IMAD.MOV.U32 R0, RZ, RZ, R7 ;  /* 0x000000ffff007224 */ /* 0x000fe200078e0007 */
[----:B------:R-:W-:Y:S03]  /*ce70*/  BSSY B7, `(.L_x_216) ;  /* 0x0000358000077945 */ /* 0x000fe60003800000 */
[----:B0-----:R-:W-:-:S05]  /*ce80*/  IMAD R2, R9, R0, RZ ;  /* 0x0000000009027224 */ /* 0x001fca00078e02ff */
[----:B------:R-:W-:Y:S01]  /*ce90*/  VIADDMNMX R0, R2, R0, R8, PT ;  /* 0x0000000002007246 */ /* 0x000fe20003800108 */
[----:B------:R0:W-:Y:S03]  /*cea0*/  STL [R1+0x4], R2 ;  /* 0x0000040201007387 */ /* 0x0001e60000100800 */
[----:B------:R-:W-:Y:S01]  /*ceb0*/  ISETP.GT.AND P0, PT, R0, R2, PT ;  /* 0x000000020000720c */ /* 0x000fe20003f04270 */
[----:B------:R0:W-:-:S12]  /*cec0*/  STL [R1+0x1c], R0 ;  /* 0x00001c0001007387 */ /* 0x0001d80000100800 */
[----:B0-----:R-:W-:Y:S05]  /*ced0*/  @P0 BRA `(.L_x_217) ;  /* 0x0000000000440947 */ /* 0x001fea0003800000 */
[----:B------:R-:W0:Y:S02]  /*cee0*/  S2R R0, SR_TID.X ;  /* 0x0000000000007919 */ /* 0x000e240000002100 */
[----:B0-----:R-:W-:-:S04]  /*cef0*/  LOP3.LUT R0, R0, 0x7f, RZ, 0xc0, !PT ;  /* 0x0000007f00007812 */ /* 0x001fc800078ec0ff */
[----:B------:R-:W-:-:S13]  /*cf00*/  ISETP.NE.AND P0, PT, R0, RZ, PT ;  /* 0x000000ff0000720c */ /* 0x000fda0003f05270 */
[----:B------:R-:W-:Y:S05]  /*cf10*/  @P0 BRA `(.L_x_218) ;  /* 0x0000003400340947 */ /* 0x000fea0003800000 */
[----:B------:R-:W0:Y:S01]  /*cf20*/  S2R R5, SR_LANEID ;  /* 0x0000000000057919 */ /* 0x000e220000000000 */
[----:B------:R-:W-:Y:S01]  /*cf30*/  VOTEU.ANY UR4, UPT, PT ;  /* 0x0000000000047886 */ /* 0x000fe200038e0100 */
[----:B------:R-:W2:Y:S01]  /*cf40*/  LDC.64 R2, c[0x0][0xc60] ;  /* 0x00031800ff027b82 */ /* 0x000ea20000000a00 */
[----:B------:R-:W0:Y:S02]  /*cf50*/  FLO.U32 R0, UR4 ;  /* 0x0000000400007d00 */ /* 0x000e2400080e0000 */
[----:B0-----:R-:W-:-:S06]  /*cf60*/  ISETP.EQ.U32.AND P0, PT, R0, R5, PT ;  /* 0x000000050000720c */ /* 0x001fcc0003f02070 */
[----:B------:R-:W2:Y:S07]  /*cf70*/  POPC R5, UR4 ;  /* 0x0000000400057d09 */ /* 0x000eae0008000000 */
[----:B--2---:R-:W2:Y:S01]  /*cf80*/  @P0 ATOMG.E.ADD.STRONG.GPU PT, R3, desc[UR38][R2.64], R5 ;  /* 0x00000005020309a8 */ /* 0x004ea200081ee1e6 */
[----:B------:R-:W0:Y:S02]  /*cf90*/  S2R R4, SR_LTMASK ;  /* 0x0000000000047919 */ /* 0x000e240000003900 */
[----:B0-----:R-:W-:-:S04]  /*cfa0*/  LOP3.LUT R4, R4, UR4, RZ, 0xc0, !PT ;  /* 0x0000000404047c12 */ /* 0x001fc8000f8ec0ff */
[----:B-1----:R-:W0:Y:S01]  /*cfb0*/  POPC R7, R4 ;  /* 0x0000000400077309 */ /* 0x002e220000000000 */
[----:B--2---:R-:W0:Y:S02]  /*cfc0*/  SHFL.IDX PT, R0, R3, R0, 0x1f ;  /* 0x00001f0003007589 */ /* 0x004e2400000e0000 */
[----:B0-----:R-:W-:Y:S01]  /*cfd0*/  IADD3 R24, R0, UR36, R7 ;  /* 0x0000002400187c10 */ /* 0x001fe2000fffe007 */
[----:B------:R-:W-:Y:S06]  /*cfe0*/  BRA `(.L_x_218) ;  /* 0x0000003400007947 */ /* 0x000fec0003800000 */
.L_x_217:
[----:B------:R-:W-:Y:S01]  /*cff0*/  VIADD R0, R17, 0x12400 ;  /* 0x0001240011007836 */ /* 0x000fe20000000000 */
[----:B------:R-:W-:Y:S04]  /*d000*/  BSSY B6, `(.L_x_219) ;  /* 0x0000013000067945 */ /* 0x000fe80003800000 */
[----:B------:R-:W-:-:S13]  /*d010*/  LOP3.LUT P0, RZ, R0, 0x3ff, RZ, 0xc0, !PT ;  /* 0x000003ff00ff7812 */ /* 0x000fda000780c0ff */
[----:B------:R-:W-:Y:S05]  /*d020*/  @!P0 BRA `(.L_x_220) ;  /* 0x0000000000408947 */ /* 0x000fea0003800000 */
[----:B------:R-:W-:Y:S01]  /*d030*/  MOV R2, 0x0 ;  /* 0x0000000000027802 */ /* 0x000fe20000000f00 */
[----:B------:R-:W-:Y:S01]  /*d040*/  ULDC.64 UR6, c[0x4][0xa8] ;  /* 0x01002a0000067ab9 */ /* 0x000fe20000000a00 */
[----:B------:R-:W-:Y:S01]  /*d050*/  ULDC.64 UR8, c[0x4][0xb0] ;  /* 0x01002c0000087ab9 */ /* 0x000fe20000000a00 */
[----:B------:R-:W-:Y:S01]  /*d060*/  ULDC.64 UR4, c[0x4][0x30] ;  /* 0x01000c0000047ab9 */ /* 0x000fe20000000a00 */
[----:B------:R-:W-:Y:S01]  /*d070*/  IMAD.U32 R4, RZ, RZ, UR6 ;  /* 0x00000006ff047e24 */ /* 0x000fe2000f8e00ff */
[----:B------:R-:W-:Y:S01]  /*d080*/  MOV R5, UR7 ;  /* 0x0000000700057c02 */ /* 0x000fe20008000f00 */
[----:B------:R-:W0:Y:S01]  /*d090*/  LDC.64 R2, c[0x4][R2] ;  /* 0x0100000002027b82 */ /* 0x000e220000000a00 */
[----:B------:R-:W-:Y:S01]  /*d0a0*/  IMAD.U32 R6, RZ, RZ, UR8 ;  /* 0x00000008ff067e24 */ /* 0x000fe2000f8e00ff */
[----:B------:R-:W-:Y:S01]  /*d0b0*/  MOV R13, RZ ;  /* 0x000000ff000d7202 */ /* 0x000fe20000000f00 */
[----:B-1----:R-:W-:Y:S02]  /*d0c0*/  IMAD.U32 R7, RZ, RZ, UR9 ;  /* 0x00000009ff077e24 */ /* 0x002fe4000f8e00ff */
[----:B------:R-:W-:-:S02]  /*d0d0*/  IMAD.U32 R10, RZ, RZ, UR4 ;  /* 0x00000004ff0a7e24 */ /* 0x000fc4000f8e00ff */
[----:B------:R-:W-:Y:S02]  /*d0e0*/  IMAD.U32 R11, RZ, RZ, UR5 ;  /* 0x00000005ff0b7e24 */ /* 0x000fe4000f8e00ff */
[----:B------:R-:W-:Y:S02]  /*d0f0*/  IMAD.MOV.U32 R8, RZ, RZ, 0x70 ;  /* 0x00000070ff087424 */ /* 0x000fe400078e00ff */
[----:B------:R-:W-:-:S07]  /*d100*/  IMAD.MOV.U32 R12, RZ, RZ, 0x1 ;  /* 0x00000001ff0c7424 */ /* 0x000fce00078e00ff */
[----:B------:R-:W-:-:S07]  /*d110*/  LEPC R20, `(.L_x_220) ;  /* 0x000000001014794e */ /* 0x000fce0000000000 */
[----:B0-----:R-:W-:Y:S05]  /*d120*/  CALL.ABS.NOINC R2 ;  /* 0x0000000002007343 */ /* 0x001fea0003c00000 */
.L_x_220:
[----:B------:R-:W-:Y:S05]  /*d130*/  BSYNC B6 ;  /* 0x0000000000067941 */ /* 0x000fea0003800000 */
.L_x_219:
        /* <DEDUP_REMOVED lines=8> */
[----:B------:R0:W2:Y:S01]  /*d1c0*/  LDC.64 R2, c[0x4][R29] ;  /* 0x010000001d027b82 */ /* 0x0000a20000000a00 */
[----:B------:R-:W-:Y:S01]  /*d1d0*/  IMAD.U32 R4, RZ, RZ, UR6 ;  /* 0x00000006ff047e24 */ /* 0x000fe2000f8e00ff */
[----:B------:R-:W-:Y:S01]  /*d1e0*/  MOV R11, UR5 ;  /* 0x00000005000b7c02 */ /* 0x000fe20008000f00 */
[----:B------:R-:W-:Y:S02]  /*d1f0*/  IMAD.U32 R5, RZ, RZ, UR7 ;  /* 0x00000007ff057e24 */ /* 0x000fe4000f8e00ff */
[----:B------:R-:W-:Y:S02]  /*d200*/  IMAD.U32 R6, RZ, RZ, UR8 ;  /* 0x00000008ff067e24 */ /* 0x000fe4000f8e00ff */
[----:B-1----:R-:W-:-:S02]  /*d210*/  IMAD.U32 R7, RZ, RZ, UR9 ;  /* 0x00000009ff077e24 */ /* 0x002fc4000f8e00ff */
[----:B------:R-:W-:Y:S02]  /*d220*/  IMAD.U32 R10, RZ, RZ, UR4 ;  /* 0x00000004ff0a7e24 */ /* 0x000fe4000f8e00ff */
[----:B------:R-:W-:Y:S02]  /*d230*/  IMAD.MOV.U32 R8, RZ, RZ, 0x70 ;  /* 0x00000070ff087424 */ /* 0x000fe400078e00ff */
[----:B------:R-:W-:Y:S02]  /*d240*/  IMAD.MOV.U32 R12, RZ, RZ, 0x1 ;  /* 0x00000001ff0c7424 */ /* 0x000fe400078e00ff */
[----:B0-----:R-:W-:-:S07]  /*d250*/  IMAD.MOV.U32 R13, RZ, RZ, RZ ;  /* 0x000000ffff0d7224 */ /* 0x001fce00078e00ff */
[----:B------:R-:W-:-:S07]  /*d260*/  LEPC R20, `(.L_x_223) ;  /* 0x000000001014794e */ /* 0x000fce0000000000 */
[----:B--2---:R-:W-:Y:S05]  /*d270*/  CALL.ABS.NOINC R2 ;  /* 0x0000000002007343 */ /* 0x004fea0003c00000 */
.L_x_223:
[----:B------:R0:W1:Y:S01]  /*d280*/  LDC.64 R2, c[0x4][R29] ;  /* 0x010000001d027b82 */ /* 0x0000620000000a00 */
[----:B------:R-:W-:Y:S01]  /*d290*/  ULDC.64 UR6, c[0x4][0xa8] ;  /* 0x01002a0000067ab9 */ /* 0x000fe20000000a00 */
[----:B------:R-:W-:Y:S01]  /*d2a0*/  ULDC.64 UR8, c[0x4][0xb0] ;  /* 0x01002c0000087ab9 */ /* 0x000fe20000000a00 */
[----:B------:R-:W-:Y:S01]  /*d2b0*/  ULDC.64 UR4, c[0x4][0x40] ;  /* 0x0100100000047ab9 */ /* 0x000fe20000000a00 */
[----:B------:R-:W-:Y:S01]  /*d2c0*/  IMAD.U32 R4, RZ, RZ, UR6 ;  /* 0x00000006ff047e24 */ /* 0x000fe2000f8e00ff */
[----:B------:R-:W-:Y:S01]  /*d2d0*/  MOV R7, UR9 ;  /* 0x0000000900077c02 */ /* 0x000fe20008000f00 */
[----:B------:R-:W-:Y:S02]  /*d2e0*/  IMAD.U32 R5, RZ, RZ, UR7 ;  /* 0x00000007ff057e24 */ /* 0x000fe4000f8e00ff */
[----:B------:R-:W-:Y:S02]  /*d2f0*/  IMAD.U32 R6, RZ, RZ, UR8 ;  /* 0x00000008ff067e24 */ /* 0x000fe4000f8e00ff */
[----:B------:R-:W-:-:S02]  /*d300*/  IMAD.U32 R10, RZ, RZ, UR4 ;  /* 0x00000004ff0a7e24 */ /* 0x000fc4000f8e00ff */
[----:B------:R-:W-:Y:S02]  /*d310*/  IMAD.U32 R11, RZ, RZ, UR5 ;  /* 0x00000005ff0b7e24 */ /* 0x000fe4000f8e00ff */
[----:B------:R-:W-:Y:S02]  /*d320*/  IMAD.MOV.U32 R8, RZ, RZ, 0x70 ;  /* 0x00000070ff087424 */ /* 0x000fe400078e00ff */
[----:B------:R-:W-:Y:S02]  /*d330*/  IMAD.MOV.U32 R12, RZ, RZ, 0x1 ;  /* 0x00000001ff0c7424 */ /* 0x000fe400078e00ff */
[----:B0-----:R-:W-:-:S07]  /*d340*/  IMAD.MOV.U32 R13, RZ, RZ, RZ ;  /* 0x000000ffff0d7224 */ /* 0x001fce00078e00ff */
[----:B------:R-:W-:-:S07]  /*d350*/  LEPC R20, `(.L_x_222) ;  /* 0x000000001014794e */ /* 0x000fce0000000000 */
[----:B-1----:R-:W-:Y:S05]  /*d360*/  CALL.ABS.NOINC R2 ;  /* 0x0000000002007343 */ /* 0x002fea0003c00000 */
.L_x_222:
[----:B------:R-:W-:Y:S05]  /*d370*/  BSYNC B6 ;  /* 0x0000000000067941 */ /* 0x000fea0003800000 */
.L_x_221:
[----:B------:R-:W-:Y:S01]  /*d380*/  ULDC.64 UR4, c[0x0][0x9f8] ;  /* 0x00027e0000047ab9 */ /* 0x000fe20000000a00 */
[----:B------:R-:W2:Y:S01]  /*d390*/  LDL R20, [R1+0x1c] ;  /* 0x00001c0001147983 */ /* 0x000ea20000100800 */
[----:B------:R-:W-:-:S04]  /*d3a0*/  ISETP.NE.U32.AND P0, PT, RZ, UR4, PT ;  /* 0x00000004ff007c0c */ /* 0x000fc8000bf05070 */
[----:B------:R-:W-:-:S13]  /*d3b0*/  ISETP.NE.AND.EX P0, PT, RZ, UR5, PT, P0 ;  /* 0x00000005ff007c0c */ /* 0x000fda000bf05300 */
[----:B------:R-:W-:-:S04]  /*d3c0*/  @P0 IADD3 R2, P1, R19, UR4, RZ ;  /* 0x0000000413020c10 */ /* 0x000fc8000ff3e0ff */
[----:B------:R-:W-:Y:S01]  /*d3d0*/  @P0 IADD3.X R3, R22, UR5, RZ, P1, !PT ;  /* 0x0000000516030c10 */ /* 0x000fe20008ffe4ff */
[----:B------:R-:W-:-:S04]  /*d3e0*/  ULDC.64 UR4, c[0x0][0xa08] ;  /* 0x0002820000047ab9 */ /* 0x000fc80000000a00 */
[----:B------:R0:W3:Y:S02]  /*d3f0*/  @P0 LDG.E R23, desc[UR38][R2.64] ;  /* 0x0000002602170981 */ /* 0x0000e4000c1e1900 */
[----:B0-----:R-:W0:Y:S02]  /*d400*/  LDC.64 R2, c[0x0][0x418] ;  /* 0x00010600ff027b82 */ /* 0x001e240000000a00 */
[----:B0-----:R-:W-:Y:S01]  /*d410*/  LOP3.LUT P0, RZ, R2, UR4, RZ, 0xfc, !PT ;  /* 0x0000000402ff7c12 */ /* 0x001fe2000f80fcff */
[----:B------:R-:W-:-:S03]  /*d420*/  UMOV UR4, 0xffffffff ;  /* 0xffffffff00047882 */ /* 0x000fc60000000000 */
[----:B------:R-:W-:Y:S01]  /*d430*/  LOP3.LUT P0, RZ, R3, UR5, RZ, 0xfc, P0 ;  /* 0x0000000503ff7c12 */ /* 0x000fe2000800fcff */
[----:B--2---:R-:W-:Y:S01]  /*d440*/  VIADD R22, R20, 0xffffffff ;  /* 0xffffffff14167836 */ /* 0x004fe20000000000 */
[----:B---3--:R-:W-:Y:S02]  /*d450*/  SHF.R.S32.HI R29, RZ, 0x1f, R23 ;  /* 0x0000001fff1d7819 */ /* 0x008fe40000011417 */
[----:B------:R-:W-:Y:S01]  /*d460*/  SEL R19, R23, RZ, !P0 ;  /* 0x000000ff17137207 */ /* 0x000fe20004000000 */
[----:B------:R-:W-:Y:S08]  /*d470*/  BRA.DIV UR4, `(.L_x_224) ;  /* 0x00000042044c7947 */ /* 0x000ff0000b800000 */
[----:B------:R-:W0:Y:S02]  /*d480*/  S2R R0, SR_TID.X ;  /* 0x0000000000007919 */ /* 0x000e240000002100 */
[----:B0-----:R-:W-:-:S04]  /*d490*/  SHF.R.U32.HI R0, RZ, 0x5, R0 ;  /* 0x00000005ff007819 */ /* 0x001fc80000011600 */
[----:B------:R-:W-:-:S05]  /*d4a0*/  LOP3.LUT R0, R0, 0x3, RZ, 0xc0, !PT ;  /* 0x0000000300007812 */ /* 0x000fca00078ec0ff */
[----:B------:R0:W2:Y:S02]  /*d4b0*/  SHFL.IDX PT, R14, R0, RZ, 0x1f ;  /* 0x00001fff000e7589 */ /* 0x0000a400000e0000 */
.L_x_316:
[----:B------:R-:W-:Y:S02]  /*d4c0*/  PLOP3.LUT P1, PT, PT, PT, PT, 0x8, 0x0 ;  /* 0x000000000000781c */ /* 0x000fe40003f2e170 */
[----:B--2---:R-:W-:Y:S02]  /*d4d0*/  ISETP.NE.AND P0, PT, R14, RZ, PT ;  /* 0x000000ff0e00720c */ /* 0x004fe40003f05270 */
[----:B0-----:R-:W-:-:S05]  /*d4e0*/  P2R R0, PR, RZ, 0x2 ;  /* 0x00000002ff007803 */ /* 0x001fca0000000000 */
[----:B------:R0:W-:Y:S06]  /*d4f0*/  STL [R1], R0 ;  /* 0x0000000001007387 */ /* 0x0001ec0000100800 */
[----:B------:R-:W-:Y:S05]  /*d500*/  @P0 BRA `(.L_x_225) ;  /* 0x0000000000ec0947 */ /* 0x000fea0003800000 */
[----:B------:R-:W-:-:S03]  /*d510*/  UMOV UR4, 0xffffffff ;  /* 0xffffffff00047882 */ /* 0x000fc60000000000 */
[----:B------:R-:W-:Y:S05]  /*d520*/  BRA.DIV UR4, `(.L_x_226) ;  /* 0x0000004204547947 */ /* 0x000fea000b800000 */
[----:B------:R-:W-:-:S13]  /*d530*/  ELECT P6, URZ, PT ;  /* 0x00000000003f782f */ /* 0x000fda00038c0000 */
.L_x_319:
[----:B------:R-:W-:Y:S05]  /*d540*/  @!P6 BRA `(.L_x_225) ;  /* 0x0000000000dce947 */ /* 0x000fea0003800000 */
[----:B------:R-:W-:-:S04]  /*d550*/  ISETP.NE.U32.AND P0, PT, R2, RZ, PT ;  /* 0x000000ff0200720c */ /* 0x000fc80003f05070 */
[----:B------:R-:W-:-:S13]  /*d560*/  ISETP.NE.AND.EX P0, PT, R3, RZ, PT, P0 ;  /* 0x000000ff0300720c */ /* 0x000fda0003f05300 */
[----:B------:R-:W-:Y:S05]  /*d570*/  @!P0 BRA `(.L_x_227) ;  /* 0x0000000000448947 */ /* 0x000fea0003800000 */
[----:B------:R-:W2:Y:S01]  /*d580*/  LDC R6, c[0x0][0x43c] ;  /* 0x00010f00ff067b82 */ /* 0x000ea20000000800 */
[----:B------:R-:W-:Y:S01]  /*d590*/  ULDC.64 UR4, c[0x0][0x428] ;  /* 0x00010a0000047ab9 */ /* 0x000fe20000000a00 */
[----:B--2---:R-:W-:-:S13]  /*d5a0*/  ISETP.NE.AND P0, PT, R6, 0x1, PT ;  /* 0x000000010600780c */ /* 0x004fda0003f05270 */
[----:B------:R-:W0:Y:S02]  /*d5b0*/  @P0 LDC.64 R4, c[0x0][0x440] ;  /* 0x00011000ff040b82 */ /* 0x000e240000000a00 */
[----:B0-----:R-:W-:Y:S01]  /*d5c0*/  @P0 IMAD.HI.U32 R0, R22, R4, RZ ;  /* 0x0000000416000227 */ /* 0x001fe200078e00ff */
[----:B------:R-:W-:-:S04]  /*d5d0*/  MOV R4, R22 ;  /* 0x0000001600047202 */ /* 0x000fc80000000f00 */
[----:B------:R-:W-:-:S04]  /*d5e0*/  @P0 SHF.R.U32.HI R4, RZ, R5, R0 ;  /* 0x00000005ff040219 */ /* 0x000fc80000011600 */
[--C-:B------:R-:W-:Y:S01]  /*d5f0*/  SHF.R.S32.HI R5, RZ, 0x1f, R4.reuse ;  /* 0x0000001fff057819 */ /* 0x100fe20000011404 */
[----:B------:R-:W-:-:S04]  /*d600*/  IMAD.MOV R0, RZ, RZ, -R4 ;  /* 0x000000ffff007224 */ /* 0x000fc800078e0a04 */
[----:B------:R-:W-:Y:S02]  /*d610*/  IMAD R22, R6, R0, R22 ;  /* 0x0000000006167224 */ /* 0x000fe400078e0216 */
[----:B------:R-:W-:Y:S02]  /*d620*/  IMAD R0, R29, UR4, RZ ;  /* 0x000000041d007c24 */ /* 0x000fe4000f8e02ff */
[----:B------:R-:W-:-:S04]  /*d630*/  IMAD.WIDE.U32 R4, R23, UR4, R4 ;  /* 0x0000000417047c25 */ /* 0x000fc8000f8e0004 */
[----:B------:R-:W-:Y:S01]  /*d640*/  IMAD R0, R23, UR5, R0 ;  /* 0x0000000517007c24 */ /* 0x000fe2000f8e0200 */
[----:B------:R-:W-:-:S03]  /*d650*/  LEA R2, P0, R4, R2, 0x2 ;  /* 0x0000000204027211 */ /* 0x000fc600078010ff */
[----:B------:R-:W-:-:S05]  /*d660*/  IMAD.IADD R0, R5, 0x1, R0 ;  /* 0x0000000105007824 */ /* 0x000fca00078e0200 */
[----:B------:R-:W-:-:S05]  /*d670*/  LEA.HI.X R3, R4, R3, R0, 0x2, P0 ;  /* 0x0000000304037211 */ /* 0x000fca00000f1400 */
[----:B------:R2:W5:Y:S02]  /*d680*/  LDG.E R19, desc[UR38][R2.64] ;  /* 0x0000002602137981 */ /* 0x000564000c1e1900 */
.L_x_227:
[----:B0-----:R-:W-:Y:S01]  /*d690*/  IMAD R0, R18, 0x8, R17 ;  /* 0x0000000812007824 */ /* 0x001fe200078e0211 */
[----:B--2---:R-:W-:-:S04]  /*d6a0*/  SHF.L.U32 R2, R28, 0x1f, RZ ;  /* 0x0000001f1c027819 */ /* 0x004fc800000006ff */
[----:B------:R-:W0:Y:S02]  /*d6b0*/  SYNCS.PHASECHK.TRANS64.TRYWAIT P0, [R0+URZ+0x30840], R2 ;  /* 0x03084002000075a7 */ /* 0x000e24000800017f */
[----:B0-----:R-:W-:Y:S05]  /*d6c0*/  @!P0 BRA `(.L_x_228) ;  /* 0x00000040000c8947 */ /* 0x001fea0003800000 */
.L_x_320:
[----:B------:R-:W2:Y:S02]  /*d6d0*/  S2R R3, SR_TID.X ;  /* 0x0000000000037919 */ /* 0x000ea40000002100 */
[----:B--2---:R-:W-:-:S04]  /*d6e0*/  LOP3.LUT R3, R3, 0x7f, RZ, 0xc0, !PT ;  /* 0x0000007f03037812 */ /* 0x004fc800078ec0ff */
[----:B------:R-:W-:-:S13]  /*d6f0*/  ISETP.NE.AND P0, PT, R3, RZ, PT ;  /* 0x000000ff0300720c */ /* 0x000fda0003f05270 */
[----:B------:R-:W-:Y:S05]  /*d700*/  @P0 BRA `(.L_x_229) ;  /* 0x00000000001c0947 */ /* 0x000fea0003800000 */
[----:B------:R-:W2:Y:S01]  /*d710*/  S2R R3, SR_TID.X ;  /* 0x0000000000037919 */ /* 0x000ea20000002100 */
[----:B0-----:R-:W-:-:S04]  /*d720*/  IMAD.MOV.U32 R2, RZ, RZ, 0x6000 ;  /* 0x00006000ff027424 */ /* 0x001fc800078e00ff */
[----:B------:R3:W-:Y:S01]  /*d730*/  SYNCS.ARRIVE.TRANS64 RZ, [R0+URZ+0x30830], R2 ;  /* 0x0308300200ff79a7 */ /* 0x0007e2000800003f */
[----:B--2---:R-:W-:-:S04]  /*d740*/  LOP3.LUT R3, R3, 0x1f, RZ, 0xc0, !PT ;  /* 0x0000001f03037812 */ /* 0x004fc800078ec0ff */
[----:B------:R-:W-:-:S13]  /*d750*/  ISETP.NE.AND P0, PT, R3, RZ, PT ;  /* 0x000000ff0300720c */ /* 0x000fda0003f05270 */
[----:B---3--:R-:W-:Y:S05]  /*d760*/  @!P0 BRA `(.L_x_229) ;  /* 0x0000000000048947 */ /* 0x008fea0003800000 */
[----:B------:R-:W-:Y:S01]  /*d770*/  BPT.TRAP 0x1 ;  /* 0x000000040000795c */ /* 0x000fe20000300000 */
.L_x_229:
[----:B------:R-:W-:Y:S01]  /*d780*/  R2UR UR9, R0 ;  /* 0x00000000000972ca */ /* 0x000fe200000e0000 */
[----:B0-----:R-:W-:Y:S01]  /*d790*/  IMAD R0, R18, 0x6000, R17 ;  /* 0x0000600012007824 */ /* 0x001fe200078e0211 */
[----:B------:R-:W-:Y:S01]  /*d7a0*/  R2UR UR11, R22 ;  /* 0x00000000160b72ca */ /* 0x000fe200000e0000 */
[----:B------:R-:W-:Y:S01]  /*d7b0*/  UIADD3 UR6, UP0, UR40, 0x370, URZ ;  /* 0x0000037028067890 */ /* 0x000fe2000ff1e03f */
[----:B------:R-:W-:Y:S01]  /*d7c0*/  R2UR UR4, R26 ;  /* 0x000000001a0472ca */ /* 0x000fe200000e0000 */
[----:B------:R-:W-:Y:S01]  /*d7d0*/  UMOV UR5, 0x14f00000 ;  /* 0x14f0000000057882 */ /* 0x000fe20000000000 */
[----:B------:R-:W-:Y:S01]  /*d7e0*/  R2UR UR8, R0 ;  /* 0x00000000000872ca */ /* 0x000fe200000e0000 */
[----:B------:R-:W-:Y:S01]  /*d7f0*/  UIADD3.X UR7, URZ, UR41, URZ, UP0, !UPT ;  /* 0x000000293f077290 */ /* 0x000fe200087fe43f */
[----:B------:R-:W-:Y:S01]  /*d800*/  R2UR UR12, R16 ;  /* 0x00000000100c72ca */ /* 0x000fe200000e0000 */
[----:B------:R-:W-:Y:S01]  /*d810*/  UMOV UR10, URZ ;  /* 0x0000003f000a7c82 */ /* 0x000fe20008000000 */
[----:B-----5:R-:W-:-:S02]  /*d820*/  R2UR UR13, R19 ;  /* 0x00000000130d72ca */ /* 0x020fc400000e0000 */
[----:B------:R-:W-:Y:S01]  /*d830*/  PLOP3.LUT P0, PT, PT, PT, PT, 0x80, 0x0 ;  /* 0x000000000000781c */ /* 0x000fe20003f0f070 */
[----:B------:R-:W-:-:S03]  /*d840*/  UIADD3 UR9, UR9, 0x30830, URZ ;  /* 0x0003083009097890 */ /* 0x000fc6000fffe03f */
[----:B------:R-:W-:Y:S01]  /*d850*/  P2R R0, PR, RZ, 0x1 ;  /* 0x00000001ff007803 */ /* 0x000fe20000000000 */
[----:B------:R-:W-:Y:S02]  /*d860*/  UIMAD UR11, UR11, 0xc0, UR4 ;  /* 0x000000c00b0b78a4 */ /* 0x000fe4000f8e0204 */
[----:B------:R-:W-:Y:S01]  /*d870*/  UIADD3 UR8, UR8, 0x12400, URZ ;  /* 0x0001240008087890 */ /* 0x000fe2000fffe03f */
[----:B------:R-:W-:Y:S01]  /*d880*/  UMOV UR4, 0x0 ;  /* 0x0000000000047882 */ /* 0x000fe20000000000 */
[----:B------:R2:W-:Y:S07]  /*d890*/  STL [R1], R0 ;  /* 0x0000000001007387 */ /* 0x0005ee0000100800 */
[----:B------:R2:W-:Y:S01]  /*d8a0*/  UTMALDG.4D [UR8], [UR6], desc[UR4] ;  /* 0x00000408060075b4 */ /* 0x0005e20008019000 */
[----:B------:R-:W-:-:S02]  /*d8b0*/  NOP ;  /* 0x0000000000007918 */ /* 0x000fc40000000000 */
.L_x_225:
[----:B------:R-:W3:Y:S04]  /*d8c0*/  LDL.LU R4, [R1+0x10] ;  /* 0x0000100001047983 */ /* 0x000ee80000300800 */
[----:B------:R-:W4:Y:S04]  /*d8d0*/  LDL.LU R6, [R1+0xc] ;  /* 0x00000c0001067983 */ /* 0x000f280000300800 */
[----:B------:R-:W5:Y:S01]  /*d8e0*/  LDL.LU R3, [R1+0x20] ;  /* 0x0000200001037983 */ /* 0x000f620000300800 */
[----:B------:R-:W-:Y:S05]  /*d8f0*/  WARPSYNC.ALL ;  /* 0x0000000000007948 */ /* 0x000fea0003800000 */
[----:B--2---:R-:W-:Y:S01]  /*d900*/  ULDC.64 UR6, c[0x0][0xa00] ;  /* 0x0002800000067ab9 */ /* 0x004fe20000000a00 */
[----:B------:R-:W-:Y:S01]  /*d910*/  ULDC.64 UR4, c[0x0][0x298] ;  /* 0x0000a60000047ab9 */ /* 0x000fe20000000a00 */
[----:B0-----:R-:W-:Y:S01]  /*d920*/  VIADD R0, R17, 0xc400 ;  /* 0x0000c40011007836 */ /* 0x001fe20000000000 */
[----:B------:R-:W-:Y:S01]  /*d930*/  BAR.SYNC.DEFER_BLOCKING 0x8, 0x200 ;  /* 0x0208000000007b1d */ /* 0x000fe20000010000 */
[----:B------:R-:W-:-:S03]  /*d940*/  ISETP.NE.U32.AND P0, PT, RZ, UR6, PT ;  /* 0x00000006ff007c0c */ /* 0x000fc6000bf05070 */
[----:B------:R-:W-:Y:S02]  /*d950*/  LOP3.LUT P1, RZ, R0, 0x3ff, RZ, 0xc0, !PT ;  /* 0x000003ff00ff7812 */ /* 0x000fe4000782c0ff */
[----:B------:R-:W-:Y:S01]  /*d960*/  ISETP.NE.AND.EX P0, PT, RZ, UR7, PT, P0 ;  /* 0x00000007ff007c0c */ /* 0x000fe2000bf05300 */
[----:B------:R-:W-:Y:S01]  /*d970*/  BSSY B6, `(.L_x_230) ;  /* 0x000001d000067945 */ /* 0x000fe20003800000 */
[----:B---3--:R-:W-:Y:S02]  /*d980*/  SHF.R.S32.HI R2, RZ, 0x1f, R4 ;  /* 0x0000001fff027819 */ /* 0x008fe40000011404 */
[----:B----4-:R-:W-:-:S03]  /*d990*/  SEL R6, R6, RZ, !P0 ;  /* 0x000000ff06067207 */ /* 0x010fc60004000000 */
[----:B------:R-:W-:-:S04]  /*d9a0*/  IMAD R2, R2, UR4, RZ ;  /* 0x0000000402027c24 */ /* 0x000fc8000f8e02ff */
[C---:B------:R-:W-:Y:S01]  /*d9b0*/  IMAD R0, R4.reuse, UR5, R2 ;  /* 0x0000000504007c24 */ /* 0x040fe2000f8e0202 */
[----:B-----5:R-:W-:Y:S01]  /*d9c0*/  SEL R2, R3, RZ, !P0 ;  /* 0x000000ff03027207 */ /* 0x020fe20004000000 */
[----:B------:R-:W-:-:S04]  /*d9d0*/  IMAD.WIDE.U32 R4, R4, UR4, RZ ;  /* 0x0000000404047c25 */ /* 0x000fc8000f8e00ff */
[----:B------:R-:W-:Y:S01]  /*d9e0*/  IMAD.IADD R0, R5, 0x1, R0 ;  /* 0x0000000105007824 */ /* 0x000fe200078e0200 */
[----:B------:R0:W-:Y:S04]  /*d9f0*/  STL.64 [R1+0x28], R4 ;  /* 0x0000280401007387 */ /* 0x0001e80000100a00 */
[----:B------:R0:W-:Y:S04]  /*da00*/  STL [R1+0xc], R6 ;  /* 0x00000c0601007387 */ /* 0x0001e80000100800 */
[----:B------:R0:W-:Y:S04]  /*da10*/  STL [R1+0x20], R2 ;  /* 0x0000200201007387 */ /* 0x0001e80000100800 */
[----:B------:R0:W-:Y:S01]  /*da20*/  STL [R1+0x10], R0 ;  /* 0x0000100001007387 */ /* 0x0001e20000100800 */
[----:B------:R-:W-:Y:S05]  /*da30*/  @!P1 BRA `(.L_x_231) ;  /* 0x0000000000409947 */ /* 0x000fea0003800000 */
[----:B0-----:R-:W-:Y:S01]  /*da40*/  MOV R2, 0x0 ;  /* 0x0000000000027802 */ /* 0x001fe20000000f00 */
[----:B------:R-:W-:Y:S01]  /*da50*/  ULDC.64 UR6, c[0x4][0xa8] ;  /* 0x01002a0000067ab9 */ /* 0x000fe20000000a00 */
[----:B------:R-:W-:Y:S01]  /*da60*/  ULDC.64 UR8, c[0x4][0xb0] ;  /* 0x01002c0000087ab9 */ /* 0x000fe20000000a00 */
[----:B------:R-:W-:Y:S01]  /*da70*/  ULDC.64 UR4, c[0x4][0x20] ;  /* 0x0100080000047ab9 */ /* 0x000fe20000000a00 */
[----:B------:R-:W-:Y:S01]  /*da80*/  MOV R4, UR6 ;  /* 0x0000000600047c02 */ /* 0x000fe20008000f00 */
[----:B------:R-:W-:Y:S01]  /*da90*/  IMAD.U32 R5, RZ, RZ, UR7 ;  /* 0x00000007ff057e24 */ /* 0x000fe2000f8e00ff */
[----:B------:R-:W0:Y:S01]  /*daa0*/  LDC.64 R2, c[0x4][R2] ;  /* 0x0100000002027b82 */ /* 0x000e220000000a00 */
[----:B------:R-:W-:Y:S01]  /*dab0*/  IMAD.U32 R6, RZ, RZ, UR8 ;  /* 0x00000008ff067e24 */ /* 0x000fe2000f8e00ff */
[----:B------:R-:W-:Y:S01]  /*dac0*/  MOV R12, 0x1 ;  /* 0x00000001000c7802 */ /* 0x000fe20000000f00 */
[----:B-1----:R-:W-:Y:S02]  /*dad0*/  IMAD.U32 R7, RZ, RZ, UR9 ;  /* 0x00000009ff077e24 */ /* 0x002fe4000f8e00ff */
[----:B------:R-:W-:-:S02]  /*dae0*/  IMAD.U32 R10, RZ, RZ, UR4 ;  /* 0x00000004ff0a7e24 */ /* 0x000fc4000f8e00ff */
[----:B------:R-:W-:Y:S02]  /*daf0*/  IMAD.U32 R11, RZ, RZ, UR5 ;  /* 0x00000005ff0b7e24 */ /* 0x000fe4000f8e00ff */
[----:B------:R-:W-:Y:S02]  /*db00*/  IMAD.MOV.U32 R8, RZ, RZ, 0x70 ;  /* 0x00000070ff087424 */ /* 0x000fe400078e00ff */
[----:B------:R-:W-:-:S07]  /*db10*/  IMAD.MOV.U32 R13, RZ, RZ, RZ ;  /* 0x000000ffff0d7224 */ /* 0x000fce00078e00ff */
[----:B------:R-:W-:-:S07]  /*db20*/  LEPC R20, `(.L_x_231) ;  /* 0x000000001014794e */ /* 0x000fce0000000000 */
[----:B0-----:R-:W-:Y:S05]  /*db30*/  CALL.ABS.NOINC R2 ;  /* 0x0000000002007343 */ /* 0x001fea0003c00000 */
.L_x_231:
[----:B------:R-:W-:Y:S05]  /*db40*/  BSYNC B6 ;  /* 0x0000000000067941 */ /* 0x000fea0003800000 */
.L_x_230:
[----:B------:R-:W2:Y:S01]  /*db50*/  LDL.LU R20, [R1+0x10] ;  /* 0x0000100001147983 */ /* 0x000ea20000300800 */
[----:B------:R-:W3:Y:S01]  /*db60*/  LDC R9, c[0x0][0x448] ;  /* 0x00011200ff097b82 */ /* 0x000ee20000000800 */
[----:B------:R-:W-:Y:S01]  /*db70*/  ULDC.64 UR4, c[0x0][0x2d8] ;  /* 0x0000b60000047ab9 */ /* 0x000fe20000000a00 */
[----:B------:R-:W-:Y:S01]  /*db80*/  ULDC.64 UR6, c[0x0][0x2e0] ;  /* 0x0000b80000067ab9 */ /* 0x000fe20000000a00 */
[----:B0-----:R-:W2:Y:S01]  /*db90*/  LDL.LU.64 R2, [R1+0x28] ;  /* 0x0000280001027983 */ /* 0x001ea20000300a00 */
[----:B------:R-:W-:-:S03]  /*dba0*/  ULDC.64 UR8, c[0x0][0x280] ;  /* 0x0000a00000087ab9 */ /* 0x000fc60000000a00 */
[----:B------:R-:W4:Y:S04]  /*dbb0*/  LDL.LU R21, [R1+0x20] ;  /* 0x0000200001157983 */ /* 0x000f280000300800 */
[----:B------:R-:W4:Y:S04]  /*dbc0*/  LDL.LU R4, [R1+0xc] ;  /* 0x00000c0001047983 */ /* 0x000f280000300800 */
[----:B------:R0:W5:Y:S01]  /*dbd0*/  LDL R10, [R1+0x8] ;  /* 0x00000800010a7983 */ /* 0x0001620000100800 */
[----:B---3--:R-:W-:-:S13]  /*dbe0*/  ISETP.NE.AND P0, PT, R9, 0x1, PT ;  /* 0x000000010900780c */ /* 0x008fda0003f05270 */
[----:B------:R-:W3:Y:S08]  /*dbf0*/  @P0 LDC R5, c[0x0][0x450] ;  /* 0x00011400ff050b82 */ /* 0x000ef00000000800 */
[----:B------:R-:W0:Y:S01]  /*dc00*/  @P0 LDC R8, c[0x0][0x450] ;  /* 0x00011400ff080b82 */ /* 0x000e220000000800 */
[----:B------:R-:W0:Y:S01]  /*dc10*/  S2R R11, SR_TID.X ;  /* 0x00000000000b7919 */ /* 0x000e220000002100 */
[----:B--2---:R-:W-:-:S02]  /*dc20*/  IMAD.MOV.U32 R3, RZ, RZ, R20 ;  /* 0x000000ffff037224 */ /* 0x004fc400078e0014 */
[----:B------:R-:W2:Y:S01]  /*dc30*/  S2R R20, SR_TID.X ;  /* 0x0000000000147919 */ /* 0x000ea20000002100 */
[----:B------:R-:W-:-:S04]  /*dc40*/  IMAD.WIDE.U32 R2, R16, UR4, R2 ;  /* 0x0000000410027c25 */ /* 0x000fc8000f8e0002 */
[----:B------:R-:W-:Y:S01]  /*dc50*/  IMAD R3, R16, UR5, R3 ;  /* 0x0000000510037c24 */ /* 0x000fe2000f8e0203 */
[----:B------:R-:W-:Y:S01]  /*dc60*/  ULDC.64 UR4, c[0x0][0x2d0] ;  /* 0x0000b40000047ab9 */ /* 0x000fe20000000a00 */
[----:B----4-:R-:W-:Y:S02]  /*dc70*/  IMAD R0, R21, UR6, RZ ;  /* 0x0000000615007c24 */ /* 0x010fe4000f8e02ff */
[----:B------:R-:W-:-:S04]  /*dc80*/  IMAD.WIDE.U32 R2, R4, UR6, R2 ;  /* 0x0000000604027c25 */ /* 0x000fc8000f8e0002 */
[----:B------:R-:W-:Y:S01]  /*dc90*/  IMAD R0, R4, UR7, R0 ;  /* 0x0000000704007c24 */ /* 0x000fe2000f8e0200 */
[----:B------:R-:W-:Y:S01]  /*dca0*/  ULDC.64 UR6, c[0x0][0x2c8] ;  /* 0x0000b20000067ab9 */ /* 0x000fe20000000a00 */
[----:B------:R-:W4:Y:S02]  /*dcb0*/  @P0 LDC R4, c[0x0][0x44c] ;  /* 0x00011300ff040b82 */ /* 0x000f240000000800 */
[----:B------:R-:W-:Y:S01]  /*dcc0*/  IMAD.IADD R3, R3, 0x1, R0 ;  /* 0x0000000103037824 */ /* 0x000fe200078e0200 */
[C---:B--2---:R-:W-:Y:S01]  /*dcd0*/  LOP3.LUT R21, R20.reuse, 0x7f, RZ, 0xc0, !PT ;  /* 0x0000007f14157812 */ /* 0x044fe200078ec0ff */
[----:B------:R-:W-:-:S03]  /*dce0*/  IMAD.SHL.U32 R20, R20, 0x10, RZ ;  /* 0x0000001014147824 */ /* 0x000fc600078e00ff */
[----:B------:R-:W-:-:S04]  /*dcf0*/  SHF.R.U32.HI R21, RZ, 0x3, R21 ;  /* 0x00000003ff157819 */ /* 0x000fc80000011615 */
[----:B------:R-:W-:-:S05]  /*dd00*/  LOP3.LUT R20, R21, 0x70, R20, 0xf8, !PT ;  /* 0x0000007015147812 */ /* 0x000fca00078ef814 */
[----:B------:R-:W-:-:S04]  /*dd10*/  IMAD R6, R25, 0xc0, R20 ;  /* 0x000000c019067824 */ /* 0x000fc800078e0214 */
[----:B----4-:R-:W-:-:S04]  /*dd20*/  @P0 IMAD.HI.U32 R0, R6, R4, RZ ;  /* 0x0000000406000227 */ /* 0x010fc800078e00ff */
[----:B------:R-:W-:Y:S01]  /*dd30*/  IMAD.MOV.U32 R4, RZ, RZ, R6 ;  /* 0x000000ffff047224 */ /* 0x000fe200078e0006 */
[----:B---3--:R-:W-:-:S04]  /*dd40*/  @P0 SHF.R.U32.HI R4, RZ, R5, R0 ;  /* 0x00000005ff040219 */ /* 0x008fc80000011600 */
[----:B------:R-:W-:-:S05]  /*dd50*/  SHF.R.S32.HI R0, RZ, 0x1f, R4 ;  /* 0x0000001fff007819 */ /* 0x000fca0000011404 */
[----:B------:R-:W-:-:S04]  /*dd60*/  IMAD R0, R0, UR4, RZ ;  /* 0x0000000400007c24 */ /* 0x000fc8000f8e02ff */
[C---:B-1----:R-:W-:Y:S02]  /*dd70*/  IMAD R7, R4.reuse, UR5, R0 ;  /* 0x0000000504077c24 */ /* 0x042fe4000f8e0200 */
[----:B------:R-:W-:Y:S02]  /*dd80*/  IMAD.MOV R0, RZ, RZ, -R4 ;  /* 0x000000ffff007224 */ /* 0x000fe400078e0a04 */
[----:B------:R-:W-:-:S04]  /*dd90*/  IMAD.WIDE.U32 R4, R4, UR4, R2 ;  /* 0x0000000404047c25 */ /* 0x000fc8000f8e0002 */
[----:B------:R-:W-:Y:S01]  /*dda0*/  IMAD R0, R9, R0, R6 ;  /* 0x0000000009007224 */ /* 0x000fe200078e0206 */
[----:B------:R-:W-:-:S04]  /*ddb0*/  IADD3 R5, R5, R7, RZ ;  /* 0x0000000705057210 */ /* 0x000fc80007ffe0ff */
[----:B------:R-:W-:-:S05]  /*ddc0*/  SHF.R.S32.HI R7, RZ, 0x1f, R0 ;  /* 0x0000001fff077819 */ /* 0x000fca0000011400 */
[----:B------:R-:W-:Y:S02]  /*ddd0*/  IMAD R7, R7, UR6, RZ ;  /* 0x0000000607077c24 */ /* 0x000fe4000f8e02ff */
[----:B------:R-:W-:-:S04]  /*dde0*/  IMAD.WIDE.U32 R4, R0, UR6, R4 ;  /* 0x0000000600047c25 */ /* 0x000fc8000f8e0004 */
[----:B------:R-:W-:-:S04]  /*ddf0*/  IMAD R7, R0, UR7, R7 ;  /* 0x0000000700077c24 */ /* 0x000fc8000f8e0207 */
[----:B------:R-:W-:Y:S02]  /*de00*/  IMAD.IADD R5, R5, 0x1, R7 ;  /* 0x0000000105057824 */ /* 0x000fe400078e0207 */
[----:B------:R-:W1:Y:S01]  /*de10*/  @P0 LDC R7, c[0x0][0x44c] ;  /* 0x00011300ff070b82 */ /* 0x000e620000000800 */
[----:B------:R-:W-:-:S04]  /*de20*/  LEA R0, P1, R4, UR8, 0x1 ;  /* 0x0000000804007c11 */ /* 0x000fc8000f8208ff */
[----:B------:R-:W-:Y:S01]  /*de30*/  LEA.HI.X R4, R4, UR9, R5, 0x1, P1 ;  /* 0x0000000904047c11 */ /* 0x000fe200088f0c05 */
[----:B------:R-:W-:-:S04]  /*de40*/  VIADD R5, R6, 0x80 ;  /* 0x0000008006057836 */ /* 0x000fc80000000000 */
[----:B------:R-:W-:Y:S02]  /*de50*/  IMAD.MOV.U32 R6, RZ, RZ, R5 ;  /* 0x000000ffff067224 */ /* 0x000fe400078e0005 */
[----:B-1----:R-:W-:-:S05]  /*de60*/  @P0 IMAD.HI.U32 R7, R5, R7, RZ ;  /* 0x0000000705070227 */ /* 0x002fca00078e00ff */
[----:B0-----:R-:W-:-:S05]  /*de70*/  @P0 SHF.R.U32.HI R6, RZ, R8, R7 ;  /* 0x00000008ff060219 */ /* 0x001fca0000011607 */
[----:B------:R-:W-:-:S04]  /*de80*/  IMAD.MOV R7, RZ, RZ, -R6 ;  /* 0x000000ffff077224 */ /* 0x000fc800078e0a06 */
[----:B------:R-:W-:Y:S01]  /*de90*/  IMAD R5, R9, R7, R5 ;  /* 0x0000000709057224 */ /* 0x000fe200078e0205 */
[----:B------:R-:W-:Y:S01]  /*dea0*/  SHF.R.S32.HI R7, RZ, 0x1f, R6 ;  /* 0x0000001fff077819 */ /* 0x000fe20000011406 */
[----:B------:R-:W-:-:S04]  /*deb0*/  IMAD.WIDE.U32 R2, R6, UR4, R2 ;  /* 0x0000000406027c25 */ /* 0x000fc8000f8e0002 */
[----:B------:R-:W-:Y:S01]  /*dec0*/  IMAD R7, R7, UR4, RZ ;  /* 0x0000000407077c24 */ /* 0x000fe2000f8e02ff */
[----:B------:R-:W-:-:S03]  /*ded0*/  ULDC UR4, c[0x0][0x2b8] ;  /* 0x0000ae0000047ab9 */ /* 0x000fc60000000800 */
[----:B------:R-:W-:Y:S01]  /*dee0*/  IMAD R7, R6, UR5, R7 ;  /* 0x0000000506077c24 */ /* 0x000fe2000f8e0207 */
[----:B------:R-:W-:Y:S01]  /*def0*/  SHF.R.S32.HI R6, RZ, 0x1f, R5 ;  /* 0x0000001fff067819 */ /* 0x000fe20000011405 */
[----:B------:R-:W-:Y:S02]  /*df00*/  IMAD.SHL.U32 R20, R11, 0x8, RZ ;  /* 0x000000080b147824 */ /* 0x000fe400078e00ff */
[----:B------:R-:W-:Y:S02]  /*df10*/  IMAD.IADD R3, R3, 0x1, R7 ;  /* 0x0000000103037824 */ /* 0x000fe400078e0207 */
[----:B------:R-:W-:Y:S02]  /*df20*/  IMAD R6, R6, UR6, RZ ;  /* 0x0000000606067c24 */ /* 0x000fe4000f8e02ff */
[----:B------:R-:W-:Y:S01]  /*df30*/  IMAD.WIDE.U32 R2, R5, UR6, R2 ;  /* 0x0000000605027c25 */ /* 0x000fe2000f8e0002 */
[----:B------:R-:W-:-:S03]  /*df40*/  LOP3.LUT R20, R20, 0x38, RZ, 0xc0, !PT ;  /* 0x0000003814147812 */ /* 0x000fc600078ec0ff */
[----:B------:R-:W-:Y:S01]  /*df50*/  IMAD R6, R5, UR7, R6 ;  /* 0x0000000705067c24 */ /* 0x000fe2000f8e0206 */
[----:B------:R-:W-:Y:S02]  /*df60*/  LEA R5, P1, R2, UR8, 0x1 ;  /* 0x0000000802057c11 */ /* 0x000fe4000f8208ff */
[----:B------:R-:W-:Y:S02]  /*df70*/  ISETP.GE.AND P0, PT, R20, UR4, PT ;  /* 0x0000000414007c0c */ /* 0x000fe4000bf06270 */
[----:B------:R-:W-:Y:S01]  /*df80*/  IADD3 R6, R3, R6, RZ ;  /* 0x0000000603067210 */ /* 0x000fe20007ffe0ff */
[----:B------:R-:W-:Y:S01]  /*df90*/  UMOV UR4, 0xffffffff ;  /* 0xffffffff00047882 */ /* 0x000fe20000000000 */
[----:B------:R-:W-:Y:S02]  /*dfa0*/  LOP3.LUT R21, R11, 0x7f, RZ, 0xc0, !PT ;  /* 0x0000007f0b157812 */ /* 0x000fe400078ec0ff */
[----:B------:R-:W-:Y:S02]  /*dfb0*/  LEA.HI.X R2, R2, UR9, R6, 0x1, P1 ;  /* 0x0000000902027c11 */ /* 0x000fe400088f0c06 */
[----:B------:R-:W-:Y:S01]  /*dfc0*/  SHF.R.U32.HI R21, RZ, 0x3, R21 ;  /* 0x00000003ff157819 */ /* 0x000fe20000011615 */
[----:B------:R-:W-:Y:S06]  /*dfd0*/  BRA.DIV UR4, `(.L_x_232) ;  /* 0x0000003604dc7947 */ /* 0x000fec000b800000 */
[----:B------:R-:W2:Y:S01]  /*dfe0*/  LDL.LU R6, [R1+0x30] ;  /* 0x0000300001067983 */ /* 0x000ea20000300800 */
[----:B------:R-:W-:-:S03]  /*dff0*/  IMAD R25, R25, 0xc0, R21 ;  /* 0x000000c019197824 */ /* 0x000fc600078e0215 */
[----:B------:R-:W0:Y:S04]  /*e000*/  SHFL.IDX PT, R7, R0, RZ, 0x181f ;  /* 0x00181fff00077589 */ /* 0x000e2800000e0000 */
[----:B------:R-:W-:Y:S01]  /*e010*/  SHFL.IDX PT, R8, R5, RZ, 0x181f ;  /* 0x00181fff05087589 */ /* 0x000fe200000e0000 */
[----:B--2---:R-:W-:-:S03]  /*e020*/  IMAD R3, R6, R9, RZ ;  /* 0x0000000906037224 */ /* 0x004fc600078e02ff */
[----:B------:R-:W1:Y:S02]  /*e030*/  SHFL.IDX PT, R6, R4, RZ, 0x181f ;  /* 0x00181fff04067589 */ /* 0x000e6400000e0000 */
[----:B------:R-:W-:-:S13]  /*e040*/  ISETP.GE.AND P1, PT, R25, R3, PT ;  /* 0x000000031900720c */ /* 0x000fda0003f26270 */
[----:B0-----:R-:W-:-:S05]  /*e050*/  @!P1 LEA R7, P2, R20, R7, 0x1 ;  /* 0x0000000714079211 */ /* 0x001fca00078408ff */
[----:B-1----:R-:W-:-:S05]  /*e060*/  @!P1 IMAD.X R6, RZ, RZ, R6, P2 ;  /* 0x000000ffff069224 */ /* 0x002fca00010e0606 */
[----:B------:R-:W-:-:S04]  /*e070*/  @!P1 LOP3.LUT R7, R7, R6, RZ, 0x3c, !PT ;  /* 0x0000000607079212 */ /* 0x000fc800078e3cff */
[----:B------:R-:W-:-:S04]  /*e080*/  @!P1 LOP3.LUT R6, R7, R6, RZ, 0x3c, !PT ;  /* 0x0000000607069212 */ /* 0x000fc800078e3cff */
[----:B------:R-:W-:-:S05]  /*e090*/  @!P1 LOP3.LUT R7, R7, R6, RZ, 0x3c, !PT ;  /* 0x0000000607079212 */ /* 0x000fca00078e3cff */
[----:B-----5:R0:W-:Y:S02]  /*e0a0*/  @!P1 LDGSTS.E.BYPASS.LTC128B.128 [R10+0xc400], desc[UR38][R6.64], !P0 ;  /* 0x0c400000060a9fae */ /* 0x0201e4000c101d66 */
[----:B0-----:R-:W-:Y:S02]  /*e0b0*/  VIADD R6, R25, 0x10 ;  /* 0x0000001019067836 */ /* 0x001fe40000000000 */
[----:B------:R-:W0:Y:S03]  /*e0c0*/  SHFL.IDX PT, R7, R0, 0x1, 0x181f ;  /* 0x00381f0000077f89 */ /* 0x000e2600000e0000 */
[----:B------:R-:W-:Y:S02]  /*e0d0*/  ISETP.GE.AND P1, PT, R6, R3, PT ;  /* 0x000000030600720c */ /* 0x000fe40003f26270 */
[----:B------:R-:W1:Y:S11]  /*e0e0*/  SHFL.IDX PT, R6, R4, 0x1, 0x181f ;  /* 0x00381f0004067f89 */ /* 0x000e7600000e0000 */
[----:B0-----:R-:W-:-:S05]  /*e0f0*/  @!P1 LEA R7, P2, R20, R7, 0x1 ;  /* 0x0000000714079211 */ /* 0x001fca00078408ff */
[----:B-1----:R-:W-:-:S05]  /*e100*/  @!P1 IMAD.X R6, RZ, RZ, R6, P2 ;  /* 0x000000ffff069224 */ /* 0x002fca00010e0606 */
[----:B------:R-:W-:-:S04]  /*e110*/  @!P1 LOP3.LUT R7, R7, R6, RZ, 0x3c, !PT ;  /* 0x0000000607079212 */ /* 0x000fc800078e3cff */
[----:B------:R-:W-:-:S04]  /*e120*/  @!P1 LOP3.LUT R6, R7, R6, RZ, 0x3c, !PT ;  /* 0x0000000607069212 */ /* 0x000fc800078e3cff */
[----:B------:R-:W-:-:S05]  /*e130*/  @!P1 LOP3.LUT R7, R7, R6, RZ, 0x3c, !PT ;  /* 0x0000000607079212 */ /* 0x000fca00078e3cff */
[----:B------:R0:W-:Y:S02]  /*e140*/  @!P1 LDGSTS.E.BYPASS.LTC128B.128 [R10+0xcc00], desc[UR38][R6.64], !P0 ;  /* 0x0cc00000060a9fae */ /* 0x0001e4000c101d66 */
        /* <DEDUP_REMOVED lines=14> */
[----:B0-----:R-:W-:-:S04]  /*e230*/  @!P1 LEA R7, P2, R20, R7, 0x1 ;  /* 0x0000000714079211 */ /* 0x001fc800078408ff */
[----:B-1----:R-:W-:-:S04]  /*e240*/  @!P1 IADD3.X R6, RZ, R6, RZ, P2, !PT ;  /* 0x00000006ff069210 */ /* 0x002fc800017fe4ff */
        /* <DEDUP_REMOVED lines=27> */
[----:B------:R-:W1:Y:S04]  /*e400*/  SHFL.IDX PT, R6, R4, 0x6, 0x181f ;  /* 0x00d81f0004067f89 */ /* 0x000e6800000e0000 */
[----:B------:R-:W-:Y:S07]  /*e410*/  SHFL.IDX PT, R4, R4, 0x7, 0x181f ;  /* 0x00f81f0004047f89 */ /* 0x000fee00000e0000 */
[----:B0-----:R-:W-:-:S05]  /*e420*/  @!P1 LEA R7, P2, R20, R7, 0x1 ;  /* 0x0000000714079211 */ /* 0x001fca00078408ff */
[----:B-1----:R-:W-:-:S05]  /*e430*/  @!P1 IMAD.X R6, RZ, RZ, R6, P2 ;  /* 0x000000ffff069224 */ /* 0x002fca00010e0606 */
[----:B------:R-:W-:-:S04]  /*e440*/  @!P1 LOP3.LUT R7, R7, R6, RZ, 0x3c, !PT ;  /* 0x0000000607079212 */ /* 0x000fc800078e3cff */
[----:B------:R-:W-:-:S04]  /*e450*/  @!P1 LOP3.LUT R6, R7, R6, RZ, 0x3c, !PT ;  /* 0x0000000607069212 */ /* 0x000fc800078e3cff */
[----:B------:R-:W-:-:S05]  /*e460*/  @!P1 LOP3.LUT R7, R7, R6, RZ, 0x3c, !PT ;  /* 0x0000000607079212 */ /* 0x000fca00078e3cff */
[----:B------:R0:W-:Y:S04]  /*e470*/  @!P1 LDGSTS.E.BYPASS.LTC128B.128 [R10+0xf400], desc[UR38][R6.64], !P0 ;  /* 0x0f400000060a9fae */ /* 0x0001e8000c101d66 */
[----:B0-----:R0:W1:Y:S02]  /*e480*/  SHFL.IDX PT, R6, R0, 0x7, 0x181f ;  /* 0x00f81f0000067f89 */ /* 0x00106400000e0000 */
[----:B0-----:R-:W-:-:S04]  /*e490*/  IADD3 R0, R25, 0x80, RZ ;  /* 0x0000008019007810 */ /* 0x001fc80007ffe0ff */
[----:B------:R-:W-:Y:S01]  /*e4a0*/  ISETP.GE.AND P2, PT, R0, R3, PT ;  /* 0x000000030000720c */ /* 0x000fe20003f46270 */
[----:B------:R-:W-:-:S05]  /*e4b0*/  VIADD R0, R25, 0x70 ;  /* 0x0000007019007836 */ /* 0x000fca0000000000 */
[----:B------:R-:W-:Y:S02]  /*e4c0*/  ISETP.GE.AND P1, PT, R0, R3, PT ;  /* 0x000000030000720c */ /* 0x000fe40003f26270 */
[----:B------:R-:W0:Y:S11]  /*e4d0*/  SHFL.IDX PT, R0, R2, RZ, 0x181f ;  /* 0x00181fff02007589 */ /* 0x000e3600000e0000 */
[----:B-1----:R-:W-:-:S05]  /*e4e0*/  @!P1 LEA R6, P3, R20, R6, 0x1 ;  /* 0x0000000614069211 */ /* 0x002fca00078608ff */
[----:B------:R-:W-:-:S04]  /*e4f0*/  @!P1 IMAD.X R4, RZ, RZ, R4, P3 ;  /* 0x000000ffff049224 */ /* 0x000fc800018e0604 */
[----:B------:R-:W-:-:S05]  /*e500*/  @!P1 IMAD.MOV.U32 R7, RZ, RZ, R4 ;  /* 0x000000ffff079224 */ /* 0x000fca00078e0004 */
[----:B------:R1:W-:Y:S02]  /*e510*/  @!P1 LDGSTS.E.BYPASS.LTC128B.128 [R10+0xfc00], desc[UR38][R6.64], !P0 ;  /* 0x0fc00000060a9fae */ /* 0x0003e4000c101d66 */
[----:B-1----:R-:W-:-:S05]  /*e520*/  @!P2 LEA R6, P1, R20, R8, 0x1 ;  /* 0x000000081406a211 */ /* 0x002fca00078208ff */
[----:B0-----:R-:W-:-:S04]  /*e530*/  @!P2 IMAD.X R0, RZ, RZ, R0, P1 ;  /* 0x000000ffff00a224 */ /* 0x001fc800008e0600 */
[----:B------:R-:W-:Y:S02]  /*e540*/  @!P2 IMAD.MOV.U32 R7, RZ, RZ, R0 ;  /* 0x000000ffff07a224 */ /* 0x000fe400078e0000 */
[----:B------:R-:W-:-:S03]  /*e550*/  VIADD R0, R25, 0x90 ;  /* 0x0000009019007836 */ /* 0x000fc60000000000 */
[----:B------:R0:W-:Y:S02]  /*e560*/  @!P2 LDGSTS.E.BYPASS.LTC128B.128 [R10+0x10400], desc[UR38][R6.64], !P0 ;  /* 0x10400000060aafae */ /* 0x0001e4000c101d66 */
[----:B------:R-:W-:Y:S02]  /*e570*/  ISETP.GE.AND P1, PT, R0, R3, PT ;  /* 0x000000030000720c */ /* 0x000fe40003f26270 */
[----:B------:R-:W-:Y:S04]  /*e580*/  SHFL.IDX PT, R0, R2, 0x1, 0x181f ;  /* 0x00381f0002007f89 */ /* 0x000fe800000e0000 */
[----:B0-----:R-:W0:Y:S07]  /*e590*/  SHFL.IDX PT, R6, R5, 0x1, 0x181f ;  /* 0x00381f0005067f89 */ /* 0x001e2e00000e0000 */
[----:B0-----:R-:W-:-:S04]  /*e5a0*/  @!P1 LEA R6, P2, R20, R6, 0x1 ;  /* 0x0000000614069211 */ /* 0x001fc800078408ff */
[----:B------:R-:W-:-:S05]  /*e5b0*/  @!P1 IADD3.X R0, RZ, R0, RZ, P2, !PT ;  /* 0x00000000ff009210 */ /* 0x000fca00017fe4ff */
[----:B------:R-:W-:Y:S02]  /*e5c0*/  @!P1 IMAD.MOV.U32 R7, RZ, RZ, R0 ;  /* 0x000000ffff079224 */ /* 0x000fe400078e0000 */
[----:B------:R-:W-:-:S03]  /*e5d0*/  VIADD R0, R25, 0xa0 ;  /* 0x000000a019007836 */ /* 0x000fc60000000000 */
[----:B------:R0:W-:Y:S02]  /*e5e0*/  @!P1 LDGSTS.E.BYPASS.LTC128B.128 [R10+0x10c00], desc[UR38][R6.64], !P0 ;  /* 0x10c00000060a9fae */ /* 0x0001e4000c101d66 */
[----:B------:R-:W-:Y:S02]  /*e5f0*/  ISETP.GE.AND P1, PT, R0, R3, PT ;  /* 0x000000030000720c */ /* 0x000fe40003f26270 */
[----:B------:R-:W-:Y:S04]  /*e600*/  SHFL.IDX PT, R0, R2, 0x2, 0x181f ;  /* 0x00581f0002007f89 */ /* 0x000fe800000e0000 */
[----:B0-----:R-:W0:Y:S07]  /*e610*/  SHFL.IDX PT, R6, R5, 0x2, 0x181f ;  /* 0x00581f0005067f89 */ /* 0x001e2e00000e0000 */
[----:B0-----:R-:W-:-:S05]  /*e620*/  @!P1 LEA R6, P2, R20, R6, 0x1 ;  /* 0x0000000614069211 */ /* 0x001fca00078408ff */
[----:B------:R-:W-:-:S04]  /*e630*/  @!P1 IMAD.X R0, RZ, RZ, R0, P2 ;  /* 0x000000ffff009224 */ /* 0x000fc800010e0600 */
[----:B------:R-:W-:Y:S02]  /*e640*/  @!P1 IMAD.MOV.U32 R7, RZ, RZ, R0 ;  /* 0x000000ffff079224 */ /* 0x000fe400078e0000 */
[----:B------:R0:W1:Y:S04]  /*e650*/  SHFL.IDX PT, R0, R2, 0x3, 0x181f ;  /* 0x00781f0002007f89 */ /* 0x00006800000e0000 */
[----:B------:R0:W-:Y:S04]  /*e660*/  @!P1 LDGSTS.E.BYPASS.LTC128B.128 [R10+0x11400], desc[UR38][R6.64], !P0 ;  /* 0x11400000060a9fae */ /* 0x0001e8000c101d66 */
[----:B------:R0:W2:Y:S02]  /*e670*/  SHFL.IDX PT, R2, R5, 0x3, 0x181f ;  /* 0x00781f0005027f89 */ /* 0x0000a400000e0000 */
.L_x_345:
[----:B------:R-:W-:Y:S01]  /*e680*/  VIADD R25, R25, 0xb0 ;  /* 0x000000b019197836 */ /* 0x000fe20000000000 */
[----:B------:R-:W-:-:S04]  /*e690*/  IADD3 R8, R17, 0x30800, RZ ;  /* 0x0003080011087810 */ /* 0x000fc80007ffe0ff */
[----:B------:R-:W-:-:S13]  /*e6a0*/  ISETP.GE.AND P1, PT, R25, R3, PT ;  /* 0x000000031900720c */ /* 0x000fda0003f26270 */
[----:B0-2---:R-:W-:-:S05]  /*e6b0*/  @!P1 LEA R2, P2, R20, R2, 0x1 ;  /* 0x0000000214029211 */ /* 0x005fca00078408ff */
[----:B-1----:R-:W-:-:S05]  /*e6c0*/  @!P1 IMAD.X R3, RZ, RZ, R0, P2 ;  /* 0x000000ffff039224 */ /* 0x002fca00010e0600 */
[----:B------:R-:W-:Y:S01]  /*e6d0*/  @!PT LDS RZ, [RZ] ;  /* 0x00000000fffff984 */ /* 0x000fe20000000800 */
[----:B------:R-:W-:Y:S01]  /*e6e0*/  @!PT LDS RZ, [RZ] ;  /* 0x00000000fffff984 */ /* 0x000fe20000000800 */
[----:B------:R-:W-:Y:S01]  /*e6f0*/  @!PT LDS RZ, [RZ] ;  /* 0x00000000fffff984 */ /* 0x000fe20000000800 */
[----:B------:R0:W-:Y:S01]  /*e700*/  @!P1 LDGSTS.E.BYPASS.LTC128B.128 [R10+0x11c00], desc[UR38][R2.64], !P0 ;  /* 0x11c00000020a9fae */ /* 0x0001e2000c101d66 */
[----:B------:R-:W-:Y:S01]  /*e710*/  PLOP3.LUT P0, PT, PT, PT, PT, 0x80, 0x0 ;  /* 0x000000000000781c */ /* 0x000fe20003f0f070 */
[----:B------:R-:W-:-:S12]  /*e720*/  NOP ;  /* 0x0000000000007918 */ /* 0x000fd80000000000 */
.L_x_233:
[----:B------:R-:W-:Y:S02]  /*e730*/  PLOP3.LUT P1, PT, P1, P0, PT, 0xa2, 0x0 ;  /* 0x000000000000781c */ /* 0x000fe40000f21472 */
[----:B------:R-:W-:-:S08]  /*e740*/  @P0 R2UR P1, UR4, R17 ;  /* 0x00000000110402ca */ /* 0x000fd00000020000 */
[----:B------:R-:W-:-:S05]  /*e750*/  @P0 PLOP3.LUT P0, PT, P1, PT, PT, 0x80, 0x0 ;  /* 0x000000000000081c */ /* 0x000fca0000f0f070 */
[----:B------:R-:W-:Y:S01]  /*e760*/  @!P1 SYNCS.ARRIVE.TRANS64.RED.A0T1 RZ, [UR4+0x30800], RZ ;  /* 0x030800ffffff99a7 */ /* 0x000fe20008200404 */
[----:B------:R-:W-:Y:S07]  /*e770*/  @!P1 ARRIVES.LDGSTSBAR.64.TRANSCNT [UR4+0x30800] ;  /* 0x03080000ff0099b0 */ /* 0x000fee0008000a84 */
[----:B------:R-:W-:Y:S05]  /*e780*/  @P0 BRA.U.ANY `(.L_x_233) ;  /* 0xfffffffd00e80947 */ /* 0x000fea000393ffff */
[----:B0-----:R-:W2:Y:S02]  /*e790*/  LDL.LU R2, [R1+0x34] ;  /* 0x0000340001027983 */ /* 0x001ea40000300800 */
[----:B--2---:R-:W-:-:S05]  /*e7a0*/  VIADD R2, R2, 0x1 ;  /* 0x0000000102027836 */ /* 0x004fca0000000000 */
[----:B------:R0:W-:Y:S01]  /*e7b0*/  STL [R1+0x34], R2 ;  /* 0x0000340201007387 */ /* 0x0001e20000100800 */
[----:B------:R-:W-:-:S04]  /*e7c0*/  LEA.HI R0, R2, R2, RZ, 0x1 ;  /* 0x0000000202007211 */ /* 0x000fc800078f08ff */
[----:B------:R-:W-:-:S05]  /*e7d0*/  LOP3.LUT R0, R0, 0xfffffffe, RZ, 0xc0, !PT ;  /* 0xfffffffe00007812 */ /* 0x000fca00078ec0ff */
[----:B------:R-:W-:-:S05]  /*e7e0*/  IMAD.IADD R0, R2, 0x1, -R0 ;  /* 0x0000000102007824 */ /* 0x000fca00078e0a00 */
[----:B------:R-:W-:Y:S01]  /*e7f0*/  SHF.L.U32 R0, R0, 0x1f, RZ ;  /* 0x0000001f00007819 */ /* 0x000fe200000006ff */
[----:B------:R-:W-:Y:S01]  /*e800*/  NOP ;  /* 0x0000000000007918 */ /* 0x000fe20000000000 */
[----:B------:R0:W-:Y:S01]  /*e810*/  SYNCS.ARRIVE.TRANS64.A1T0 RZ, [R17+URZ+0x30800], RZ ;  /* 0x030800ff11ff79a7 */ /* 0x0001e2000810003f */
[----:B------:R-:W-:Y:S01]  /*e820*/  BSSY B0, `(.L_x_234) ;  /* 0x0000003000007945 */ /* 0x000fe20003800000 */
[----:B------:R-:W1:Y:S03]  /*e830*/  SYNCS.PHASECHK.TRANS64.TRYWAIT P0, [R17+URZ+0x30820], R0 ;  /* 0x03082000110075a7 */ /* 0x000e66000800017f */
[----:B01----:R-:W-:Y:S05]  /*e840*/  @!P0 BRA `(.L_x_235) ;  /* 0x0000003c00a88947 */ /* 0x003fea0003800000 */
.L_x_346:
[----:B------:R-:W-:Y:S05]  /*e850*/  BSYNC B0 ;  /* 0x0000000000007941 */ /* 0x000fea0003800000 */
.L_x_234:
[----:B------:R-:W0:Y:S04]  /*e860*/  LDL R2, [R1+0x1c] ;  /* 0x00001c0001027983 */ /* 0x000e280000100800 */
[----:B------:R-:W2:Y:S01]  /*e870*/  LDL R3, [R1+0x4] ;  /* 0x0000040001037983 */ /* 0x000ea20000100800 */
[----:B------:R-:W-:Y:S01]  /*e880*/  BSSY B0, `(.L_x_236) ;  /* 0x0000175000007945 */ /* 0x000fe20003800000 */
[----:B0-----:R-:W-:-:S05]  /*e890*/  VIADD R0, R2, 0xfffffffe ;  /* 0xfffffffe02007836 */ /* 0x001fca0000000000 */
[----:B--2---:R-:W-:-:S13]  /*e8a0*/  ISETP.GE.AND P0, PT, R0, R3, PT ;  /* 0x000000030000720c */ /* 0x004fda0003f06270 */
[----:B------:R-:W-:Y:S05]  /*e8b0*/  @!P0 BRA `(.L_x_237) ;  /* 0x0000001400c48947 */ /* 0x000fea0003800000 */
[----:B------:R-:W2:Y:S04]  /*e8c0*/  LDL.LU R2, [R1+0x38] ;  /* 0x0000380001027983 */ /* 0x000ea80000300800 */
[----:B------:R-:W3:Y:S04]  /*e8d0*/  LDL.LU R5, [R1+0x18] ;  /* 0x0000180001057983 */ /* 0x000ee80000300800 */
[----:B------:R-:W4:Y:S01]  /*e8e0*/  LDL.LU R4, [R1+0x24] ;  /* 0x0000240001047983 */ /* 0x000f220000300800 */
[----:B------:R-:W-:Y:S01]  /*e8f0*/  LOP3.LUT R7, RZ, R3, RZ, 0x33, !PT ;  /* 0x00000003ff077212 */ /* 0x000fe200078e33ff */
[----:B------:R-:W-:Y:S01]  /*e900*/  BSSY B2, `(.L_x_238) ;  /* 0x0000080000027945 */ /* 0x000fe20003800000 */
[----:B--2---:R-:W-:-:S04]  /*e910*/  VIADD R2, R2, 0x1 ;  /* 0x0000000102027836 */ /* 0x004fc80000000000 */
[----:B---3--:R-:W-:-:S05]  /*e920*/  IMAD R2, R2, R5, RZ ;  /* 0x0000000502027224 */ /* 0x008fca00078e02ff */
[----:B----4-:R-:W-:-:S05]  /*e930*/  VIMNMX R9, R4, R2, PT ;  /* 0x0000000204097248 */ /* 0x010fca0003fe0100 */
[----:B------:R-:W-:-:S05]  /*e940*/  IMAD.MOV R2, RZ, RZ, -R9 ;  /* 0x000000ffff027224 */ /* 0x000fca00078e0a09 */
[----:B------:R-:W-:-:S05]  /*e950*/  VIADDMNMX R7, R2, 0x1, R7, !PT ;  /* 0x0000000102077846 */ /* 0x000fca0007800107 */
[----:B------:R-:W-:-:S05]  /*e960*/  IMAD.IADD R2, R9, 0x1, R7 ;  /* 0x0000000109027824 */ /* 0x000fca00078e0207 */
[----:B------:R-:W-:-:S04]  /*e970*/  LOP3.LUT R2, R2, 0x1, RZ, 0xc0, !PT ;  /* 0x0000000102027812 */ /* 0x000fc800078ec0ff */
[----:B------:R-:W-:-:S13]  /*e980*/  ISETP.NE.U32.AND P0, PT, R2, 0x1, PT ;  /* 0x000000010200780c */ /* 0x000fda0003f05070 */
[----:B------:R-:W-:Y:S05]  /*e990*/  @P0 BRA `(.L_x_239) ;  /* 0x0000000400d80947 */ /* 0x000fea0003800000 */
[----:B------:R-:W2:Y:S01]  /*e9a0*/  LDL R3, [R1] ;  /* 0x0000000001037983 */ /* 0x000ea20000100800 */
[----:B------:R-:W-:Y:S01]  /*e9b0*/  IADD3 R6, R18, 0x1, RZ ;  /* 0x0000000112067810 */ /* 0x000fe20007ffe0ff */
[----:B------:R-:W-:Y:S03]  /*e9c0*/  BSSY B1, `(.L_x_240) ;  /* 0x000006f000017945 */ /* 0x000fe60003800000 */
[----:B------:R-:W-:-:S04]  /*e9d0*/  ISETP.NE.AND P0, PT, R6, 0x2, PT ;  /* 0x000000020600780c */ /* 0x000fc80003f05270 */
[----:B------:R-:W-:Y:S02]  /*e9e0*/  SEL R10, RZ, 0x1, P0 ;  /* 0x00000001ff0a7807 */ /* 0x000fe40000000000 */
[----:B------:R-:W-:Y:S02]  /*e9f0*/  SEL R6, R6, RZ, P0 ;  /* 0x000000ff06067207 */ /* 0x000fe40000000000 */
[----:B------:R-:W-:Y:S02]  /*ea00*/  LOP3.LUT R10, R28, R10, RZ, 0x3c, !PT ;  /* 0x0000000a1c0a7212 */ /* 0x000fe400078e3cff */
[----:B--2---:R-:W-:-:S13]  /*ea10*/  ISETP.NE.AND P1, PT, R3, RZ, PT ;  /* 0x000000ff0300720c */ /* 0x004fda0003f25270 */
[----:B------:R-:W-:Y:S05]  /*ea20*/  @!P1 BRA `(.L_x_241) ;  /* 0x0000000400a09947 */ /* 0x000fea0003800000 */
[----:B------:R-:W-:Y:S01]  /*ea30*/  ULDC.64 UR4, c[0x0][0x418] ;  /* 0x0001060000047ab9 */ /* 0x000fe20000000a00 */
[----:B------:R-:W-:Y:S01]  /*ea40*/  IMAD.MOV.U32 R5, RZ, RZ, R19 ;  /* 0x000000ffff057224 */ /* 0x000fe200078e0013 */
[----:B------:R-:W-:-:S04]  /*ea50*/  ISETP.NE.U32.AND P0, PT, RZ, UR4, PT ;  /* 0x00000004ff007c0c */ /* 0x000fc8000bf05070 */
[----:B------:R-:W-:-:S13]  /*ea60*/  ISETP.NE.AND.EX P0, PT, RZ, UR5, PT, P0 ;  /* 0x00000005ff007c0c */ /* 0x000fda000bf05300 */
[----:B------:R-:W-:Y:S05]  /*ea70*/  @!P0 BRA `(.L_x_242) ;  /* 0x0000000000448947 */ /* 0x000fea0003800000 */
[----:B------:R-:W0:Y:S01]  /*ea80*/  LDC R5, c[0x0][0x43c] ;  /* 0x00010f00ff057b82 */ /* 0x000e220000000800 */
[----:B------:R-:W-:Y:S01]  /*ea90*/  ULDC.64 UR6, c[0x0][0x428] ;  /* 0x00010a0000067ab9 */ /* 0x000fe20000000a00 */
[----:B0-----:R-:W-:-:S13]  /*eaa0*/  ISETP.NE.AND P0, PT, R5, 0x1, PT ;  /* 0x000000010500780c */ /* 0x001fda0003f05270 */
[----:B------:R-:W0:Y:S02]  /*eab0*/  @P0 LDC.64 R2, c[0x0][0x440] ;  /* 0x00011000ff020b82 */ /* 0x000e240000000a00 */
[----:B0-----:R-:W-:-:S04]  /*eac0*/  @P0 IMAD.HI.U32 R4, R0, R2, RZ ;  /* 0x0000000200040227 */ /* 0x001fc800078e00ff */
[----:B------:R-:W-:Y:S01]  /*ead0*/  IMAD.MOV.U32 R2, RZ, RZ, R0 ;  /* 0x000000ffff027224 */ /* 0x000fe200078e0000 */
[----:B------:R-:W-:Y:S01]  /*eae0*/  @P0 SHF.R.U32.HI R2, RZ, R3, R4 ;  /* 0x00000003ff020219 */ /* 0x000fe20000011604 */
[----:B------:R-:W-:-:S04]  /*eaf0*/  IMAD R4, R29, UR6, RZ ;  /* 0x000000061d047c24 */ /* 0x000fc8000f8e02ff */
[----:B------:R-:W-:Y:S02]  /*eb00*/  IMAD.MOV R3, RZ, RZ, -R2 ;  /* 0x000000ffff037224 */ /* 0x000fe400078e0a02 */
[----:B------:R-:W-:Y:S02]  /*eb10*/  IMAD R4, R23, UR7, R4 ;  /* 0x0000000717047c24 */ /* 0x000fe4000f8e0204 */
[----:B------:R-:W-:Y:S01]  /*eb20*/  IMAD R0, R5, R3, R0 ;  /* 0x0000000305007224 */ /* 0x000fe200078e0200 */
[----:B------:R-:W-:-:S03]  /*eb30*/  SHF.R.S32.HI R3, RZ, 0x1f, R2 ;  /* 0x0000001fff037819 */ /* 0x000fc60000011402 */
[----:B------:R-:W-:-:S04]  /*eb40*/  IMAD.WIDE.U32 R2, R23, UR6, R2 ;  /* 0x0000000617027c25 */ /* 0x000fc8000f8e0002 */
[----:B------:R-:W-:Y:S01]  /*eb50*/  IMAD.IADD R3, R4, 0x1, R3 ;  /* 0x0000000104037824 */ /* 0x000fe200078e0203 */
[----:B------:R-:W-:-:S04]  /*eb60*/  LEA R4, P0, R2, UR4, 0x2 ;  /* 0x0000000402047c11 */ /* 0x000fc8000f8010ff */
[----:B------:R-:W-:-:S06]  /*eb70*/  LEA.HI.X R5, R2, UR5, R3, 0x2, P0 ;  /* 0x0000000502057c11 */ /* 0x000fcc00080f1403 */
[----:B------:R0:W5:Y:S03]  /*eb80*/  LDG.E R5, desc[UR38][R4.64] ;  /* 0x0000002604057981 */ /* 0x000166000c1e1900 */
.L_x_242:
[----:B0-----:R-:W-:Y:S01]  /*eb90*/  IMAD R4, R6, 0x8, R17 ;  /* 0x0000000806047824 */ /* 0x001fe200078e0211 */
[----:B------:R-:W-:Y:S01]  /*eba0*/  SHF.L.U32 R2, R10, 0x1f, RZ ;  /* 0x0000001f0a027819 */ /* 0x000fe200000006ff */
[----:B------:R-:W-:Y:S03]  /*ebb0*/  BSSY B3, `(.L_x_243) ;  /* 0x0000003000037945 */ /* 0x000fe60003800000 */
[----:B------:R-:W0:Y:S02]  /*ebc0*/  SYNCS.PHASECHK.TRANS64.TRYWAIT P0, [R4+URZ+0x30840], R2 ;  /* 0x03084002040075a7 */ /* 0x000e24000800017f */
[----:B0-----:R-:W-:Y:S05]  /*ebd0*/  @!P0 BRA `(.L_x_244) ;  /* 0x0000003800d88947 */ /* 0x001fea0003800000 */
.L_x_347:
[----:B------:R-:W-:Y:S05]  /*ebe0*/  BSYNC B3 ;  /* 0x0000000000037941 */ /* 0x000fea0003800000 */
.L_x_243:
[----:B------:R-:W1:Y:S01]  /*ebf0*/  S2R R3, SR_TID.X ;  /* 0x0000000000037919 */ /* 0x000e620000002100 */
[----:B------:R-:W-:Y:S01]  /*ec00*/  BSSY B3, `(.L_x_245) ;  /* 0x000000b000037945 */ /* 0x000fe20003800000 */
[----:B-1----:R-:W-:-:S04]  /*ec10*/  LOP3.LUT R3, R3, 0x7f, RZ, 0xc0, !PT ;  /* 0x0000007f03037812 */ /* 0x002fc800078ec0ff */
[----:B------:R-:W-:-:S13]  /*ec20*/  ISETP.NE.AND P1, PT, R3, RZ, PT ;  /* 0x000000ff0300720c */ /* 0x000fda0003f25270 */
[----:B------:R-:W-:Y:S05]  /*ec30*/  @P1 BRA `(.L_x_246) ;  /* 0x00000000001c1947 */ /* 0x000fea0003800000 */
[----:B------:R-:W1:Y:S01]  /*ec40*/  S2R R3, SR_TID.X ;  /* 0x0000000000037919 */ /* 0x000e620000002100 */
[----:B0-----:R-:W-:-:S04]  /*ec50*/  IMAD.MOV.U32 R2, RZ, RZ, 0x6000 ;  /* 0x00006000ff027424 */ /* 0x001fc800078e00ff */
[----:B------:R2:W-:Y:S01]  /*ec60*/  SYNCS.ARRIVE.TRANS64 RZ, [R4+URZ+0x30830], R2 ;  /* 0x0308300204ff79a7 */ /* 0x0005e2000800003f */
[----:B-1----:R-:W-:-:S04]  /*ec70*/  LOP3.LUT R3, R3, 0x1f, RZ, 0xc0, !PT ;  /* 0x0000001f03037812 */ /* 0x002fc800078ec0ff */
[----:B------:R-:W-:-:S13]  /*ec80*/  ISETP.NE.AND P0, PT, R3, RZ, PT ;  /* 0x000000ff0300720c */ /* 0x000fda0003f05270 */
[----:B--2---:R-:W-:Y:S05]  /*ec90*/  @!P0 BRA `(.L_x_246) ;  /* 0x0000000000048947 */ /* 0x004fea0003800000 */
[----:B------:R-:W-:Y:S01]  /*eca0*/  BPT.TRAP 0x1 ;  /* 0x000000040000795c */ /* 0x000fe20000300000 */
.L_x_246:
[----:B------:R-:W-:Y:S05]  /*ecb0*/  BSYNC B3 ;  /* 0x0000000000037941 */ /* 0x000fea0003800000 */
.L_x_245:
[----:B------:R-:W-:Y:S01]  /*ecc0*/  MOV R11, RZ ;  /* 0x000000ff000b7202 */ /* 0x000fe20000000f00 */
[----:B------:R-:W-:Y:S01]  /*ecd0*/  IMAD R3, R6, 0x6000, R17 ;  /* 0x0000600006037824 */ /* 0x000fe200078e0211 */
[----:B------:R-:W-:Y:S01]  /*ece0*/  UIADD3 UR4, UP0, UR40, 0x370, URZ ;  /* 0x0000037028047890 */ /* 0x000fe2000ff1e03f */
[----:B------:R-:W-:Y:S01]  /*ecf0*/  PLOP3.LUT P0, PT, PT, PT, PT, 0x80, 0x0 ;  /* 0x000000000000781c */ /* 0x000fe20003f0f070 */
[----:B0-----:R-:W-:Y:S01]  /*ed00*/  VIADD R4, R4, 0x30830 ;  /* 0x0003083004047836 */ /* 0x001fe20000000000 */
[----:B------:R-:W-:Y:S01]  /*ed10*/  R2UR UR10, R11 ;  /* 0x000000000b0a72ca */ /* 0x000fe200000e0000 */
[----:B------:R-:W-:Y:S01]  /*ed20*/  VIADD R3, R3, 0x12400 ;  /* 0x0001240003037836 */ /* 0x000fe20000000000 */
[----:B------:R-:W-:Y:S01]  /*ed30*/  UIADD3.X UR5, URZ, UR41, URZ, UP0, !UPT ;  /* 0x000000293f057290 */ /* 0x000fe200087fe43f */
[----:B------:R-:W-:Y:S01]  /*ed40*/  IMAD R2, R0, 0xc0, R26 ;  /* 0x000000c000027824 */ /* 0x000fe200078e021a */
[----:B------:R-:W-:Y:S01]  /*ed50*/  UMOV UR6, 0x0 ;  /* 0x0000000000067882 */ /* 0x000fe20000000000 */
[----:B------:R-:W-:-:S10]  /*ed60*/  UMOV UR7, 0x14f00000 ;  /* 0x14f0000000077882 */ /* 0x000fd40000000000 */
.L_x_247:
[----:B------:R-:W-:-:S13]  /*ed70*/  @P0 ELECT P2, URZ, PT ;  /* 0x00000000003f082f */ /* 0x000fda0003840000 */
[----:B-----5:R-:W-:Y:S02]  /*ed80*/  @P2 R2UR UR13, R5 ;  /* 0x00000000050d22ca */ /* 0x020fe400000e0000 */
[----:B------:R-:W-:Y:S02]  /*ed90*/  @P2 R2UR UR12, R16 ;  /* 0x00000000100c22ca */ /* 0x000fe400000e0000 */
[----:B------:R-:W-:Y:S02]  /*eda0*/  @P2 R2UR UR11, R2 ;  /* 0x00000000020b22ca */ /* 0x000fe400000e0000 */
[----:B------:R-:W-:Y:S02]  /*edb0*/  @P2 R2UR UR9, R4 ;  /* 0x00000000040922ca */ /* 0x000fe400000e0000 */
[----:B------:R-:W-:Y:S02]  /*edc0*/  @P2 R2UR UR8, R3 ;  /* 0x00000000030822ca */ /* 0x000fe400000e0000 */
[----:B------:R-:W-:-:S02]  /*edd0*/  @P2 PLOP3.LUT P0, PT, P2, PT, PT, 0x8, 0x0 ;  /* 0x000000000000281c */ /* 0x000fc4000170e170 */
[----:B------:R-:W-:-:S09]  /*ede0*/  PLOP3.LUT P2, PT, PT, PT, PT, 0x8, 0x0 ;  /* 0x000000000000781c */ /* 0x000fd20003f4e170 */
[----:B------:R0:W-:Y:S02]  /*edf0*/  UTMALDG.4D [UR8], [UR4], desc[UR6] ;  /* 0x00000608040075b4 */ /* 0x0001e40008019000 */
[----:B0-----:R-:W-:Y:S05]  /*ee00*/  @P0 BRA.U.ANY `(.L_x_247) ;  /* 0xfffffffd00d80947 */ /* 0x001fea000393ffff */
[----:B------:R-:W-:Y:S01]  /*ee10*/  SHF.L.U32 R2, R28, 0x1f, RZ ;  /* 0x0000001f1c027819 */ /* 0x000fe200000006ff */
[----:B------:R-:W-:Y:S01]  /*ee20*/  IMAD R3, R18, 0x8, R8 ;  /* 0x0000000812037824 */ /* 0x000fe200078e0208 */
[----:B------:R-:W-:Y:S03]  /*ee30*/  BSSY B3, `(.L_x_248) ;  /* 0x0000003000037945 */ /* 0x000fe60003800000 */
[----:B------:R-:W0:Y:S02]  /*ee40*/  SYNCS.PHASECHK.TRANS64.TRYWAIT P0, [R3+URZ+0x60], R2 ;  /* 0x00006002030075a7 */ /* 0x000e24000800017f */
[----:B0-----:R-:W-:Y:S05]  /*ee50*/  @!P0 BRA `(.L_x_249) ;  /* 0x00000038004c8947 */ /* 0x001fea0003800000 */
.L_x_348:
[----:B------:R-:W-:Y:S05]  /*ee60*/  BSYNC B3 ;  /* 0x0000000000037941 */ /* 0x000fea0003800000 */
.L_x_248:
[----:B------:R-:W-:Y:S01]  /*ee70*/  BSSY B3, `(.L_x_250) ;  /* 0x000000c000037945 */ /* 0x000fe20003800000 */
[----:B------:R-:W-:Y:S02]  /*ee80*/  IMAD.MOV.U32 R12, RZ, RZ, 0x0 ;  /* 0x00000000ff0c7424 */ /* 0x000fe400078e00ff */
[----:B------:R-:W-:Y:S01]  /*ee90*/  IMAD.MOV.U32 R13, RZ, RZ, 0x14f00000 ;  /* 0x14f00000ff0d7424 */ /* 0x000fe200078e00ff */
[----:B------:R-:W-:Y:S06]  /*eea0*/  @P1 BRA `(.L_x_251) ;  /* 0x0000000000201947 */ /* 0x000fec0003800000 */
[----:B------:R-:W1:Y:S01]  /*eeb0*/  S2R R4, SR_TID.X ;  /* 0x0000000000047919 */ /* 0x000e620000002100 */
[----:B0-----:R-:W-:Y:S01]  /*eec0*/  IMAD R2, R18, 0x8, R17 ;  /* 0x0000000812027824 */ /* 0x001fe200078e0211 */
[----:B------:R-:W-:-:S04]  /*eed0*/  MOV R3, 0x6000 ;  /* 0x0000600000037802 */ /* 0x000fc80000000f00 */
[----:B------:R2:W-:Y:S01]  /*eee0*/  SYNCS.ARRIVE.TRANS64 RZ, [R2+URZ+0x30850], R3 ;  /* 0x0308500302ff79a7 */ /* 0x0005e2000800003f */
[----:B-1----:R-:W-:-:S04]  /*eef0*/  LOP3.LUT R4, R4, 0x1f, RZ, 0xc0, !PT ;  /* 0x0000001f04047812 */ /* 0x002fc800078ec0ff */
[----:B------:R-:W-:-:S13]  /*ef00*/  ISETP.NE.AND P0, PT, R4, RZ, PT ;  /* 0x000000ff0400720c */ /* 0x000fda0003f05270 */
[----:B--2---:R-:W-:Y:S05]  /*ef10*/  @!P0 BRA `(.L_x_251) ;  /* 0x0000000000048947 */ /* 0x004fea0003800000 */
[----:B------:R-:W-:Y:S01]  /*ef20*/  BPT.TRAP 0x1 ;  /* 0x000000040000795c */ /* 0x000fe20000300000 */
.L_x_251:
[----:B------:R-:W-:Y:S05]  /*ef30*/  BSYNC B3 ;  /* 0x0000000000037941 */ /* 0x000fea0003800000 */
.L_x_250:
[----:B------:R-:W-:Y:S01]  /*ef40*/  R2UR UR10, R11 ;  /* 0x000000000b0a72ca */ /* 0x000fe200000e0000 */
[--C-:B0-----:R-:W-:Y:S01]  /*ef50*/  IMAD R2, R18, 0x6000, R17.reuse ;  /* 0x0000600012027824 */ /* 0x101fe200078e0211 */
[----:B------:R-:W-:Y:S01]  /*ef60*/  R2UR UR6, R12 ;  /* 0x000000000c0672ca */ /* 0x000fe200000e0000 */
[----:B------:R-:W-:Y:S01]  /*ef70*/  IMAD R3, R18, 0x8, R17 ;  /* 0x0000000812037824 */ /* 0x000fe200078e0211 */
[----:B------:R-:W-:Y:S01]  /*ef80*/  R2UR UR7, R13 ;  /* 0x000000000d0772ca */ /* 0x000fe200000e0000 */
[----:B------:R-:W-:Y:S01]  /*ef90*/  UIADD3 UR4, UP0, UR40, 0x470, URZ ;  /* 0x0000047028047890 */ /* 0x000fe2000ff1e03f */
[----:B------:R-:W-:Y:S01]  /*efa0*/  PLOP3.LUT P0, PT, PT, PT, PT, 0x80, 0x0 ;  /* 0x000000000000781c */ /* 0x000fe20003f0f070 */
[----:B------:R-:W-:Y:S02]  /*efb0*/  IMAD R4, R22, 0xc0, R26 ;  /* 0x000000c016047824 */ /* 0x000fe400078e021a */
[----:B------:R-:W-:Y:S01]  /*efc0*/  VIADD R2, R2, 0x400 ;  /* 0x0000040002027836 */ /* 0x000fe20000000000 */
[----:B------:R-:W-:Y:S01]  /*efd0*/  UIADD3.X UR5, URZ, UR41, URZ, UP0, !UPT ;  /* 0x000000293f057290 */ /* 0x000fe200087fe43f */
[----:B------:R-:W-:-:S11]  /*efe0*/  VIADD R3, R3, 0x30850 ;  /* 0x0003085003037836 */ /* 0x000fd60000000000 */
.L_x_252:
[----:B------:R-:W-:-:S13]  /*eff0*/  @P0 ELECT P1, URZ, PT ;  /* 0x00000000003f082f */ /* 0x000fda0003820000 */
[----:B------:R-:W-:Y:S02]  /*f000*/  @P1 R2UR UR13, R19 ;  /* 0x00000000130d12ca */ /* 0x000fe400000e0000 */
        /* <DEDUP_REMOVED lines=8> */
[----:B------:R-:W-:Y:S02]  /*f090*/  IMAD.MOV.U32 R19, RZ, RZ, R5 ;  /* 0x000000ffff137224 */ /* 0x000fe400078e0005 */
[----:B------:R-:W-:-:S07]  /*f0a0*/  IMAD.MOV.U32 R22, RZ, RZ, R0 ;  /* 0x000000ffff167224 */ /* 0x000fce00078e0000 */
.L_x_241:
[----:B------:R-:W-:Y:S05]  /*f0b0*/  BSYNC B1 ;  /* 0x0000000000017941 */ /* 0x000fea0003800000 */
.L_x_240:
[----:B------:R-:W2:Y:S01]  /*f0c0*/  LDL.LU R0, [R1+0x1c] ;  /* 0x00001c0001007983 */ /* 0x000ea20000300800 */
[----:B------:R-:W-:Y:S01]  /*f0d0*/  MOV R28, R10 ;  /* 0x0000000a001c7202 */ /* 0x000fe20000000f00 */
[----:B------:R-:W-:Y:S02]  /*f0e0*/  IMAD.MOV.U32 R18, RZ, RZ, R6 ;  /* 0x000000ffff127224 */ /* 0x000fe400078e0006 */
[----:B--2---:R-:W-:-:S07]  /*f0f0*/  VIADD R0, R0, 0xfffffffd ;  /* 0xfffffffd00007836 */ /* 0x004fce0000000000 */
.L_x_239:
[----:B------:R-:W-:Y:S05]  /*f100*/  BSYNC B2 ;  /* 0x0000000000027941 */ /* 0x000fea0003800000 */
.L_x_238:
[----:B------:R-:W-:Y:S01]  /*f110*/  VIADD R7, R7, 0xfffffffe ;  /* 0xfffffffe07077836 */ /* 0x000fe20000000000 */
[----:B------:R-:W-:-:S04]  /*f120*/  LOP3.LUT R2, RZ, R9, RZ, 0x33, !PT ;  /* 0x00000009ff027212 */ /* 0x000fc800078e33ff */
[----:B------:R-:W-:-:S13]  /*f130*/  ISETP.NE.AND P0, PT, R7, R2, PT ;  /* 0x000000020700720c */ /* 0x000fda0003f05270 */
[----:B------:R-:W-:Y:S05]  /*f140*/  @!P0 BRA `(.L_x_237) ;  /* 0x0000000c00a08947 */ /* 0x000fea0003800000 */
[----:B------:R-:W-:-:S07]  /*f150*/  IMAD.MOV.U32 R4, RZ, RZ, R19 ;  /* 0x000000ffff047224 */ /* 0x000fce00078e0013 */
.L_x_279:
[----:B------:R-:W2:Y:S01]  /*f160*/  LDL R2, [R1] ;  /* 0x0000000001027983 */ /* 0x000ea20000100800 */
[----:B------:R-:W-:Y:S01]  /*f170*/  VIADD R6, R18, 0x1 ;  /* 0x0000000112067836 */ /* 0x000fe20000000000 */
[----:B------:R-:W-:Y:S05]  /*f180*/  YIELD ;  /* 0x0000000000007946 */ /* 0x000fea0003800000 */
[----:B------:R-:W-:Y:S01]  /*f190*/  ISETP.NE.AND P0, PT, R6, 0x2, PT ;  /* 0x000000020600780c */ /* 0x000fe20003f05270 */
[----:B------:R-:W-:Y:S03]  /*f1a0*/  BSSY B1, `(.L_x_253) ;  /* 0x000006c000017945 */ /* 0x000fe60003800000 */
[----:B------:R-:W-:-:S02]  /*f1b0*/  SEL R7, RZ, 0x1, P0 ;  /* 0x00000001ff077807 */ /* 0x000fc40000000000 */
        /* <DEDUP_REMOVED lines=16> */
[----:B------:R-:W-:-:S03]  /*f2c0*/  IMAD R4, R29, UR6, RZ ;  /* 0x000000061d047c24 */ /* 0x000fc6000f8e02ff */
[----:B------:R-:W-:Y:S01]  /*f2d0*/  IADD3 R3, -R2, RZ, RZ ;  /* 0x000000ff02037210 */ /* 0x000fe20007ffe1ff */
[----:B------:R-:W-:-:S04]  /*f2e0*/  IMAD R4, R23, UR7, R4 ;  /* 0x0000000717047c24 */ /* 0x000fc8000f8e0204 */
[----:B------:R-:W-:Y:S01]  /*f2f0*/  IMAD R9, R9, R3, R0 ;  /* 0x0000000309097224 */ /* 0x000fe200078e0200 */
[----:B------:R-:W-:-:S03]  /*f300*/  SHF.R.S32.HI R3, RZ, 0x1f, R2 ;  /* 0x0000001fff037819 */ /* 0x000fc60000011402 */
[----:B------:R-:W-:-:S04]  /*f310*/  IMAD.WIDE.U32 R2, R23, UR6, R2 ;  /* 0x0000000617027c25 */ /* 0x000fc8000f8e0002 */
[----:B------:R-:W-:Y:S01]  /*f320*/  IMAD.IADD R3, R4, 0x1, R3 ;  /* 0x0000000104037824 */ /* 0x000fe200078e0203 */
[----:B------:R-:W-:-:S04]  /*f330*/  LEA R4, P0, R2, UR4, 0x2 ;  /* 0x0000000402047c11 */ /* 0x000fc8000f8010ff */
[----:B------:R-:W-:-:S05]  /*f340*/  LEA.HI.X R5, R2, UR5, R3, 0x2, P0 ;  /* 0x0000000502057c11 */ /* 0x000fca00080f1403 */
[----:B------:R0:W5:Y:S04]  /*f350*/  LDG.E R4, desc[UR38][R4.64] ;  /* 0x0000002604047981 */ /* 0x000168000c1e1900 */
.L_x_255:
[----:B------:R-:W-:Y:S01]  /*f360*/  IMAD R2, R6, 0x8, R17 ;  /* 0x0000000806027824 */ /* 0x000fe200078e0211 */
[----:B------:R-:W-:Y:S01]  /*f370*/  SHF.L.U32 R3, R7, 0x1f, RZ ;  /* 0x0000001f07037819 */ /* 0x000fe200000006ff */
[----:B------:R-:W-:Y:S03]  /*f380*/  BSSY B2, `(.L_x_256) ;  /* 0x0000003000027945 */ /* 0x000fe60003800000 */
[----:B------:R-:W1:Y:S02]  /*f390*/  SYNCS.PHASECHK.TRANS64.TRYWAIT P0, [R2+URZ+0x30840], R3 ;  /* 0x03084003020075a7 */ /* 0x000e64000800017f */
[----:B-1----:R-:W-:Y:S05]  /*f3a0*/  @!P0 BRA `(.L_x_257) ;  /* 0x00000034000c8947 */ /* 0x002fea0003800000 */
.L_x_349:
[----:B------:R-:W-:Y:S05]  /*f3b0*/  BSYNC B2 ;  /* 0x0000000000027941 */ /* 0x000fea0003800000 */
.L_x_256:
[----:B0-----:R-:W0:Y:S01]  /*f3c0*/  S2R R5, SR_TID.X ;  /* 0x0000000000057919 */ /* 0x001e220000002100 */
[----:B------:R-:W-:Y:S01]  /*f3d0*/  BSSY B2, `(.L_x_258) ;  /* 0x000000b000027945 */ /* 0x000fe20003800000 */
[----:B0-----:R-:W-:-:S04]  /*f3e0*/  LOP3.LUT R5, R5, 0x7f, RZ, 0xc0, !PT ;  /* 0x0000007f05057812 */ /* 0x001fc800078ec0ff */
[----:B------:R-:W-:-:S13]  /*f3f0*/  ISETP.NE.AND P1, PT, R5, RZ, PT ;  /* 0x000000ff0500720c */ /* 0x000fda0003f25270 */
[----:B------:R-:W-:Y:S05]  /*f400*/  @P1 BRA `(.L_x_259) ;  /* 0x00000000001c1947 */ /* 0x000fea0003800000 */
[----:B------:R-:W0:Y:S01]  /*f410*/  S2R R5, SR_TID.X ;  /* 0x0000000000057919 */ /* 0x000e220000002100 */
[----:B-1----:R-:W-:-:S04]  /*f420*/  IMAD.MOV.U32 R3, RZ, RZ, 0x6000 ;  /* 0x00006000ff037424 */ /* 0x002fc800078e00ff */
[----:B------:R2:W-:Y:S01]  /*f430*/  SYNCS.ARRIVE.TRANS64 RZ, [R2+URZ+0x30830], R3 ;  /* 0x0308300302ff79a7 */ /* 0x0005e2000800003f */
[----:B0-----:R-:W-:-:S04]  /*f440*/  LOP3.LUT R5, R5, 0x1f, RZ, 0xc0, !PT ;  /* 0x0000001f05057812 */ /* 0x001fc800078ec0ff */
[----:B------:R-:W-:-:S13]  /*f450*/  ISETP.NE.AND P0, PT, R5, RZ, PT ;  /* 0x000000ff0500720c */ /* 0x000fda0003f05270 */
[----:B--2---:R-:W-:Y:S05]  /*f460*/  @!P0 BRA `(.L_x_259) ;  /* 0x0000000000048947 */ /* 0x004fea0003800000 */
[----:B------:R-:W-:Y:S01]  /*f470*/  BPT.TRAP 0x1 ;  /* 0x000000040000795c */ /* 0x000fe20000300000 */
.L_x_259:
[----:B------:R-:W-:Y:S05]  /*f480*/  BSYNC B2 ;  /* 0x0000000000027941 */ /* 0x000fea0003800000 */
.L_x_258:
[----:B------:R-:W-:Y:S01]  /*f490*/  IMAD.MOV.U32 R5, RZ, RZ, RZ ;  /* 0x000000ffff057224 */ /* 0x000fe200078e00ff */
[----:B------:R-:W-:Y:S01]  /*f4a0*/  UIADD3 UR4, UP0, UR40, 0x370, URZ ;  /* 0x0000037028047890 */ /* 0x000fe2000ff1e03f */
[----:B-1----:R-:W-:Y:S01]  /*f4b0*/  IMAD R3, R6, 0x6000, R17 ;  /* 0x0000600006037824 */ /* 0x002fe200078e0211 */
[----:B------:R-:W-:Y:S01]  /*f4c0*/  PLOP3.LUT P0, PT, PT, PT, PT, 0x80, 0x0 ;  /* 0x000000000000781c */ /* 0x000fe20003f0f070 */
[----:B------:R-:W-:Y:S01]  /*f4d0*/  VIADD R2, R2, 0x30830 ;  /* 0x0003083002027836 */ /* 0x000fe20000000000 */
[----:B------:R-:W-:Y:S01]  /*f4e0*/  R2UR UR10, R5 ;  /* 0x00000000050a72ca */ /* 0x000fe200000e0000 */
[----:B------:R-:W-:Y:S01]  /*f4f0*/  VIADD R3, R3, 0x12400 ;  /* 0x0001240003037836 */ /* 0x000fe20000000000 */
[----:B------:R-:W-:Y:S01]  /*f500*/  UIADD3.X UR5, URZ, UR41, URZ, UP0, !UPT ;  /* 0x000000293f057290 */ /* 0x000fe200087fe43f */
[----:B------:R-:W-:Y:S01]  /*f510*/  IMAD R10, R9, 0xc0, R26 ;  /* 0x000000c0090a7824 */ /* 0x000fe200078e021a */
[----:B------:R-:W-:Y:S01]  /*f520*/  UMOV UR6, 0x0 ;  /* 0x0000000000067882 */ /* 0x000fe20000000000 */
[----:B------:R-:W-:-:S10]  /*f530*/  UMOV UR7, 0x14f00000 ;  /* 0x14f0000000077882 */ /* 0x000fd40000000000 */
.L_x_260:
        /* <DEDUP_REMOVED lines=11> */
[----:B------:R-:W-:Y:S01]  /*f5f0*/  BSSY B2, `(.L_x_261) ;  /* 0x0000004000027945 */ /* 0x000fe20003800000 */
[----:B------:R-:W-:-:S04]  /*f600*/  LEA R10, R18, R8, 0x3 ;  /* 0x00000008120a7211 */ /* 0x000fc800078e18ff */
[----:B------:R-:W0:Y:S02]  /*f610*/  SYNCS.PHASECHK.TRANS64.TRYWAIT P0, [R10+URZ+0x60], R28 ;  /* 0x0000601c0a0075a7 */ /* 0x000e24000800017f */
[----:B0-----:R-:W-:Y:S05]  /*f620*/  @!P0 BRA `(.L_x_262) ;  /* 0x0000003000808947 */ /* 0x001fea0003800000 */
.L_x_350:
[----:B------:R-:W-:Y:S05]  /*f630*/  BSYNC B2 ;  /* 0x0000000000027941 */ /* 0x000fea0003800000 */
.L_x_261:
[----:B------:R-:W-:Y:S01]  /*f640*/  BSSY B2, `(.L_x_263) ;  /* 0x000000b000027945 */ /* 0x000fe20003800000 */
[----:B------:R-:W-:Y:S02]  /*f650*/  IMAD.MOV.U32 R2, RZ, RZ, 0x0 ;  /* 0x00000000ff027424 */ /* 0x000fe400078e00ff */
[----:B------:R-:W-:Y:S01]  /*f660*/  IMAD.MOV.U32 R3, RZ, RZ, 0x14f00000 ;  /* 0x14f00000ff037424 */ /* 0x000fe200078e00ff */
[----:B------:R-:W-:Y:S06]  /*f670*/  @P1 BRA `(.L_x_264) ;  /* 0x00000000001c1947 */ /* 0x000fec0003800000 */
[----:B------:R-:W1:Y:S02]  /*f680*/  S2R R11, SR_TID.X ;  /* 0x00000000000b7919 */ /* 0x000e640000002100 */
[----:B-1----:R-:W-:Y:S01]  /*f690*/  LOP3.LUT R12, R11, 0x1f, RZ, 0xc0, !PT ;  /* 0x0000001f0b0c7812 */ /* 0x002fe200078ec0ff */
[----:B------:R-:W-:-:S03]  /*f6a0*/  IMAD.MOV.U32 R11, RZ, RZ, 0x6000 ;  /* 0x00006000ff0b7424 */ /* 0x000fc600078e00ff */
[----:B------:R-:W-:Y:S01]  /*f6b0*/  ISETP.NE.AND P0, PT, R12, RZ, PT ;  /* 0x000000ff0c00720c */ /* 0x000fe20003f05270 */
[----:B------:R1:W-:-:S12]  /*f6c0*/  SYNCS.ARRIVE.TRANS64 RZ, [R10+URZ+0x50], R11 ;  /* 0x0000500b0aff79a7 */ /* 0x0003d8000800003f */
[----:B-1----:R-:W-:Y:S05]  /*f6d0*/  @!P0 BRA `(.L_x_264) ;  /* 0x0000000000048947 */ /* 0x002fea0003800000 */
[----:B------:R-:W-:Y:S01]  /*f6e0*/  BPT.TRAP 0x1 ;  /* 0x000000040000795c */ /* 0x000fe20000300000 */
.L_x_264:
[----:B------:R-:W-:Y:S05]  /*f6f0*/  BSYNC B2 ;  /* 0x0000000000027941 */ /* 0x000fea0003800000 */
.L_x_263:
[----:B------:R-:W-:Y:S01]  /*f700*/  R2UR UR10, R5 ;  /* 0x00000000050a72ca */ /* 0x000fe200000e0000 */
[----:B------:R-:W-:Y:S01]  /*f710*/  IMAD R18, R18, 0x6000, R17 ;  /* 0x0000600012127824 */ /* 0x000fe200078e0211 */
[----:B------:R-:W-:Y:S01]  /*f720*/  R2UR UR7, R3 ;  /* 0x00000000030772ca */ /* 0x000fe200000e0000 */
[----:B------:R-:W-:Y:S01]  /*f730*/  UIADD3 UR4, UP0, UR40, 0x470, URZ ;  /* 0x0000047028047890 */ /* 0x000fe2000ff1e03f */
[----:B------:R-:W-:Y:S01]  /*f740*/  R2UR UR6, R2 ;  /* 0x00000000020672ca */ /* 0x000fe200000e0000 */
[----:B------:R-:W-:Y:S01]  /*f750*/  IMAD R2, R22, 0xc0, R26 ;  /* 0x000000c016027824 */ /* 0x000fe200078e021a */
[----:B------:R-:W-:Y:S01]  /*f760*/  PLOP3.LUT P0, PT, PT, PT, PT, 0x80, 0x0 ;  /* 0x000000000000781c */ /* 0x000fe20003f0f070 */
[----:B0-----:R-:W-:Y:S01]  /*f770*/  VIADD R10, R10, 0x50 ;  /* 0x000000500a0a7836 */ /* 0x001fe20000000000 */
[----:B------:R-:W-:Y:S01]  /*f780*/  UIADD3.X UR5, URZ, UR41, URZ, UP0, !UPT ;  /* 0x000000293f057290 */ /* 0x000fe200087fe43f */
[----:B------:R-:W-:-:S11]  /*f790*/  VIADD R18, R18, 0x400 ;  /* 0x0000040012127836 */ /* 0x000fd60000000000 */
.L_x_265:
        /* <DEDUP_REMOVED lines=10> */
[----:B------:R-:W-:Y:S01]  /*f840*/  MOV R22, R9 ;  /* 0x0000000900167202 */ /* 0x000fe20000000f00 */
[----:B------:R-:W-:-:S07]  /*f850*/  IMAD.MOV.U32 R19, RZ, RZ, R4 ;  /* 0x000000ffff137224 */ /* 0x000fce00078e0004 */
.L_x_254:
[----:B------:R-:W-:Y:S05]  /*f860*/  BSYNC B1 ;  /* 0x0000000000017941 */ /* 0x000fea0003800000 */
.L_x_253:
[----:B------:R-:W2:Y:S01]  /*f870*/  LDL R2, [R1] ;  /* 0x0000000001027983 */ /* 0x000ea20000100800 */
[----:B------:R-:W-:Y:S01]  /*f880*/  VIADD R18, R6, 0x1 ;  /* 0x0000000106127836 */ /* 0x000fe20000000000 */
[----:B------:R-:W-:Y:S01]  /*f890*/  BSSY B1, `(.L_x_266) ;  /* 0x000006f000017945 */ /* 0x000fe20003800000 */
[----:B------:R-:W-:-:S03]  /*f8a0*/  VIADD R9, R0, 0xffffffff ;  /* 0xffffffff00097836 */ /* 0x000fc60000000000 */
        /* <DEDUP_REMOVED lines=28> */
.L_x_268:
[----:B------:R-:W-:Y:S01]  /*fa70*/  IMAD R2, R18, 0x8, R17 ;  /* 0x0000000812027824 */ /* 0x000fe200078e0211 */
[----:B------:R-:W-:Y:S01]  /*fa80*/  SHF.L.U32 R3, R28, 0x1f, RZ ;  /* 0x0000001f1c037819 */ /* 0x000fe200000006ff */
[----:B------:R-:W-:Y:S03]  /*fa90*/  BSSY B2, `(.L_x_269) ;  /* 0x0000003000027945 */ /* 0x000fe60003800000 */
[----:B------:R-:W1:Y:S02]  /*faa0*/  SYNCS.PHASECHK.TRANS64.TRYWAIT P0, [R2+URZ+0x30840], R3 ;  /* 0x03084003020075a7 */ /* 0x000e64000800017f */
[----:B-1----:R-:W-:Y:S05]  /*fab0*/  @!P0 BRA `(.L_x_270) ;  /* 0x0000002c00708947 */ /* 0x002fea0003800000 */
.L_x_351:
[----:B------:R-:W-:Y:S05]  /*fac0*/  BSYNC B2 ;  /* 0x0000000000027941 */ /* 0x000fea0003800000 */
.L_x_269:
        /* <DEDUP_REMOVED lines=12> */
.L_x_272:
[----:B------:R-:W-:Y:S05]  /*fb90*/  BSYNC B2 ;  /* 0x0000000000027941 */ /* 0x000fea0003800000 */
.L_x_271:
[----:B------:R-:W-:Y:S01]  /*fba0*/  IMAD.MOV.U32 R5, RZ, RZ, RZ ;  /* 0x000000ffff057224 */ /* 0x000fe200078e00ff */
[----:B------:R-:W-:Y:S01]  /*fbb0*/  UIADD3 UR4, UP0, UR40, 0x370, URZ ;  /* 0x0000037028047890 */ /* 0x000fe2000ff1e03f */
[C---:B------:R-:W-:Y:S01]  /*fbc0*/  IMAD R11, R18.reuse, 0x6000, R17 ;  /* 0x00006000120b7824 */ /* 0x040fe200078e0211 */
[----:B------:R-:W-:Y:S01]  /*fbd0*/  PLOP3.LUT P0, PT, PT, PT, PT, 0x80, 0x0 ;  /* 0x000000000000781c */ /* 0x000fe20003f0f070 */
[----:B-1----:R-:W-:Y:S01]  /*fbe0*/  IMAD R3, R18, 0x8, R8 ;  /* 0x0000000812037824 */ /* 0x002fe200078e0208 */
[----:B------:R-:W-:Y:S01]  /*fbf0*/  R2UR UR10, R5 ;  /* 0x00000000050a72ca */ /* 0x000fe200000e0000 */
[----:B------:R-:W-:Y:S01]  /*fc00*/  IMAD R2, R10, 0xc0, R26 ;  /* 0x000000c00a027824 */ /* 0x000fe200078e021a */
[----:B------:R-:W-:Y:S01]  /*fc10*/  IADD3 R11, R11, 0x12400, RZ ;  /* 0x000124000b0b7810 */ /* 0x000fe20007ffe0ff */
[----:B------:R-:W-:Y:S01]  /*fc20*/  VIADD R3, R3, 0x30 ;  /* 0x0000003003037836 */ /* 0x000fe20000000000 */
[----:B------:R-:W-:Y:S01]  /*fc30*/  UIADD3.X UR5, URZ, UR41, URZ, UP0, !UPT ;  /* 0x000000293f057290 */ /* 0x000fe200087fe43f */
[----:B------:R-:W-:Y:S01]  /*fc40*/  UMOV UR6, 0x0 ;  /* 0x0000000000067882 */ /* 0x000fe20000000000 */
[----:B------:R-:W-:-:S10]  /*fc50*/  UMOV UR7, 0x14f00000 ;  /* 0x14f0000000077882 */ /* 0x000fd40000000000 */
.L_x_273:
        /* <DEDUP_REMOVED lines=15> */
.L_x_352:
[----:B------:R-:W-:Y:S05]  /*fd50*/  BSYNC B2 ;  /* 0x0000000000027941 */ /* 0x000fea0003800000 */
.L_x_274:
[----:B------:R-:W-:Y:S01]  /*fd60*/  BSSY B2, `(.L_x_276) ;  /* 0x000000b000027945 */ /* 0x000fe20003800000 */
[----:B0-----:R-:W-:Y:S02]  /*fd70*/  IMAD.MOV.U32 R2, RZ, RZ, 0x0 ;  /* 0x00000000ff027424 */ /* 0x001fe400078e00ff */
[----:B------:R-:W-:Y:S01]  /*fd80*/  IMAD.MOV.U32 R3, RZ, RZ, 0x14f00000 ;  /* 0x14f00000ff037424 */ /* 0x000fe200078e00ff */
[----:B------:R-:W-:Y:S06]  /*fd90*/  @P1 BRA `(.L_x_277) ;  /* 0x00000000001c1947 */ /* 0x000fec0003800000 */
[----:B------:R-:W0:Y:S02]  /*fda0*/  S2R R11, SR_TID.X ;  /* 0x00000000000b7919 */ /* 0x000e240000002100 */
[----:B0-----:R-:W-:Y:S01]  /*fdb0*/  LOP3.LUT R12, R11, 0x1f, RZ, 0xc0, !PT ;  /* 0x0000001f0b0c7812 */ /* 0x001fe200078ec0ff */
[----:B------:R-:W-:-:S03]  /*fdc0*/  IMAD.MOV.U32 R11, RZ, RZ, 0x6000 ;  /* 0x00006000ff0b7424 */ /* 0x000fc600078e00ff */
[----:B------:R-:W-:Y:S01]  /*fdd0*/  ISETP.NE.AND P0, PT, R12, RZ, PT ;  /* 0x000000ff0c00720c */ /* 0x000fe20003f05270 */
[----:B------:R0:W-:-:S12]  /*fde0*/  SYNCS.ARRIVE.TRANS64 RZ, [R7+URZ+0x50], R11 ;  /* 0x0000500b07ff79a7 */ /* 0x0001d8000800003f */
[----:B0-----:R-:W-:Y:S05]  /*fdf0*/  @!P0 BRA `(.L_x_277) ;  /* 0x0000000000048947 */ /* 0x001fea0003800000 */
[----:B------:R-:W-:Y:S01]  /*fe00*/  BPT.TRAP 0x1 ;  /* 0x000000040000795c */ /* 0x000fe20000300000 */
.L_x_277:
[----:B------:R-:W-:Y:S05]  /*fe10*/  BSYNC B2 ;  /* 0x0000000000027941 */ /* 0x000fea0003800000 */
.L_x_276:
[----:B------:R-:W-:Y:S01]  /*fe20*/  R2UR UR10, R5 ;  /* 0x00000000050a72ca */ /* 0x000fe200000e0000 */
[----:B------:R-:W-:Y:S01]  /*fe30*/  IMAD R6, R6, 0x6000, R17 ;  /* 0x0000600006067824 */ /* 0x000fe200078e0211 */
[----:B------:R-:W-:Y:S01]  /*fe40*/  R2UR UR7, R3 ;  /* 0x00000000030772ca */ /* 0x000fe200000e0000 */
[----:B------:R-:W-:Y:S01]  /*fe50*/  UIADD3 UR4, UP0, UR40, 0x470, URZ ;  /* 0x0000047028047890 */ /* 0x000fe2000ff1e03f */
[----:B------:R-:W-:Y:S01]  /*fe60*/  R2UR UR6, R2 ;  /* 0x00000000020672ca */ /* 0x000fe200000e0000 */
[----:B------:R-:W-:Y:S01]  /*fe70*/  IMAD R2, R22, 0xc0, R26 ;  /* 0x000000c016027824 */ /* 0x000fe200078e021a */
[----:B------:R-:W-:Y:S01]  /*fe80*/  PLOP3.LUT P0, PT, PT, PT, PT, 0x80, 0x0 ;  /* 0x000000000000781c */ /* 0x000fe20003f0f070 */
[----:B------:R-:W-:Y:S01]  /*fe90*/  VIADD R6, R6, 0x400 ;  /* 0x0000040006067836 */ /* 0x000fe20000000000 */
[----:B------:R-:W-:Y:S01]  /*fea0*/  IADD3 R7, R7, 0x50, RZ ;  /* 0x0000005007077810 */ /* 0x000fe20007ffe0ff */
[----:B------:R-:W-:-:S12]  /*feb0*/  UIADD3.X UR5, URZ, UR41, URZ, UP0, !UPT ;  /* 0x000000293f057290 */ /* 0x000fd800087fe43f */
.L_x_278:
        /* <DEDUP_REMOVED lines=12> */
.L_x_267:
[----:B------:R-:W-:Y:S05]  /*ff80*/  BSYNC B1 ;  /* 0x0000000000017941 */ /* 0x000fea0003800000 */
.L_x_266:
[----:B------:R-:W2:Y:S01]  /*ff90*/  LDL R2, [R1+0x4] ;  /* 0x0000040001027983 */ /* 0x000ea20000100800 */
[----:B------:R-:W-:Y:S01]  /*ffa0*/  VIADD R0, R0, 0xfffffffe ;  /* 0xfffffffe00007836 */ /* 0x000fe20000000000 */
[----:B--2---:R-:W-:-:S13]  /*ffb0*/  ISETP.GT.AND P0, PT, R9, R2, PT ;  /* 0x000000020900720c */ /* 0x004fda0003f04270 */
[----:B------:R-:W-:Y:S05]  /*ffc0*/  @P0 BRA `(.L_x_279) ;  /* 0xfffffff000640947 */ /* 0x000fea000383ffff */
.L_x_237:
[----:B------:R-:W-:Y:S05]  /*ffd0*/  BSYNC B0 ;  /* 0x0000000000007941 */ /* 0x000fea0003800000 */
.L_x_236:
[----:B------:R-:W0:Y:S01]  /*ffe0*/  S2R R2, SR_TID.X ;  /* 0x0000000000027919 */ /* 0x000e220000002100 */
[----:B------:R-:W-:Y:S01]  /*fff0*/  BSSY B0, `(.L_x_280) ;  /* 0x0000010000007945 */ /* 0x000fe20003800000 */
[----:B0-----:R-:W-:-:S04]  /*10000*/  LOP3.LUT R6, R2, 0x7f, RZ, 0xc0, !PT ;  /* 0x0000007f02067812 */ /* 0x001fc800078ec0ff */
[----:B------:R-:W-:-:S13]  /*10010*/  ISETP.NE.AND P0, PT, R6, RZ, PT ;  /* 0x000000ff0600720c */ /* 0x000fda0003f05270 */
[----:B------:R-:W-:Y:S05]  /*10020*/  @P0 BRA `(.L_x_281) ;  /* 0x0000000000300947 */ /* 0x000fea0003800000 */
[----:B------:R-:W0:Y:S01]  /*10030*/  S2R R5, SR_LANEID ;  /* 0x0000000000057919 */ /* 0x000e220000000000 */
[----:B------:R-:W-:Y:S01]  /*10040*/  VOTEU.ANY UR4, UPT, PT ;  /* 0x0000000000047886 */ /* 0x000fe200038e0100 */
[----:B------:R-:W1:Y:S01]  /*10050*/  LDC.64 R2, c[0x0][0xc60] ;  /* 0x00031800ff027b82 */ /* 0x000e620000000a00 */
[----:B------:R-:W0:Y:S02]  /*10060*/  FLO.U32 R0, UR4 ;  /* 0x0000000400007d00 */ /* 0x000e2400080e0000 */
[----:B0-----:R-:W-:-:S06]  /*10070*/  ISETP.EQ.U32.AND P0, PT, R0, R5, PT ;  /* 0x000000050000720c */ /* 0x001fcc0003f02070 */
[----:B------:R-:W1:Y:S07]  /*10080*/  POPC R5, UR4 ;  /* 0x0000000400057d09 */ /* 0x000e6e0008000000 */
[----:B-1----:R-:W2:Y:S01]  /*10090*/  @P0 ATOMG.E.ADD.STRONG.GPU PT, R3, desc[UR38][R2.64], R5 ;  /* 0x00000005020309a8 */ /* 0x002ea200081ee1e6 */
[----:B------:R-:W0:Y:S02]  /*100a0*/  S2R R4, SR_LTMASK ;  /* 0x0000000000047919 */ /* 0x000e240000003900 */
[----:B0-----:R-:W-:-:S04]  /*100b0*/  LOP3.LUT R4, R4, UR4, RZ, 0xc0, !PT ;  /* 0x0000000404047c12 */ /* 0x001fc8000f8ec0ff */
[----:B------:R-:W0:Y:S01]  /*100c0*/  POPC R7, R4 ;  /* 0x0000000400077309 */ /* 0x000e220000000000 */
[----:B--2---:R-:W0:Y:S02]  /*100d0*/  SHFL.IDX PT, R0, R3, R0, 0x1f ;  /* 0x00001f0003007589 */ /* 0x004e2400000e0000 */
[----:B0-----:R-:W-:-:S07]  /*100e0*/  IADD3 R24, R0, UR36, R7 ;  /* 0x0000002400187c10 */ /* 0x001fce000fffe007 */
.L_x_281:
[----:B------:R-:W-:Y:S05]  /*100f0*/  BSYNC B0 ;  /* 0x0000000000007941 */ /* 0x000fea0003800000 */
.L_x_280:
[----:B------:R-:W2:Y:S01]  /*10100*/  LDL.LU R0, [R1] ;  /* 0x0000000001007983 */ /* 0x000ea20000300800 */
[----:B------:R-:W-:Y:S01]  /*10110*/  BSSY B0, `(.L_x_282) ;  /* 0x0000028000007945 */ /* 0x000fe20003800000 */
[----:B--2---:R-:W-:-:S13]  /*10120*/  ISETP.NE.AND P0, PT, R0, RZ, PT ;  /* 0x000000ff0000720c */ /* 0x004fda0003f05270 */
[----:B------:R-:W-:Y:S05]  /*10130*/  @!P0 BRA `(.L_x_283) ;  /* 0x0000000000948947 */ /* 0x000fea0003800000 */
[----:B------:R-:W-:Y:S01]  /*10140*/  IMAD R3, R18, 0x8, R17 ;  /* 0x0000000812037824 */ /* 0x000fe200078e0211 */
[----:B------:R-:W-:Y:S01]  /*10150*/  SHF.L.U32 R0, R28, 0x1f, RZ ;  /* 0x0000001f1c007819 */ /* 0x000fe200000006ff */
[----:B------:R-:W-:Y:S01]  /*10160*/  BSSY B1, `(.L_x_284) ;  /* 0x0000004000017945 */ /* 0x000fe20003800000 */
[----:B------:R-:W-:Y:S02]  /*10170*/  ISETP.NE.AND P1, PT, R6, RZ, PT ;  /* 0x000000ff0600720c */ /* 0x000fe40003f25270 */
[----:B------:R-:W0:Y:S02]  /*10180*/  SYNCS.PHASECHK.TRANS64.TRYWAIT P0, [R3+URZ+0x30860], R0 ;  /* 0x03086000030075a7 */ /* 0x000e24000800017f */
[----:B0-----:R-:W-:Y:S09]  /*10190*/  @!P0 BRA `(.L_x_285) ;  /* 0x0000002400e08947 */ /* 0x001ff20003800000 */
.L_x_353:
[----:B------:R-:W-:Y:S05]  /*101a0*/  BSYNC B1 ;  /* 0x0000000000017941 */ /* 0x000fea0003800000 */
.L_x_284:
[----:B------:R-:W-:Y:S04]  /*101b0*/  BSSY B1, `(.L_x_286) ;  /* 0x0000009000017945 */ /* 0x000fe80003800000 */
[----:B------:R-:W-:Y:S05]  /*101c0*/  @P1 BRA `(.L_x_287) ;  /* 0x00000000001c1947 */ /* 0x000fea0003800000 */
[----:B------:R-:W1:Y:S01]  /*101d0*/  S2R R2, SR_TID.X ;  /* 0x0000000000027919 */ /* 0x000e620000002100 */
[----:B0-----:R-:W-:-:S04]  /*101e0*/  MOV R0, 0x6000 ;  /* 0x0000600000007802 */ /* 0x001fc80000000f00 */
[----:B------:R2:W-:Y:S01]  /*101f0*/  SYNCS.ARRIVE.TRANS64 RZ, [R3+URZ+0x30850], R0 ;  /* 0x0308500003ff79a7 */ /* 0x0005e2000800003f */
[----:B-1----:R-:W-:-:S04]  /*10200*/  LOP3.LUT R2, R2, 0x1f, RZ, 0xc0, !PT ;  /* 0x0000001f02027812 */ /* 0x002fc800078ec0ff */
[----:B------:R-:W-:-:S13]  /*10210*/  ISETP.NE.AND P0, PT, R2, RZ, PT ;  /* 0x000000ff0200720c */ /* 0x000fda0003f05270 */
[----:B--2---:R-:W-:Y:S05]  /*10220*/  @!P0 BRA `(.L_x_287) ;  /* 0x0000000000048947 */ /* 0x004fea0003800000 */
[----:B------:R-:W-:Y:S01]  /*10230*/  BPT.TRAP 0x1 ;  /* 0x000000040000795c */ /* 0x000fe20000300000 */
.L_x_287:
[----:B------:R-:W-:Y:S05]  /*10240*/  BSYNC B1 ;  /* 0x0000000000017941 */ /* 0x000fea0003800000 */
.L_x_286:
[----:B0-----:R-:W-:Y:S01]  /*10250*/  IMAD R0, R18, 0x6000, R17 ;  /* 0x0000600012007824 */ /* 0x001fe200078e0211 */
[----:B------:R-:W-:Y:S01]  /*10260*/  UIADD3 UR4, UP0, UR40, 0x470, URZ ;  /* 0x0000047028047890 */ /* 0x000fe2000ff1e03f */
[----:B------:R-:W-:Y:S01]  /*10270*/  IMAD R22, R22, 0xc0, R26 ;  /* 0x000000c016167824 */ /* 0x000fe200078e021a */
[----:B------:R-:W-:Y:S01]  /*10280*/  PLOP3.LUT P0, PT, PT, PT, PT, 0x80, 0x0 ;  /* 0x000000000000781c */ /* 0x000fe20003f0f070 */
[----:B------:R-:W-:Y:S01]  /*10290*/  VIADD R2, R3, 0x30850 ;  /* 0x0003085003027836 */ /* 0x000fe20000000000 */
[----:B------:R-:W-:Y:S01]  /*102a0*/  UIADD3.X UR5, URZ, UR41, URZ, UP0, !UPT ;  /* 0x000000293f057290 */ /* 0x000fe200087fe43f */
[----:B------:R-:W-:Y:S01]  /*102b0*/  VIADD R0, R0, 0x400 ;  /* 0x0000040000007836 */ /* 0x000fe20000000000 */
[----:B------:R-:W-:Y:S01]  /*102c0*/  UMOV UR6, 0x0 ;  /* 0x0000000000067882 */ /* 0x000fe20000000000 */
[----:B------:R-:W-:Y:S01]  /*102d0*/  UMOV UR7, 0x14f00000 ;  /* 0x14f0000000077882 */ /* 0x000fe20000000000 */
[----:B------:R-:W-:-:S08]  /*102e0*/  UMOV UR10, URZ ;  /* 0x0000003f000a7c82 */ /* 0x000fd00008000000 */
.L_x_288:
        /* <DEDUP_REMOVED lines=10> */
.L_x_283:
[----:B------:R-:W-:Y:S05]  /*10390*/  BSYNC B0 ;  /* 0x0000000000007941 */ /* 0x000fea0003800000 */
.L_x_282:
[----:B------:R-:W-:-:S05]  /*103a0*/  VIADD R18, R18, 0x1 ;  /* 0x0000000112127836 */ /* 0x000fca0000000000 */
[----:B------:R-:W-:-:S04]  /*103b0*/  ISETP.NE.AND P0, PT, R18, 0x2, PT ;  /* 0x000000021200780c */ /* 0x000fc80003f05270 */
[----:B------:R-:W-:Y:S02]  /*103c0*/  SEL R3, RZ, 0x1, P0 ;  /* 0x00000001ff037807 */ /* 0x000fe40000000000 */
[----:B------:R-:W-:Y:S02]  /*103d0*/  SEL R18, R18, RZ, P0 ;  /* 0x000000ff12127207 */ /* 0x000fe40000000000 */
[----:B------:R-:W-:-:S07]  /*103e0*/  LOP3.LUT R28, R28, R3, RZ, 0x3c, !PT ;  /* 0x000000031c1c7212 */ /* 0x000fce00078e3cff */
.L_x_218:
[----:B------:R-:W-:Y:S05]  /*103f0*/  BSYNC B7 ;  /* 0x0000000000077941 */ /* 0x000fea0003800000 */
.L_x_216:
[----:B------:R-:W2:Y:S02]  /*10400*/  LDL R0, [R1+0x44] ;  /* 0x0000440001007983 */ /* 0x000ea40000100800 */
[----:B--2---:R-:W-:-:S13]  /*10410*/  ISETP.NE.AND P0, PT, R0, RZ, PT ;  /* 0x000000ff0000720c */ /* 0x004fda0003f05270 */
[----:B------:R-:W-:Y:S05]  /*10420*/  @!P0 BRA `(.L_x_289) ;  /* 0x0000000000248947 */ /* 0x000fea0003800000 */
[----:B------:R-:W-:Y:S05]  /*10430*/  WARPSYNC.ALL ;  /* 0x0000000000007948 */ /* 0x000fea0003800000 */
[----:B------:R-:W0:Y:S08]  /*10440*/  S2UR UR5, SR_CgaCtaId ;  /* 0x00000000000579c3 */ /* 0x000e300000008800 */
[----:B------:R-:W-:Y:S06]  /*10450*/  BAR.SYNC.DEFER_BLOCKING 0x5, 0x200 ;  /* 0x0148000000007b1d */ /* 0x000fec0000010000 */
[----:B------:R-:W-:-:S02]  /*10460*/  UMOV UR4, 0x400 ;  /* 0x0000040000047882 */ /* 0x000fc40000000000 */
[----:B0-----:R-:W-:-:S06]  /*10470*/  ULEA UR4, UR5, UR4, 0x18 ;  /* 0x0000000405047291 */ /* 0x001fcc000f8ec03f */
[----:B------:R-:W-:-:S05]  /*10480*/  IMAD.U32 R17, RZ, RZ, UR4 ;  /* 0x00000004ff117e24 */ /* 0x000fca000f8e00ff */
[----:B------:R2:W3:Y:S01]  /*10490*/  LDS.128 R24, [R17+0x308d0] ;  /* 0x0308d00011187984 */ /* 0x0004e20000000c00 */
[----:B------:R-:W-:Y:S06]  /*104a0*/  BAR.ARV 0x4, 0x200 ;  /* 0x0108000000007b1d */ /* 0x000fec0000002000 */
[----:B------:R-:W-:Y:S05]  /*104b0*/  BRA `(.L_x_290) ;  /* 0x0000000800d07947 */ /* 0x000fea0003800000 */
.L_x_289:
[----:B------:R-:W0:Y:S01]  /*104c0*/  S2R R0, SR_TID.X ;  /* 0x0000000000007919 */ /* 0x000e220000002100 */
[----:B------:R-:W-:Y:S01]  /*104d0*/  UMOV UR4, 0xffffffff ;  /* 0xffffffff00047882 */ /* 0x000fe20000000000 */
[----:B0-----:R-:W-:-:S04]  /*104e0*/  LOP3.LUT R9, R0, 0x1f, RZ, 0xc0, !PT ;  /* 0x0000001f00097812 */ /* 0x001fc800078ec0ff */
[----:B------:R-:W-:Y:S01]  /*104f0*/  ISETP.NE.AND P0, PT, R9, 0x1f, PT ;  /* 0x0000001f0900780c */ /* 0x000fe20003f05270 */
[----:B------:R-:W-:-:S12]  /*10500*/  BRA.DIV UR4, `(.L_x_291) ;  /* 0x0000002604187947 */ /* 0x000fd8000b800000 */
[----:B-1----:R-:W-:Y:S01]  /*10510*/  IMAD.IADD R7, R27, 0x1, R9 ;  /* 0x000000011b077824 */ /* 0x002fe200078e0209 */
[----:B------:R-:W-:-:S04]  /*10520*/  ULDC UR4, c[0x0][0xc3c] ;  /* 0x00030f0000047ab9 */ /* 0x000fc80000000800 */
[----:B------:R-:W-:-:S13]  /*10530*/  ISETP.GE.OR P1, PT, R7, UR4, !P0 ;  /* 0x0000000407007c0c */ /* 0x000fda000c726670 */
[----:B------:R-:W0:Y:S08]  /*10540*/  @!P1 LDC.64 R2, c[0x0][0xc80] ;  /* 0x00032000ff029b82 */ /* 0x000e300000000a00 */
[----:B------:R-:W1:Y:S01]  /*10550*/  @!P1 LDC.64 R4, c[0x0][0xc78] ;  /* 0x00031e00ff049b82 */ /* 0x000e620000000a00 */
[----:B0-----:R-:W-:-:S05]  /*10560*/  @!P1 IMAD.WIDE R2, R7, 0x4, R2 ;  /* 0x0000000407029825 */ /* 0x001fca00078e0202 */
[----:B------:R1:W2:Y:S02]  /*10570*/  @!P1 LDG.E R8, desc[UR38][R2.64] ;  /* 0x0000002602089981 */ /* 0x0002a4000c1e1900 */
[----:B-1----:R-:W-:-:S05]  /*10580*/  @!P1 IMAD.WIDE R2, R7, 0x4, R4 ;  /* 0x0000000407029825 */ /* 0x002fca00078e0204 */
[----:B------:R-:W3:Y:S01]  /*10590*/  @!P1 LDG.E R5, desc[UR38][R2.64] ;  /* 0x0000002602059981 */ /* 0x000ee2000c1e1900 */
[----:B------:R-:W-:Y:S01]  /*105a0*/  MOV R7, RZ ;  /* 0x000000ff00077202 */ /* 0x000fe20000000f00 */
[----:B------:R-:W-:Y:S01]  /*105b0*/  IMAD.MOV.U32 R4, RZ, RZ, RZ ;  /* 0x000000ffff047224 */ /* 0x000fe200078e00ff */
[C---:B------:R-:W-:Y:S01]  /*105c0*/  ISETP.GE.U32.AND P2, PT, R9.reuse, 0x2, PT ;  /* 0x000000020900780c */ /* 0x040fe20003f46070 */
[----:B------:R-:W-:Y:S01]  /*105d0*/  SHFL.IDX PT, R0, R24, RZ, 0x1f ;  /* 0x00001fff18007589 */ /* 0x000fe200000e0000 */
[C---:B------:R-:W-:Y:S02]  /*105e0*/  ISETP.GE.U32.AND P3, PT, R9.reuse, 0x4, PT ;  /* 0x000000040900780c */ /* 0x040fe40003f66070 */
[C---:B------:R-:W-:Y:S01]  /*105f0*/  ISETP.GE.U32.AND P4, PT, R9.reuse, 0x8, PT ;  /* 0x000000080900780c */ /* 0x040fe20003f86070 */
[----:B------:R0:W-:Y:S01]  /*10600*/  SHFL.IDX PT, R6, R24, 0x1, 0x1f ;  /* 0x00201f0018067f89 */ /* 0x0001e200000e0000 */
[----:B------:R-:W-:Y:S01]  /*10610*/  ISETP.GE.U32.AND P5, PT, R9, 0x10, PT ;  /* 0x000000100900780c */ /* 0x000fe20003fa6070 */
[----:B0-----:R-:W-:-:S02]  /*10620*/  IMAD.MOV.U32 R24, RZ, RZ, RZ ;  /* 0x000000ffff187224 */ /* 0x001fc400078e00ff */
[----:B--2---:R-:W-:Y:S02]  /*10630*/  @!P1 IMAD.MOV.U32 R7, RZ, RZ, R8 ;  /* 0x000000ffff079224 */ /* 0x004fe400078e0008 */
[----:B---3--:R-:W-:Y:S01]  /*10640*/  @!P1 IMAD.MOV.U32 R4, RZ, RZ, R5 ;  /* 0x000000ffff049224 */ /* 0x008fe200078e0005 */
[----:B------:R-:W-:-:S03]  /*10650*/  ISETP.NE.AND P1, PT, R9, RZ, PT ;  /* 0x000000ff0900720c */ /* 0x000fc60003f25270 */
[----:B------:R-:W-:-:S05]  /*10660*/  IMAD R13, R4, R7, RZ ;  /* 0x00000007040d7224 */ /* 0x000fca00078e02ff */
        /* <DEDUP_REMOVED lines=15> */
[----:B------:R0:W1:Y:S02]  /*10760*/  SHFL.IDX PT, R14, R3, 0x1f, 0x1f ;  /* 0x03e01f00030e7f89 */ /* 0x00006400000e0000 */
.L_x_363:
[----:B------:R-:W-:Y:S02]  /*10770*/  ULDC UR4, c[0x0][0xc38] ;  /* 0x00030e0000047ab9 */ /* 0x000fe40000000800 */
[----:B------:R-:W-:-:S04]  /*10780*/  IMAD.U32 R2, RZ, RZ, UR4 ;  /* 0x00000004ff027e24 */ /* 0x000fc8000f8e00ff */
[----:B-1----:R-:W-:-:S04]  /*10790*/  IMAD R5, R14, R2, RZ ;  /* 0x000000020e057224 */ /* 0x002fc800078e02ff */
[----:B------:R-:W-:-:S05]  /*107a0*/  IMAD.IADD R6, R6, 0x1, R5 ;  /* 0x0000000106067824 */ /* 0x000fca00078e0205 */
[----:B------:R-:W-:-:S13]  /*107b0*/  ISETP.GT.AND P6, PT, R6, R0, PT ;  /* 0x000000000600720c */ /* 0x000fda0003fc4270 */
[----:B------:R-:W-:Y:S05]  /*107c0*/  @P6 BRA `(.L_x_292) ;  /* 0x0000000000a46947 */ /* 0x000fea0003800000 */
.L_x_295:
[----:B------:R-:W1:Y:S01]  /*107d0*/  LDC R2, c[0x0][0xc3c] ;  /* 0x00030f00ff027b82 */ /* 0x000e620000000800 */
[----:B------:R-:W-:-:S04]  /*107e0*/  IADD3 R27, R27, 0x1f, RZ ;  /* 0x0000001f1b1b7810 */ /* 0x000fc80007ffe0ff */
[----:B-1----:R-:W-:-:S13]  /*107f0*/  ISETP.GE.AND P6, PT, R27, R2, PT ;  /* 0x000000021b00720c */ /* 0x002fda0003fc6270 */
[----:B------:R-:W-:Y:S05]  /*10800*/  @P6 BRA `(.L_x_293) ;  /* 0x0000000400b86947 */ /* 0x000fea0003800000 */
[----:B0-----:R-:W0:Y:S01]  /*10810*/  S2R R3, SR_TID.X ;  /* 0x0000000000037919 */ /* 0x001e220000002100 */
[----:B------:R-:W-:Y:S01]  /*10820*/  IMAD.MOV.U32 R7, RZ, RZ, RZ ;  /* 0x000000ffff077224 */ /* 0x000fe200078e00ff */
[----:B0-----:R-:W-:-:S05]  /*10830*/  LOP3.LUT R3, R3, 0x1f, RZ, 0xc0, !PT ;  /* 0x0000001f03037812 */ /* 0x001fca00078ec0ff */
[----:B------:R-:W-:-:S05]  /*10840*/  IMAD.IADD R9, R27, 0x1, R3 ;  /* 0x000000011b097824 */ /* 0x000fca00078e0203 */
[----:B------:R-:W-:-:S13]  /*10850*/  ISETP.GE.OR P6, PT, R9, R2, !P0 ;  /* 0x000000020900720c */ /* 0x000fda00047c6670 */
[----:B------:R-:W0:Y:S08]  /*10860*/  @!P6 LDC.64 R2, c[0x0][0xc80] ;  /* 0x00032000ff02eb82 */ /* 0x000e300000000a00 */
[----:B------:R-:W1:Y:S01]  /*10870*/  @!P6 LDC.64 R4, c[0x0][0xc78] ;  /* 0x00031e00ff04eb82 */ /* 0x000e620000000a00 */
[----:B0-----:R-:W-:-:S05]  /*10880*/  @!P6 IMAD.WIDE R2, R9, 0x4, R2 ;  /* 0x000000040902e825 */ /* 0x001fca00078e0202 */
[----:B------:R1:W2:Y:S02]  /*10890*/  @!P6 LDG.E R7, desc[UR38][R2.64] ;  /* 0x000000260207e981 */ /* 0x0002a4000c1e1900 */
[----:B-1----:R-:W-:-:S04]  /*108a0*/  @!P6 IMAD.WIDE R2, R9, 0x4, R4 ;  /* 0x000000040902e825 */ /* 0x002fc800078e0204 */
[----:B------:R-:W-:-:S06]  /*108b0*/  IMAD.MOV.U32 R4, RZ, RZ, RZ ;  /* 0x000000ffff047224 */ /* 0x000fcc00078e00ff */
[----:B------:R-:W2:Y:S01]  /*108c0*/  @!P6 LDG.E R4, desc[UR38][R2.64] ;  /* 0x000000260204e981 */ /* 0x000ea2000c1e1900 */
[----:B------:R-:W-:Y:S01]  /*108d0*/  UMOV UR4, 0xffffffff ;  /* 0xffffffff00047882 */ /* 0x000fe20000000000 */
[----:B--2---:R-:W-:Y:S02]  /*108e0*/  IMAD R13, R4, R7, RZ ;  /* 0x00000007040d7224 */ /* 0x004fe400078e02ff */
[----:B------:R-:W-:Y:S05]  /*108f0*/  BRA.DIV UR4, `(.L_x_294) ;  /* 0x0000002604587947 */ /* 0x000fea000b800000 */
        /* <DEDUP_REMOVED lines=16> */
.L_x_371:
[----:B------:R-:W-:Y:S02]  /*10a00*/  ULDC UR4, c[0x0][0xc38] ;  /* 0x00030e0000047ab9 */ /* 0x000fe40000000800 */
[----:B------:R-:W-:-:S04]  /*10a10*/  IMAD.U32 R2, RZ, RZ, UR4 ;  /* 0x00000004ff027e24 */ /* 0x000fc8000f8e00ff */
[----:B-1----:R-:W-:-:S04]  /*10a20*/  IMAD R5, R14, R2, RZ ;  /* 0x000000020e057224 */ /* 0x002fc800078e02ff */
[----:B------:R-:W-:-:S05]  /*10a30*/  IMAD.IADD R6, R5, 0x1, R6 ;  /* 0x0000000105067824 */ /* 0x000fca00078e0206 */
[----:B------:R-:W-:-:S13]  /*10a40*/  ISETP.GT.AND P6, PT, R6, R0, PT ;  /* 0x000000000600720c */ /* 0x000fda0003fc4270 */
[----:B------:R-:W-:Y:S05]  /*10a50*/  @!P6 BRA `(.L_x_295) ;  /* 0xfffffffc005ce947 */ /* 0x000fea000383ffff */
.L_x_292:
[----:B------:R-:W-:Y:S01]  /*10a60*/  IMAD.IADD R6, R6, 0x1, -R5 ;  /* 0x0000000106067824 */ /* 0x000fe200078e0a05 */
[----:B------:R-:W-:-:S03]  /*10a70*/  UMOV UR4, 0xffffffff ;  /* 0xffffffff00047882 */ /* 0x000fc60000000000 */
[----:B------:R-:W-:-:S05]  /*10a80*/  IMAD R5, R3, R2, R6 ;  /* 0x0000000203057224 */ /* 0x000fca00078e0206 */
[----:B------:R-:W-:Y:S01]  /*10a90*/  ISETP.GT.AND P6, PT, R5, R0, PT ;  /* 0x000000000500720c */ /* 0x000fe20003fc4270 */
[----:B------:R-:W-:-:S12]  /*10aa0*/  BRA.DIV UR4, `(.L_x_296) ;  /* 0x0000002604a47947 */ /* 0x000fd8000b800000 */
[----:B------:R-:W-:-:S04]  /*10ab0*/  VOTE.ANY R8, PT, !P6 ;  /* 0x0000000000087806 */ /* 0x000fc800070e0100 */
[----:B------:R-:W1:Y:S02]  /*10ac0*/  POPC R5, R8 ;  /* 0x0000000800057309 */ /* 0x000e640000000000 */
[----:B-1----:R1:W2:Y:S04]  /*10ad0*/  SHFL.IDX PT, R7, R7, R5, 0x1f ;  /* 0x00001f0507077589 */ /* 0x0022a800000e0000 */
[----:B------:R1:W3:Y:S02]  /*10ae0*/  SHFL.IDX PT, R4, R4, R5, 0x1f ;  /* 0x00001f0504047589 */ /* 0x0002e400000e0000 */
.L_x_376:
[----:B------:R-:W-:-:S13]  /*10af0*/  ISETP.NE.AND P0, PT, R8, RZ, PT ;  /* 0x000000ff0800720c */ /* 0x000fda0003f05270 */
[----:B------:R-:W-:Y:S05]  /*10b00*/  @!P0 BRA `(.L_x_297) ;  /* 0x0000000000108947 */ /* 0x000fea0003800000 */
[----:B------:R-:W-:Y:S01]  /*10b10*/  UMOV UR4, 0xffffffff ;  /* 0xffffffff00047882 */ /* 0x000fe20000000000 */
[----:B------:R-:W-:Y:S02]  /*10b20*/  IADD3 R12, R5, -0x1, RZ ;  /* 0xffffffff050c7810 */ /* 0x000fe40007ffe0ff */
[----:B------:R-:W-:Y:S05]  /*10b30*/  BRA.DIV UR4, `(.L_x_298) ;  /* 0x0000002604dc7947 */ /* 0x000fea000b800000 */
[----:B------:R4:W0:Y:S02]  /*10b40*/  SHFL.IDX PT, R24, R3, R12, 0x1f ;  /* 0x00001f0c03187589 */ /* 0x00082400000e0000 */
.L_x_297:
[----:B--2---:R-:W-:Y:S01]  /*10b50*/  IABS R8, R7 ;  /* 0x0000000700087213 */ /* 0x004fe20000000000 */
[----:B0-----:R-:W-:Y:S01]  /*10b60*/  IMAD R24, R24, R2, R6 ;  /* 0x0000000218187224 */ /* 0x001fe200078e0206 */
[----:B---3--:R-:W-:Y:S01]  /*10b70*/  IABS R6, R4 ;  /* 0x0000000400067213 */ /* 0x008fe20000000000 */
[----:B------:R-:W-:Y:S01]  /*10b80*/  IMAD.MOV.U32 R2, RZ, RZ, RZ ;  /* 0x000000ffff027224 */ /* 0x000fe200078e00ff */
[----:B------:R-:W0:Y:S01]  /*10b90*/  I2F.RP R9, R8 ;  /* 0x0000000800097306 */ /* 0x000e220000209400 */
[----:B------:R-:W-:Y:S02]  /*10ba0*/  IMAD.IADD R0, R0, 0x1, -R24 ;  /* 0x0000000100007824 */ /* 0x000fe400078e0a18 */
[----:B------:R-:W-:-:S05]  /*10bb0*/  IMAD.IADD R27, R5, 0x1, R27 ;  /* 0x00000001051b7824 */ /* 0x000fca00078e021b */
[----:B----4-:R-:W-:Y:S08]  /*10bc0*/  I2F.RP R12, R6 ;  /* 0x00000006000c7306 */ /* 0x010ff00000209400 */
[----:B0-----:R-:W0:Y:S02]  /*10bd0*/  MUFU.RCP R9, R9 ;  /* 0x0000000900097308 */ /* 0x001e240000001000 */
[----:B0-----:R-:W-:Y:S01]  /*10be0*/  VIADD R10, R9, 0xffffffe ;  /* 0x0ffffffe090a7836 */ /* 0x001fe20000000000 */
[----:B------:R-:W-:-:S05]  /*10bf0*/  IABS R9, R7 ;  /* 0x0000000700097213 */ /* 0x000fca0000000000 */
[----:B------:R0:W2:Y:S02]  /*10c00*/  F2I.FTZ.U32.TRUNC.NTZ R3, R10 ;  /* 0x0000000a00037305 */ /* 0x0000a4000021f000 */
[----:B0-----:R-:W-:Y:S01]  /*10c10*/  IABS R10, R0 ;  /* 0x00000000000a7213 */ /* 0x001fe20000000000 */
[----:B--2---:R-:W-:-:S04]  /*10c20*/  IMAD.MOV R11, RZ, RZ, -R3 ;  /* 0x000000ffff0b7224 */ /* 0x004fc800078e0a03 */
[----:B------:R-:W-:-:S04]  /*10c30*/  IMAD R11, R11, R8, RZ ;  /* 0x000000080b0b7224 */ /* 0x000fc800078e02ff */
[----:B------:R-:W-:Y:S02]  /*10c40*/  IMAD.HI.U32 R3, R3, R11, R2 ;  /* 0x0000000b03037227 */ /* 0x000fe400078e0002 */
[----:B------:R-:W0:Y:S02]  /*10c50*/  MUFU.RCP R2, R12 ;  /* 0x0000000c00027308 */ /* 0x000e240000001000 */
[----:B------:R-:W-:Y:S02]  /*10c60*/  IMAD.MOV R11, RZ, RZ, -R9 ;  /* 0x000000ffff0b7224 */ /* 0x000fe400078e0a09 */
[----:B------:R-:W-:-:S04]  /*10c70*/  IMAD.HI.U32 R9, R3, R10, RZ ;  /* 0x0000000a03097227 */ /* 0x000fc800078e00ff */
[----:B------:R-:W-:-:S05]  /*10c80*/  IMAD R11, R9, R11, R10 ;  /* 0x0000000b090b7224 */ /* 0x000fca00078e020a */
[----:B------:R-:W-:Y:S02]  /*10c90*/  ISETP.GT.U32.AND P1, PT, R8, R11, PT ;  /* 0x0000000b0800720c */ /* 0x000fe40003f24070 */
[----:B0-----:R-:W-:Y:S01]  /*10ca0*/  IADD3 R3, R2, 0xffffffe, RZ ;  /* 0x0ffffffe02037810 */ /* 0x001fe20007ffe0ff */
[----:B------:R-:W-:-:S05]  /*10cb0*/  IMAD.MOV.U32 R2, RZ, RZ, RZ ;  /* 0x000000ffff027224 */ /* 0x000fca00078e00ff */
[----:B------:R-:W0:Y:S05]  /*10cc0*/  F2I.FTZ.U32.TRUNC.NTZ R3, R3 ;  /* 0x0000000300037305 */ /* 0x000e2a000021f000 */
[----:B------:R-:W-:Y:S02]  /*10cd0*/  @!P1 IMAD.IADD R11, R11, 0x1, -R8 ;  /* 0x000000010b0b9824 */ /* 0x000fe400078e0a08 */
[----:B------:R-:W-:Y:S01]  /*10ce0*/  @!P1 VIADD R9, R9, 0x1 ;  /* 0x0000000109099836 */ /* 0x000fe20000000000 */
[----:B------:R-:W-:Y:S02]  /*10cf0*/  ISETP.NE.AND P1, PT, R7, RZ, PT ;  /* 0x000000ff0700720c */ /* 0x000fe40003f25270 */
[----:B------:R-:W-:Y:S01]  /*10d00*/  ISETP.GE.U32.AND P0, PT, R11, R8, PT ;  /* 0x000000080b00720c */ /* 0x000fe20003f06070 */
[----:B0-----:R-:W-:-:S04]  /*10d10*/  IMAD.MOV R11, RZ, RZ, -R3 ;  /* 0x000000ffff0b7224 */ /* 0x001fc800078e0a03 */
[----:B------:R-:W-:-:S08]  /*10d20*/  IMAD R11, R11, R6, RZ ;  /* 0x000000060b0b7224 */ /* 0x000fd000078e02ff */
[----:B------:R-:W-:Y:S02]  /*10d30*/  @P0 VIADD R9, R9, 0x1 ;  /* 0x0000000109090836 */ /* 0x000fe40000000000 */
[----:B------:R-:W-:Y:S01]  /*10d40*/  IMAD.HI.U32 R8, R3, R11, R2 ;  /* 0x0000000b03087227 */ /* 0x000fe200078e0002 */
[----:B------:R-:W-:-:S04]  /*10d50*/  LOP3.LUT R2, R0, R7, RZ, 0x3c, !PT ;  /* 0x0000000700027212 */ /* 0x000fc800078e3cff */
[----:B------:R-:W-:Y:S02]  /*10d60*/  ISETP.GE.AND P2, PT, R2, RZ, PT ;  /* 0x000000ff0200720c */ /* 0x000fe40003f46270 */
[----:B------:R-:W-:-:S05]  /*10d70*/  IABS R2, R4 ;  /* 0x0000000400027213 */ /* 0x000fca0000000000 */
[----:B------:R-:W-:-:S06]  /*10d80*/  IMAD.MOV R2, RZ, RZ, -R2 ;  /* 0x000000ffff027224 */ /* 0x000fcc00078e0a02 */
[----:B------:R-:W-:Y:S02]  /*10d90*/  @!P2 IADD3 R9, -R9, RZ, RZ ;  /* 0x000000ff0909a210 */ /* 0x000fe40007ffe1ff */
[----:B------:R-:W-:-:S04]  /*10da0*/  @!P1 LOP3.LUT R9, RZ, R7, RZ, 0x33, !PT ;  /* 0x00000007ff099212 */ /* 0x000fc800078e33ff */
[-C--:B------:R-:W-:Y:S01]  /*10db0*/  IABS R3, R9.reuse ;  /* 0x0000000900037213 */ /* 0x080fe20000000000 */
[----:B------:R-:W-:-:S04]  /*10dc0*/  IMAD R7, R7, R9, RZ ;  /* 0x0000000907077224 */ /* 0x000fc800078e02ff */
[----:B------:R-:W-:-:S04]  /*10dd0*/  IMAD.HI.U32 R8, R8, R3, RZ ;  /* 0x0000000308087227 */ /* 0x000fc800078e00ff */
[----:B------:R-:W-:Y:S01]  /*10de0*/  IMAD R3, R8, R2, R3 ;  /* 0x0000000208037224 */ /* 0x000fe200078e0203 */
[----:B------:R-:W-:Y:S01]  /*10df0*/  LOP3.LUT R2, R9, R4, RZ, 0x3c, !PT ;  /* 0x0000000409027212 */ /* 0x000fe200078e3cff */
[----:B------:R-:W-:-:S03]  /*10e00*/  IMAD.IADD R25, R0, 0x1, -R7 ;  /* 0x0000000100197824 */ /* 0x000fc600078e0a07 */
        /* <DEDUP_REMOVED lines=8> */
[----:B------:R-:W-:-:S04]  /*10e90*/  @!P1 LOP3.LUT R8, RZ, R4, RZ, 0x33, !PT ;  /* 0x00000004ff089212 */ /* 0x000fc800078e33ff */
[----:B------:R-:W-:-:S05]  /*10ea0*/  IADD3 R2, -R8, RZ, RZ ;  /* 0x000000ff08027210 */ /* 0x000fca0007ffe1ff */
[C---:B------:R-:W-:Y:S02]  /*10eb0*/  IMAD R9, R4.reuse, R2, R9 ;  /* 0x0000000204097224 */ /* 0x040fe400078e0209 */
[----:B------:R-:W-:-:S04]  /*10ec0*/  IMAD R4, R4, 0x1000000, R8 ;  /* 0x0100000004047824 */ /* 0x000fc800078e0208 */
[----:B------:R-:W-:Y:S01]  /*10ed0*/  IMAD R26, R9, 0x10000, R4 ;  /* 0x00010000091a7824 */ /* 0x000fe200078e0204 */
[----:B------:R-:W-:Y:S06]  /*10ee0*/  BRA `(.L_x_299) ;  /* 0x00000000001c7947 */ /* 0x000fec0003800000 */
.L_x_293:
[----:B------:R-:W-:Y:S01]  /*10ef0*/  UMOV UR4, URZ ;  /* 0x0000003f00047c82 */ /* 0x000fe20008000000 */
[----:B------:R-:W-:Y:S01]  /*10f00*/  UMOV UR5, URZ ;  /* 0x0000003f00057c82 */ /* 0x000fe20008000000 */
[----:B------:R-:W-:Y:S01]  /*10f10*/  ULDC UR6, c[0x0][0xc3c] ;  /* 0x00030f0000067ab9 */ /* 0x000fe20000000800 */
[----:B------:R-:W-:Y:S01]  /*10f20*/  IMAD.MOV.U32 R24, RZ, RZ, R0 ;  /* 0x000000ffff187224 */ /* 0x000fe200078e0000 */
[----:B------:R-:W-:Y:S01]  /*10f30*/  MOV R25, UR4 ;  /* 0x0000000400197c02 */ /* 0x000fe20008000f00 */
[----:B------:R-:W-:Y:S02]  /*10f40*/  IMAD.U32 R26, RZ, RZ, UR5 ;  /* 0x00000005ff1a7e24 */ /* 0x000fe4000f8e00ff */
[----:B------:R-:W-:-:S07]  /*10f50*/  IMAD.U32 R27, RZ, RZ, UR6 ;  /* 0x00000006ff1b7e24 */ /* 0x000fce000f8e00ff */
.L_x_299:
[----:B------:R-:W2:Y:S01]  /*10f60*/  S2R R0, SR_TID.X ;  /* 0x0000000000007919 */ /* 0x000ea20000002100 */
[----:B------:R-:W-:Y:S05]  /*10f70*/  WARPSYNC.ALL ;  /* 0x0000000000007948 */ /* 0x000fea0003800000 */
[----:B------:R-:W-:Y:S01]  /*10f80*/  BAR.SYNC.DEFER_BLOCKING 0x4, 0x200 ;  /* 0x0108000000007b1d */ /* 0x000fe20000010000 */
[----:B--2---:R-:W-:-:S04]  /*10f90*/  LOP3.LUT R0, R0, 0x1f, RZ, 0xc0, !PT ;  /* 0x0000001f00007812 */ /* 0x004fc800078ec0ff */
[----:B------:R-:W-:-:S13]  /*10fa0*/  ISETP.NE.AND P0, PT, R0, RZ, PT ;  /* 0x000000ff0000720c */ /* 0x000fda0003f05270 */
[----:B0-----:R-:W0:Y:S01]  /*10fb0*/  @!P0 S2R R3, SR_CgaCtaId ;  /* 0x0000000000038919 */ /* 0x001e220000008800 */
[----:B------:R-:W-:-:S04]  /*10fc0*/  @!P0 MOV R0, 0x400 ;  /* 0x0000040000008802 */ /* 0x000fc80000000f00 */
[----:B0-----:R-:W-:-:S05]  /*10fd0*/  @!P0 LEA R17, R3, R0, 0x18 ;  /* 0x0000000003118211 */ /* 0x001fca00078ec0ff */
[----:B------:R0:W-:Y:S01]  /*10fe0*/  @!P0 STS.128 [R17+0x308d0], R24 ;  /* 0x0308d01811008388 */ /* 0x0001e20000000c00 */
[----:B------:R-:W-:Y:S06]  /*10ff0*/  BAR.ARV 0x5, 0x200 ;  /* 0x0148000000007b1d */ /* 0x000fec0000002000 */
.L_x_290:
[----:B------:R-:W-:Y:S02]  /*11000*/  ULDC UR4, c[0x0][0xc3c] ;  /* 0x00030f0000047ab9 */ /* 0x000fe40000000800 */
[----:B---3--:R-:W-:-:S13]  /*11010*/  ISETP.GE.AND P0, PT, R27, UR4, PT ;  /* 0x000000041b007c0c */ /* 0x008fda000bf06270 */
[----:B------:R-:W-:Y:S05]  /*11020*/  @!P0 BRA `(.L_x_300) ;  /* 0xffffffb400b48947 */ /* 0x000fea000383ffff */
[----:B------:R-:W-:Y:S05]  /*11030*/  BSYNC B8 ;  /* 0x0000000000087941 */ /* 0x000fea0003800000 */
.L_x_210:
[----:B0-2---:R-:W2:Y:S01]  /*11040*/  LDL.LU R0, [R1+0x34] ;  /* 0x0000340001007983 */ /* 0x005ea20000300800 */
[----:B------:R-:W-:Y:S01]  /*11050*/  BSSY B0, `(.L_x_301) ;  /* 0x000000b000007945 */ /* 0x000fe20003800000 */
[----:B-1----:R-:W0:Y:S01]  /*11060*/  S2R R5, SR_CgaCtaId ;  /* 0x0000000000057919 */ /* 0x002e220000008800 */
[----:B--2---:R-:W-:-:S05]  /*11070*/  VIADD R0, R0, 0x1 ;  /* 0x0000000100007836 */ /* 0x004fca0000000000 */
[----:B------:R-:W-:-:S04]  /*11080*/  LEA.HI R2, R0, R0, RZ, 0x1 ;  /* 0x0000000000027211 */ /* 0x000fc800078f08ff */
[----:B------:R-:W-:Y:S02]  /*11090*/  LOP3.LUT R3, R2, 0xfffffffe, RZ, 0xc0, !PT ;  /* 0xfffffffe02037812 */ /* 0x000fe400078ec0ff */
[----:B------:R-:W-:-:S03]  /*110a0*/  MOV R2, 0x400 ;  /* 0x0000040000027802 */ /* 0x000fc60000000f00 */
[----:B------:R-:W-:Y:S01]  /*110b0*/  IMAD.IADD R0, R0, 0x1, -R3 ;  /* 0x0000000100007824 */ /* 0x000fe200078e0a03 */
[----:B0-----:R-:W-:-:S04]  /*110c0*/  LEA R9, R5, R2, 0x18 ;  /* 0x0000000205097211 */ /* 0x001fc800078ec0ff */
[----:B------:R-:W-:-:S04]  /*110d0*/  SHF.L.U32 R0, R0, 0x1f, RZ ;  /* 0x0000001f00007819 */ /* 0x000fc800000006ff */
[----:B------:R-:W0:Y:S02]  /*110e0*/  SYNCS.PHASECHK.TRANS64.TRYWAIT P0, [R9+URZ+0x30820], R0 ;  /* 0x03082000090075a7 */ /* 0x000e24000800017f */
[----:B0-----:R-:W-:Y:S05]  /*110f0*/  @!P0 BRA `(.L_x_302) ;  /* 0x0000002000948947 */ /* 0x001fea0003800000 */
.L_x_379:
[----:B------:R-:W-:Y:S05]  /*11100*/  BSYNC B0 ;  /* 0x0000000000007941 */ /* 0x000fea0003800000 */
.L_x_301:
[----:B------:R-:W-:-:S03]  /*11110*/  UMOV UR4, 0xffffffff ;  /* 0xffffffff00047882 */ /* 0x000fc60000000000 */
[----:B------:R-:W-:Y:S05]  /*11120*/  BRA.DIV UR4, `(.L_x_303) ;  /* 0x00000022049c7947 */ /* 0x000fea000b800000 */
[----:B0-----:R-:W0:Y:S02]  /*11130*/  S2R R0, SR_TID.X ;  /* 0x0000000000007919 */ /* 0x001e240000002100 */
[----:B0-----:R-:W-:-:S04]  /*11140*/  SHF.R.U32.HI R0, RZ, 0x5, R0 ;  /* 0x00000005ff007819 */ /* 0x001fc80000011600 */
[----:B------:R-:W-:-:S05]  /*11150*/  LOP3.LUT R0, R0, 0x3, RZ, 0xc0, !PT ;  /* 0x0000000300007812 */ /* 0x000fca00078ec0ff */
[----:B------:R0:W1:Y:S02]  /*11160*/  SHFL.IDX PT, R14, R0, RZ, 0x1f ;  /* 0x00001fff000e7589 */ /* 0x00006400000e0000 */
.L_x_382:
[----:B-1----:R-:W-:Y:S01]  /*11170*/  ISETP.NE.AND P0, PT, R14, RZ, PT ;  /* 0x000000ff0e00720c */ /* 0x002fe20003f05270 */
[----:B------:R-:W-:-:S12]  /*11180*/  BSSY B0, `(.L_x_304) ;  /* 0x0000024000007945 */ /* 0x000fd80003800000 */
[----:B------:R-:W-:Y:S05]  /*11190*/  @P0 BRA `(.L_x_305) ;  /* 0x0000000000880947 */ /* 0x000fea0003800000 */
[----:B------:R-:W-:-:S03]  /*111a0*/  UMOV UR4, 0xffffffff ;  /* 0xffffffff00047882 */ /* 0x000fc60000000000 */
[----:B------:R-:W-:Y:S05]  /*111b0*/  BRA.DIV UR4, `(.L_x_306) ;  /* 0x0000002204ac7947 */ /* 0x000fea000b800000 */
[----:B------:R-:W-:-:S13]  /*111c0*/  ELECT P6, URZ, PT ;  /* 0x00000000003f782f */ /* 0x000fda00038c0000 */
.L_x_385:
[----:B------:R-:W-:Y:S05]  /*111d0*/  @!P6 BRA `(.L_x_305) ;  /* 0x000000000078e947 */ /* 0x000fea0003800000 */
[----:B0-----:R-:W2:Y:S02]  /*111e0*/  LDL.LU R0, [R1+0x4c] ;  /* 0x00004c0001007983 */ /* 0x001ea40000300800 */
[----:B--2---:R-:W-:-:S04]  /*111f0*/  LOP3.LUT R0, R0, 0x2, RZ, 0xfc, !PT ;  /* 0x0000000200007812 */ /* 0x004fc800078efcff */
[----:B------:R-:W-:-:S13]  /*11200*/  ISETP.NE.AND P2, PT, R0, 0x3, PT ;  /* 0x000000030000780c */ /* 0x000fda0003f45270 */
[----:B------:R-:W-:Y:S05]  /*11210*/  @!P2 BRA `(.L_x_307) ;  /* 0x000000000004a947 */ /* 0x000fea0003800000 */
[----:B------:R-:W-:Y:S01]  /*11220*/  BPT.TRAP 0x1 ;  /* 0x000000040000795c */ /* 0x000fe20000300000 */
.L_x_307:
[----:B------:R-:W-:Y:S01]  /*11230*/  VIADD R3, R9, 0x30840 ;  /* 0x0003084009037836 */ /* 0x000fe20000000000 */
[----:B------:R-:W-:Y:S01]  /*11240*/  SHF.L.U32 R2, R28, 0x1f, RZ ;  /* 0x0000001f1c027819 */ /* 0x000fe200000006ff */
[----:B------:R-:W-:-:S03]  /*11250*/  VIADD R0, R18, 0x1 ;  /* 0x0000000112007836 */ /* 0x000fc60000000000 */
        /* <DEDUP_REMOVED lines=9> */
.L_x_386:
[----:B------:R-:W1:Y:S02]  /*112f0*/  SYNCS.PHASECHK.TRANS64.TRYWAIT P0, [R3+URZ], R0 ;  /* 0x00000000030075a7 */ /* 0x000e64000800017f */
[----:B-1----:R-:W-:Y:S05]  /*11300*/  @!P0 BRA `(.L_x_309) ;  /* 0x00000020008c8947 */ /* 0x002fea0003800000 */
.L_x_387:
[----:B------:R-:W-:Y:S05]  /*11310*/  @!P2 BRA `(.L_x_310) ;  /* 0x000000000004a947 */ /* 0x000fea0003800000 */
[----:B------:R-:W-:Y:S01]  /*11320*/  BPT.TRAP 0x1 ;  /* 0x000000040000795c */ /* 0x000fe20000300000 */
.L_x_310:
[----:B-1----:R-:W-:-:S04]  /*11330*/  VIADD R3, R9, 0x30860 ;  /* 0x0003086009037836 */ /* 0x002fc80000000000 */
[----:B------:R-:W-:-:S04]  /*11340*/  IMAD R5, R18, 0x8, R3 ;  /* 0x0000000812057824 */ /* 0x000fc800078e0203 */
[----:B------:R-:W1:Y:S02]  /*11350*/  SYNCS.PHASECHK.TRANS64.TRYWAIT P0, [R5+URZ], R2 ;  /* 0x00000002050075a7 */ /* 0x000e64000800017f */
[----:B-1----:R-:W-:Y:S05]  /*11360*/  @!P0 BRA `(.L_x_311) ;  /* 0x0000002000888947 */ /* 0x002fea0003800000 */
.L_x_388:
[----:B------:R-:W-:-:S07]  /*11370*/  IMAD R3, R4, 0x8, R3 ;  /* 0x0000000804037824 */ /* 0x000fce00078e0203 */
.L_x_312:
[----:B--2---:R2:W3:Y:S02]  /*11380*/  SYNCS.PHASECHK.TRANS64.TRYWAIT P0, [R3+URZ], R0 ;  /* 0x00000000030075a7 */ /* 0x0044e4000800017f */
[----:B---3--:R-:W-:Y:S05]  /*11390*/  @!P0 NANOSLEEP.SYNCS 0x989680 ;  /* 0x009896800000895d */ /* 0x008fea0003900000 */
[----:B------:R-:W3:Y:S02]  /*113a0*/  @!P0 SYNCS.PHASECHK.TRANS64 P0, [R3+URZ], R0 ;  /* 0x00000000030085a7 */ /* 0x000ee4000800007f */
[----:B---3--:R-:W-:Y:S05]  /*113b0*/  @!P0 BRA `(.L_x_312) ;  /* 0xfffffffc00f08947 */ /* 0x008fea000383ffff */
.L_x_305:
[----:B------:R-:W-:Y:S05]  /*113c0*/  BSYNC B0 ;  /* 0x0000000000007941 */ /* 0x000fea0003800000 */
.L_x_304:
[----:B------:R-:W-:Y:S05]  /*113d0*/  EXIT ;  /* 0x000000000000794d */ /* 0x000fea0003800000 */
.L_x_173:
[----:B-1----:R-:W-:-:S04]  /*113e0*/  MOV R3, UR37 ;  /* 0x0000002500037c02 */ /* 0x002fc80008000f00 */
[----:B------:R1:W2:Y:S03]  /*113f0*/  SYNCS.PHASECHK.TRANS64.TRYWAIT P1, [R3+URZ+0x30800], R0 ;  /* 0x03080000030075a7 */ /* 0x0002a6000802017f */
[----:B--2---:R-:W-:Y:S05]  /*11400*/  @!P1 NANOSLEEP.SYNCS 0x989680 ;  /* 0x009896800000995d */ /* 0x004fea0003900000 */
[----:B------:R-:W2:Y:S02]  /*11410*/  @!P1 SYNCS.PHASECHK.TRANS64 P1, [R3+URZ+0x30800], R0 ;  /* 0x03080000030095a7 */ /* 0x000ea4000802007f */
[----:B--2---:R-:W-:Y:S05]  /*11420*/  @!P1 BRA `(.L_x_173) ;  /* 0xfffffffc00ec9947 */ /* 0x004fea000383ffff */
[----:B------:R-:W-:Y:S05]  /*11430*/  BRA `(.L_x_313) ;  /* 0xffffff0400c47947 */ /* 0x000fea000383ffff */
.L_x_177:
[----:B--2---:R2:W3:Y:S02]  /*11440*/  SYNCS.PHASECHK.TRANS64.TRYWAIT P2, [R0+URZ+0x30830], R3 ;  /* 0x03083003000075a7 */ /* 0x0044e4000804017f */
[----:B---3--:R-:W-:Y:S05]  /*11450*/  @!P2 NANOSLEEP.SYNCS 0x989680 ;  /* 0x009896800000a95d */ /* 0x008fea0003900000 */
[----:B------:R-:W3:Y:S02]  /*11460*/  @!P2 SYNCS.PHASECHK.TRANS64 P2, [R0+URZ+0x30830], R3 ;  /* 0x030830030000a5a7 */ /* 0x000ee4000804007f */
[----:B---3--:R-:W-:Y:S05]  /*11470*/  @!P2 BRA `(.L_x_177) ;  /* 0xfffffffc00f0a947 */ /* 0x008fea000383ffff */
[----:B------:R-:W-:Y:S05]  /*11480*/  BRA `(.L_x_176) ;  /* 0xffffff0400e87947 */ /* 0x000fea000383ffff */
.L_x_182:
[----:B-1----:R-:W-:-:S04]  /*11490*/  IMAD.U32 R8, RZ, RZ, UR6 ;  /* 0x00000006ff087e24 */ /* 0x002fc8000f8e00ff */
[----:B------:R1:W2:Y:S03]  /*114a0*/  SYNCS.PHASECHK.TRANS64.TRYWAIT P2, [R8+URZ+0x30830], R7 ;  /* 0x03083007080075a7 */ /* 0x0002a6000804017f */
[----:B--2---:R-:W-:Y:S05]  /*114b0*/  @!P2 NANOSLEEP.SYNCS 0x989680 ;  /* 0x009896800000a95d */ /* 0x004fea0003900000 */
[----:B------:R-:W2:Y:S02]  /*114c0*/  @!P2 SYNCS.PHASECHK.TRANS64 P2, [R8+URZ+0x30830], R7 ;  /* 0x030830070800a5a7 */ /* 0x000ea4000804007f */
[----:B--2---:R-:W-:Y:S05]  /*114d0*/  @!P2 BRA `(.L_x_182) ;  /* 0xfffffffc00eca947 */ /* 0x004fea000383ffff */
[----:B------:R-:W-:Y:S05]  /*114e0*/  BRA `(.L_x_179) ;  /* 0xffffff4000147947 */ /* 0x000fea000383ffff */
.L_x_186:
[----:B-1----:R-:W-:-:S04]  /*114f0*/  IMAD.U32 R7, RZ, RZ, UR6 ;  /* 0x00000006ff077e24 */ /* 0x002fc8000f8e00ff */
[----:B------:R1:W2:Y:S03]  /*11500*/  SYNCS.PHASECHK.TRANS64.TRYWAIT P2, [R7+URZ+0x30850], R6 ;  /* 0x03085006070075a7 */ /* 0x0002a6000804017f */
[----:B--2---:R-:W-:Y:S05]  /*11510*/  @!P2 NANOSLEEP.SYNCS 0x989680 ;  /* 0x009896800000a95d */ /* 0x004fea0003900000 */
[----:B------:R-:W2:Y:S02]  /*11520*/  @!P2 SYNCS.PHASECHK.TRANS64 P2, [R7+URZ+0x30850], R6 ;  /* 0x030850060700a5a7 */ /* 0x000ea4000804007f */
[----:B--2---:R-:W-:Y:S05]  /*11530*/  @!P2 BRA `(.L_x_186) ;  /* 0xfffffffc00eca947 */ /* 0x004fea000383ffff */
[----:B------:R-:W-:Y:S05]  /*11540*/  BRA `(.L_x_183) ;  /* 0xffffff4000887947 */ /* 0x000fea000383ffff */
.L_x_191:
[----:B-1----:R-:W-:-:S04]  /*11550*/  IMAD.U32 R3, RZ, RZ, UR12 ;  /* 0x0000000cff037e24 */ /* 0x002fc8000f8e00ff */
[----:B------:R1:W2:Y:S03]  /*11560*/  SYNCS.PHASECHK.TRANS64.TRYWAIT P0, [R3+URZ+0x30850], R0 ;  /* 0x03085000030075a7 */ /* 0x0002a6000800017f */
[----:B--2---:R-:W-:Y:S05]  /*11570*/  @!P0 NANOSLEEP.SYNCS 0x989680 ;  /* 0x009896800000895d */ /* 0x004fea0003900000 */
[----:B------:R-:W2:Y:S02]  /*11580*/  @!P0 SYNCS.PHASECHK.TRANS64 P0, [R3+URZ+0x30850], R0 ;  /* 0x03085000030085a7 */ /* 0x000ea4000800007f */
[----:B--2---:R-:W-:Y:S05]  /*11590*/  @!P0 BRA `(.L_x_191) ;  /* 0xfffffffc00ec8947 */ /* 0x004fea000383ffff */
[----:B------:R-:W-:Y:S05]  /*115a0*/  BRA `(.L_x_190) ;  /* 0xffffff74007c7947 */ /* 0x000fea000383ffff */
.L_x_224:
[----:B------:R-:W0:Y:S01]  /*115b0*/  S2R R20, SR_TID.X ;  /* 0x0000000000147919 */ /* 0x000e220000002100 */
[----:B------:R-:W-:Y:S01]  /*115c0*/  BSSY B0, `(.L_x_314) ;  /* 0x000000a000007945 */ /* 0x000fe20003800000 */
[----:B------:R-:W-:Y:S01]  /*115d0*/  IMAD.MOV.U32 R12, RZ, RZ, RZ ;  /* 0x000000ffff0c7224 */ /* 0x000fe200078e00ff */
[----:B------:R-:W-:Y:S01]  /*115e0*/  MOV R11, 0x1f ;  /* 0x0000001f000b7802 */ /* 0x000fe20000000f00 */
[----:B------:R-:W-:Y:S01]  /*115f0*/  IMAD.MOV.U32 R15, RZ, RZ, -0x1 ;  /* 0xffffffffff0f7424 */ /* 0x000fe200078e00ff */
[----:B0-----:R-:W-:-:S04]  /*11600*/  SHF.R.U32.HI R20, RZ, 0x5, R20 ;  /* 0x00000005ff147819 */ /* 0x001fc80000011614 */
[----:B------:R-:W-:-:S05]  /*11610*/  LOP3.LUT R20, R20, 0x3, RZ, 0xc0, !PT ;  /* 0x0000000314147812 */ /* 0x000fca00078ec0ff */
[----:B------:R-:W-:-:S07]  /*11620*/  IMAD.MOV.U32 R13, RZ, RZ, R20 ;  /* 0x000000ffff0d7224 */ /* 0x000fce00078e0014 */
[----:B-1----:R-:W-:Y:S05]  /*11630*/  WARPSYNC.COLLECTIVE R15, `(.L_x_315) ;  /* 0x000000000f087348 */ /* 0x002fea0003c00000 */
[----:B------:R0:W2:Y:S02]  /*11640*/  SHFL.IDX P6, R14, R13, R12, R11 ;  /* 0x0000000c0d0e7389 */ /* 0x0000a400000c000b */
[----:B012---:R-:W-:Y:S01]  /*11650*/  ENDCOLLECTIVE ;  /* 0x000000000000791b */ /* 0x007fe20003800000 */
.L_x_315:
[----:B------:R-:W-:Y:S05]  /*11660*/  BSYNC B0 ;  /* 0x0000000000007941 */ /* 0x000fea0003800000 */
.L_x_314:
[----:B------:R-:W-:Y:S05]  /*11670*/  BRA `(.L_x_316) ;  /* 0xffffffbc00907947 */ /* 0x000fea000383ffff */
.L_x_226:
[----:B------:R-:W-:Y:S01]  /*11680*/  BSSY B0, `(.L_x_317) ;  /* 0x0000006000007945 */ /* 0x000fe20003800000 */
[----:B------:R-:W-:-:S07]  /*11690*/  IMAD.MOV.U32 R15, RZ, RZ, -0x1 ;  /* 0xffffffffff0f7424 */ /* 0x000fce00078e00ff */
[----:B01----:R-:W-:Y:S05]  /*116a0*/  WARPSYNC.COLLECTIVE R15, `(.L_x_318) ;  /* 0x000000000f0c7348 */ /* 0x003fea0003c00000 */
[----:B------:R-:W-:Y:S02]  /*116b0*/  ELECT P6, UR62, PT ;  /* 0x00000000003e782f */ /* 0x000fe400038c0000 */
[----:B------:R-:W-:Y:S01]  /*116c0*/  MOV R14, UR62 ;  /* 0x0000003e000e7c02 */ /* 0x000fe20008000f00 */
[----:B01----:R-:W-:Y:S10]  /*116d0*/  ENDCOLLECTIVE ;  /* 0x000000000000791b */ /* 0x003ff40003800000 */
.L_x_318:
[----:B------:R-:W-:Y:S05]  /*116e0*/  BSYNC B0 ;  /* 0x0000000000007941 */ /* 0x000fea0003800000 */
.L_x_317:
[----:B------:R-:W-:Y:S05]  /*116f0*/  BRA `(.L_x_319) ;  /* 0xffffffbc00907947 */ /* 0x000fea000383ffff */
.L_x_228:
[----:B0-----:R0:W2:Y:S02]  /*11700*/  SYNCS.PHASECHK.TRANS64.TRYWAIT P0, [R0+URZ+0x30840], R2 ;  /* 0x03084002000075a7 */ /* 0x0010a4000800017f */
[----:B--2---:R-:W-:Y:S05]  /*11710*/  @!P0 NANOSLEEP.SYNCS 0x989680 ;  /* 0x009896800000895d */ /* 0x004fea0003900000 */
[----:B------:R-:W2:Y:S02]  /*11720*/  @!P0 SYNCS.PHASECHK.TRANS64 P0, [R0+URZ+0x30840], R2 ;  /* 0x03084002000085a7 */ /* 0x000ea4000800007f */
[----:B--2---:R-:W-:Y:S05]  /*11730*/  @!P0 BRA `(.L_x_228) ;  /* 0xfffffffc00f08947 */ /* 0x004fea000383ffff */
[----:B------:R-:W-:Y:S05]  /*11740*/  BRA `(.L_x_320) ;  /* 0xffffffbc00e07947 */ /* 0x000fea000383ffff */
.L_x_232:
[----:B------:R-:W2:Y:S01]  /*11750*/  LDL.LU R11, [R1+0x30] ;  /* 0x00003000010b7983 */ /* 0x000ea20000300800 */
[----:B------:R-:W-:Y:S01]  /*11760*/  IMAD.MOV.U32 R13, RZ, RZ, R4 ;  /* 0x000000ffff0d7224 */ /* 0x000fe200078e0004 */
[----:B------:R-:W-:Y:S01]  /*11770*/  MOV R15, 0xffffffff ;  /* 0xffffffff000f7802 */ /* 0x000fe20000000f00 */
[----:B------:R-:W-:Y:S02]  /*11780*/  IMAD.MOV.U32 R12, RZ, RZ, RZ ;  /* 0x000000ffff0c7224 */ /* 0x000fe400078e00ff */
[----:B------:R-:W-:-:S04]  /*11790*/  IMAD R25, R25, 0xc0, R21 ;  /* 0x000000c019197824 */ /* 0x000fc800078e0215 */
[----:B------:R-:W-:Y:S02]  /*117a0*/  VIADD R8, R25, 0x10 ;  /* 0x0000001019087836 */ /* 0x000fe40000000000 */
[----:B--2---:R-:W-:Y:S02]  /*117b0*/  IMAD R3, R11, R9, RZ ;  /* 0x000000090b037224 */ /* 0x004fe400078e02ff */
[----:B------:R-:W-:-:S03]  /*117c0*/  IMAD.MOV.U32 R11, RZ, RZ, 0x181f ;  /* 0x0000181fff0b7424 */ /* 0x000fc600078e00ff */
[----:B------:R-:W-:-:S13]  /*117d0*/  ISETP.GE.AND P1, PT, R25, R3, PT ;  /* 0x000000031900720c */ /* 0x000fda0003f26270 */
[----:B-----5:R-:W-:Y:S05]  /*117e0*/  WARPSYNC.COLLECTIVE R15, `(.L_x_321) ;  /* 0x000000000f087348 */ /* 0x020fea0003c00000 */
[----:B------:R0:W1:Y:S02]  /*117f0*/  SHFL.IDX P6, R14, R13, R12, R11 ;  /* 0x0000000c0d0e7389 */ /* 0x00006400000c000b */
[----:B01---5:R-:W-:Y:S01]  /*11800*/  ENDCOLLECTIVE ;  /* 0x000000000000791b */ /* 0x023fe20003800000 */
.L_x_321:
[----:B------:R-:W-:Y:S02]  /*11810*/  IMAD.MOV.U32 R13, RZ, RZ, R0 ;  /* 0x000000ffff0d7224 */ /* 0x000fe400078e0000 */
[----:B------:R-:W-:-:S07]  /*11820*/  IMAD.MOV.U32 R6, RZ, RZ, R14 ;  /* 0x000000ffff067224 */ /* 0x000fce00078e000e */
[----:B------:R-:W-:Y:S05]  /*11830*/  WARPSYNC.COLLECTIVE R15, `(.L_x_322) ;  /* 0x000000000f087348 */ /* 0x000fea0003c00000 */
[----:B------:R0:W1:Y:S02]  /*11840*/  SHFL.IDX P6, R14, R13, R12, R11 ;  /* 0x0000000c0d0e7389 */ /* 0x00006400000c000b */
[----:B01----:R-:W-:Y:S01]  /*11850*/  ENDCOLLECTIVE ;  /* 0x000000000000791b */ /* 0x003fe20003800000 */
.L_x_322:
[----:B------:R-:W-:Y:S01]  /*11860*/  MOV R13, R4 ;  /* 0x00000004000d7202 */ /* 0x000fe20000000f00 */
[----:B------:R-:W-:Y:S02]  /*11870*/  IMAD.MOV.U32 R12, RZ, RZ, 0x1 ;  /* 0x00000001ff0c7424 */ /* 0x000fe400078e00ff */
[----:B------:R-:W-:-:S07]  /*11880*/  IMAD.MOV.U32 R7, RZ, RZ, R14 ;  /* 0x000000ffff077224 */ /* 0x000fce00078e000e */
[----:B------:R-:W-:Y:S05]  /*11890*/  WARPSYNC.COLLECTIVE R15, `(.L_x_323) ;  /* 0x000000000f087348 */ /* 0x000fea0003c00000 */
[----:B------:R0:W1:Y:S02]  /*118a0*/  SHFL.IDX P6, R14, R13, R12, R11 ;  /* 0x0000000c0d0e7389 */ /* 0x00006400000c000b */
[----:B01----:R-:W-:Y:S01]  /*118b0*/  ENDCOLLECTIVE ;  /* 0x000000000000791b */ /* 0x003fe20003800000 */
.L_x_323:
[----:B------:R-:W-:-:S05]  /*118c0*/  @!P1 LEA R7, P2, R20, R7, 0x1 ;  /* 0x0000000714079211 */ /* 0x000fca00078408ff */
[----:B------:R-:W-:-:S05]  /*118d0*/  @!P1 IMAD.X R6, RZ, RZ, R6, P2 ;  /* 0x000000ffff069224 */ /* 0x000fca00010e0606 */
[----:B------:R-:W-:Y:S01]  /*118e0*/  @!P1 LOP3.LUT R7, R7, R6, RZ, 0x3c, !PT ;  /* 0x0000000607079212 */ /* 0x000fe200078e3cff */
[----:B------:R-:W-:-:S03]  /*118f0*/  IMAD.MOV.U32 R13, RZ, RZ, R0 ;  /* 0x000000ffff0d7224 */ /* 0x000fc600078e0000 */
[----:B------:R-:W-:-:S04]  /*11900*/  @!P1 LOP3.LUT R6, R7, R6, RZ, 0x3c, !PT ;  /* 0x0000000607069212 */ /* 0x000fc800078e3cff */
[----:B------:R-:W-:-:S05]  /*11910*/  @!P1 LOP3.LUT R7, R7, R6, RZ, 0x3c, !PT ;  /* 0x0000000607079212 */ /* 0x000fca00078e3cff */
[----:B------:R-:W-:Y:S01]  /*11920*/  @!PT LDS RZ, [RZ] ;  /* 0x00000000fffff984 */ /* 0x000fe20000000800 */
[----:B------:R-:W-:Y:S01]  /*11930*/  @!PT LDS RZ, [RZ] ;  /* 0x00000000fffff984 */ /* 0x000fe20000000800 */
[----:B------:R-:W-:Y:S01]  /*11940*/  @!PT LDS RZ, [RZ] ;  /* 0x00000000fffff984 */ /* 0x000fe20000000800 */
[----:B------:R0:W-:Y:S01]  /*11950*/  @!P1 LDGSTS.E.BYPASS.LTC128B.128 [R10+0xc400], desc[UR38][R6.64], !P0 ;  /* 0x0c400000060a9fae */ /* 0x0001e2000c101d66 */
[----:B------:R-:W-:Y:S01]  /*11960*/  ISETP.GE.AND P1, PT, R8, R3, PT ;  /* 0x000000030800720c */ /* 0x000fe20003f26270 */
[----:B0-----:R-:W-:-:S12]  /*11970*/  IMAD.MOV.U32 R6, RZ, RZ, R14 ;  /* 0x000000ffff067224 */ /* 0x001fd800078e000e */
[----:B------:R-:W-:Y:S05]  /*11980*/  WARPSYNC.COLLECTIVE R15, `(.L_x_324) ;  /* 0x000000000f087348 */ /* 0x000fea0003c00000 */
[----:B------:R0:W1:Y:S02]  /*11990*/  SHFL.IDX P6, R14, R13, R12, R11 ;  /* 0x0000000c0d0e7389 */ /* 0x00006400000c000b */
[----:B01----:R-:W-:Y:S01]  /*119a0*/  ENDCOLLECTIVE ;  /* 0x000000000000791b */ /* 0x003fe20003800000 */
.L_x_324:
[----:B------:R-:W-:Y:S02]  /*119b0*/  IMAD.MOV.U32 R13, RZ, RZ, R4 ;  /* 0x000000ffff0d7224 */ /* 0x000fe400078e0004 */
[----:B------:R-:W-:Y:S02]  /*119c0*/  IMAD.MOV.U32 R12, RZ, RZ, 0x2 ;  /* 0x00000002ff0c7424 */ /* 0x000fe400078e00ff */
[----:B------:R-:W-:-:S07]  /*119d0*/  IMAD.MOV.U32 R7, RZ, RZ, R14 ;  /* 0x000000ffff077224 */ /* 0x000fce00078e000e */
[----:B------:R-:W-:Y:S05]  /*119e0*/  WARPSYNC.COLLECTIVE R15, `(.L_x_325) ;  /* 0x000000000f087348 */ /* 0x000fea0003c00000 */
[----:B------:R0:W1:Y:S02]  /*119f0*/  SHFL.IDX P6, R14, R13, R12, R11 ;  /* 0x0000000c0d0e7389 */ /* 0x00006400000c000b */
[----:B01----:R-:W-:Y:S01]  /*11a00*/  ENDCOLLECTIVE ;  /* 0x000000000000791b */ /* 0x003fe20003800000 */
.L_x_325:
        /* <DEDUP_REMOVED lines=9> */
[----:B------:R0:W-:Y:S02]  /*11aa0*/  @!P1 LDGSTS.E.BYPASS.LTC128B.128 [R10+0xcc00], desc[UR38][R6.64], !P0 ;  /* 0x0cc00000060a9fae */ /* 0x0001e4000c101d66 */
[----:B0-----:R-:W-:-:S04]  /*11ab0*/  IADD3 R6, R25, 0x20, RZ ;  /* 0x0000002019067810 */ /* 0x001fc80007ffe0ff */
[----:B------:R-:W-:Y:S01]  /*11ac0*/  ISETP.GE.AND P1, PT, R6, R3, PT ;  /* 0x000000030600720c */ /* 0x000fe20003f26270 */
[----:B------:R-:W-:-:S12]  /*11ad0*/  IMAD.MOV.U32 R6, RZ, RZ, R14 ;  /* 0x000000ffff067224 */ /* 0x000fd800078e000e */
[----:B------:R-:W-:Y:S05]  /*11ae0*/  WARPSYNC.COLLECTIVE R15, `(.L_x_326) ;  /* 0x000000000f087348 */ /* 0x000fea0003c00000 */
[----:B------:R0:W1:Y:S02]  /*11af0*/  SHFL.IDX P6, R14, R13, R12, R11 ;  /* 0x0000000c0d0e7389 */ /* 0x00006400000c000b */
[----:B01----:R-:W-:Y:S01]  /*11b00*/  ENDCOLLECTIVE ;  /* 0x000000000000791b */ /* 0x003fe20003800000 */
.L_x_326:
[----:B------:R-:W-:Y:S02]  /*11b10*/  IMAD.MOV.U32 R13, RZ, RZ, R4 ;  /* 0x000000ffff0d7224 */ /* 0x000fe400078e0004 */
[----:B------:R-:W-:Y:S02]  /*11b20*/  IMAD.MOV.U32 R12, RZ, RZ, 0x3 ;  /* 0x00000003ff0c7424 */ /* 0x000fe400078e00ff */
[----:B------:R-:W-:-:S07]  /*11b30*/  IMAD.MOV.U32 R7, RZ, RZ, R14 ;  /* 0x000000ffff077224 */ /* 0x000fce00078e000e */
[----:B------:R-:W-:Y:S05]  /*11b40*/  WARPSYNC.COLLECTIVE R15, `(.L_x_327) ;  /* 0x000000000f087348 */ /* 0x000fea0003c00000 */
[----:B------:R0:W1:Y:S02]  /*11b50*/  SHFL.IDX P6, R14, R13, R12, R11 ;  /* 0x0000000c0d0e7389 */ /* 0x00006400000c000b */
[----:B01----:R-:W-:Y:S01]  /*11b60*/  ENDCOLLECTIVE ;  /* 0x000000000000791b */ /* 0x003fe20003800000 */
.L_x_327:
[----:B------:R-:W-:-:S04]  /*11b70*/  @!P1 LEA R7, P2, R20, R7, 0x1 ;  /* 0x0000000714079211 */ /* 0x000fc800078408ff */
[----:B------:R-:W-:-:S04]  /*11b80*/  @!P1 IADD3.X R6, RZ, R6, RZ, P2, !PT ;  /* 0x00000006ff069210 */ /* 0x000fc800017fe4ff */
        /* <DEDUP_REMOVED lines=8> */
[----:B0-----:R-:W-:-:S05]  /*11c10*/  VIADD R6, R25, 0x30 ;  /* 0x0000003019067836 */ /* 0x001fca0000000000 */
[----:B------:R-:W-:Y:S01]  /*11c20*/  ISETP.GE.AND P1, PT, R6, R3, PT ;  /* 0x000000030600720c */ /* 0x000fe20003f26270 */
[----:B------:R-:W-:-:S12]  /*11c30*/  IMAD.MOV.U32 R6, RZ, RZ, R14 ;  /* 0x000000ffff067224 */ /* 0x000fd800078e000e */
[----:B------:R-:W-:Y:S05]  /*11c40*/  WARPSYNC.COLLECTIVE R15, `(.L_x_328) ;  /* 0x000000000f087348 */ /* 0x000fea0003c00000 */
[----:B------:R0:W1:Y:S02]  /*11c50*/  SHFL.IDX P6, R14, R13, R12, R11 ;  /* 0x0000000c0d0e7389 */ /* 0x00006400000c000b */
[----:B01----:R-:W-:Y:S01]  /*11c60*/  ENDCOLLECTIVE ;  /* 0x000000000000791b */ /* 0x003fe20003800000 */
.L_x_328:
[----:B------:R-:W-:Y:S02]  /*11c70*/  IMAD.MOV.U32 R13, RZ, RZ, R4 ;  /* 0x000000ffff0d7224 */ /* 0x000fe400078e0004 */
[----:B------:R-:W-:Y:S01]  /*11c80*/  IMAD.MOV.U32 R12, RZ, RZ, 0x4 ;  /* 0x00000004ff0c7424 */ /* 0x000fe200078e00ff */
[----:B------:R-:W-:-:S07]  /*11c90*/  MOV R7, R14 ;  /* 0x0000000e00077202 */ /* 0x000fce0000000f00 */
[----:B------:R-:W-:Y:S05]  /*11ca0*/  WARPSYNC.COLLECTIVE R15, `(.L_x_329) ;  /* 0x000000000f087348 */ /* 0x000fea0003c00000 */
[----:B------:R0:W1:Y:S02]  /*11cb0*/  SHFL.IDX P6, R14, R13, R12, R11 ;  /* 0x0000000c0d0e7389 */ /* 0x00006400000c000b */
[----:B01----:R-:W-:Y:S01]  /*11cc0*/  ENDCOLLECTIVE ;  /* 0x000000000000791b */ /* 0x003fe20003800000 */
.L_x_329:
[----:B------:R-:W-:-:S05]  /*11cd0*/  @!P1 LEA R7, P2, R20, R7, 0x1 ;  /* 0x0000000714079211 */ /* 0x000fca00078408ff */
[----:B------:R-:W-:-:S05]  /*11ce0*/  @!P1 IMAD.X R6, RZ, RZ, R6, P2 ;  /* 0x000000ffff069224 */ /* 0x000fca00010e0606 */
[----:B------:R-:W-:Y:S02]  /*11cf0*/  @!P1 LOP3.LUT R7, R7, R6, RZ, 0x3c, !PT ;  /* 0x0000000607079212 */ /* 0x000fe400078e3cff */
[----:B------:R-:W-:Y:S02]  /*11d00*/  MOV R13, R0 ;  /* 0x00000000000d7202 */ /* 0x000fe40000000f00 */
        /* <DEDUP_REMOVED lines=12> */
.L_x_330:
[----:B------:R-:W-:Y:S02]  /*11dd0*/  IMAD.MOV.U32 R13, RZ, RZ, R4 ;  /* 0x000000ffff0d7224 */ /* 0x000fe400078e0004 */
[----:B------:R-:W-:Y:S02]  /*11de0*/  IMAD.MOV.U32 R12, RZ, RZ, 0x5 ;  /* 0x00000005ff0c7424 */ /* 0x000fe400078e00ff */
[----:B------:R-:W-:-:S07]  /*11df0*/  IMAD.MOV.U32 R7, RZ, RZ, R14 ;  /* 0x000000ffff077224 */ /* 0x000fce00078e000e */
[----:B------:R-:W-:Y:S05]  /*11e00*/  WARPSYNC.COLLECTIVE R15, `(.L_x_331) ;  /* 0x000000000f087348 */ /* 0x000fea0003c00000 */
[----:B------:R0:W1:Y:S02]  /*11e10*/  SHFL.IDX P6, R14, R13, R12, R11 ;  /* 0x0000000c0d0e7389 */ /* 0x00006400000c000b */
[----:B01----:R-:W-:Y:S01]  /*11e20*/  ENDCOLLECTIVE ;  /* 0x000000000000791b */ /* 0x003fe20003800000 */
.L_x_331:
        /* <DEDUP_REMOVED lines=11> */
[----:B------:R-:W-:Y:S02]  /*11ee0*/  ISETP.GE.AND P1, PT, R6, R3, PT ;  /* 0x000000030600720c */ /* 0x000fe40003f26270 */
[----:B------:R-:W-:-:S11]  /*11ef0*/  MOV R6, R14 ;  /* 0x0000000e00067202 */ /* 0x000fd60000000f00 */
[----:B------:R-:W-:Y:S05]  /*11f00*/  WARPSYNC.COLLECTIVE R15, `(.L_x_332) ;  /* 0x000000000f087348 */ /* 0x000fea0003c00000 */
[----:B------:R0:W1:Y:S02]  /*11f10*/  SHFL.IDX P6, R14, R13, R12, R11 ;  /* 0x0000000c0d0e7389 */ /* 0x00006400000c000b */
[----:B01----:R-:W-:Y:S01]  /*11f20*/  ENDCOLLECTIVE ;  /* 0x000000000000791b */ /* 0x003fe20003800000 */
.L_x_332:
[----:B------:R-:W-:Y:S01]  /*11f30*/  IMAD.MOV.U32 R13, RZ, RZ, R4 ;  /* 0x000000ffff0d7224 */ /* 0x000fe200078e0004 */
[----:B------:R-:W-:Y:S01]  /*11f40*/  MOV R12, 0x6 ;  /* 0x00000006000c7802 */ /* 0x000fe20000000f00 */
[----:B------:R-:W-:-:S07]  /*11f50*/  IMAD.MOV.U32 R7, RZ, RZ, R14 ;  /* 0x000000ffff077224 */ /* 0x000fce00078e000e */
[----:B------:R-:W-:Y:S05]  /*11f60*/  WARPSYNC.COLLECTIVE R15, `(.L_x_333) ;  /* 0x000000000f087348 */ /* 0x000fea0003c00000 */
[----:B------:R0:W1:Y:S02]  /*11f70*/  SHFL.IDX P6, R14, R13, R12, R11 ;  /* 0x0000000c0d0e7389 */ /* 0x00006400000c000b */
[----:B01----:R-:W-:Y:S01]  /*11f80*/  ENDCOLLECTIVE ;  /* 0x000000000000791b */ /* 0x003fe20003800000 */
.L_x_333:
        /* <DEDUP_REMOVED lines=16> */
.L_x_334:
[----:B------:R-:W-:Y:S01]  /*12090*/  IMAD.MOV.U32 R13, RZ, RZ, R4 ;  /* 0x000000ffff0d7224 */ /* 0x000fe200078e0004 */
[----:B------:R-:W-:Y:S01]  /*120a0*/  MOV R12, 0x7 ;  /* 0x00000007000c7802 */ /* 0x000fe20000000f00 */
[----:B------:R-:W-:-:S07]  /*120b0*/  IMAD.MOV.U32 R7, RZ, RZ, R14 ;  /* 0x000000ffff077224 */ /* 0x000fce00078e000e */
[----:B------:R-:W-:Y:S05]  /*120c0*/  WARPSYNC.COLLECTIVE R15, `(.L_x_335) ;  /* 0x000000000f087348 */ /* 0x000fea0003c00000 */
[----:B------:R0:W1:Y:S02]  /*120d0*/  SHFL.IDX P6, R14, R13, R12, R11 ;  /* 0x0000000c0d0e7389 */ /* 0x00006400000c000b */
[----:B01----:R-:W-:Y:S01]  /*120e0*/  ENDCOLLECTIVE ;  /* 0x000000000000791b */ /* 0x003fe20003800000 */
.L_x_335:
[----:B------:R-:W-:-:S05]  /*120f0*/  @!P1 LEA R7, P2, R20, R7, 0x1 ;  /* 0x0000000714079211 */ /* 0x000fca00078408ff */
[----:B------:R-:W-:-:S05]  /*12100*/  @!P1 IMAD.X R6, RZ, RZ, R6, P2 ;  /* 0x000000ffff069224 */ /* 0x000fca00010e0606 */
[-C--:B------:R-:W-:Y:S01]  /*12110*/  @!P1 LOP3.LUT R7, R7, R6.reuse, RZ, 0x3c, !PT ;  /* 0x0000000607079212 */ /* 0x080fe200078e3cff */
[----:B------:R-:W-:Y:S02]  /*12120*/  IMAD.MOV.U32 R13, RZ, RZ, R0 ;  /* 0x000000ffff0d7224 */ /* 0x000fe400078e0000 */
[----:B------:R-:W-:Y:S01]  /*12130*/  VIADD R0, R25, 0x70 ;  /* 0x0000007019007836 */ /* 0x000fe20000000000 */
[----:B------:R-:W-:-:S04]  /*12140*/  @!P1 LOP3.LUT R6, R7, R6, RZ, 0x3c, !PT ;  /* 0x0000000607069212 */ /* 0x000fc800078e3cff */
[----:B------:R-:W-:Y:S01]  /*12150*/  @!P1 LOP3.LUT R7, R7, R6, RZ, 0x3c, !PT ;  /* 0x0000000607079212 */ /* 0x000fe200078e3cff */
[----:B------:R-:W-:-:S07]  /*12160*/  IMAD.MOV.U32 R4, RZ, RZ, R14 ;  /* 0x000000ffff047224 */ /* 0x000fce00078e000e */
[----:B------:R-:W-:Y:S05]  /*12170*/  WARPSYNC.COLLECTIVE R15, `(.L_x_336) ;  /* 0x000000000f087348 */ /* 0x000fea0003c00000 */
[----:B------:R0:W1:Y:S02]  /*12180*/  SHFL.IDX P6, R14, R13, R12, R11 ;  /* 0x0000000c0d0e7389 */ /* 0x00006400000c000b */
[----:B01----:R-:W-:Y:S01]  /*12190*/  ENDCOLLECTIVE ;  /* 0x000000000000791b */ /* 0x003fe20003800000 */
.L_x_336:
[----:B------:R-:W-:Y:S01]  /*121a0*/  @!PT LDS RZ, [RZ] ;  /* 0x00000000fffff984 */ /* 0x000fe20000000800 */
[----:B------:R-:W-:Y:S01]  /*121b0*/  @!PT LDS RZ, [RZ] ;  /* 0x00000000fffff984 */ /* 0x000fe20000000800 */
[----:B------:R-:W-:Y:S01]  /*121c0*/  @!PT LDS RZ, [RZ] ;  /* 0x00000000fffff984 */ /* 0x000fe20000000800 */
[----:B------:R0:W-:Y:S01]  /*121d0*/  @!P1 LDGSTS.E.BYPASS.LTC128B.128 [R10+0xf400], desc[UR38][R6.64], !P0 ;  /* 0x0f400000060a9fae */ /* 0x0001e2000c101d66 */
[----:B------:R-:W-:Y:S01]  /*121e0*/  ISETP.GE.AND P1, PT, R0, R3, PT ;  /* 0x000000030000720c */ /* 0x000fe20003f26270 */
[----:B------:R-:W-:-:S05]  /*121f0*/  VIADD R0, R25, 0x80 ;  /* 0x0000008019007836 */ /* 0x000fca0000000000 */
[----:B------:R-:W-:Y:S01]  /*12200*/  ISETP.GE.AND P2, PT, R0, R3, PT ;  /* 0x000000030000720c */ /* 0x000fe20003f46270 */
[----:B------:R-:W-:Y:S02]  /*12210*/  IMAD.MOV.U32 R13, RZ, RZ, R2 ;  /* 0x000000ffff0d7224 */ /* 0x000fe400078e0002 */
[----:B------:R-:W-:Y:S02]  /*12220*/  IMAD.MOV.U32 R12, RZ, RZ, RZ ;  /* 0x000000ffff0c7224 */ /* 0x000fe400078e00ff */
[----:B0-----:R-:W-:-:S08]  /*12230*/  IMAD.MOV.U32 R6, RZ, RZ, R14 ;  /* 0x000000ffff067224 */ /* 0x001fd000078e000e */
[----:B------:R-:W-:Y:S05]  /*12240*/  WARPSYNC.COLLECTIVE R15, `(.L_x_337) ;  /* 0x000000000f087348 */ /* 0x000fea0003c00000 */
[----:B------:R0:W1:Y:S02]  /*12250*/  SHFL.IDX P6, R14, R13, R12, R11 ;  /* 0x0000000c0d0e7389 */ /* 0x00006400000c000b */
[----:B01----:R-:W-:Y:S01]  /*12260*/  ENDCOLLECTIVE ;  /* 0x000000000000791b */ /* 0x003fe20003800000 */
.L_x_337:
[----:B------:R-:W-:-:S05]  /*12270*/  @!P1 LEA R6, P3, R20, R6, 0x1 ;  /* 0x0000000614069211 */ /* 0x000fca00078608ff */
[----:B------:R-:W-:-:S05]  /*12280*/  @!P1 IMAD.X R4, RZ, RZ, R4, P3 ;  /* 0x000000ffff049224 */ /* 0x000fca00018e0604 */
[----:B------:R-:W-:Y:S01]  /*12290*/  @!P1 MOV R7, R4 ;  /* 0x0000000400079202 */ /* 0x000fe20000000f00 */
[----:B------:R-:W-:Y:S02]  /*122a0*/  IMAD.MOV.U32 R13, RZ, RZ, R5 ;  /* 0x000000ffff0d7224 */ /* 0x000fe400078e0005 */
[----:B------:R-:W-:Y:S02]  /*122b0*/  VIADD R4, R25, 0xa0 ;  /* 0x000000a019047836 */ /* 0x000fe40000000000 */
[----:B------:R-:W-:Y:S01]  /*122c0*/  @!PT LDS RZ, [RZ] ;  /* 0x00000000fffff984 */ /* 0x000fe20000000800 */
[----:B------:R-:W-:Y:S01]  /*122d0*/  @!PT LDS RZ, [RZ] ;  /* 0x00000000fffff984 */ /* 0x000fe20000000800 */
[----:B------:R-:W-:Y:S01]  /*122e0*/  @!PT LDS RZ, [RZ] ;  /* 0x00000000fffff984 */ /* 0x000fe20000000800 */
[----:B------:R0:W-:Y:S01]  /*122f0*/  @!P1 LDGSTS.E.BYPASS.LTC128B.128 [R10+0xfc00], desc[UR38][R6.64], !P0 ;  /* 0x0fc00000060a9fae */ /* 0x0001e2000c101d66 */
[----:B------:R-:W-:-:S07]  /*12300*/  IMAD.MOV.U32 R0, RZ, RZ, R14 ;  /* 0x000000ffff007224 */ /* 0x000fce00078e000e */
[----:B0-----:R-:W-:Y:S05]  /*12310*/  WARPSYNC.COLLECTIVE R15, `(.L_x_338) ;  /* 0x000000000f087348 */ /* 0x001fea0003c00000 */
[----:B------:R1:W2:Y:S02]  /*12320*/  SHFL.IDX P6, R14, R13, R12, R11 ;  /* 0x0000000c0d0e7389 */ /* 0x0002a400000c000b */
[----:B012---:R-:W-:Y:S01]  /*12330*/  ENDCOLLECTIVE ;  /* 0x000000000000791b */ /* 0x007fe20003800000 */
.L_x_338:
[----:B------:R-:W-:Y:S02]  /*12340*/  IMAD.MOV.U32 R13, RZ, RZ, R2 ;  /* 0x000000ffff0d7224 */ /* 0x000fe400078e0002 */
[----:B------:R-:W-:Y:S01]  /*12350*/  IMAD.MOV.U32 R12, RZ, RZ, 0x1 ;  /* 0x00000001ff0c7424 */ /* 0x000fe200078e00ff */
[----:B------:R-:W-:-:S07]  /*12360*/  MOV R8, R14 ;  /* 0x0000000e00087202 */ /* 0x000fce0000000f00 */
[----:B------:R-:W-:Y:S05]  /*12370*/  WARPSYNC.COLLECTIVE R15, `(.L_x_339) ;  /* 0x000000000f087348 */ /* 0x000fea0003c00000 */
[----:B------:R0:W1:Y:S02]  /*12380*/  SHFL.IDX P6, R14, R13, R12, R11 ;  /* 0x0000000c0d0e7389 */ /* 0x00006400000c000b */
[----:B01----:R-:W-:Y:S01]  /*12390*/  ENDCOLLECTIVE ;  /* 0x000000000000791b */ /* 0x003fe20003800000 */
.L_x_339:
[----:B------:R-:W-:-:S05]  /*123a0*/  @!P2 LEA R6, P1, R20, R8, 0x1 ;  /* 0x000000081406a211 */ /* 0x000fca00078208ff */
[----:B------:R-:W-:-:S04]  /*123b0*/  @!P2 IMAD.X R0, RZ, RZ, R0, P1 ;  /* 0x000000ffff00a224 */ /* 0x000fc800008e0600 */
[----:B------:R-:W-:Y:S02]  /*123c0*/  @!P2 IMAD.MOV.U32 R7, RZ, RZ, R0 ;  /* 0x000000ffff07a224 */ /* 0x000fe400078e0000 */
[----:B------:R-:W-:Y:S02]  /*123d0*/  VIADD R0, R25, 0x90 ;  /* 0x0000009019007836 */ /* 0x000fe40000000000 */
[----:B------:R-:W-:Y:S01]  /*123e0*/  IMAD.MOV.U32 R13, RZ, RZ, R5 ;  /* 0x000000ffff0d7224 */ /* 0x000fe200078e0005 */
[----:B------:R-:W-:Y:S01]  /*123f0*/  @!PT LDS RZ, [RZ] ;  /* 0x00000000fffff984 */ /* 0x000fe20000000800 */
[----:B------:R-:W-:Y:S01]  /*12400*/  @!PT LDS RZ, [RZ] ;  /* 0x00000000fffff984 */ /* 0x000fe20000000800 */
[----:B------:R-:W-:Y:S01]  /*12410*/  @!PT LDS RZ, [RZ] ;  /* 0x00000000fffff984 */ /* 0x000fe20000000800 */
[----:B------:R0:W-:Y:S02]  /*12420*/  @!P2 LDGSTS.E.BYPASS.LTC128B.128 [R10+0x10400], desc[UR38][R6.64], !P0 ;  /* 0x10400000060aafae */ /* 0x0001e4000c101d66 */
[----:B------:R-:W-:Y:S02]  /*12430*/  ISETP.GE.AND P1, PT, R0, R3, PT ;  /* 0x000000030000720c */ /* 0x000fe40003f26270 */
[----:B------:R-:W-:-:S11]  /*12440*/  MOV R0, R14 ;  /* 0x0000000e00007202 */ /* 0x000fd60000000f00 */
[----:B0-----:R-:W-:Y:S05]  /*12450*/  WARPSYNC.COLLECTIVE R15, `(.L_x_340) ;  /* 0x000000000f087348 */ /* 0x001fea0003c00000 */
[----:B------:R1:W2:Y:S02]  /*12460*/  SHFL.IDX P6, R14, R13, R12, R11 ;  /* 0x0000000c0d0e7389 */ /* 0x0002a400000c000b */
[----:B012---:R-:W-:Y:S01]  /*12470*/  ENDCOLLECTIVE ;  /* 0x000000000000791b */ /* 0x007fe20003800000 */
.L_x_340:
[----:B------:R-:W-:Y:S01]  /*12480*/  IMAD.MOV.U32 R13, RZ, RZ, R2 ;  /* 0x000000ffff0d7224 */ /* 0x000fe200078e0002 */
[----:B------:R-:W-:Y:S01]  /*12490*/  MOV R12, 0x2 ;  /* 0x00000002000c7802 */ /* 0x000fe20000000f00 */
[----:B------:R-:W-:-:S07]  /*124a0*/  IMAD.MOV.U32 R6, RZ, RZ, R14 ;  /* 0x000000ffff067224 */ /* 0x000fce00078e000e */
[----:B------:R-:W-:Y:S05]  /*124b0*/  WARPSYNC.COLLECTIVE R15, `(.L_x_341) ;  /* 0x000000000f087348 */ /* 0x000fea0003c00000 */
[----:B------:R0:W1:Y:S02]  /*124c0*/  SHFL.IDX P6, R14, R13, R12, R11 ;  /* 0x0000000c0d0e7389 */ /* 0x00006400000c000b */
[----:B01----:R-:W-:Y:S01]  /*124d0*/  ENDCOLLECTIVE ;  /* 0x000000000000791b */ /* 0x003fe20003800000 */
.L_x_341:
[----:B------:R-:W-:-:S05]  /*124e0*/  @!P1 LEA R6, P2, R20, R6, 0x1 ;  /* 0x0000000614069211 */ /* 0x000fca00078408ff */
[----:B------:R-:W-:-:S04]  /*124f0*/  @!P1 IMAD.X R0, RZ, RZ, R0, P2 ;  /* 0x000000ffff009224 */ /* 0x000fc800010e0600 */
[----:B------:R-:W-:Y:S02]  /*12500*/  @!P1 IMAD.MOV.U32 R7, RZ, RZ, R0 ;  /* 0x000000ffff079224 */ /* 0x000fe400078e0000 */
[----:B------:R-:W-:-:S03]  /*12510*/  IMAD.MOV.U32 R13, RZ, RZ, R5 ;  /* 0x000000ffff0d7224 */ /* 0x000fc600078e0005 */
[----:B------:R-:W-:Y:S01]  /*12520*/  @!PT LDS RZ, [RZ] ;  /* 0x00000000fffff984 */ /* 0x000fe20000000800 */
[----:B------:R-:W-:Y:S01]  /*12530*/  @!PT LDS RZ, [RZ] ;  /* 0x00000000fffff984 */ /* 0x000fe20000000800 */
[----:B------:R-:W-:Y:S01]  /*12540*/  @!PT LDS RZ, [RZ] ;  /* 0x00000000fffff984 */ /* 0x000fe20000000800 */
[----:B------:R0:W-:Y:S01]  /*12550*/  @!P1 LDGSTS.E.BYPASS.LTC128B.128 [R10+0x10c00], desc[UR38][R6.64], !P0 ;  /* 0x10c00000060a9fae */ /* 0x0001e2000c101d66 */
[----:B------:R-:W-:Y:S01]  /*12560*/  ISETP.GE.AND P1, PT, R4, R3, PT ;  /* 0x000000030400720c */ /* 0x000fe20003f26270 */
[----:B------:R-:W-:-:S12]  /*12570*/  IMAD.MOV.U32 R0, RZ, RZ, R14 ;  /* 0x000000ffff007224 */ /* 0x000fd800078e000e */
[----:B0-----:R-:W-:Y:S05]  /*12580*/  WARPSYNC.COLLECTIVE R15, `(.L_x_342) ;  /* 0x000000000f087348 */ /* 0x001fea0003c00000 */
[----:B------:R1:W2:Y:S02]  /*12590*/  SHFL.IDX P6, R14, R13, R12, R11 ;  /* 0x0000000c0d0e7389 */ /* 0x0002a400000c000b */
[----:B012---:R-:W-:Y:S01]  /*125a0*/  ENDCOLLECTIVE ;  /* 0x000000000000791b */ /* 0x007fe20003800000 */
.L_x_342:
[----:B------:R-:W-:Y:S02]  /*125b0*/  IMAD.MOV.U32 R13, RZ, RZ, R2 ;  /* 0x000000ffff0d7224 */ /* 0x000fe400078e0002 */
[----:B------:R-:W-:Y:S02]  /*125c0*/  IMAD.MOV.U32 R12, RZ, RZ, 0x3 ;  /* 0x00000003ff0c7424 */ /* 0x000fe400078e00ff */
[----:B------:R-:W-:-:S07]  /*125d0*/  IMAD.MOV.U32 R6, RZ, RZ, R14 ;  /* 0x000000ffff067224 */ /* 0x000fce00078e000e */
[----:B------:R-:W-:Y:S05]  /*125e0*/  WARPSYNC.COLLECTIVE R15, `(.L_x_343) ;  /* 0x000000000f087348 */ /* 0x000fea0003c00000 */
[----:B------:R0:W1:Y:S02]  /*125f0*/  SHFL.IDX P6, R14, R13, R12, R11 ;  /* 0x0000000c0d0e7389 */ /* 0x00006400000c000b */
[----:B01----:R-:W-:Y:S01]  /*12600*/  ENDCOLLECTIVE ;  /* 0x000000000000791b */ /* 0x003fe20003800000 */
.L_x_343:
[----:B------:R-:W-:-:S05]  /*12610*/  @!P1 LEA R6, P2, R20, R6, 0x1 ;  /* 0x0000000614069211 */ /* 0x000fca00078408ff */
[----:B------:R-:W-:-:S05]  /*12620*/  @!P1 IMAD.X R0, RZ, RZ, R0, P2 ;  /* 0x000000ffff009224 */ /* 0x000fca00010e0600 */
[----:B------:R-:W-:Y:S01]  /*12630*/  @!P1 MOV R7, R0 ;  /* 0x0000000000079202 */ /* 0x000fe20000000f00 */
[----:B------:R-:W-:-:S04]  /*12640*/  IMAD.MOV.U32 R13, RZ, RZ, R5 ;  /* 0x000000ffff0d7224 */ /* 0x000fc800078e0005 */
        /* <DEDUP_REMOVED lines=8> */
.L_x_344:
[----:B------:R-:W-:Y:S01]  /*126d0*/  IMAD.MOV.U32 R2, RZ, RZ, R14 ;  /* 0x000000ffff027224 */ /* 0x000fe200078e000e */
[----:B------:R-:W-:Y:S06]  /*126e0*/  BRA `(.L_x_345) ;  /* 0xffffffbc00e47947 */ /* 0x000fec000383ffff */
.L_x_235:
[----:B0-----:R0:W1:Y:S02]  /*126f0*/  SYNCS.PHASECHK.TRANS64.TRYWAIT P0, [R17+URZ+0x30820], R0 ;  /* 0x03082000110075a7 */ /* 0x001064000800017f */
[----:B-1----:R-:W-:Y:S05]  /*12700*/  @!P0 NANOSLEEP.SYNCS 0x989680 ;  /* 0x009896800000895d */ /* 0x002fea0003900000 */
[----:B------:R-:W1:Y:S02]  /*12710*/  @!P0 SYNCS.PHASECHK.TRANS64 P0, [R17+URZ+0x30820], R0 ;  /* 0x03082000110085a7 */ /* 0x000e64000800007f */
[----:B-1----:R-:W-:Y:S05]  /*12720*/  @!P0 BRA `(.L_x_235) ;  /* 0xfffffffc00f08947 */ /* 0x002fea000383ffff */
[----:B------:R-:W-:Y:S05]  /*12730*/  BRA `(.L_x_346) ;  /* 0xffffffc000447947 */ /* 0x000fea000383ffff */
.L_x_244:
[----:B0-----:R0:W1:Y:S02]  /*12740*/  SYNCS.PHASECHK.TRANS64.TRYWAIT P0, [R4+URZ+0x30840], R2 ;  /* 0x03084002040075a7 */ /* 0x001064000800017f */
[----:B-1----:R-:W-:Y:S05]  /*12750*/  @!P0 NANOSLEEP.SYNCS 0x989680 ;  /* 0x009896800000895d */ /* 0x002fea0003900000 */
[----:B------:R-:W1:Y:S02]  /*12760*/  @!P0 SYNCS.PHASECHK.TRANS64 P0, [R4+URZ+0x30840], R2 ;  /* 0x03084002040085a7 */ /* 0x000e64000800007f */
[----:B-1----:R-:W-:Y:S05]  /*12770*/  @!P0 BRA `(.L_x_244) ;  /* 0xfffffffc00f08947 */ /* 0x002fea000383ffff */
[----:B------:R-:W-:Y:S05]  /*12780*/  BRA `(.L_x_347) ;  /* 0xffffffc400147947 */ /* 0x000fea000383ffff */
.L_x_249:
[----:B0-----:R0:W1:Y:S02]  /*12790*/  SYNCS.PHASECHK.TRANS64.TRYWAIT P0, [R3+URZ+0x60], R2 ;  /* 0x00006002030075a7 */ /* 0x001064000800017f */
[----:B-1----:R-:W-:Y:S05]  /*127a0*/  @!P0 NANOSLEEP.SYNCS 0x989680 ;  /* 0x009896800000895d */ /* 0x002fea0003900000 */
[----:B------:R-:W1:Y:S02]  /*127b0*/  @!P0 SYNCS.PHASECHK.TRANS64 P0, [R3+URZ+0x60], R2 ;  /* 0x00006002030085a7 */ /* 0x000e64000800007f */
[----:B-1----:R-:W-:Y:S05]  /*127c0*/  @!P0 BRA `(.L_x_249) ;  /* 0xfffffffc00f08947 */ /* 0x002fea000383ffff */
[----:B------:R-:W-:Y:S05]  /*127d0*/  BRA `(.L_x_348) ;  /* 0xffffffc400a07947 */ /* 0x000fea000383ffff */
.L_x_257:
[----:B-1----:R1:W2:Y:S02]  /*127e0*/  SYNCS.PHASECHK.TRANS64.TRYWAIT P0, [R2+URZ+0x30840], R3 ;  /* 0x03084003020075a7 */ /* 0x0022a4000800017f */
[----:B--2---:R-:W-:Y:S05]  /*127f0*/  @!P0 NANOSLEEP.SYNCS 0x989680 ;  /* 0x009896800000895d */ /* 0x004fea0003900000 */
[----:B------:R-:W2:Y:S02]  /*12800*/  @!P0 SYNCS.PHASECHK.TRANS64 P0, [R2+URZ+0x30840], R3 ;  /* 0x03084003020085a7 */ /* 0x000ea4000800007f */
[----:B--2---:R-:W-:Y:S05]  /*12810*/  @!P0 BRA `(.L_x_257) ;  /* 0xfffffffc00f08947 */ /* 0x004fea000383ffff */
[----:B------:R-:W-:Y:S05]  /*12820*/  BRA `(.L_x_349) ;  /* 0xffffffc800e07947 */ /* 0x000fea000383ffff */
.L_x_262:
[----:B0-----:R0:W1:Y:S02]  /*12830*/  SYNCS.PHASECHK.TRANS64.TRYWAIT P0, [R10+URZ+0x60], R28 ;  /* 0x0000601c0a0075a7 */ /* 0x001064000800017f */
[----:B-1----:R-:W-:Y:S05]  /*12840*/  @!P0 NANOSLEEP.SYNCS 0x989680 ;  /* 0x009896800000895d */ /* 0x002fea0003900000 */
[----:B------:R-:W1:Y:S02]  /*12850*/  @!P0 SYNCS.PHASECHK.TRANS64 P0, [R10+URZ+0x60], R28 ;  /* 0x0000601c0a0085a7 */ /* 0x000e64000800007f */
[----:B-1----:R-:W-:Y:S05]  /*12860*/  @!P0 BRA `(.L_x_262) ;  /* 0xfffffffc00f08947 */ /* 0x002fea000383ffff */
[----:B------:R-:W-:Y:S05]  /*12870*/  BRA `(.L_x_350) ;  /* 0xffffffcc006c7947 */ /* 0x000fea000383ffff */
.L_x_270:
[----:B-1----:R1:W2:Y:S02]  /*12880*/  SYNCS.PHASECHK.TRANS64.TRYWAIT P0, [R2+URZ+0x30840], R3 ;  /* 0x03084003020075a7 */ /* 0x0022a4000800017f */
[----:B--2---:R-:W-:Y:S05]  /*12890*/  @!P0 NANOSLEEP.SYNCS 0x989680 ;  /* 0x009896800000895d */ /* 0x004fea0003900000 */
[----:B------:R-:W2:Y:S02]  /*128a0*/  @!P0 SYNCS.PHASECHK.TRANS64 P0, [R2+URZ+0x30840], R3 ;  /* 0x03084003020085a7 */ /* 0x000ea4000800007f */
[----:B--2---:R-:W-:Y:S05]  /*128b0*/  @!P0 BRA `(.L_x_270) ;  /* 0xfffffffc00f08947 */ /* 0x004fea000383ffff */
[----:B------:R-:W-:Y:S05]  /*128c0*/  BRA `(.L_x_351) ;  /* 0xffffffd0007c7947 */ /* 0x000fea000383ffff */
.L_x_275:
[----:B0-----:R0:W1:Y:S02]  /*128d0*/  SYNCS.PHASECHK.TRANS64.TRYWAIT P0, [R7+URZ+0x60], R2 ;  /* 0x00006002070075a7 */ /* 0x001064000800017f */
[----:B-1----:R-:W-:Y:S05]  /*128e0*/  @!P0 NANOSLEEP.SYNCS 0x989680 ;  /* 0x009896800000895d */ /* 0x002fea0003900000 */
[----:B------:R-:W1:Y:S02]  /*128f0*/  @!P0 SYNCS.PHASECHK.TRANS64 P0, [R7+URZ+0x60], R2 ;  /* 0x00006002070085a7 */ /* 0x000e64000800007f */
[----:B-1----:R-:W-:Y:S05]  /*12900*/  @!P0 BRA `(.L_x_275) ;  /* 0xfffffffc00f08947 */ /* 0x002fea000383ffff */
[----:B------:R-:W-:Y:S05]  /*12910*/  BRA `(.L_x_352) ;  /* 0xffffffd4000c7947 */ /* 0x000fea000383ffff */
.L_x_285:
[----:B0-----:R0:W1:Y:S02]  /*12920*/  SYNCS.PHASECHK.TRANS64.TRYWAIT P0, [R3+URZ+0x30860], R0 ;  /* 0x03086000030075a7 */ /* 0x001064000800017f */
[----:B-1----:R-:W-:Y:S05]  /*12930*/  @!P0 NANOSLEEP.SYNCS 0x989680 ;  /* 0x009896800000895d */ /* 0x002fea0003900000 */
[----:B------:R-:W1:Y:S02]  /*12940*/  @!P0 SYNCS.PHASECHK.TRANS64 P0, [R3+URZ+0x30860], R0 ;  /* 0x03086000030085a7 */ /* 0x000e64000800007f */
[----:B-1----:R-:W-:Y:S05]  /*12950*/  @!P0 BRA `(.L_x_285) ;  /* 0xfffffffc00f08947 */ /* 0x002fea000383ffff */
[----:B------:R-:W-:Y:S05]  /*12960*/  BRA `(.L_x_353) ;  /* 0xffffffd8000c7947 */ /* 0x000fea000383ffff */
.L_x_291:
[----:B------:R-:W-:Y:S01]  /*12970*/  BSSY B0, `(.L_x_354) ;  /* 0x0000008000007945 */ /* 0x000fe20003800000 */
[----:B------:R-:W-:Y:S01]  /*12980*/  MOV R13, R24 ;  /* 0x00000018000d7202 */ /* 0x000fe20000000f00 */
[----:B------:R-:W-:Y:S02]  /*12990*/  IMAD.MOV.U32 R12, RZ, RZ, RZ ;  /* 0x000000ffff0c7224 */ /* 0x000fe400078e00ff */
[----:B------:R-:W-:Y:S02]  /*129a0*/  IMAD.MOV.U32 R11, RZ, RZ, 0x1f ;  /* 0x0000001fff0b7424 */ /* 0x000fe400078e00ff */
[----:B------:R-:W-:-:S07]  /*129b0*/  IMAD.MOV.U32 R15, RZ, RZ, -0x1 ;  /* 0xffffffffff0f7424 */ /* 0x000fce00078e00ff */
[----:B-1----:R-:W-:Y:S05]  /*129c0*/  WARPSYNC.COLLECTIVE R15, `(.L_x_355) ;  /* 0x000000000f087348 */ /* 0x002fea0003c00000 */
[----:B------:R0:W2:Y:S02]  /*129d0*/  SHFL.IDX P6, R14, R13, R12, R11 ;  /* 0x0000000c0d0e7389 */ /* 0x0000a400000c000b */
[----:B012---:R-:W-:Y:S01]  /*129e0*/  ENDCOLLECTIVE ;  /* 0x000000000000791b */ /* 0x007fe20003800000 */
.L_x_355:
[----:B------:R-:W-:Y:S05]  /*129f0*/  BSYNC B0 ;  /* 0x0000000000007941 */ /* 0x000fea0003800000 */
.L_x_354:
[----:B------:R-:W-:Y:S01]  /*12a00*/  IMAD.MOV.U32 R13, RZ, RZ, R24 ;  /* 0x000000ffff0d7224 */ /* 0x000fe200078e0018 */
[----:B------:R-:W-:Y:S01]  /*12a10*/  MOV R12, 0x1 ;  /* 0x00000001000c7802 */ /* 0x000fe20000000f00 */
[----:B------:R-:W-:Y:S02]  /*12a20*/  IMAD.MOV.U32 R11, RZ, RZ, 0x1f ;  /* 0x0000001fff0b7424 */ /* 0x000fe400078e00ff */
[----:B------:R-:W-:Y:S02]  /*12a30*/  IMAD.MOV.U32 R15, RZ, RZ, -0x1 ;  /* 0xffffffffff0f7424 */ /* 0x000fe400078e00ff */
[----:B------:R-:W-:Y:S02]  /*12a40*/  IMAD.IADD R7, R27, 0x1, R9 ;  /* 0x000000011b077824 */ /* 0x000fe400078e0209 */
[----:B------:R-:W-:-:S07]  /*12a50*/  IMAD.MOV.U32 R0, RZ, RZ, R14 ;  /* 0x000000ffff007224 */ /* 0x000fce00078e000e */
[----:B------:R-:W-:Y:S05]  /*12a60*/  WARPSYNC.COLLECTIVE R15, `(.L_x_356) ;  /* 0x000000000f087348 */ /* 0x000fea0003c00000 */
[----:B------:R0:W1:Y:S02]  /*12a70*/  SHFL.IDX P6, R14, R13, R12, R11 ;  /* 0x0000000c0d0e7389 */ /* 0x00006400000c000b */
[----:B01----:R-:W-:Y:S01]  /*12a80*/  ENDCOLLECTIVE ;  /* 0x000000000000791b */ /* 0x003fe20003800000 */
.L_x_356:
[----:B------:R-:W-:Y:S02]  /*12a90*/  ULDC UR4, c[0x0][0xc3c] ;  /* 0x00030f0000047ab9 */ /* 0x000fe40000000800 */
[----:B------:R-:W-:-:S13]  /*12aa0*/  ISETP.GE.OR P1, PT, R7, UR4, !P0 ;  /* 0x0000000407007c0c */ /* 0x000fda000c726670 */
[----:B------:R-:W0:Y:S08]  /*12ab0*/  @!P1 LDC.64 R2, c[0x0][0xc80] ;  /* 0x00032000ff029b82 */ /* 0x000e300000000a00 */
[----:B------:R-:W1:Y:S01]  /*12ac0*/  @!P1 LDC.64 R4, c[0x0][0xc78] ;  /* 0x00031e00ff049b82 */ /* 0x000e620000000a00 */
[----:B------:R-:W-:Y:S02]  /*12ad0*/  IMAD.MOV.U32 R11, RZ, RZ, RZ ;  /* 0x000000ffff0b7224 */ /* 0x000fe400078e00ff */
[----:B------:R-:W-:-:S02]  /*12ae0*/  IMAD.MOV.U32 R6, RZ, RZ, R14 ;  /* 0x000000ffff067224 */ /* 0x000fc400078e000e */
[----:B0-----:R-:W-:-:S05]  /*12af0*/  @!P1 IMAD.WIDE R2, R7, 0x4, R2 ;  /* 0x0000000407029825 */ /* 0x001fca00078e0202 */
[----:B------:R1:W2:Y:S02]  /*12b00*/  @!P1 LDG.E R8, desc[UR38][R2.64] ;  /* 0x0000002602089981 */ /* 0x0002a4000c1e1900 */
[----:B-1----:R-:W-:-:S05]  /*12b10*/  @!P1 IMAD.WIDE R2, R7, 0x4, R4 ;  /* 0x0000000407029825 */ /* 0x002fca00078e0204 */
[----:B------:R-:W3:Y:S01]  /*12b20*/  @!P1 LDG.E R5, desc[UR38][R2.64] ;  /* 0x0000002602059981 */ /* 0x000ee2000c1e1900 */
[----:B------:R-:W-:Y:S01]  /*12b30*/  IMAD.MOV.U32 R7, RZ, RZ, RZ ;  /* 0x000000ffff077224 */ /* 0x000fe200078e00ff */
[C---:B------:R-:W-:Y:S01]  /*12b40*/  ISETP.GE.U32.AND P2, PT, R9.reuse, 0x2, PT ;  /* 0x000000020900780c */ /* 0x040fe20003f46070 */
[----:B------:R-:W-:Y:S01]  /*12b50*/  IMAD.MOV.U32 R4, RZ, RZ, RZ ;  /* 0x000000ffff047224 */ /* 0x000fe200078e00ff */
[C---:B------:R-:W-:Y:S01]  /*12b60*/  ISETP.GE.U32.AND P3, PT, R9.reuse, 0x4, PT ;  /* 0x000000040900780c */ /* 0x040fe20003f66070 */
[----:B------:R-:W-:Y:S01]  /*12b70*/  IMAD.MOV.U32 R24, RZ, RZ, RZ ;  /* 0x000000ffff187224 */ /* 0x000fe200078e00ff */
[C---:B------:R-:W-:Y:S02]  /*12b80*/  ISETP.GE.U32.AND P4, PT, R9.reuse, 0x8, PT ;  /* 0x000000080900780c */ /* 0x040fe40003f86070 */
[C---:B------:R-:W-:Y:S02]  /*12b90*/  ISETP.GE.U32.AND P5, PT, R9.reuse, 0x10, PT ;  /* 0x000000100900780c */ /* 0x040fe40003fa6070 */
[----:B--2---:R-:W-:Y:S01]  /*12ba0*/  @!P1 MOV R7, R8 ;  /* 0x0000000800079202 */ /* 0x004fe20000000f00 */
[----:B---3--:R-:W-:Y:S01]  /*12bb0*/  @!P1 IMAD.MOV.U32 R4, RZ, RZ, R5 ;  /* 0x000000ffff049224 */ /* 0x008fe200078e0005 */
[----:B------:R-:W-:-:S03]  /*12bc0*/  ISETP.NE.AND P1, PT, R9, RZ, PT ;  /* 0x000000ff0900720c */ /* 0x000fc60003f25270 */
[----:B------:R-:W-:-:S10]  /*12bd0*/  IMAD R13, R4, R7, RZ ;  /* 0x00000007040d7224 */ /* 0x000fd400078e02ff */
[----:B------:R-:W-:Y:S05]  /*12be0*/  WARPSYNC.COLLECTIVE R15, `(.L_x_357) ;  /* 0x000000000f087348 */ /* 0x000fea0003c00000 */
[----:B------:R0:W1:Y:S02]  /*12bf0*/  SHFL.UP P6, R14, R13, R12, R11 ;  /* 0x0400000c0d0e7389 */ /* 0x00006400000c000b */
[----:B01----:R-:W-:Y:S01]  /*12c00*/  ENDCOLLECTIVE ;  /* 0x000000000000791b */ /* 0x003fe20003800000 */
.L_x_357:
[----:B------:R-:W-:Y:S02]  /*12c10*/  MOV R12, 0x2 ;  /* 0x00000002000c7802 */ /* 0x000fe40000000f00 */
[----:B------:R-:W-:-:S05]  /*12c20*/  SEL R14, R14, RZ, P1 ;  /* 0x000000ff0e0e7207 */ /* 0x000fca0000800000 */
[----:B------:R-:W-:-:S04]  /*12c30*/  IMAD.IADD R5, R13, 0x1, R14 ;  /* 0x000000010d057824 */ /* 0x000fc800078e020e */
[----:B------:R-:W-:-:S07]  /*12c40*/  IMAD.MOV.U32 R13, RZ, RZ, R5 ;  /* 0x000000ffff0d7224 */ /* 0x000fce00078e0005 */
[----:B------:R-:W-:Y:S05]  /*12c50*/  WARPSYNC.COLLECTIVE R15, `(.L_x_358) ;  /* 0x000000000f087348 */ /* 0x000fea0003c00000 */
[----:B------:R0:W1:Y:S02]  /*12c60*/  SHFL.UP P6, R14, R13, R12, R11 ;  /* 0x0400000c0d0e7389 */ /* 0x00006400000c000b */
[----:B01----:R-:W-:Y:S01]  /*12c70*/  ENDCOLLECTIVE ;  /* 0x000000000000791b */ /* 0x003fe20003800000 */
.L_x_358:
[----:B------:R-:W-:Y:S01]  /*12c80*/  IMAD.MOV.U32 R12, RZ, RZ, 0x4 ;  /* 0x00000004ff0c7424 */ /* 0x000fe200078e00ff */
[----:B------:R-:W-:-:S05]  /*12c90*/  SEL R2, R14, RZ, P2 ;  /* 0x000000ff0e027207 */ /* 0x000fca0001000000 */
[----:B------:R-:W-:-:S04]  /*12ca0*/  IMAD.IADD R2, R5, 0x1, R2 ;  /* 0x0000000105027824 */ /* 0x000fc800078e0202 */
[----:B------:R-:W-:-:S07]  /*12cb0*/  IMAD.MOV.U32 R13, RZ, RZ, R2 ;  /* 0x000000ffff0d7224 */ /* 0x000fce00078e0002 */
[----:B------:R-:W-:Y:S05]  /*12cc0*/  WARPSYNC.COLLECTIVE R15, `(.L_x_359) ;  /* 0x000000000f087348 */ /* 0x000fea0003c00000 */
[----:B------:R0:W1:Y:S02]  /*12cd0*/  SHFL.UP P6, R14, R13, R12, R11 ;  /* 0x0400000c0d0e7389 */ /* 0x00006400000c000b */
[----:B01----:R-:W-:Y:S01]  /*12ce0*/  ENDCOLLECTIVE ;  /* 0x000000000000791b */ /* 0x003fe20003800000 */
.L_x_359:
[----:B------:R-:W-:Y:S02]  /*12cf0*/  MOV R12, 0x8 ;  /* 0x00000008000c7802 */ /* 0x000fe40000000f00 */
[----:B------:R-:W-:-:S05]  /*12d00*/  SEL R3, R14, RZ, P3 ;  /* 0x000000ff0e037207 */ /* 0x000fca0001800000 */
[----:B------:R-:W-:-:S04]  /*12d10*/  IMAD.IADD R3, R2, 0x1, R3 ;  /* 0x0000000102037824 */ /* 0x000fc800078e0203 */
[----:B------:R-:W-:-:S07]  /*12d20*/  IMAD.MOV.U32 R13, RZ, RZ, R3 ;  /* 0x000000ffff0d7224 */ /* 0x000fce00078e0003 */
[----:B------:R-:W-:Y:S05]  /*12d30*/  WARPSYNC.COLLECTIVE R15, `(.L_x_360) ;  /* 0x000000000f087348 */ /* 0x000fea0003c00000 */
[----:B------:R0:W1:Y:S02]  /*12d40*/  SHFL.UP P6, R14, R13, R12, R11 ;  /* 0x0400000c0d0e7389 */ /* 0x00006400000c000b */
[----:B01----:R-:W-:Y:S01]  /*12d50*/  ENDCOLLECTIVE ;  /* 0x000000000000791b */ /* 0x003fe20003800000 */
.L_x_360:
[----:B------:R-:W-:Y:S01]  /*12d60*/  IMAD.MOV.U32 R12, RZ, RZ, 0x10 ;  /* 0x00000010ff0c7424 */ /* 0x000fe200078e00ff */
[----:B------:R-:W-:-:S05]  /*12d70*/  SEL R14, R14, RZ, P4 ;  /* 0x000000ff0e0e7207 */ /* 0x000fca0002000000 */
[----:B------:R-:W-:-:S04]  /*12d80*/  IMAD.IADD R5, R3, 0x1, R14 ;  /* 0x0000000103057824 */ /* 0x000fc800078e020e */
[----:B------:R-:W-:-:S07]  /*12d90*/  IMAD.MOV.U32 R13, RZ, RZ, R5 ;  /* 0x000000ffff0d7224 */ /* 0x000fce00078e0005 */
[----:B------:R-:W-:Y:S05]  /*12da0*/  WARPSYNC.COLLECTIVE R15, `(.L_x_361) ;  /* 0x000000000f087348 */ /* 0x000fea0003c00000 */
[----:B------:R0:W1:Y:S02]  /*12db0*/  SHFL.UP P6, R14, R13, R12, R11 ;  /* 0x0400000c0d0e7389 */ /* 0x00006400000c000b */
[----:B01----:R-:W-:Y:S01]  /*12dc0*/  ENDCOLLECTIVE ;  /* 0x000000000000791b */ /* 0x003fe20003800000 */
.L_x_361:
[----:B------:R-:W-:Y:S01]  /*12dd0*/  MOV R12, 0x1f ;  /* 0x0000001f000c7802 */ /* 0x000fe20000000f00 */
[----:B------:R-:W-:Y:S01]  /*12de0*/  IMAD.MOV.U32 R11, RZ, RZ, 0x1f ;  /* 0x0000001fff0b7424 */ /* 0x000fe200078e00ff */
[----:B------:R-:W-:-:S05]  /*12df0*/  SEL R14, R14, RZ, P5 ;  /* 0x000000ff0e0e7207 */ /* 0x000fca0002800000 */
[----:B------:R-:W-:-:S04]  /*12e00*/  IMAD.IADD R3, R5, 0x1, R14 ;  /* 0x0000000105037824 */ /* 0x000fc800078e020e */
[----:B------:R-:W-:-:S07]  /*12e10*/  IMAD.MOV.U32 R13, RZ, RZ, R3 ;  /* 0x000000ffff0d7224 */ /* 0x000fce00078e0003 */
[----:B------:R-:W-:Y:S05]  /*12e20*/  WARPSYNC.COLLECTIVE R15, `(.L_x_362) ;  /* 0x000000000f087348 */ /* 0x000fea0003c00000 */
[----:B------:R0:W1:Y:S02]  /*12e30*/  SHFL.IDX P6, R14, R13, R12, R11 ;  /* 0x0000000c0d0e7389 */ /* 0x00006400000c000b */
[----:B01----:R-:W-:Y:S01]  /*12e40*/  ENDCOLLECTIVE ;  /* 0x000000000000791b */ /* 0x003fe20003800000 */
.L_x_362:
[----:B------:R-:W-:Y:S05]  /*12e50*/  BRA `(.L_x_363) ;  /* 0xffffffd800447947 */ /* 0x000fea000383ffff */
.L_x_294:
[----:B------:R-:W-:Y:S01]  /*12e60*/  BSSY B0, `(.L_x_364) ;  /* 0x0000007000007945 */ /* 0x000fe20003800000 */
[----:B------:R-:W-:Y:S02]  /*12e70*/  IMAD.MOV.U32 R12, RZ, RZ, 0x1 ;  /* 0x00000001ff0c7424 */ /* 0x000fe400078e00ff */
[----:B------:R-:W-:Y:S02]  /*12e80*/  IMAD.MOV.U32 R11, RZ, RZ, RZ ;  /* 0x000000ffff0b7224 */ /* 0x000fe400078e00ff */
[----:B------:R-:W-:-:S07]  /*12e90*/  IMAD.MOV.U32 R15, RZ, RZ, -0x1 ;  /* 0xffffffffff0f7424 */ /* 0x000fce00078e00ff */
[----:B------:R-:W-:Y:S05]  /*12ea0*/  WARPSYNC.COLLECTIVE R15, `(.L_x_365) ;  /* 0x000000000f087348 */ /* 0x000fea0003c00000 */
[----:B------:R0:W1:Y:S02]  /*12eb0*/  SHFL.UP P6, R14, R13, R12, R11 ;  /* 0x0400000c0d0e7389 */ /* 0x00006400000c000b */
[----:B01----:R-:W-:Y:S01]  /*12ec0*/  ENDCOLLECTIVE ;  /* 0x000000000000791b */ /* 0x003fe20003800000 */
.L_x_365:
[----:B------:R-:W-:Y:S05]  /*12ed0*/  BSYNC B0 ;  /* 0x0000000000007941 */ /* 0x000fea0003800000 */
.L_x_364:
[----:B------:R-:W-:Y:S01]  /*12ee0*/  SEL R14, R14, RZ, P1 ;  /* 0x000000ff0e0e7207 */ /* 0x000fe20000800000 */
[----:B------:R-:W-:Y:S02]  /*12ef0*/  IMAD.MOV.U32 R12, RZ, RZ, 0x2 ;  /* 0x00000002ff0c7424 */ /* 0x000fe400078e00ff */
[----:B------:R-:W-:Y:S01]  /*12f00*/  IMAD.MOV.U32 R11, RZ, RZ, RZ ;  /* 0x000000ffff0b7224 */ /* 0x000fe200078e00ff */
[----:B------:R-:W-:Y:S01]  /*12f10*/  IADD3 R13, R13, R14, RZ ;  /* 0x0000000e0d0d7210 */ /* 0x000fe20007ffe0ff */
[----:B------:R-:W-:-:S07]  /*12f20*/  IMAD.MOV.U32 R15, RZ, RZ, -0x1 ;  /* 0xffffffffff0f7424 */ /* 0x000fce00078e00ff */
[----:B------:R-:W-:Y:S05]  /*12f30*/  WARPSYNC.COLLECTIVE R15, `(.L_x_366) ;  /* 0x000000000f087348 */ /* 0x000fea0003c00000 */
[----:B------:R0:W1:Y:S02]  /*12f40*/  SHFL.UP P6, R14, R13, R12, R11 ;  /* 0x0400000c0d0e7389 */ /* 0x00006400000c000b */
[----:B01----:R-:W-:Y:S01]  /*12f50*/  ENDCOLLECTIVE ;  /* 0x000000000000791b */ /* 0x003fe20003800000 */
.L_x_366:
[----:B------:R-:W-:Y:S02]  /*12f60*/  MOV R12, 0x4 ;  /* 0x00000004000c7802 */ /* 0x000fe40000000f00 */
[----:B------:R-:W-:-:S05]  /*12f70*/  SEL R2, R14, RZ, P2 ;  /* 0x000000ff0e027207 */ /* 0x000fca0001000000 */
[----:B------:R-:W-:-:S04]  /*12f80*/  IMAD.IADD R2, R13, 0x1, R2 ;  /* 0x000000010d027824 */ /* 0x000fc800078e0202 */
[----:B------:R-:W-:-:S07]  /*12f90*/  IMAD.MOV.U32 R13, RZ, RZ, R2 ;  /* 0x000000ffff0d7224 */ /* 0x000fce00078e0002 */
[----:B------:R-:W-:Y:S05]  /*12fa0*/  WARPSYNC.COLLECTIVE R15, `(.L_x_367) ;  /* 0x000000000f087348 */ /* 0x000fea0003c00000 */
[----:B------:R0:W1:Y:S02]  /*12fb0*/  SHFL.UP P6, R14, R13, R12, R11 ;  /* 0x0400000c0d0e7389 */ /* 0x00006400000c000b */
[----:B01----:R-:W-:Y:S01]  /*12fc0*/  ENDCOLLECTIVE ;  /* 0x000000000000791b */ /* 0x003fe20003800000 */
.L_x_367:
[----:B------:R-:W-:Y:S01]  /*12fd0*/  IMAD.MOV.U32 R12, RZ, RZ, 0x8 ;  /* 0x00000008ff0c7424 */ /* 0x000fe200078e00ff */
[----:B------:R-:W-:-:S05]  /*12fe0*/  SEL R3, R14, RZ, P3 ;  /* 0x000000ff0e037207 */ /* 0x000fca0001800000 */
[----:B------:R-:W-:-:S04]  /*12ff0*/  IMAD.IADD R3, R2, 0x1, R3 ;  /* 0x0000000102037824 */ /* 0x000fc800078e0203 */
[----:B------:R-:W-:-:S07]  /*13000*/  IMAD.MOV.U32 R13, RZ, RZ, R3 ;  /* 0x000000ffff0d7224 */ /* 0x000fce00078e0003 */
[----:B------:R-:W-:Y:S05]  /*13010*/  WARPSYNC.COLLECTIVE R15, `(.L_x_368) ;  /* 0x000000000f087348 */ /* 0x000fea0003c00000 */
[----:B------:R0:W1:Y:S02]  /*13020*/  SHFL.UP P6, R14, R13, R12, R11 ;  /* 0x0400000c0d0e7389 */ /* 0x00006400000c000b */
[----:B01----:R-:W-:Y:S01]  /*13030*/  ENDCOLLECTIVE ;  /* 0x000000000000791b */ /* 0x003fe20003800000 */
.L_x_368:
[----:B------:R-:W-:Y:S02]  /*13040*/  MOV R12, 0x10 ;  /* 0x00000010000c7802 */ /* 0x000fe40000000f00 */
[----:B------:R-:W-:-:S05]  /*13050*/  SEL R14, R14, RZ, P4 ;  /* 0x000000ff0e0e7207 */ /* 0x000fca0002000000 */
[----:B------:R-:W-:-:S04]  /*13060*/  IMAD.IADD R5, R3, 0x1, R14 ;  /* 0x0000000103057824 */ /* 0x000fc800078e020e */
[----:B------:R-:W-:-:S07]  /*13070*/  IMAD.MOV.U32 R13, RZ, RZ, R5 ;  /* 0x000000ffff0d7224 */ /* 0x000fce00078e0005 */
[----:B------:R-:W-:Y:S05]  /*13080*/  WARPSYNC.COLLECTIVE R15, `(.L_x_369) ;  /* 0x000000000f087348 */ /* 0x000fea0003c00000 */
[----:B------:R0:W1:Y:S02]  /*13090*/  SHFL.UP P6, R14, R13, R12, R11 ;  /* 0x0400000c0d0e7389 */ /* 0x00006400000c000b */
[----:B01----:R-:W-:Y:S01]  /*130a0*/  ENDCOLLECTIVE ;  /* 0x000000000000791b */ /* 0x003fe20003800000 */
.L_x_369:
[----:B------:R-:W-:Y:S02]  /*130b0*/  IMAD.MOV.U32 R12, RZ, RZ, 0x1f ;  /* 0x0000001fff0c7424 */ /* 0x000fe400078e00ff */
[----:B------:R-:W-:Y:S01]  /*130c0*/  IMAD.MOV.U32 R11, RZ, RZ, 0x1f ;  /* 0x0000001fff0b7424 */ /* 0x000fe200078e00ff */
[----:B------:R-:W-:-:S05]  /*130d0*/  SEL R14, R14, RZ, P5 ;  /* 0x000000ff0e0e7207 */ /* 0x000fca0002800000 */
[----:B------:R-:W-:-:S04]  /*130e0*/  IMAD.IADD R3, R5, 0x1, R14 ;  /* 0x0000000105037824 */ /* 0x000fc800078e020e */
[----:B------:R-:W-:-:S07]  /*130f0*/  IMAD.MOV.U32 R13, RZ, RZ, R3 ;  /* 0x000000ffff0d7224 */ /* 0x000fce00078e0003 */
[----:B------:R-:W-:Y:S05]  /*13100*/  WARPSYNC.COLLECTIVE R15, `(.L_x_370) ;  /* 0x000000000f087348 */ /* 0x000fea0003c00000 */
[----:B------:R0:W1:Y:S02]  /*13110*/  SHFL.IDX P6, R14, R13, R12, R11 ;  /* 0x0000000c0d0e7389 */ /* 0x00006400000c000b */
[----:B01----:R-:W-:Y:S01]  /*13120*/  ENDCOLLECTIVE ;  /* 0x000000000000791b */ /* 0x003fe20003800000 */
.L_x_370:
[----:B------:R-:W-:Y:S05]  /*13130*/  BRA `(.L_x_371) ;  /* 0xffffffd800307947 */ /* 0x000fea000383ffff */
.L_x_296:
[----:B------:R-:W-:Y:S01]  /*13140*/  BSSY B0, `(.L_x_372) ;  /* 0x0000006000007945 */ /* 0x000fe20003800000 */
[----:B------:R-:W-:Y:S01]  /*13150*/  PLOP3.LUT P6, PT, P6, PT, PT, 0x8, 0x0 ;  /* 0x000000000000781c */ /* 0x000fe200037ce170 */
[----:B------:R-:W-:-:S12]  /*13160*/  IMAD.MOV.U32 R15, RZ, RZ, -0x1 ;  /* 0xffffffffff0f7424 */ /* 0x000fd800078e00ff */
[----:B0-----:R-:W-:Y:S05]  /*13170*/  WARPSYNC.COLLECTIVE R15, `(.L_x_373) ;  /* 0x000000000f087348 */ /* 0x001fea0003c00000 */
[----:B------:R-:W-:Y:S01]  /*13180*/  VOTE.ANY R14, PT, P6 ;  /* 0x00000000000e7806 */ /* 0x000fe200030e0100 */
[----:B0-----:R-:W-:Y:S06]  /*13190*/  ENDCOLLECTIVE ;  /* 0x000000000000791b */ /* 0x001fec0003800000 */
.L_x_373:
[----:B------:R-:W-:Y:S05]  /*131a0*/  BSYNC B0 ;  /* 0x0000000000007941 */ /* 0x000fea0003800000 */
.L_x_372:
[----:B------:R-:W-:Y:S01]  /*131b0*/  MOV R8, R14 ;  /* 0x0000000e00087202 */ /* 0x000fe20000000f00 */
[----:B------:R-:W-:Y:S02]  /*131c0*/  IMAD.MOV.U32 R13, RZ, RZ, R7 ;  /* 0x000000ffff0d7224 */ /* 0x000fe400078e0007 */
[----:B------:R-:W-:Y:S01]  /*131d0*/  IMAD.MOV.U32 R11, RZ, RZ, 0x1f ;  /* 0x0000001fff0b7424 */ /* 0x000fe200078e00ff */
[----:B------:R-:W0:Y:S01]  /*131e0*/  POPC R5, R8 ;  /* 0x0000000800057309 */ /* 0x000e220000000000 */
[----:B------:R-:W-:Y:S02]  /*131f0*/  IMAD.MOV.U32 R15, RZ, RZ, -0x1 ;  /* 0xffffffffff0f7424 */ /* 0x000fe400078e00ff */
[----:B0-----:R-:W-:-:S07]  /*13200*/  IMAD.MOV.U32 R12, RZ, RZ, R5 ;  /* 0x000000ffff0c7224 */ /* 0x001fce00078e0005 */
[----:B------:R-:W-:Y:S05]  /*13210*/  WARPSYNC.COLLECTIVE R15, `(.L_x_374) ;  /* 0x000000000f087348 */ /* 0x000fea0003c00000 */
[----:B------:R0:W1:Y:S02]  /*13220*/  SHFL.IDX P6, R14, R13, R12, R11 ;  /* 0x0000000c0d0e7389 */ /* 0x00006400000c000b */
[----:B01----:R-:W-:Y:S01]  /*13230*/  ENDCOLLECTIVE ;  /* 0x000000000000791b */ /* 0x003fe20003800000 */
.L_x_374:
[----:B------:R-:W-:Y:S01]  /*13240*/  MOV R13, R4 ;  /* 0x00000004000d7202 */ /* 0x000fe20000000f00 */
[----:B------:R-:W-:-:S07]  /*13250*/  IMAD.MOV.U32 R7, RZ, RZ, R14 ;  /* 0x000000ffff077224 */ /* 0x000fce00078e000e */
[----:B------:R-:W-:Y:S05]  /*13260*/  WARPSYNC.COLLECTIVE R15, `(.L_x_375) ;  /* 0x000000000f087348 */ /* 0x000fea0003c00000 */
[----:B------:R0:W1:Y:S02]  /*13270*/  SHFL.IDX P6, R14, R13, R12, R11 ;  /* 0x0000000c0d0e7389 */ /* 0x00006400000c000b */
[----:B01----:R-:W-:Y:S01]  /*13280*/  ENDCOLLECTIVE ;  /* 0x000000000000791b */ /* 0x003fe20003800000 */
.L_x_375:
[----:B------:R-:W-:Y:S01]  /*13290*/  IMAD.MOV.U32 R4, RZ, RZ, R14 ;  /* 0x000000ffff047224 */ /* 0x000fe200078e000e */
[----:B------:R-:W-:Y:S06]  /*132a0*/  BRA `(.L_x_376) ;  /* 0xffffffd800107947 */ /* 0x000fec000383ffff */
.L_x_298:
[----:B------:R-:W-:Y:S01]  /*132b0*/  BSSY B0, `(.L_x_377) ;  /* 0x0000007000007945 */ /* 0x000fe20003800000 */
[----:B------:R-:W-:Y:S02]  /*132c0*/  IMAD.MOV.U32 R13, RZ, RZ, R3 ;  /* 0x000000ffff0d7224 */ /* 0x000fe400078e0003 */
[----:B------:R-:W-:Y:S02]  /*132d0*/  IMAD.MOV.U32 R11, RZ, RZ, 0x1f ;  /* 0x0000001fff0b7424 */ /* 0x000fe400078e00ff */
[----:B------:R-:W-:-:S07]  /*132e0*/  IMAD.MOV.U32 R15, RZ, RZ, -0x1 ;  /* 0xffffffffff0f7424 */ /* 0x000fce00078e00ff */
[----:B0123--:R-:W-:Y:S05]  /*132f0*/  WARPSYNC.COLLECTIVE R15, `(.L_x_378) ;  /* 0x000000000f087348 */ /* 0x00ffea0003c00000 */
[----:B------:R4:W0:Y:S02]  /*13300*/  SHFL.IDX P6, R14, R13, R12, R11 ;  /* 0x0000000c0d0e7389 */ /* 0x00082400000c000b */
[----:B01234-:R-:W-:Y:S01]  /*13310*/  ENDCOLLECTIVE ;  /* 0x000000000000791b */ /* 0x01ffe20003800000 */
.L_x_378:
[----:B------:R-:W-:Y:S05]  /*13320*/  BSYNC B0 ;  /* 0x0000000000007941 */ /* 0x000fea0003800000 */
.L_x_377:
[----:B------:R-:W-:Y:S01]  /*13330*/  IMAD.MOV.U32 R24, RZ, RZ, R14 ;  /* 0x000000ffff187224 */ /* 0x000fe200078e000e */
[----:B------:R-:W-:Y:S06]  /*13340*/  BRA `(.L_x_297) ;  /* 0xffffffd800007947 */ /* 0x000fec000383ffff */
.L_x_302:
[----:B0-----:R0:W1:Y:S02]  /*13350*/  SYNCS.PHASECHK.TRANS64.TRYWAIT P0, [R9+URZ+0x30820], R0 ;  /* 0x03082000090075a7 */ /* 0x001064000800017f */
[----:B-1----:R-:W-:Y:S05]  /*13360*/  @!P0 NANOSLEEP.SYNCS 0x989680 ;  /* 0x009896800000895d */ /* 0x002fea0003900000 */
[----:B------:R-:W1:Y:S02]  /*13370*/  @!P0 SYNCS.PHASECHK.TRANS64 P0, [R9+URZ+0x30820], R0 ;  /* 0x03082000090085a7 */ /* 0x000e64000800007f */
[----:B-1----:R-:W-:Y:S05]  /*13380*/  @!P0 BRA `(.L_x_302) ;  /* 0xfffffffc00f08947 */ /* 0x002fea000383ffff */
[----:B------:R-:W-:Y:S05]  /*13390*/  BRA `(.L_x_379) ;  /* 0xffffffdc00587947 */ /* 0x000fea000383ffff */
.L_x_303:
[----:B------:R-:W1:Y:S01]  /*133a0*/  S2R R2, SR_TID.X ;  /* 0x0000000000027919 */ /* 0x000e620000002100 */
[----:B------:R-:W-:Y:S01]  /*133b0*/  BSSY B0, `(.L_x_380) ;  /* 0x000000a000007945 */ /* 0x000fe20003800000 */
[----:B------:R-:W-:Y:S02]  /*133c0*/  IMAD.MOV.U32 R12, RZ, RZ, RZ ;  /* 0x000000ffff0c7224 */ /* 0x000fe400078e00ff */
[----:B------:R-:W-:Y:S02]  /*133d0*/  IMAD.MOV.U32 R11, RZ, RZ, 0x1f ;  /* 0x0000001fff0b7424 */ /* 0x000fe400078e00ff */
[----:B------:R-:W-:Y:S01]  /*133e0*/  IMAD.MOV.U32 R15, RZ, RZ, -0x1 ;  /* 0xffffffffff0f7424 */ /* 0x000fe200078e00ff */
[----:B-1----:R-:W-:-:S04]  /*133f0*/  SHF.R.U32.HI R2, RZ, 0x5, R2 ;  /* 0x00000005ff027819 */ /* 0x002fc80000011602 */
[----:B------:R-:W-:-:S04]  /*13400*/  LOP3.LUT R2, R2, 0x3, RZ, 0xc0, !PT ;  /* 0x0000000302027812 */ /* 0x000fc800078ec0ff */
[----:B------:R-:W-:-:S07]  /*13410*/  MOV R13, R2 ;  /* 0x00000002000d7202 */ /* 0x000fce0000000f00 */
[----:B0-----:R-:W-:Y:S05]  /*13420*/  WARPSYNC.COLLECTIVE R15, `(.L_x_381) ;  /* 0x000000000f087348 */ /* 0x001fea0003c00000 */
[----:B------:R1:W2:Y:S02]  /*13430*/  SHFL.IDX P6, R14, R13, R12, R11 ;  /* 0x0000000c0d0e7389 */ /* 0x0002a400000c000b */
[----:B012---:R-:W-:Y:S01]  /*13440*/  ENDCOLLECTIVE ;  /* 0x000000000000791b */ /* 0x007fe20003800000 */
.L_x_381:
[----:B------:R-:W-:Y:S05]  /*13450*/  BSYNC B0 ;  /* 0x0000000000007941 */ /* 0x000fea0003800000 */
.L_x_380:
[----:B------:R-:W-:Y:S05]  /*13460*/  BRA `(.L_x_382) ;  /* 0xffffffdc00407947 */ /* 0x000fea000383ffff */
.L_x_306:
[----:B------:R-:W-:Y:S01]  /*13470*/  BSSY B1, `(.L_x_383) ;  /* 0x0000006000017945 */ /* 0x000fe20003800000 */
[----:B------:R-:W-:-:S07]  /*13480*/  IMAD.MOV.U32 R15, RZ, RZ, -0x1 ;  /* 0xffffffffff0f7424 */ /* 0x000fce00078e00ff */
[----:B0-----:R-:W-:Y:S05]  /*13490*/  WARPSYNC.COLLECTIVE R15, `(.L_x_384) ;  /* 0x000000000f0c7348 */ /* 0x001fea0003c00000 */
[----:B------:R-:W-:Y:S02]  /*134a0*/  ELECT P6, UR62, PT ;  /* 0x00000000003e782f */ /* 0x000fe400038c0000 */
[----:B------:R-:W-:Y:S01]  /*134b0*/  MOV R14, UR62 ;  /* 0x0000003e000e7c02 */ /* 0x000fe20008000f00 */
[----:B0-----:R-:W-:Y:S10]  /*134c0*/  ENDCOLLECTIVE ;  /* 0x000000000000791b */ /* 0x001ff40003800000 */
.L_x_384:
[----:B------:R-:W-:Y:S05]  /*134d0*/  BSYNC B1 ;  /* 0x0000000000017941 */ /* 0x000fea0003800000 */
.L_x_383:
[----:B------:R-:W-:Y:S05]  /*134e0*/  BRA `(.L_x_385) ;  /* 0xffffffdc00387947 */ /* 0x000fea000383ffff */
.L_x_308:
[----:B0-----:R0:W1:Y:S02]  /*134f0*/  SYNCS.PHASECHK.TRANS64.TRYWAIT P0, [R7+URZ], R2 ;  /* 0x00000002070075a7 */ /* 0x001064000800017f */
[----:B-1----:R-:W-:Y:S05]  /*13500*/  @!P0 NANOSLEEP.SYNCS 0x989680 ;  /* 0x009896800000895d */ /* 0x002fea0003900000 */
[----:B------:R-:W1:Y:S02]  /*13510*/  @!P0 SYNCS.PHASECHK.TRANS64 P0, [R7+URZ], R2 ;  /* 0x00000002070085a7 */ /* 0x000e64000800007f */
[----:B-1----:R-:W-:Y:S05]  /*13520*/  @!P0 BRA `(.L_x_308) ;  /* 0xfffffffc00f08947 */ /* 0x002fea000383ffff */
[----:B------:R-:W-:Y:S05]  /*13530*/  BRA `(.L_x_386) ;  /* 0xffffffdc006c7947 */ /* 0x000fea000383ffff */
.L_x_309:
[----:B-1----:R1:W2:Y:S02]  /*13540*/  SYNCS.PHASECHK.TRANS64.TRYWAIT P0, [R3+URZ], R0 ;  /* 0x00000000030075a7 */ /* 0x0022a4000800017f */
[----:B--2---:R-:W-:Y:S05]  /*13550*/  @!P0 NANOSLEEP.SYNCS 0x989680 ;  /* 0x009896800000895d */ /* 0x004fea0003900000 */
[----:B------:R-:W2:Y:S02]  /*13560*/  @!P0 SYNCS.PHASECHK.TRANS64 P0, [R3+URZ], R0 ;  /* 0x00000000030085a7 */ /* 0x000ea4000800007f */
[----:B--2---:R-:W-:Y:S05]  /*13570*/  @!P0 BRA `(.L_x_309) ;  /* 0xfffffffc00f08947 */ /* 0x004fea000383ffff */
[----:B------:R-:W-:Y:S05]  /*13580*/  BRA `(.L_x_387) ;  /* 0xffffffdc00607947 */ /* 0x000fea000383ffff */
.L_x_311:
[----:B-1----:R1:W2:Y:S02]  /*13590*/  SYNCS.PHASECHK.TRANS64.TRYWAIT P0, [R5+URZ], R2 ;  /* 0x00000002050075a7 */ /* 0x0022a4000800017f */
[----:B--2---:R-:W-:Y:S05]  /*135a0*/  @!P0 NANOSLEEP.SYNCS 0x989680 ;  /* 0x009896800000895d */ /* 0x004fea0003900000 */
[----:B------:R-:W2:Y:S02]  /*135b0*/  @!P0 SYNCS.PHASECHK.TRANS64 P0, [R5+URZ], R2 ;  /* 0x00000002050085a7 */ /* 0x000ea4000800007f */
[----:B--2---:R-:W-:Y:S05]  /*135c0*/  @!P0 BRA `(.L_x_311) ;  /* 0xfffffffc00f08947 */ /* 0x004fea000383ffff */
[----:B------:R-:W-:Y:S05]  /*135d0*/  BRA `(.L_x_388) ;  /* 0xffffffdc00647947 */ /* 0x000fea000383ffff */
.L_x_389:
        /* <DEDUP_REMOVED lines=10> */
.L_x_2702:


//--------------------- .text._ZN7cutlass13device_kernelIN5flash11enable_sm90INS1_16FlashAttnFwdSm90INS1_25CollectiveMainloopFwdSm90ILi2EN4cute5tupleIJNS5_1CILi1EEES8_S8_EEENS6_IJNS7_ILi192EEESA_NS7_ILi64EEEEEELi64ENS_6half_tEfNS_4arch4Sm90ELb0ELb0ELb1ELb1ELb0ELb1ELb0ELb0ELb1ELb1ELb1ELb0EEENS1_21CollectiveEpilogueFwdINS6_IJSA_SB_SA_EEES9_SD_SF_Li384ELb1ELb1ELb1ELb0EEENS1_36VarlenDynamicPersistentTileSchedulerILi192ELi192ELi384ELi128ELb1ELb1ELb1ELb0ELb1ELb1EEEEEEEEEvNT_6ParamsE --------------------------
	.section	.text._ZN7cutlass13device_kernelIN5flash11enable_sm90INS1_16FlashAttnFwdSm90INS1_25CollectiveMainloopFwdSm90ILi2EN4cute5tupleIJNS5_1CILi1EEES8_S8_EEENS6_IJNS7_ILi192EEESA_NS7_ILi64EEEEEELi64ENS_6half_tEfNS_4arch4Sm90ELb0ELb0ELb1ELb1ELb0ELb1ELb0ELb0ELb1ELb1ELb1ELb0EEENS1_21CollectiveEpilogueFwdINS6_IJSA_SB_SA_EEES9_SD_SF_Li384ELb1ELb1ELb1ELb0EEENS1_36VarlenDynamicPersistentTileSchedulerILi192ELi192ELi384ELi128ELb1ELb1ELb1ELb0ELb1ELb1EEEEEEEEEvNT_6ParamsE,"ax",@progbits
	.align	128
.text._ZN7cutlass13device_kernelIN5flash11enable_sm90INS1_16FlashAttnFwdSm90INS1_25CollectiveMainloopFwdSm90ILi2EN4cute5tupleIJNS5_1CILi1EEES8_S8_EEENS6_IJNS7_ILi192EEESA_NS7_ILi64EEEEEELi64ENS_6half_tEfNS_4arch4Sm90ELb0ELb0ELb1ELb1ELb0ELb1ELb0ELb0ELb1ELb1ELb1ELb0EEENS1_21CollectiveEpilogueFwdINS6_IJSA_SB_SA_EEES9_SD_SF_Li384ELb1ELb1ELb1ELb0EEENS1_36VarlenDynamicPersistentTileSchedulerILi192ELi192ELi384ELi128ELb1ELb1ELb1ELb0ELb1ELb1EEEEEEEEEvNT_6ParamsE:
        .type           _ZN7cutlass13device_kernelIN5flash11enable_sm90INS1_16FlashAttnFwdSm90INS1_25CollectiveMainloopFwdSm90ILi2EN4cute5tupleIJNS5_1CILi1EEES8_S8_EEENS6_IJNS7_ILi192EEESA_NS7_ILi64EEEEEELi64ENS_6half_tEfNS_4arch4Sm90ELb0ELb0ELb1ELb1ELb0ELb1ELb0ELb0ELb1ELb1ELb1ELb0EEENS1_21CollectiveEpilogueFwdINS6_IJSA_SB_SA_EEES9_SD_SF_Li384ELb1ELb1ELb1ELb0EEENS1_36VarlenDynamicPersistentTileSchedulerILi192ELi192ELi384ELi128ELb1ELb1ELb1ELb0ELb1ELb1EEEEEEEEEvNT_6ParamsE,@function
        .size           _ZN7cutlass13device_kernelIN5flash11enable_sm90INS1_16FlashAttnFwdSm90INS1_25CollectiveMainloopFwdSm90ILi2EN4cute5tupleIJNS5_1CILi1EEES8_S8_EEENS6_IJNS7_ILi192EEESA_NS7_ILi64EEEEEELi64ENS_6half_tEfNS_4arch4Sm90ELb0ELb0ELb1ELb1ELb0ELb1ELb0ELb0ELb1ELb1ELb1ELb0EEENS1_21CollectiveEpilogueFwdINS6_IJSA_SB_SA_EEES9_SD_SF_Li384ELb1ELb1ELb1ELb0EEENS1_36VarlenDynamicPersistentTileSchedulerILi192ELi192ELi384ELi128ELb1ELb1ELb1ELb0ELb1ELb1EEEEEEEEEvNT_6ParamsE,(.L_x_2703 - _ZN7cutlass13device_kernelIN5flash11enable_sm90INS1_16FlashAttnFwdSm90INS1_25CollectiveMainloopFwdSm90ILi2EN4cute5tupleIJNS5_1CILi1EEES8_S8_EEENS6_IJNS7_ILi192EEESA_NS7_ILi64EEEEEELi64ENS_6half_tEfNS_4arch4Sm90ELb0ELb0ELb1ELb1ELb0ELb1ELb0ELb0ELb1ELb1ELb1ELb0EEENS1_21CollectiveEpilogueFwdINS6_IJSA_SB_SA_EEES9_SD_SF_Li384ELb1ELb1ELb1ELb0EEENS1_36VarlenDynamicPersistentTileSchedulerILi192ELi192ELi384ELi128ELb1ELb1ELb1ELb0ELb1ELb1EEEEEEEEEvNT_6ParamsE)
        .other          _ZN7cutlass13device_kernelIN5flash11enable_sm90INS1_16FlashAttnFwdSm90INS1_25CollectiveMainloopFwdSm90ILi2EN4cute5tupleIJNS5_1CILi1EEES8_S8_EEENS6_IJNS7_ILi192EEESA_NS7_ILi64EEEEEELi64ENS_6half_tEfNS_4arch4Sm90ELb0ELb0ELb1ELb1ELb0ELb1ELb0ELb0ELb1ELb1ELb1ELb0EEENS1_21CollectiveEpilogueFwdINS6_IJSA_SB_SA_EEES9_SD_SF_Li384ELb1ELb1ELb1ELb0EEENS1_36VarlenDynamicPersistentTileSchedulerILi192ELi192ELi384ELi128ELb1ELb1ELb1ELb0ELb1ELb1EEEEEEEEEvNT_6ParamsE,@"STO_CUDA_ENTRY STV_DEFAULT"
_ZN7cutlass13device_kernelIN5flash11enable_sm90INS1_16FlashAttnFwdSm90INS1_25CollectiveMainloopFwdSm90ILi2EN4cute5tupleIJNS5_1CILi1EEES8_S8_EEENS6_IJNS7_ILi192EEESA_NS7_ILi64EEEEEELi64ENS_6half_tEfNS_4arch4Sm90ELb0ELb0ELb1ELb1ELb0ELb1ELb0ELb0ELb1ELb1ELb1ELb0EEENS1_21CollectiveEpilogueFwdINS6_IJSA_SB_SA_EEES9_SD_SF_Li384ELb1ELb1ELb1ELb0EEENS1_36VarlenDynamicPersistentTileSchedulerILi192ELi192ELi384ELi128ELb1ELb1ELb1ELb0ELb1ELb1EEEEEEEEEvNT_6ParamsE:
        /* <DEDUP_REMOVED lines=12> */
[----:B------:R-:W-:Y:S02]  /*00c0*/  UIADD3 UR10, UP2, UR4, 0x570, URZ ;  /* 0x00000570040a7890 */ /* 0x000fe4000ff5e03f */
[----:B------:R-:W-:Y:S02]  /*00d0*/  UIADD3 UR4, UP3, UR4, 0x670, URZ ;  /* 0x0000067004047890 */ /* 0x000fe4000ff7e03f */
[----:B------:R-:W-:-:S02]  /*00e0*/  UIADD3.X UR7, URZ, UR5, URZ, UP0, !UPT ;  /* 0x000000053f077290 */ /* 0x000fc400087fe43f */
[----:B------:R-:W-:Y:S02]  /*00f0*/  UIADD3.X UR9, URZ, UR5, URZ, UP1, !UPT ;  /* 0x000000053f097290 */ /* 0x000fe40008ffe43f */
[----:B------:R-:W-:Y:S02]  /*0100*/  UIADD3.X UR11, URZ, UR5, URZ, UP2, !UPT ;  /* 0x000000053f0b7290 */ /* 0x000fe400097fe43f */
[----:B------:R-:W-:-:S03]  /*0110*/  UIADD3.X UR5, URZ, UR5, URZ, UP3, !UPT ;  /* 0x000000053f057290 */ /* 0x000fc60009ffe43f */
[----:B------:R0:W-:Y:S02]  /*0120*/  UTMACCTL.PF [UR6] ;  /* 0x00000000060079b9 */ /* 0x0001e40008040000 */
[----:B------:R0:W-:Y:S02]  /*0130*/  UTMACCTL.PF [UR8] ;  /* 0x00000000080079b9 */ /* 0x0001e40008040000 */
[----:B------:R0:W-:Y:S02]  /*0140*/  UTMACCTL.PF [UR10] ;  /* 0x000000000a0079b9 */ /* 0x0001e40008040000 */
[----:B------:R0:W-:Y:S02]  /*0150*/  UTMACCTL.PF [UR4] ;  /* 0x00000000040079b9 */ /* 0x0001e40008040000 */
[----:B0-----:R-:W-:Y:S01]  /*0160*/  NOP ;  /* 0x0000000000007918 */ /* 0x001fe20000000000 */
.L_x_391:
[----:B------:R-:W-:Y:S05]  /*0170*/  BSYNC B0 ;  /* 0x0000000000007941 */ /* 0x000fea0003800000 */
.L_x_390:
        /* <DEDUP_REMOVED lines=40> */
.L_x_392:
        /* <DEDUP_REMOVED lines=22> */
.L_x_393:
        /* <DEDUP_REMOVED lines=18> */
.L_x_394:
        /* <DEDUP_REMOVED lines=22> */
.L_x_395:
        /* <DEDUP_REMOVED lines=22> */
.L_x_396:
[----:B--2---:R-:W-:Y:S01]  /*0940*/  ISETP.NE.AND P0, PT, R2, RZ, PT ;  /* 0x000000ff0200720c */ /* 0x004fe20003f05270 */
[----:B------:R-:W-:Y:S01]  /*0950*/  IMAD.MOV.U32 R2, RZ, RZ, 0x1 ;  /* 0x00000001ff027424 */ /* 0x000fe200078e00ff */
[----:B------:R-:W-:Y:S01]  /*0960*/  NOP ;  /* 0x0000000000007918 */ /* 0x000fe20000000000 */
[----:B------:R-:W-:Y:S01]  /*0970*/  ULDC.64 UR56, c[0x0][0x208] ;  /* 0x0000820000387ab9 */ /* 0x000fe20000000a00 */
[----:B------:R-:W-:Y:S02]  /*0980*/  BSSY B9, `(.L_x_397) ;  /* 0x00018dc000097945 */ /* 0x000fe40003800000 */
[----:B------:R-:W-:-:S05]  /*0990*/  SEL R2, R2, 0x2, !P0 ;  /* 0x0000000202027807 */ /* 0x000fca0004000000 */
[----:B------:R2:W-:Y:S01]  /*09a0*/  STL [R1+0x44], R2 ;  /* 0x0000440201007387 */ /* 0x0005e20000100800 */
[----:B01-34-:R-:W-:Y:S06]  /*09b0*/  BAR.SYNC.DEFER_BLOCKING 0x0 ;  /* 0x0000000000007b1d */ /* 0x01bfec0000010000 */
[----:B------:R-:W-:Y:S05]  /*09c0*/  @!P0 BRA `(.L_x_398) ;  /* 0x0000012000948947 */ /* 0x000fea0003800000 */
.L_x_399:
[----:B------:R-:W-:-:S08]  /*09d0*/  NOP ;  /* 0x0000000000007918 */ /* 0x000fd00000000000 */
[----:B------:R-:W0:Y:S02]  /*09e0*/  USETMAXREG.TRY_ALLOC.CTAPOOL UP0, 0xa0 ;  /* 0x000000a0000079c8 */ /* 0x000e240008000600 */
[----:B0-----:R-:W-:-:S13]  /*09f0*/  PLOP3.LUT P0, PT, PT, PT, UP0, 0x80, 0x0 ;  /* 0x000000000000781c */ /* 0x001fda0003f0f008 */
[----:B------:R-:W-:Y:S05]  /*0a00*/  @!P0 BRA `(.L_x_399) ;  /* 0xfffffffc00f08947 */ /* 0x000fea000383ffff */
[----:B------:R-:W3:Y:S01]  /*0a10*/  LDL.LU R0, [R1] ;  /* 0x0000000001007983 */ /* 0x000ee20000300800 */
[----:B--2---:R-:W0:Y:S01]  /*0a20*/  S2R R2, SR_TID.X ;  /* 0x0000000000027919 */ /* 0x004e220000002100 */
[----:B------:R-:W1:Y:S01]  /*0a30*/  S2UR UR5, SR_CgaCtaId ;  /* 0x00000000000579c3 */ /* 0x000e620000008800 */
[----:B------:R-:W-:Y:S01]  /*0a40*/  UMOV UR4, 0x400 ;  /* 0x0000040000047882 */ /* 0x000fe20000000000 */
[----:B0-----:R-:W-:-:S06]  /*0a50*/  SHF.R.U32.HI R2, RZ, 0x7, R2 ;  /* 0x00000007ff027819 */ /* 0x001fcc0000011602 */
[----:B------:R-:W-:Y:S06]  /*0a60*/  BAR.ARV 0x8, 0x200 ;  /* 0x0208000000007b1d */ /* 0x000fec0000002000 */
[----:B------:R-:W-:-:S13]  /*0a70*/  ISETP.NE.AND P0, PT, R2, 0x1, PT ;  /* 0x000000010200780c */ /* 0x000fda0003f05270 */
[----:B------:R-:W-:Y:S08]  /*0a80*/  @!P0 BAR.ARV 0x9, 0x100 ;  /* 0x0244000000008b1d */ /* 0x000ff00000002000 */
[----:B------:R-:W-:Y:S01]  /*0a90*/  BAR.SYNC.DEFER_BLOCKING 0x5, 0x200 ;  /* 0x0148000000007b1d */ /* 0x000fe20000010000 */
[----:B-1----:R-:W-:-:S06]  /*0aa0*/  ULEA UR4, UR5, UR4, 0x18 ;  /* 0x0000000405047291 */ /* 0x002fcc000f8ec03f */
[----:B------:R-:W-:Y:S01]  /*0ab0*/  IMAD.U32 R2, RZ, RZ, UR4 ;  /* 0x00000004ff027e24 */ /* 0x000fe2000f8e00ff */
[----:B------:R-:W-:-:S04]  /*0ac0*/  ULDC UR4, c[0x0][0xc3c] ;  /* 0x00030f0000047ab9 */ /* 0x000fc80000000800 */
[----:B------:R-:W0:Y:S01]  /*0ad0*/  LDS.128 R32, [R2+0x308d0] ;  /* 0x0308d00002207984 */ /* 0x000e220000000c00 */
[----:B------:R-:W-:Y:S06]  /*0ae0*/  BAR.ARV 0x4, 0x200 ;  /* 0x0108000000007b1d */ /* 0x000fec0000002000 */
[----:B---3--:R-:W-:-:S04]  /*0af0*/  LOP3.LUT R0, R0, 0xffffffef, RZ, 0xc0, !PT ;  /* 0xffffffef00007812 */ /* 0x008fc800078ec0ff */
[----:B------:R-:W-:-:S05]  /*0b00*/  @P0 LOP3.LUT R0, R0, 0x10, RZ, 0xfc, !PT ;  /* 0x0000001000000812 */ /* 0x000fca00078efcff */
[----:B------:R4:W-:Y:S01]  /*0b10*/  STL [R1], R0 ;  /* 0x0000000001007387 */ /* 0x0009e20000100800 */
[----:B0-----:R-:W-:-:S13]  /*0b20*/  ISETP.GE.AND P0, PT, R35, UR4, PT ;  /* 0x0000000423007c0c */ /* 0x001fda000bf06270 */
[----:B----4-:R-:W-:Y:S05]  /*0b30*/  @P0 BRA `(.L_x_400) ;  /* 0x0000018c00000947 */ /* 0x010fea0003800000 */
[----:B------:R-:W2:Y:S01]  /*0b40*/  LDL.LU R14, [R1+0x44] ;  /* 0x00004400010e7983 */ /* 0x000ea20000300800 */
[----:B------:R-:W0:Y:S02]  /*0b50*/  S2R R0, SR_TID.X ;  /* 0x0000000000007919 */ /* 0x000e240000002100 */
[----:B0-----:R-:W-:-:S04]  /*0b60*/  IADD3 R13, R0, -0x80, RZ ;  /* 0xffffff80000d7810 */ /* 0x001fc80007ffe0ff */
[----:B------:R-:W-:-:S04]  /*0b70*/  SHF.R.S32.HI R0, RZ, 0x1f, R13 ;  /* 0x0000001fff007819 */ /* 0x000fc8000001140d */
[----:B------:R-:W-:-:S04]  /*0b80*/  LEA.HI R3, R0, R13, RZ, 0x7 ;  /* 0x0000000d00037211 */ /* 0x000fc800078f38ff */
[----:B------:R-:W-:Y:S02]  /*0b90*/  LOP3.LUT R5, R3, 0xffffff80, RZ, 0xc0, !PT ;  /* 0xffffff8003057812 */ /* 0x000fe400078ec0ff */
[----:B------:R-:W-:-:S03]  /*0ba0*/  LEA.HI R4, R0, R13, RZ, 0x4 ;  /* 0x0000000d00047211 */ /* 0x000fc600078f20ff */
[C---:B------:R-:W-:Y:S01]  /*0bb0*/  IMAD.IADD R12, R13.reuse, 0x1, -R5 ;  /* 0x000000010d0c7824 */ /* 0x040fe200078e0a05 */
[C---:B------:R-:W-:Y:S02]  /*0bc0*/  LOP3.LUT R5, R4.reuse, 0xfffffff0, RZ, 0xc0, !PT ;  /* 0xfffffff004057812 */ /* 0x040fe400078ec0ff */
[----:B------:R-:W-:Y:S02]  /*0bd0*/  SHF.R.S32.HI R7, RZ, 0x4, R4 ;  /* 0x00000004ff077819 */ /* 0x000fe40000011404 */
[----:B------:R-:W-:Y:S01]  /*0be0*/  SHF.R.S32.HI R9, RZ, 0x1f, R12 ;  /* 0x0000001fff097819 */ /* 0x000fe2000001140c */
[----:B------:R-:W-:Y:S01]  /*0bf0*/  IMAD.IADD R5, R13, 0x1, -R5 ;  /* 0x000000010d057824 */ /* 0x000fe200078e0a05 */
[----:B------:R-:W-:Y:S02]  /*0c00*/  LEA.HI R6, R4, R7, RZ, 0x1 ;  /* 0x0000000704067211 */ /* 0x000fe400078f08ff */
[----:B------:R-:W-:Y:S02]  /*0c10*/  LEA.HI R8, R9, R12, RZ, 0x2 ;  /* 0x0000000c09087211 */ /* 0x000fe400078f10ff */
[----:B------:R-:W-:-:S02]  /*0c20*/  SHF.R.S32.HI R4, RZ, 0x1f, R5 ;  /* 0x0000001fff047819 */ /* 0x000fc40000011405 */
[--C-:B------:R-:W-:Y:S02]  /*0c30*/  SHF.R.S32.HI R10, RZ, 0x2, R8.reuse ;  /* 0x00000002ff0a7819 */ /* 0x100fe40000011408 */
[----:B------:R-:W-:Y:S02]  /*0c40*/  SHF.R.S32.HI R11, RZ, 0x1f, R8 ;  /* 0x0000001fff0b7819 */ /* 0x000fe40000011408 */
[----:B------:R-:W-:Y:S02]  /*0c50*/  LOP3.LUT R6, R6, 0x1ffffffe, RZ, 0xc0, !PT ;  /* 0x1ffffffe06067812 */ /* 0x000fe400078ec0ff */
[----:B------:R-:W-:Y:S02]  /*0c60*/  LEA.HI R4, R4, R5, RZ, 0x3 ;  /* 0x0000000504047211 */ /* 0x000fe400078f18ff */
[----:B------:R-:W-:Y:S01]  /*0c70*/  LEA.HI R11, R11, R10, RZ, 0x3 ;  /* 0x0000000a0b0b7211 */ /* 0x000fe200078f18ff */
[----:B------:R-:W-:Y:S01]  /*0c80*/  IMAD.IADD R7, R7, 0x1, -R6 ;  /* 0x0000000107077824 */ /* 0x000fe200078e0a06 */
[----:B------:R-:W-:-:S02]  /*0c90*/  LOP3.LUT R6, R4, 0xfffffff8, RZ, 0xc0, !PT ;  /* 0xfffffff804067812 */ /* 0x000fc400078ec0ff */
[----:B------:R-:W-:Y:S02]  /*0ca0*/  LOP3.LUT R11, R11, 0xfffffff8, RZ, 0xc0, !PT ;  /* 0xfffffff80b0b7812 */ /* 0x000fe400078ec0ff */
[----:B------:R-:W-:Y:S02]  /*0cb0*/  LEA.HI R8, R0, R13, RZ, 0x5 ;  /* 0x0000000d00087211 */ /* 0x000fe400078f28ff */
[----:B------:R-:W-:Y:S02]  /*0cc0*/  SHF.R.S32.HI R15, RZ, 0x7, R3 ;  /* 0x00000007ff0f7819 */ /* 0x000fe40000011403 */
[----:B------:R-:W-:Y:S01]  /*0cd0*/  LEA.HI R9, R9, R12, RZ, 0x5 ;  /* 0x0000000c09097211 */ /* 0x000fe200078f28ff */
[----:B------:R-:W-:Y:S01]  /*0ce0*/  IMAD.IADD R12, R10, 0x1, -R11 ;  /* 0x000000010a0c7824 */ /* 0x000fe200078e0a0b */
[----:B------:R-:W-:Y:S01]  /*0cf0*/  IADD3 R6, R5, -R6, RZ ;  /* 0x8000000605067210 */ /* 0x000fe20007ffe0ff */
[----:B------:R-:W-:Y:S01]  /*0d00*/  IMAD.HI R10, R15, 0x55555556, RZ ;  /* 0x555555560f0a7827 */ /* 0x000fe200078e02ff */
[----:B------:R-:W-:-:S02]  /*0d10*/  SHF.R.S32.HI R16, RZ, 0x5, R8 ;  /* 0x00000005ff107819 */ /* 0x000fc40000011408 */
[----:B------:R-:W-:Y:S01]  /*0d20*/  SHF.R.S32.HI R9, RZ, 0x5, R9 ;  /* 0x00000005ff097819 */ /* 0x000fe20000011409 */
[----:B------:R-:W-:Y:S01]  /*0d30*/  IMAD.SHL.U32 R3, R6, 0x40, RZ ;  /* 0x0000004006037824 */ /* 0x000fe200078e00ff */
[----:B------:R-:W-:Y:S02]  /*0d40*/  LEA.HI R11, R10, R10, RZ, 0x1 ;  /* 0x0000000a0a0b7211 */ /* 0x000fe400078f08ff */
[----:B------:R-:W-:Y:S01]  /*0d50*/  LEA R12, R9, R12, 0x4 ;  /* 0x0000000c090c7211 */ /* 0x000fe200078e20ff */
[----:B------:R-:W-:Y:S01]  /*0d60*/  IMAD.SHL.U32 R9, R16, 0x400, RZ ;  /* 0x0000040010097824 */ /* 0x000fe200078e00ff */
[----:B------:R-:W-:Y:S01]  /*0d70*/  LOP3.LUT R3, R3, 0x1c0, RZ, 0xc0, !PT ;  /* 0x000001c003037812 */ /* 0x000fe200078ec0ff */
[----:B------:R-:W-:Y:S01]  /*0d80*/  IMAD.SHL.U32 R8, R7, 0x8, RZ ;  /* 0x0000000807087824 */ /* 0x000fe200078e00ff */
[----:B------:R-:W-:Y:S01]  /*0d90*/  LEA.HI R0, R0, R13, RZ, 0x2 ;  /* 0x0000000d00007211 */ /* 0x000fe200078f10ff */
[----:B------:R-:W-:Y:S01]  /*0da0*/  IMAD R5, R5, 0x40, R9 ;  /* 0x0000004005057824 */ /* 0x000fe200078e0209 */
[----:B------:R-:W-:Y:S01]  /*0db0*/  SHF.R.U32.HI R10, RZ, 0x3, R3 ;  /* 0x00000003ff0a7819 */ /* 0x000fe20000011603 */
[----:B------:R-:W-:Y:S01]  /*0dc0*/  IMAD.SHL.U32 R4, R4, 0x40, RZ ;  /* 0x0000004004047824 */ /* 0x000fe200078e00ff */
[----:B------:R-:W-:Y:S01]  /*0dd0*/  LOP3.LUT R7, R3, 0x8, R8, 0xf8, !PT ;  /* 0x0000000803077812 */ /* 0x000fe200078ef808 */
[----:B------:R-:W-:Y:S01]  /*0de0*/  IMAD R11, R11, -0x3, R15 ;  /* 0xfffffffd0b0b7824 */ /* 0x000fe200078e020f */
[----:B------:R-:W-:-:S02]  /*0df0*/  SHF.R.S32.HI R18, RZ, 0x2, R0 ;  /* 0x00000002ff127819 */ /* 0x000fc40000011400 */
[----:B------:R-:W-:Y:S01]  /*0e00*/  IADD3 R5, R8, R5, RZ ;  /* 0x0000000508057210 */ /* 0x000fe20007ffe0ff */
[----:B------:R-:W-:Y:S01]  /*0e10*/  IMAD R3, R11, 0x40, R12 ;  /* 0x000000400b037824 */ /* 0x000fe200078e020c */
[----:B------:R-:W-:Y:S02]  /*0e20*/  LOP3.LUT R7, R7, R10, RZ, 0x3c, !PT ;  /* 0x0000000a07077212 */ /* 0x000fe400078e3cff */
[----:B------:R-:W-:Y:S02]  /*0e30*/  LOP3.LUT R4, R4, 0x7ffffe00, RZ, 0xc0, !PT ;  /* 0x7ffffe0004047812 */ /* 0x000fe400078ec0ff */
[----:B------:R-:W-:Y:S01]  /*0e40*/  IADD3 R8, R18, 0x60, RZ ;  /* 0x0000006012087810 */ /* 0x000fe20007ffe0ff */
[----:B------:R0:W-:Y:S01]  /*0e50*/  STL [R1+0xac], R5 ;  /* 0x0000ac0501007387 */ /* 0x0001e20000100800 */
[----:B------:R-:W-:Y:S02]  /*0e60*/  IADD3 R7, R7, R4, R9 ;  /* 0x0000000407077210 */ /* 0x000fe40007ffe009 */
[----:B------:R-:W-:Y:S01]  /*0e70*/  SHF.R.S32.HI R4, RZ, 0x1f, R8 ;  /* 0x0000001fff047819 */ /* 0x000fe20000011408 */
[----:B------:R1:W-:Y:S03]  /*0e80*/  STL [R1+0xa8], R3 ;  /* 0x0000a80301007387 */ /* 0x0003e60000100800 */
[----:B------:R-:W-:-:S02]  /*0e90*/  LEA.HI R4, R4, R8, RZ, 0x3 ;  /* 0x0000000804047211 */ /* 0x000fc400078f18ff */
[----:B0-----:R-:W-:Y:S02]  /*0ea0*/  SHF.R.S32.HI R5, RZ, 0x1f, R0 ;  /* 0x0000001fff057819 */ /* 0x001fe40000011400 */
[----:B-1----:R-:W-:Y:S01]  /*0eb0*/  LOP3.LUT R3, R0, 0xfffffffc, RZ, 0xc0, !PT ;  /* 0xfffffffc00037812 */ /* 0x002fe200078ec0ff */
[----:B------:R-:W-:Y:S01]  /*0ec0*/  IMAD.SHL.U32 R0, R8, 0x40, RZ ;  /* 0x0000004008007824 */ /* 0x000fe200078e00ff */
[----:B------:R-:W-:-:S03]  /*0ed0*/  LEA.HI R5, R5, R18, RZ, 0x3 ;  /* 0x0000001205057211 */ /* 0x000fc600078f18ff */
[----:B------:R-:W-:Y:S01]  /*0ee0*/  IMAD.IADD R3, R13, 0x1, -R3 ;  /* 0x000000010d037824 */ /* 0x000fe200078e0a03 */
[----:B------:R-:W-:Y:S01]  /*0ef0*/  R2P PR, R6, 0x6 ;  /* 0x0000000606007804 */ /* 0x000fe20000000000 */
[----:B------:R-:W-:Y:S01]  /*0f00*/  IMAD.SHL.U32 R4, R4, 0x40, RZ ;  /* 0x0000004004047824 */ /* 0x000fe200078e00ff */
[----:B------:R-:W-:Y:S01]  /*0f10*/  SHF.R.S32.HI R9, RZ, 0x1f, R18 ;  /* 0x0000001fff097819 */ /* 0x000fe20000011412 */
[----:B------:R-:W-:Y:S01]  /*0f20*/  IMAD.SHL.U32 R16, R3, 0x8, RZ ;  /* 0x0000000803107824 */ /* 0x000fe200078e00ff */
[----:B------:R-:W-:Y:S01]  /*0f30*/  LOP3.LUT R0, R0, 0x1c0, RZ, 0xc0, !PT ;  /* 0x000001c000007812 */ /* 0x000fe200078ec0ff */
[----:B------:R-:W-:Y:S01]  /*0f40*/  IMAD R9, R7, 0x2, R2 ;  /* 0x0000000207097824 */ /* 0x000fe200078e0202 */
[----:B------:R-:W-:Y:S01]  /*0f50*/  LOP3.LUT R5, R5, 0xfffffff8, RZ, 0xc0, !PT ;  /* 0xfffffff805057812 */ /* 0x000fe200078ec0ff */
[----:B------:R-:W-:Y:S01]  /*0f60*/  IMAD.MOV.U32 R6, RZ, RZ, 0x40 ;  /* 0x00000040ff067424 */ /* 0x000fe200078e00ff */
[----:B------:R-:W-:Y:S01]  /*0f70*/  SHF.L.U32 R22, R3, 0x2, RZ ;  /* 0x0000000203167819 */ /* 0x000fe200000006ff */
[----:B------:R-:W-:Y:S01]  /*0f80*/  STL [R1+0x98], RZ ;  /* 0x000098ff01007387 */ /* 0x000fe20000100800 */
[----:B------:R-:W-:-:S02]  /*0f90*/  SHF.R.U32.HI R8, RZ, 0x3, R0 ;  /* 0x00000003ff087819 */ /* 0x000fc40000011600 */
[----:B------:R-:W-:Y:S01]  /*0fa0*/  LOP3.LUT R3, R0, 0x38, R16, 0xf8, !PT ;  /* 0x0000003800037812 */ /* 0x000fe200078ef810 */
[----:B------:R-:W-:Y:S01]  /*0fb0*/  STL [R1+0x18], RZ ;  /* 0x000018ff01007387 */ /* 0x000fe20000100800 */
[----:B------:R-:W-:Y:S01]  /*0fc0*/  LOP3.LUT R7, R4, 0xfffffe00, RZ, 0xc0, !PT ;  /* 0xfffffe0004077812 */ /* 0x000fe200078ec0ff */
[C---:B------:R-:W-:Y:S01]  /*0fd0*/  VIADD R0, R9.reuse, 0x1e800 ;  /* 0x0001e80009007836 */ /* 0x040fe20000000000 */
[----:B------:R-:W-:Y:S01]  /*0fe0*/  IADD3 R4, R9, 0x1e820, RZ ;  /* 0x0001e82009047810 */ /* 0x000fe20007ffe0ff */
[----:B------:R0:W-:Y:S02]  /*0ff0*/  STL [R1+0x1c], R9 ;  /* 0x00001c0901007387 */ /* 0x0001e40000100800 */
[----:B------:R-:W-:Y:S02]  /*1000*/  @P1 VIADD R4, R0, 0xffffffe0 ;  /* 0xffffffe000041836 */ /* 0x000fe40000000000 */
[----:B0-----:R-:W-:Y:S01]  /*1010*/  IMAD.IADD R9, R18, 0x1, -R5 ;  /* 0x0000000112097824 */ /* 0x001fe200078e0a05 */
[----:B------:R-:W-:-:S02]  /*1020*/  LOP3.LUT R5, R7, R3, R8, 0xf6, !PT ;  /* 0x0000000307057212 */ /* 0x000fc400078ef608 */
[----:B------:R-:W-:Y:S02]  /*1030*/  SEL R3, R6, 0xffffffc0, !P2 ;  /* 0xffffffc006037807 */ /* 0x000fe40005000000 */
[----:B------:R-:W-:Y:S01]  /*1040*/  LEA R5, R5, R2, 0x1 ;  /* 0x0000000205057211 */ /* 0x000fe200078e08ff */
[----:B------:R-:W-:Y:S02]  /*1050*/  STL [R1+0x7c], R7 ;  /* 0x00007c0701007387 */ /* 0x000fe40000100800 */
[----:B------:R-:W-:Y:S02]  /*1060*/  IMAD.IADD R0, R0, 0x1, R3 ;  /* 0x0000000100007824 */ /* 0x000fe400078e0203 */
[----:B------:R-:W-:Y:S04]  /*1070*/  STL [R1+0x68], R9 ;  /* 0x0000680901007387 */ /* 0x000fe80000100800 */
[----:B------:R-:W-:Y:S04]  /*1080*/  STL [R1+0x80], R4 ;  /* 0x0000800401007387 */ /* 0x000fe80000100800 */
[----:B------:R0:W-:Y:S04]  /*1090*/  STL [R1+0xa4], R5 ;  /* 0x0000a40501007387 */ /* 0x0001e80000100800 */
[----:B------:R1:W-:Y:S01]  /*10a0*/  STL [R1+0x24], R0 ;  /* 0x0000240001007387 */ /* 0x0003e20000100800 */
[----:B0-----:R-:W-:-:S02]  /*10b0*/  IMAD.IADD R5, R3, 0x1, R4 ;  /* 0x0000000103057824 */ /* 0x001fc400078e0204 */
[C---:B------:R-:W-:Y:S01]  /*10c0*/  VIADD R3, R4.reuse, 0x6000 ;  /* 0x0000600004037836 */ /* 0x040fe20000000000 */
[----:B-1----:R-:W-:Y:S02]  /*10d0*/  IADD3 R0, R4, 0xc000, RZ ;  /* 0x0000c00004007810 */ /* 0x002fe40007ffe0ff */
[----:B------:R0:W-:Y:S04]  /*10e0*/  STL [R1+0x20], R5 ;  /* 0x0000200501007387 */ /* 0x0001e80000100800 */
[----:B------:R0:W-:Y:S04]  /*10f0*/  STL [R1+0x84], R0 ;  /* 0x0000840001007387 */ /* 0x0001e80000100800 */
[----:B------:R0:W-:Y:S01]  /*1100*/  STL [R1+0x88], R3 ;  /* 0x0000880301007387 */ /* 0x0001e20000100800 */
[----:B------:R-:W-:Y:S01]  /*1110*/  IMAD.MOV.U32 R19, RZ, RZ, RZ ;  /* 0x000000ffff137224 */ /* 0x000fe200078e00ff */
[----:B------:R-:W-:Y:S01]  /*1120*/  CS2R R152, SRZ ;  /* 0x0000000000987805 */ /* 0x000fe2000001ff00 */
[----:B------:R-:W-:Y:S01]  /*1130*/  VIADD R154, R22, 0x10 ;  /* 0x00000010169a7836 */ /* 0x000fe20000000000 */
[----:B0-2---:R-:W-:-:S07]  /*1140*/  LOP3.LUT R156, R14, 0x1, RZ, 0xfc, !PT ;  /* 0x000000010e9c7812 */ /* 0x005fce00078efcff */
.L_x_529:
[----:B01-3--:R-:W0:Y:S02]  /*1150*/  LDC.64 R4, c[0x0][0xc88] ;  /* 0x00032200ff047b82 */ /* 0x00be240000000a00 */
[----:B0-----:R-:W-:-:S05]  /*1160*/  IMAD.WIDE R4, R35, 0x4, R4 ;  /* 0x0000000423047825 */ /* 0x001fca00078e0204 */
[----:B--2---:R-:W2:Y:S01]  /*1170*/  LDG.E R38, desc[UR56][R4.64] ;  /* 0x0000003804267981 */ /* 0x004ea2000c1e1900 */
[----:B------:R-:W-:Y:S05]  /*1180*/  YIELD ;  /* 0x0000000000007946 */ /* 0x000fea0003800000 */
[----:B------:R-:W-:Y:S01]  /*1190*/  ULDC.64 UR4, c[0x0][0xa28] ;  /* 0x00028a0000047ab9 */ /* 0x000fe20000000a00 */
[----:B------:R-:W-:Y:S01]  /*11a0*/  ULDC.64 UR8, c[0x0][0xa18] ;  /* 0x0002860000087ab9 */ /* 0x000fe20000000a00 */
[----:B------:R-:W-:Y:S01]  /*11b0*/  ISETP.NE.U32.AND P1, PT, RZ, UR4, PT ;  /* 0x00000004ff007c0c */ /* 0x000fe2000bf25070 */
[----:B------:R-:W-:Y:S01]  /*11c0*/  ULDC.64 UR6, c[0x0][0xa08] ;  /* 0x0002820000067ab9 */ /* 0x000fe20000000a00 */
[----:B------:R-:W-:Y:S01]  /*11d0*/  IMAD.MOV.U32 R11, RZ, RZ, RZ ;  /* 0x000000ffff0b7224 */ /* 0x000fe200078e00ff */
[----:B------:R-:W-:Y:S01]  /*11e0*/  ISETP.NE.U32.AND P0, PT, RZ, UR6, PT ;  /* 0x00000006ff007c0c */ /* 0x000fe2000bf05070 */
[----:B------:R-:W-:Y:S01]  /*11f0*/  IMAD.MOV.U32 R35, RZ, RZ, RZ ;  /* 0x000000ffff237224 */ /* 0x000fe200078e00ff */
[----:B------:R-:W-:-:S02]  /*1200*/  ISETP.NE.AND.EX P1, PT, RZ, UR5, PT, P1 ;  /* 0x00000005ff007c0c */ /* 0x000fc4000bf25310 */
[----:B------:R-:W-:Y:S02]  /*1210*/  ISETP.NE.AND.EX P0, PT, RZ, UR7, PT, P0 ;  /* 0x00000007ff007c0c */ /* 0x000fe4000bf05300 */
[----:B--2---:R-:W-:Y:S01]  /*1220*/  SHF.R.S32.HI R0, RZ, 0x1f, R38 ;  /* 0x0000001fff007819 */ /* 0x004fe20000011426 */
[----:B------:R-:W-:-:S08]  /*1230*/  IMAD.SHL.U32 R36, R38, 0x4, RZ ;  /* 0x0000000426247824 */ /* 0x000fd000078e00ff */
[C---:B------:R-:W-:Y:S01]  /*1240*/  @P1 LEA R6, P2, R38.reuse, UR4, 0x2 ;  /* 0x0000000426061c11 */ /* 0x040fe2000f8410ff */
[----:B------:R0:W-:Y:S01]  /*1250*/  STL [R1+0x90], R38 ;  /* 0x0000902601007387 */ /* 0x0001e20000100800 */
[C-C-:B------:R-:W-:Y:S02]  /*1260*/  SHF.L.U64.HI R37, R38.reuse, 0x2, R0.reuse ;  /* 0x0000000226257819 */ /* 0x140fe40000010200 */
[----:B------:R-:W-:Y:S02]  /*1270*/  @P1 LEA.HI.X R7, R38, UR5, R0, 0x2, P2 ;  /* 0x0000000526071c11 */ /* 0x000fe400090f1400 */
[----:B------:R-:W-:Y:S01]  /*1280*/  ISETP.NE.U32.AND P2, PT, RZ, UR8, PT ;  /* 0x00000008ff007c0c */ /* 0x000fe2000bf45070 */
[----:B------:R-:W-:Y:S01]  /*1290*/  ULDC UR4, c[0x0][0x288] ;  /* 0x0000a20000047ab9 */ /* 0x000fe20000000800 */
[----:B------:R-:W-:Y:S01]  /*12a0*/  IADD3 R8, P3, R36, UR6, RZ ;  /* 0x0000000624087c10 */ /* 0x000fe2000ff7e0ff */
[----:B------:R0:W5:Y:S01]  /*12b0*/  @P1 LDG.E R11, desc[UR56][R6.64] ;  /* 0x00000038060b1981 */ /* 0x000162000c1e1900 */
[----:B------:R-:W-:-:S02]  /*12c0*/  ISETP.NE.AND.EX P2, PT, RZ, UR9, PT, P2 ;  /* 0x00000009ff007c0c */ /* 0x000fc4000bf45320 */
[----:B------:R-:W-:Y:S01]  /*12d0*/  MOV R24, UR4 ;  /* 0x0000000400187c02 */ /* 0x000fe20008000f00 */
[----:B------:R-:W-:Y:S01]  /*12e0*/  ULDC.64 UR4, c[0x0][0x418] ;  /* 0x0001060000047ab9 */ /* 0x000fe20000000a00 */
[----:B------:R-:W-:-:S05]  /*12f0*/  IADD3.X R9, R37, UR7, RZ, P3, !PT ;  /* 0x0000000725097c10 */ /* 0x000fca0009ffe4ff */
[----:B------:R0:W5:Y:S04]  /*1300*/  @P0 LDG.E R35, desc[UR56][R8.64] ;  /* 0x0000003808230981 */ /* 0x000168000c1e1900 */
[----:B------:R-:W-:-:S04]  /*1310*/  @P2 IADD3 R4, P1, R36, UR8, RZ ;  /* 0x0000000824042c10 */ /* 0x000fc8000ff3e0ff */
[----:B------:R-:W-:-:S05]  /*1320*/  @P2 IADD3.X R5, R37, UR9, RZ, P1, !PT ;  /* 0x0000000925052c10 */ /* 0x000fca0008ffe4ff */
[----:B------:R0:W5:Y:S01]  /*1330*/  @P2 LDG.E R24, desc[UR56][R4.64] ;  /* 0x0000003804182981 */ /* 0x000162000c1e1900 */
[----:B------:R-:W-:-:S03]  /*1340*/  UISETP.NE.U32.AND UP0, UPT, UR4, URZ, UPT ;  /* 0x0000003f0400728c */ /* 0x000fc6000bf05070 */
[----:B------:R-:W-:Y:S01]  /*1350*/  ULDC UR4, c[0x0][0x424] ;  /* 0x0001090000047ab9 */ /* 0x000fe20000000800 */
[----:B------:R-:W-:-:S03]  /*1360*/  UISETP.NE.AND.EX UP0, UPT, UR5, URZ, UPT, UP0 ;  /* 0x0000003f0500728c */ /* 0x000fc6000bf05300 */
[----:B------:R-:W-:Y:S01]  /*1370*/  ULDC UR5, c[0x0][0x2f0] ;  /* 0x0000bc0000057ab9 */ /* 0x000fe20000000800 */
[----:B------:R-:W-:-:S04]  /*1380*/  USEL UR4, UR4, 0x1, UP0 ;  /* 0x0000000104047887 */ /* 0x000fc80008000000 */
[----:B------:R-:W-:-:S03]  /*1390*/  UIMAD UR4, UR4, UR5, URZ ;  /* 0x00000005040472a4 */ /* 0x000fc6000f8e023f */
[----:B------:R-:W-:Y:S02]  /*13a0*/  ULDC UR5, c[0x0][0x348] ;  /* 0x0000d20000057ab9 */ /* 0x000fe40000000800 */
[----:B------:R-:W-:Y:S02]  /*13b0*/  IMAD.U32 R27, RZ, RZ, UR5 ;  /* 0x00000005ff1b7e24 */ /* 0x000fe4000f8e00ff */
[----:B------:R-:W-:Y:S01]  /*13c0*/  IMAD.U32 R32, RZ, RZ, UR4 ;  /* 0x00000004ff207e24 */ /* 0x000fe2000f8e00ff */
[----:B0---4-:R-:W-:Y:S06]  /*13d0*/  @P2 BRA `(.L_x_401) ;  /* 0x0000000000242947 */ /* 0x011fec0003800000 */
[----:B------:R-:W-:Y:S02]  /*13e0*/  ULDC.64 UR4, c[0x0][0xa00] ;  /* 0x0002800000047ab9 */ /* 0x000fe40000000a00 */
[----:B------:R-:W-:-:S04]  /*13f0*/  ISETP.NE.U32.AND P1, PT, RZ, UR4, PT ;  /* 0x00000004ff007c0c */ /* 0x000fc8000bf25070 */
[----:B------:R-:W-:-:S13]  /*1400*/  ISETP.NE.AND.EX P1, PT, RZ, UR5, PT, P1 ;  /* 0x00000005ff007c0c */ /* 0x000fda000bf25310 */
[----:B------:R-:W-:Y:S05]  /*1410*/  @!P1 BRA `(.L_x_401) ;  /* 0x0000000000149947 */ /* 0x000fea0003800000 */
[----:B------:R-:W0:Y:S02]  /*1420*/  LDC.64 R4, c[0x0][0xa00] ;  /* 0x00028000ff047b82 */ /* 0x000e240000000a00 */
[----:B0-----:R-:W-:-:S05]  /*1430*/  IMAD.WIDE R4, R38, 0x4, R4 ;  /* 0x0000000426047825 */ /* 0x001fca00078e0204 */
[----:B-----5:R-:W2:Y:S04]  /*1440*/  LDG.E R24, desc[UR56][R4.64] ;  /* 0x0000003804187981 */ /* 0x020ea8000c1e1900 */
[----:B------:R-:W2:Y:S02]  /*1450*/  LDG.E R3, desc[UR56][R4.64+0x4] ;  /* 0x0000043804037981 */ /* 0x000ea4000c1e1900 */
[----:B--2---:R-:W-:-:S07]  /*1460*/  IMAD.IADD R24, R3, 0x1, -R24 ;  /* 0x0000000103187824 */ /* 0x004fce00078e0a18 */
.L_x_401:
[C---:B------:R-:W-:Y:S01]  /*1470*/  LOP3.LUT R42, R34.reuse, 0xffff, RZ, 0xc0, !PT ;  /* 0x0000ffff222a7812 */ /* 0x040fe200078ec0ff */
[----:B------:R-:W-:Y:S01]  /*1480*/  ULDC.64 UR4, c[0x0][0xa20] ;  /* 0x0002880000047ab9 */ /* 0x000fe20000000a00 */
[----:B------:R0:W-:Y:S01]  /*1490*/  STL [R1+0x9c], R33 ;  /* 0x00009c2101007387 */ /* 0x0001e20000100800 */
[----:B------:R-:W-:Y:S02]  /*14a0*/  ISETP.NE.U32.AND P1, PT, RZ, UR4, PT ;  /* 0x00000004ff007c0c */ /* 0x000fe4000bf25070 */
[C---:B------:R-:W-:Y:S01]  /*14b0*/  LOP3.LUT R3, R34.reuse, 0xff000000, RZ, 0xc0, !PT ;  /* 0xff00000022037812 */ /* 0x040fe200078ec0ff */
[----:B------:R0:W-:Y:S01]  /*14c0*/  STL [R1+0x8c], R42 ;  /* 0x00008c2a01007387 */ /* 0x0001e20000100800 */
[----:B------:R-:W-:Y:S02]  /*14d0*/  ISETP.NE.AND.EX P1, PT, RZ, UR5, PT, P1 ;  /* 0x00000005ff007c0c */ /* 0x000fe4000bf25310 */
[----:B------:R-:W-:Y:S02]  /*14e0*/  LOP3.LUT R0, R34, 0xff0000, RZ, 0xc0, !PT ;  /* 0x00ff000022007812 */ /* 0x000fe400078ec0ff */
[----:B------:R-:W-:-:S04]  /*14f0*/  SHF.R.U32.HI R3, RZ, 0x8, R3 ;  /* 0x00000008ff037819 */ /* 0x000fc80000011603 */
[----:B------:R-:W-:-:S05]  /*1500*/  LEA.HI R10, R0, R3, RZ, 0x10 ;  /* 0x00000003000a7211 */ /* 0x000fca00078f80ff */
[----:B0-----:R-:W-:Y:S05]  /*1510*/  @!P1 BRA `(.L_x_402) ;  /* 0x0000000000109947 */ /* 0x001fea0003800000 */
[----:B------:R-:W-:-:S04]  /*1520*/  IADD3 R4, P0, R36, UR4, RZ ;  /* 0x0000000424047c10 */ /* 0x000fc8000ff1e0ff */
[----:B------:R-:W-:-:S05]  /*1530*/  IADD3.X R5, R37, UR5, RZ, P0, !PT ;  /* 0x0000000525057c10 */ /* 0x000fca00087fe4ff */
[----:B------:R0:W5:Y:S01]  /*1540*/  LDG.E R32, desc[UR56][R4.64] ;  /* 0x0000003804207981 */ /* 0x000162000c1e1900 */
[----:B------:R-:W-:Y:S05]  /*1550*/  BRA `(.L_x_403) ;  /* 0x0000000000107947 */ /* 0x000fea0003800000 */
.L_x_402:
[----:B------:R-:W-:Y:S05]  /*1560*/  @!P0 BRA `(.L_x_403) ;  /* 0x00000000000c8947 */ /* 0x000fea0003800000 */
[----:B------:R-:W2:Y:S04]  /*1570*/  LDG.E R3, desc[UR56][R8.64] ;  /* 0x0000003808037981 */ /* 0x000ea8000c1e1900 */
[----:B------:R-:W2:Y:S02]  /*1580*/  LDG.E R32, desc[UR56][R8.64+0x4] ;  /* 0x0000043808207981 */ /* 0x000ea4000c1e1900 */
[----:B--2---:R-:W-:-:S07]  /*1590*/  IADD3 R32, -R3, R32, RZ ;  /* 0x0000002003207210 */ /* 0x004fce0007ffe1ff */
.L_x_403:
[----:B------:R-:W-:Y:S01]  /*15a0*/  ULDC.64 UR4, c[0x0][0xa10] ;  /* 0x0002840000047ab9 */ /* 0x000fe20000000a00 */
[----:B------:R-:W2:Y:S01]  /*15b0*/  LDL.LU R34, [R1] ;  /* 0x0000000001227983 */ /* 0x000ea20000300800 */
[----:B------:R-:W-:-:S04]  /*15c0*/  ISETP.NE.U32.AND P0, PT, RZ, UR4, PT ;  /* 0x00000004ff007c0c */ /* 0x000fc8000bf05070 */
[----:B------:R-:W-:Y:S01]  /*15d0*/  ISETP.NE.AND.EX P0, PT, RZ, UR5, PT, P0 ;  /* 0x00000005ff007c0c */ /* 0x000fe2000bf05300 */
[----:B------:R-:W-:-:S12]  /*15e0*/  ULDC.64 UR4, c[0x0][0xa30] ;  /* 0x00028c0000047ab9 */ /* 0x000fd80000000a00 */
[----:B0-----:R-:W0:Y:S02]  /*15f0*/  @P0 LDC.64 R4, c[0x0][0xa10] ;  /* 0x00028400ff040b82 */ /* 0x001e240000000a00 */
[----:B0-----:R-:W-:-:S05]  /*1600*/  @P0 IMAD.WIDE R4, R38, 0x4, R4 ;  /* 0x0000000426040825 */ /* 0x001fca00078e0204 */
[----:B------:R-:W3:Y:S04]  /*1610*/  @P0 LDG.E R0, desc[UR56][R4.64] ;  /* 0x0000003804000981 */ /* 0x000ee8000c1e1900 */
[----:B------:R-:W3:Y:S01]  /*1620*/  @P0 LDG.E R3, desc[UR56][R4.64+0x4] ;  /* 0x0000043804030981 */ /* 0x000ee2000c1e1900 */
[----:B------:R-:W-:Y:S01]  /*1630*/  ISETP.NE.U32.AND P1, PT, RZ, UR4, PT ;  /* 0x00000004ff007c0c */ /* 0x000fe2000bf25070 */
[----:B-----5:R-:W-:-:S03]  /*1640*/  IMAD.MOV.U32 R25, RZ, RZ, R32 ;  /* 0x000000ffff197224 */ /* 0x020fc600078e0020 */
[----:B------:R-:W-:-:S13]  /*1650*/  ISETP.NE.AND.EX P1, PT, RZ, UR5, PT, P1 ;  /* 0x00000005ff007c0c */ /* 0x000fda000bf25310 */
[----:B------:R-:W-:-:S04]  /*1660*/  @P1 IADD3 R6, P2, R36, UR4, RZ ;  /* 0x0000000424061c10 */ /* 0x000fc8000ff5e0ff */
[----:B------:R-:W-:-:S05]  /*1670*/  @P1 IADD3.X R7, R37, UR5, RZ, P2, !PT ;  /* 0x0000000525071c10 */ /* 0x000fca00097fe4ff */
[----:B------:R0:W5:Y:S01]  /*1680*/  @P1 LDG.E R25, desc[UR56][R6.64] ;  /* 0x0000003806191981 */ /* 0x000162000c1e1900 */
[----:B------:R-:W-:Y:S01]  /*1690*/  IMAD.IADD R12, R32, 0x1, -R11 ;  /* 0x00000001200c7824 */ /* 0x000fe200078e0a0b */
[----:B------:R-:W-:Y:S01]  /*16a0*/  LOP3.LUT R13, R10, 0xff, RZ, 0xc0, !PT ;  /* 0x000000ff0a0d7812 */ /* 0x000fe200078ec0ff */
[----:B------:R-:W-:Y:S01]  /*16b0*/  BSSY B0, `(.L_x_404) ;  /* 0x000002d000007945 */ /* 0x000fe20003800000 */
[----:B------:R-:W-:-:S03]  /*16c0*/  SHF.R.U32.HI R8, RZ, 0x10, R10 ;  /* 0x00000010ff087819 */ /* 0x000fc6000001160a */
[----:B------:R0:W-:Y:S01]  /*16d0*/  STL [R1+0xa0], R13 ;  /* 0x0000a00d01007387 */ /* 0x0001e20000100800 */
[----:B--2---:R-:W-:Y:S01]  /*16e0*/  LOP3.LUT R34, R34, 0xfffffff7, RZ, 0xc0, !PT ;  /* 0xfffffff722227812 */ /* 0x004fe200078ec0ff */
[----:B---3--:R-:W-:-:S05]  /*16f0*/  @P0 IMAD.IADD R27, R3, 0x1, -R0 ;  /* 0x00000001031b0824 */ /* 0x008fca00078e0a00 */
[----:B------:R-:W-:-:S04]  /*1700*/  IADD3 R121, R12, R27, RZ ;  /* 0x0000001b0c797210 */ /* 0x000fc80007ffe0ff */
[C---:B------:R-:W-:Y:S01]  /*1710*/  ISETP.GE.AND P3, PT, R121.reuse, 0x1, PT ;  /* 0x000000017900780c */ /* 0x040fe20003f66270 */
[----:B------:R-:W-:-:S04]  /*1720*/  VIADD R0, R121, 0xbf ;  /* 0x000000bf79007836 */ /* 0x000fc80000000000 */
[----:B------:R-:W-:-:S05]  /*1730*/  IMAD.HI R0, R0, 0x2aaaaaab, RZ ;  /* 0x2aaaaaab00007827 */ /* 0x000fca00078e02ff */
[----:B------:R-:W-:-:S03]  /*1740*/  SHF.R.U32.HI R3, RZ, 0x1f, R0 ;  /* 0x0000001fff037819 */ /* 0x000fc60000011600 */
[----:B------:R-:W-:Y:S02]  /*1750*/  @P3 LOP3.LUT R34, R34, 0x8, RZ, 0xfc, !PT ;  /* 0x0000000822223812 */ /* 0x000fe400078efcff */
[----:B------:R-:W-:Y:S01]  /*1760*/  LEA.HI.SX32 R26, R0, R3, 0x1b ;  /* 0x00000003001a7211 */ /* 0x000fe200078fdaff */
[----:B------:R-:W-:Y:S02]  /*1770*/  IMAD.MOV.U32 R3, RZ, RZ, RZ ;  /* 0x000000ffff037224 */ /* 0x000fe400078e00ff */
[----:B------:R0:W-:Y:S04]  /*1780*/  STL [R1], R34 ;  /* 0x0000002201007387 */ /* 0x0001e80000100800 */
[----:B------:R0:W-:Y:S01]  /*1790*/  STL [R1+0x94], R8 ;  /* 0x0000940801007387 */ /* 0x0001e20000100800 */
[----:B------:R-:W-:Y:S05]  /*17a0*/  @!P3 BRA `(.L_x_405) ;  /* 0x000000000074b947 */ /* 0x000fea0003800000 */
[----:B------:R-:W-:Y:S01]  /*17b0*/  ISETP.NE.AND P0, PT, R8, RZ, PT ;  /* 0x000000ff0800720c */ /* 0x000fe20003f05270 */
[----:B------:R-:W-:-:S03]  /*17c0*/  ULDC UR4, c[0x0][0x9f0] ;  /* 0x00027c0000047ab9 */ /* 0x000fc60000000800 */
[----:B------:R-:W-:-:S04]  /*17d0*/  SEL R9, R8, UR4, P0 ;  /* 0x0000000408097c07 */ /* 0x000fc80008000000 */
[-C--:B0-----:R-:W-:Y:S02]  /*17e0*/  IABS R6, R9.reuse ;  /* 0x0000000900067213 */ /* 0x081fe40000000000 */
[----:B------:R-:W-:Y:S02]  /*17f0*/  IADD3 R0, R26, -0x1, R9 ;  /* 0xffffffff1a007810 */ /* 0x000fe40007ffe009 */
[----:B------:R-:W0:Y:S01]  /*1800*/  I2F.RP R3, R6 ;  /* 0x0000000600037306 */ /* 0x000e220000209400 */
[-C--:B------:R-:W-:Y:S02]  /*1810*/  IABS R10, R9.reuse ;  /* 0x00000009000a7213 */ /* 0x080fe40000000000 */
[----:B------:R-:W-:Y:S02]  /*1820*/  IABS R8, R0 ;  /* 0x0000000000087213 */ /* 0x000fe40000000000 */
[----:B------:R-:W-:-:S04]  /*1830*/  LOP3.LUT R0, R0, R9, RZ, 0x3c, !PT ;  /* 0x0000000900007212 */ /* 0x000fc800078e3cff */
[----:B------:R-:W-:Y:S01]  /*1840*/  ISETP.GE.AND P2, PT, R0, RZ, PT ;  /* 0x000000ff0000720c */ /* 0x000fe20003f46270 */
[----:B0-----:R-:W0:Y:S02]  /*1850*/  MUFU.RCP R3, R3 ;  /* 0x0000000300037308 */ /* 0x001e240000001000 */
        /* <DEDUP_REMOVED lines=10> */
[----:B------:R-:W-:Y:S01]  /*1900*/  @!P1 IMAD.IADD R3, R3, 0x1, -R6 ;  /* 0x0000000103039824 */ /* 0x000fe200078e0a06 */
[----:B------:R-:W-:Y:S02]  /*1910*/  @!P1 IADD3 R5, R5, 0x1, RZ ;  /* 0x0000000105059810 */ /* 0x000fe40007ffe0ff */
[----:B------:R-:W-:Y:S02]  /*1920*/  ISETP.NE.AND P1, PT, R9, RZ, PT ;  /* 0x000000ff0900720c */ /* 0x000fe40003f25270 */
[----:B------:R-:W-:-:S13]  /*1930*/  ISETP.GE.U32.AND P0, PT, R3, R6, PT ;  /* 0x000000060300720c */ /* 0x000fda0003f06070 */
[----:B------:R-:W-:-:S04]  /*1940*/  @P0 VIADD R5, R5, 0x1 ;  /* 0x0000000105050836 */ /* 0x000fc80000000000 */
[----:B------:R-:W-:-:S04]  /*1950*/  IMAD.MOV.U32 R3, RZ, RZ, R5 ;  /* 0x000000ffff037224 */ /* 0x000fc800078e0005 */
[----:B------:R-:W-:Y:S01]  /*1960*/  @!P2 IMAD.MOV R3, RZ, RZ, -R3 ;  /* 0x000000ffff03a224 */ /* 0x000fe200078e0a03 */
[----:B------:R-:W-:-:S07]  /*1970*/  @!P1 LOP3.LUT R3, RZ, R9, RZ, 0x33, !PT ;  /* 0x00000009ff039212 */ /* 0x000fce00078e33ff */
.L_x_405:
[----:B------:R-:W-:Y:S05]  /*1980*/  BSYNC B0 ;  /* 0x0000000000007941 */ /* 0x000fea0003800000 */
.L_x_404:
[----:B------:R-:W-:-:S05]  /*1990*/  IMAD R0, R13, R3, RZ ;  /* 0x000000030d007224 */ /* 0x000fca00078e02ff */
[C---:B------:R-:W-:Y:S01]  /*19a0*/  VIADDMNMX R3, R0.reuse, R3, R26, PT ;  /* 0x0000000300037246 */ /* 0x040fe2000380011a */
[----:B------:R-:W-:-:S04]  /*19b0*/  IMAD R0, R0, 0xc0, -R12 ;  /* 0x000000c000007824 */ /* 0x000fc800078e0a0c */
[----:B------:R-:W-:Y:S01]  /*19c0*/  IMAD R4, R3, 0xc0, -R12 ;  /* 0x000000c003047824 */ /* 0x000fe200078e0a0c */
[----:B------:R-:W-:-:S04]  /*19d0*/  VIMNMX R0, RZ, R0, !PT ;  /* 0x00000000ff007248 */ /* 0x000fc80007fe0100 */
[----:B------:R-:W-:Y:S01]  /*19e0*/  VIMNMX R3, R4, R27, PT ;  /* 0x0000001b04037248 */ /* 0x000fe20003fe0100 */
[----:B------:R-:W-:-:S03]  /*19f0*/  IMAD.WIDE.U32 R30, R0, -0x55555555, RZ ;  /* 0xaaaaaaab001e7825 */ /* 0x000fc600078e00ff */
[----:B------:R-:W-:Y:S02]  /*1a00*/  ISETP.GT.AND P0, PT, R3, R0, PT ;  /* 0x000000000300720c */ /* 0x000fe40003f04270 */
[----:B------:R-:W-:-:S05]  /*1a10*/  SHF.R.U32.HI R30, RZ, 0x7, R31 ;  /* 0x00000007ff1e7819 */ /* 0x000fca000001161f */
[----:B------:R-:W-:-:S06]  /*1a20*/  IMAD.MOV.U32 R29, RZ, RZ, R30 ;  /* 0x000000ffff1d7224 */ /* 0x000fcc00078e001e */
[----:B------:R-:W-:-:S05]  /*1a30*/  @P0 IADD3 R0, R3, 0xbf, RZ ;  /* 0x000000bf03000810 */ /* 0x000fca0007ffe0ff */
[----:B------:R-:W-:-:S05]  /*1a40*/  @P0 IMAD.HI R0, R0, 0x2aaaaaab, RZ ;  /* 0x2aaaaaab00000827 */ /* 0x000fca00078e02ff */
[----:B------:R-:W-:-:S04]  /*1a50*/  @P0 SHF.R.U32.HI R3, RZ, 0x1f, R0 ;  /* 0x0000001fff030819 */ /* 0x000fc80000011600 */
[----:B------:R-:W-:Y:S02]  /*1a60*/  @P0 LEA.HI.SX32 R29, R0, R3, 0x1b ;  /* 0x00000003001d0211 */ /* 0x000fe400078fdaff */
[----:B------:R-:W-:Y:S02]  /*1a70*/  PLOP3.LUT P0, PT, PT, PT, PT, 0x80, 0x0 ;  /* 0x000000000000781c */ /* 0x000fe40003f0f070 */
[----:B------:R-:W-:-:S13]  /*1a80*/  ISETP.GT.AND P1, PT, R29, R30, PT ;  /* 0x0000001e1d00720c */ /* 0x000fda0003f24270 */
[----:B------:R-:W-:Y:S05]  /*1a90*/  @!P1 BRA `(.L_x_406) ;  /* 0x0000003c006c9947 */ /* 0x000fea0003800000 */
[----:B------:R-:W-:Y:S01]  /*1aa0*/  VIADD R0, R2, 0x12400 ;  /* 0x0001240002007836 */ /* 0x000fe20000000000 */
[----:B------:R-:W-:Y:S04]  /*1ab0*/  BSSY B6, `(.L_x_407) ;  /* 0x0000013000067945 */ /* 0x000fe80003800000 */
[----:B------:R-:W-:-:S13]  /*1ac0*/  LOP3.LUT P0, RZ, R0, 0x3ff, RZ, 0xc0, !PT ;  /* 0x000003ff00ff7812 */ /* 0x000fda000780c0ff */
[----:B------:R-:W-:Y:S05]  /*1ad0*/  @!P0 BRA `(.L_x_408) ;  /* 0x0000000000408947 */ /* 0x000fea0003800000 */
[----:B------:R-:W-:Y:S01]  /*1ae0*/  MOV R0, 0x0 ;  /* 0x0000000000007802 */ /* 0x000fe20000000f00 */
[----:B------:R-:W-:Y:S01]  /*1af0*/  ULDC.64 UR4, c[0x4][0xa8] ;  /* 0x01002a0000047ab9 */ /* 0x000fe20000000a00 */
[----:B------:R-:W-:Y:S01]  /*1b00*/  ULDC.64 UR6, c[0x4][0x40] ;  /* 0x0100100000067ab9 */ /* 0x000fe20000000a00 */
[----:B------:R-:W-:Y:S01]  /*1b10*/  IMAD.U32 R4, RZ, RZ, UR4 ;  /* 0x00000004ff047e24 */ /* 0x000fe2000f8e00ff */
[----:B------:R1:W2:Y:S01]  /*1b20*/  LDC.64 R14, c[0x4][R0] ;  /* 0x01000000000e7b82 */ /* 0x0002a20000000a00 */
[----:B------:R-:W-:Y:S01]  /*1b30*/  MOV R5, UR5 ;  /* 0x0000000500057c02 */ /* 0x000fe20008000f00 */
[----:B------:R-:W-:Y:S01]  /*1b40*/  ULDC.64 UR4, c[0x4][0xb0] ;  /* 0x01002c0000047ab9 */ /* 0x000fe20000000a00 */
[----:B------:R-:W-:Y:S01]  /*1b50*/  IMAD.U32 R10, RZ, RZ, UR6 ;  /* 0x00000006ff0a7e24 */ /* 0x000fe2000f8e00ff */
[----:B------:R-:W-:Y:S01]  /*1b60*/  MOV R11, UR7 ;  /* 0x00000007000b7c02 */ /* 0x000fe20008000f00 */
[----:B0-----:R-:W-:Y:S02]  /*1b70*/  IMAD.U32 R6, RZ, RZ, UR4 ;  /* 0x00000004ff067e24 */ /* 0x001fe4000f8e00ff */
[----:B------:R-:W-:-:S02]  /*1b80*/  IMAD.U32 R7, RZ, RZ, UR5 ;  /* 0x00000005ff077e24 */ /* 0x000fc4000f8e00ff */
[----:B------:R-:W-:Y:S02]  /*1b90*/  IMAD.MOV.U32 R8, RZ, RZ, 0x70 ;  /* 0x00000070ff087424 */ /* 0x000fe400078e00ff */
[----:B------:R-:W-:Y:S02]  /*1ba0*/  IMAD.MOV.U32 R12, RZ, RZ, 0x1 ;  /* 0x00000001ff0c7424 */ /* 0x000fe400078e00ff */
[----:B-1----:R-:W-:-:S07]  /*1bb0*/  IMAD.MOV.U32 R13, RZ, RZ, RZ ;  /* 0x000000ffff0d7224 */ /* 0x002fce00078e00ff */
[----:B------:R-:W-:-:S07]  /*1bc0*/  LEPC R20, `(.L_x_408) ;  /* 0x000000001014794e */ /* 0x000fce0000000000 */
[----:B--2--5:R-:W-:Y:S05]  /*1bd0*/  CALL.ABS.NOINC R14 ;  /* 0x000000000e007343 */ /* 0x024fea0003c00000 */
.L_x_408:
[----:B------:R-:W-:Y:S05]  /*1be0*/  BSYNC B6 ;  /* 0x0000000000067941 */ /* 0x000fea0003800000 */
.L_x_407:
[----:B------:R-:W-:Y:S01]  /*1bf0*/  IADD3 R28, R2, 0x400, RZ ;  /* 0x00000400021c7810 */ /* 0x000fe20007ffe0ff */
[----:B------:R-:W-:Y:S03]  /*1c00*/  BSSY B6, `(.L_x_409) ;  /* 0x0000013000067945 */ /* 0x000fe60003800000 */
[----:B------:R-:W-:-:S13]  /*1c10*/  LOP3.LUT P0, RZ, R28, 0x3ff, RZ, 0xc0, !PT ;  /* 0x000003ff1cff7812 */ /* 0x000fda000780c0ff */
[----:B------:R-:W-:Y:S05]  /*1c20*/  @!P0 BRA `(.L_x_410) ;  /* 0x0000000000408947 */ /* 0x000fea0003800000 */
[----:B------:R-:W-:Y:S01]  /*1c30*/  MOV R0, 0x0 ;  /* 0x0000000000007802 */ /* 0x000fe20000000f00 */
[----:B------:R-:W-:Y:S01]  /*1c40*/  ULDC.64 UR4, c[0x4][0xa8] ;  /* 0x01002a0000047ab9 */ /* 0x000fe20000000a00 */
[----:B------:R-:W-:Y:S01]  /*1c50*/  ULDC.64 UR6, c[0x4][0x40] ;  /* 0x0100100000067ab9 */ /* 0x000fe20000000a00 */
[----:B------:R-:W-:Y:S01]  /*1c60*/  IMAD.U32 R4, RZ, RZ, UR4 ;  /* 0x00000004ff047e24 */ /* 0x000fe2000f8e00ff */
[----:B------:R1:W2:Y:S01]  /*1c70*/  LDC.64 R14, c[0x4][R0] ;  /* 0x01000000000e7b82 */ /* 0x0002a20000000a00 */
[----:B------:R-:W-:Y:S01]  /*1c80*/  IMAD.U32 R5, RZ, RZ, UR5 ;  /* 0x00000005ff057e24 */ /* 0x000fe2000f8e00ff */
[----:B------:R-:W-:Y:S01]  /*1c90*/  ULDC.64 UR4, c[0x4][0xb0] ;  /* 0x01002c0000047ab9 */ /* 0x000fe20000000a00 */
[----:B------:R-:W-:Y:S01]  /*1ca0*/  IMAD.U32 R10, RZ, RZ, UR6 ;  /* 0x00000006ff0a7e24 */ /* 0x000fe2000f8e00ff */
[----:B0-----:R-:W-:Y:S01]  /*1cb0*/  MOV R7, UR5 ;  /* 0x0000000500077c02 */ /* 0x001fe20008000f00 */
[----:B------:R-:W-:Y:S01]  /*1cc0*/  IMAD.U32 R6, RZ, RZ, UR4 ;  /* 0x00000004ff067e24 */ /* 0x000fe2000f8e00ff */
[----:B------:R-:W-:Y:S01]  /*1cd0*/  MOV R12, 0x1 ;  /* 0x00000001000c7802 */ /* 0x000fe20000000f00 */
[----:B------:R-:W-:-:S02]  /*1ce0*/  IMAD.U32 R11, RZ, RZ, UR7 ;  /* 0x00000007ff0b7e24 */ /* 0x000fc4000f8e00ff */
[----:B------:R-:W-:Y:S02]  /*1cf0*/  IMAD.MOV.U32 R8, RZ, RZ, 0x70 ;  /* 0x00000070ff087424 */ /* 0x000fe400078e00ff */
[----:B-1----:R-:W-:-:S07]  /*1d00*/  IMAD.MOV.U32 R13, RZ, RZ, RZ ;  /* 0x000000ffff0d7224 */ /* 0x002fce00078e00ff */
[----:B------:R-:W-:-:S07]  /*1d10*/  LEPC R20, `(.L_x_410) ;  /* 0x000000001014794e */ /* 0x000fce0000000000 */
[----:B--2--5:R-:W-:Y:S05]  /*1d20*/  CALL.ABS.NOINC R14 ;  /* 0x000000000e007343 */ /* 0x024fea0003c00000 */
.L_x_410:
[----:B------:R-:W-:Y:S05]  /*1d30*/  BSYNC B6 ;  /* 0x0000000000067941 */ /* 0x000fea0003800000 */
.L_x_409:
[----:B------:R-:W-:Y:S01]  /*1d40*/  ULDC.64 UR4, c[0x0][0x9f8] ;  /* 0x00027e0000047ab9 */ /* 0x000fe20000000a00 */
[----:B------:R-:W-:Y:S01]  /*1d50*/  IMAD.MOV.U32 R0, RZ, RZ, R38 ;  /* 0x000000ffff007224 */ /* 0x000fe200078e0026 */
[----:B------:R-:W-:Y:S01]  /*1d60*/  ISETP.NE.U32.AND P0, PT, RZ, UR4, PT ;  /* 0x00000004ff007c0c */ /* 0x000fe2000bf05070 */
[----:B------:R-:W2:Y:S01]  /*1d70*/  LDL R12, [R1+0x68] ;  /* 0x00006800010c7983 */ /* 0x000ea20000100800 */
[----:B------:R-:W0:Y:S02]  /*1d80*/  LDC.64 R58, c[0x0][0x300] ;  /* 0x0000c000ff3a7b82 */ /* 0x000e240000000a00 */
[----:B------:R-:W-:Y:S01]  /*1d90*/  ISETP.NE.AND.EX P0, PT, RZ, UR5, PT, P0 ;  /* 0x00000005ff007c0c */ /* 0x000fe2000bf05300 */
[----:B------:R-:W3:Y:S01]  /*1da0*/  LDL R14, [R1+0x7c] ;  /* 0x00007c00010e7983 */ /* 0x000ee20000100800 */
[----:B------:R-:W1:Y:S01]  /*1db0*/  S2R R31, SR_TID.X ;  /* 0x00000000001f7919 */ /* 0x000e620000002100 */
[----:B------:R-:W-:-:S03]  /*1dc0*/  IMAD.IADD R41, R35, 0x1, R32 ;  /* 0x0000000123297824 */ /* 0x000fc600078e0220 */
[----:B------:R-:W4:Y:S07]  /*1dd0*/  LDC R39, c[0x0][0x3f4] ;  /* 0x0000fd00ff277b82 */ /* 0x000f2e0000000800 */
[----:B------:R-:W-:Y:S01]  /*1de0*/  @P0 IADD3 R4, P1, R36, UR4, RZ ;  /* 0x0000000424040c10 */ /* 0x000fe2000ff3e0ff */
[----:B------:R-:W4:Y:S03]  /*1df0*/  LDC.64 R20, c[0x0][0x3f8] ;  /* 0x0000fe00ff147b82 */ /* 0x000f260000000a00 */
[----:B------:R-:W-:Y:S01]  /*1e00*/  @P0 IADD3.X R5, R37, UR5, RZ, P1, !PT ;  /* 0x0000000525050c10 */ /* 0x000fe20008ffe4ff */
[----:B------:R-:W-:-:S04]  /*1e10*/  ULDC.64 UR4, c[0x0][0xa08] ;  /* 0x0002820000047ab9 */ /* 0x000fc80000000a00 */
[----:B------:R1:W3:Y:S01]  /*1e20*/  @P0 LDG.E R0, desc[UR56][R4.64] ;  /* 0x0000003804000981 */ /* 0x0002e2000c1e1900 */
[----:B------:R-:W-:Y:S01]  /*1e30*/  SHF.R.S32.HI R43, RZ, 0x1f, R41 ;  /* 0x0000001fff2b7819 */ /* 0x000fe20000011429 */
[-C--:B0-----:R-:W-:Y:S01]  /*1e40*/  IMAD.WIDE.U32 R6, R41, R58.reuse, RZ ;  /* 0x0000003a29067225 */ /* 0x081fe200078e00ff */
[----:B------:R-:W-:Y:S02]  /*1e50*/  ISETP.NE.U32.AND P0, PT, RZ, UR4, PT ;  /* 0x00000004ff007c0c */ /* 0x000fe4000bf05070 */
[----:B------:R-:W-:Y:S01]  /*1e60*/  SHF.R.S32.HI R40, RZ, 0x1f, R18 ;  /* 0x0000001fff287819 */ /* 0x000fe20000011412 */
[----:B------:R-:W-:Y:S01]  /*1e70*/  IMAD R8, R43, R58, RZ ;  /* 0x0000003a2b087224 */ /* 0x000fe200078e02ff */
[----:B------:R-:W-:Y:S01]  /*1e80*/  ISETP.NE.AND.EX P0, PT, RZ, UR5, PT, P0 ;  /* 0x00000005ff007c0c */ /* 0x000fe2000bf05300 */
[----:B------:R-:W-:Y:S01]  /*1e90*/  ULDC.64 UR4, c[0x0][0x308] ;  /* 0x0000c20000047ab9 */ /* 0x000fe20000000a00 */
[----:B------:R-:W-:Y:S01]  /*1ea0*/  SHF.R.S32.HI R17, RZ, 0x1f, R16 ;  /* 0x0000001fff117819 */ /* 0x000fe20000011410 */
[----:B------:R-:W-:-:S05]  /*1eb0*/  IMAD R3, R41, R59, R8 ;  /* 0x0000003b29037224 */ /* 0x000fca00078e0208 */
[----:B------:R-:W-:Y:S02]  /*1ec0*/  IADD3 R7, R7, R3, RZ ;  /* 0x0000000307077210 */ /* 0x000fe40007ffe0ff */
[----:B-1----:R-:W-:Y:S01]  /*1ed0*/  SHF.R.U32.HI R38, RZ, 0x7, R31 ;  /* 0x00000007ff267819 */ /* 0x002fe2000001161f */
[----:B------:R-:W-:-:S03]  /*1ee0*/  IMAD.WIDE.U32 R4, R42, UR4, R6 ;  /* 0x000000042a047c25 */ /* 0x000fc6000f8e0006 */
[----:B------:R-:W-:Y:S01]  /*1ef0*/  ISETP.NE.AND P6, PT, R38, 0x1, PT ;  /* 0x000000012600780c */ /* 0x000fe20003fc5270 */
[----:B------:R-:W0:Y:S01]  /*1f00*/  LDC.64 R6, c[0x0][0x408] ;  /* 0x00010200ff067b82 */ /* 0x000e220000000a00 */
[----:B------:R-:W-:Y:S01]  /*1f10*/  IMAD R5, R42, UR5, R5 ;  /* 0x000000052a057c24 */ /* 0x000fe2000f8e0205 */
[----:B------:R-:W-:Y:S01]  /*1f20*/  ULDC.64 UR4, c[0x0][0x310] ;  /* 0x0000c40000047ab9 */ /* 0x000fe20000000a00 */
[--C-:B------:R-:W-:Y:S01]  /*1f30*/  SHF.R.S32.HI R23, RZ, 0x1f, R22.reuse ;  /* 0x0000001fff177819 */ /* 0x100fe20000011416 */
[----:B------:R-:W-:Y:S02]  /*1f40*/  VIADD R75, R38, 0x8 ;  /* 0x00000008264b7836 */ /* 0x000fe40000000000 */
[----:B----4-:R-:W-:-:S04]  /*1f50*/  IMAD.WIDE.U32 R56, R18, R20, R22 ;  /* 0x0000001412387225 */ /* 0x010fc800078e0016 */
[----:B------:R-:W-:-:S04]  /*1f60*/  VIADD R32, R18, 0x60 ;  /* 0x0000006012207836 */ /* 0x000fc80000000000 */
[----:B------:R-:W-:Y:S02]  /*1f70*/  IMAD.SHL.U32 R32, R32, 0x40, RZ ;  /* 0x0000004020207824 */ /* 0x000fe400078e00ff */
[----:B0-----:R-:W-:-:S03]  /*1f80*/  IMAD.WIDE.U32 R10, R18, R6, R22 ;  /* 0x00000006120a7225 */ /* 0x001fc600078e0016 */
[----:B------:R-:W-:Y:S01]  /*1f90*/  LOP3.LUT R32, R32, 0x1c0, RZ, 0xc0, !PT ;  /* 0x000001c020207812 */ /* 0x000fe200078ec0ff */
[----:B------:R-:W-:-:S03]  /*1fa0*/  IMAD R31, R21, 0xc0, RZ ;  /* 0x000000c0151f7824 */ /* 0x000fc600078e02ff */
[----:B------:R-:W-:Y:S01]  /*1fb0*/  SHF.R.U32.HI R32, RZ, 0x3, R32 ;  /* 0x00000003ff207819 */ /* 0x000fe20000011620 */
[----:B------:R-:W-:Y:S02]  /*1fc0*/  IMAD R73, R59, 0xc0, RZ ;  /* 0x000000c03b497824 */ /* 0x000fe400078e02ff */
[----:B------:R-:W-:Y:S02]  /*1fd0*/  IMAD R71, R7, 0xc0, RZ ;  /* 0x000000c007477824 */ /* 0x000fe400078e02ff */
[----:B------:R-:W-:Y:S02]  /*1fe0*/  VIADD R78, R16, 0x20 ;  /* 0x00000020104e7836 */ /* 0x000fe40000000000 */
[----:B------:R-:W-:Y:S01]  /*1ff0*/  IMAD.SHL.U32 R74, R39, 0x2, RZ ;  /* 0x00000002274a7824 */ /* 0x000fe200078e00ff */
[C---:B--2---:R-:W-:Y:S02]  /*2000*/  SHF.L.U32 R79, R12.reuse, 0x6, RZ ;  /* 0x000000060c4f7819 */ /* 0x044fe400000006ff */
[----:B------:R-:W-:Y:S01]  /*2010*/  LOP3.LUT P1, RZ, R12, 0x4, RZ, 0xc0, !PT ;  /* 0x000000040cff7812 */ /* 0x000fe2000782c0ff */
[----:B------:R-:W-:-:S05]  /*2020*/  VIADD R12, R18, 0x60 ;  /* 0x00000060120c7836 */ /* 0x000fca0000000000 */
[----:B------:R-:W-:Y:S02]  /*2030*/  SHF.R.S32.HI R77, RZ, 0x1f, R12 ;  /* 0x0000001fff4d7819 */ /* 0x000fe4000001140c */
[----:B------:R-:W0:Y:S01]  /*2040*/  S2R R12, SR_TID.X ;  /* 0x00000000000c7919 */ /* 0x000e220000002100 */
[----:B---3--:R-:W-:Y:S02]  /*2050*/  SHF.R.S32.HI R3, RZ, 0x1f, R0 ;  /* 0x0000001fff037819 */ /* 0x008fe40000011400 */
[----:B------:R-:W-:Y:S02]  /*2060*/  SEL R61, R0, RZ, !P0 ;  /* 0x000000ff003d7207 */ /* 0x000fe40004000000 */
[----:B------:R-:W-:-:S03]  /*2070*/  SEL R3, R3, RZ, !P0 ;  /* 0x000000ff03037207 */ /* 0x000fc60004000000 */
[----:B------:R-:W-:-:S04]  /*2080*/  IMAD.WIDE.U32 R62, R61, UR4, R4 ;  /* 0x000000043d3e7c25 */ /* 0x000fc8000f8e0004 */
[----:B------:R-:W-:Y:S02]  /*2090*/  IMAD R0, R3, UR4, RZ ;  /* 0x0000000403007c24 */ /* 0x000fe4000f8e02ff */
[----:B------:R-:W-:-:S04]  /*20a0*/  IMAD.WIDE.U32 R4, R18, R58, R16 ;  /* 0x0000003a12047225 */ /* 0x000fc800078e0010 */
[----:B------:R-:W-:Y:S01]  /*20b0*/  IMAD R81, R61, UR5, R0 ;  /* 0x000000053d517c24 */ /* 0x000fe2000f8e0200 */
[----:B------:R-:W-:Y:S05]  /*20c0*/  @!P6 WARPSYNC.ALL ;  /* 0x000000000000e948 */ /* 0x000fea0003800000 */
[----:B------:R-:W-:Y:S01]  /*20d0*/  IMAD R0, R40, R58, RZ ;  /* 0x0000003a28007224 */ /* 0x000fe200078e02ff */
[----:B------:R-:W-:Y:S01]  /*20e0*/  ULDC.64 UR4, c[0x0][0x330] ;  /* 0x0000cc0000047ab9 */ /* 0x000fe20000000a00 */
[----:B------:R-:W-:Y:S01]  /*20f0*/  IMAD.IADD R81, R63, 0x1, R81 ;  /* 0x000000013f517824 */ /* 0x000fe200078e0251 */
[----:B------:R-:W-:Y:S01]  /*2100*/  @!P6 BAR.SYNC.DEFER_BLOCKING 0x9, 0x100 ;  /* 0x024400000000eb1d */ /* 0x000fe20000010000 */
[----:B------:R-:W-:Y:S01]  /*2110*/  IMAD.WIDE.U32 R8, R42, UR4, R16 ;  /* 0x000000042a087c25 */ /* 0x000fe2000f8e0010 */
[----:B------:R-:W-:-:S03]  /*2120*/  IADD3 R82, P0, R62, R4, RZ ;  /* 0x000000043e527210 */ /* 0x000fc60007f1e0ff */
[----:B------:R-:W-:Y:S02]  /*2130*/  IMAD R0, R18, R59, R0 ;  /* 0x0000003b12007224 */ /* 0x000fe400078e0200 */
[----:B------:R-:W-:Y:S01]  /*2140*/  IMAD R9, R42, UR5, R9 ;  /* 0x000000052a097c24 */ /* 0x000fe2000f8e0209 */
[----:B------:R-:W-:Y:S01]  /*2150*/  ULDC.64 UR4, c[0x0][0x338] ;  /* 0x0000ce0000047ab9 */ /* 0x000fe20000000a00 */
[----:B------:R-:W-:Y:S01]  /*2160*/  IMAD.MOV.U32 R42, RZ, RZ, R34 ;  /* 0x000000ffff2a7224 */ /* 0x000fe200078e0022 */
[----:B------:R-:W-:Y:S01]  /*2170*/  IADD3.X R80, R81, R5, R0, P0, !PT ;  /* 0x0000000551507210 */ /* 0x000fe200007fe400 */
[----:B------:R-:W-:Y:S01]  /*2180*/  IMAD R3, R3, UR4, RZ ;  /* 0x0000000403037c24 */ /* 0x000fe2000f8e02ff */
[----:B------:R-:W-:Y:S01]  /*2190*/  ISETP.GE.AND P0, PT, R16, R39, PT ;  /* 0x000000271000720c */ /* 0x000fe20003f06270 */
[----:B------:R-:W-:Y:S02]  /*21a0*/  IMAD R0, R40, R20, RZ ;  /* 0x0000001428007224 */ /* 0x000fe400078e02ff */
[----:B------:R-:W-:Y:S01]  /*21b0*/  IMAD R37, R61, UR5, R3 ;  /* 0x000000053d257c24 */ /* 0x000fe2000f8e0203 */
[----:B------:R-:W-:Y:S01]  /*21c0*/  SEL R3, R39, RZ, P0 ;  /* 0x000000ff27037207 */ /* 0x000fe20000000000 */
[----:B------:R-:W-:Y:S01]  /*21d0*/  IMAD R5, R18, R21, R0 ;  /* 0x0000001512057224 */ /* 0x000fe200078e0200 */
[----:B------:R-:W-:Y:S01]  /*21e0*/  LOP3.LUT R42, R42, 0xfffffffb, RZ, 0xc0, !PT ;  /* 0xfffffffb2a2a7812 */ /* 0x000fe200078ec0ff */
[----:B------:R-:W-:-:S02]  /*21f0*/  IMAD R0, R40, R6, RZ ;  /* 0x0000000628007224 */ /* 0x000fc400078e02ff */
[----:B------:R-:W-:Y:S01]  /*2200*/  IMAD.IADD R3, R16, 0x1, R3 ;  /* 0x0000000110037824 */ /* 0x000fe200078e0203 */
[----:B0-----:R-:W-:Y:S01]  /*2210*/  IADD3 R38, R12, -0x80, RZ ;  /* 0xffffff800c267810 */ /* 0x001fe20007ffe0ff */
[----:B------:R-:W-:Y:S01]  /*2220*/  IMAD.WIDE.U32 R34, R18, R20, R16 ;  /* 0x0000001412227225 */ /* 0x000fe200078e0010 */
[----:B------:R-:W-:-:S03]  /*2230*/  @P1 LOP3.LUT R42, R42, 0x4, RZ, 0xfc, !PT ;  /* 0x000000042a2a1812 */ /* 0x000fc600078efcff */
[C---:B------:R-:W-:Y:S01]  /*2240*/  IMAD R13, R18.reuse, R7, R0 ;  /* 0x00000007120d7224 */ /* 0x040fe200078e0200 */
[----:B------:R-:W-:Y:S02]  /*2250*/  SHF.R.S32.HI R0, RZ, 0x1f, R3 ;  /* 0x0000001fff007819 */ /* 0x000fe40000011403 */
[----:B------:R-:W-:Y:S02]  /*2260*/  LOP3.LUT R79, R79, 0x1c0, RZ, 0xc0, !PT ;  /* 0x000001c04f4f7812 */ /* 0x000fe400078ec0ff */
[----:B------:R-:W-:Y:S01]  /*2270*/  SHF.R.S32.HI R36, RZ, 0x1f, R38 ;  /* 0x0000001fff247819 */ /* 0x000fe20000011426 */
[----:B------:R-:W-:Y:S01]  /*2280*/  IMAD.IADD R57, R57, 0x1, R5 ;  /* 0x0000000139397824 */ /* 0x000fe200078e0205 */
[----:B------:R-:W-:Y:S01]  /*2290*/  IADD3 R35, R5, R35, RZ ;  /* 0x0000002305237210 */ /* 0x000fe20007ffe0ff */
[----:B------:R-:W-:Y:S01]  /*22a0*/  VIADD R12, R18, 0x60 ;  /* 0x00000060120c7836 */ /* 0x000fe20000000000 */
[----:B-----5:R-:W-:Y:S01]  /*22b0*/  SHF.R.S32.HI R5, RZ, 0x1f, R25 ;  /* 0x0000001fff057819 */ /* 0x020fe20000011419 */
[----:B------:R0:W-:Y:S01]  /*22c0*/  STL [R1], R42 ;  /* 0x0000002a01007387 */ /* 0x0001e20000100800 */
[----:B------:R-:W-:-:S02]  /*22d0*/  LEA.HI R0, R0, R3, RZ, 0x3 ;  /* 0x0000000300007211 */ /* 0x000fc400078f18ff */
[----:B------:R-:W-:Y:S02]  /*22e0*/  SHF.R.U32.HI R76, RZ, 0x3, R79 ;  /* 0x00000003ff4c7819 */ /* 0x000fe4000001164f */
[----:B------:R-:W-:Y:S02]  /*22f0*/  LOP3.LUT R3, R79, 0x18, R16, 0xf8, !PT ;  /* 0x000000184f037812 */ /* 0x000fe400078ef810 */
[----:B------:R-:W-:Y:S01]  /*2300*/  LEA.HI R36, R36, R38, RZ, 0x5 ;  /* 0x0000002624247211 */ /* 0x000fe200078f28ff */
[----:B------:R-:W-:Y:S01]  /*2310*/  IMAD.WIDE.U32 R60, R61, UR4, R8 ;  /* 0x000000043d3c7c25 */ /* 0x000fe2000f8e0008 */
[----:B------:R-:W-:Y:S01]  /*2320*/  LOP3.LUT R3, R3, R76, RZ, 0x3c, !PT ;  /* 0x0000004c03037212 */ /* 0x000fe200078e3cff */
[----:B------:R-:W-:Y:S01]  /*2330*/  ULDC UR4, c[0x0][0x2f4] ;  /* 0x0000bd0000047ab9 */ /* 0x000fe20000000800 */
[----:B------:R-:W-:Y:S01]  /*2340*/  SHF.R.S32.HI R36, RZ, 0x5, R36 ;  /* 0x00000005ff247819 */ /* 0x000fe20000011424 */
[----:B------:R-:W-:-:S04]  /*2350*/  IMAD.WIDE.U32 R8, R18, R6, R16 ;  /* 0x0000000612087225 */ /* 0x000fc800078e0010 */
[----:B------:R-:W-:Y:S02]  /*2360*/  IMAD.SHL.U32 R12, R12, 0x40, RZ ;  /* 0x000000400c0c7824 */ /* 0x000fe400078e00ff */
[----:B------:R-:W-:Y:S02]  /*2370*/  IMAD R4, R5, R20, RZ ;  /* 0x0000001405047224 */ /* 0x000fe400078e02ff */
[----:B------:R-:W-:Y:S01]  /*2380*/  IMAD.IADD R11, R11, 0x1, R13 ;  /* 0x000000010b0b7824 */ /* 0x000fe200078e020d */
[----:B------:R-:W-:Y:S01]  /*2390*/  LOP3.LUT R12, R12, 0x1c0, RZ, 0xc0, !PT ;  /* 0x000001c00c0c7812 */ /* 0x000fe200078ec0ff */
[----:B------:R-:W-:Y:S02]  /*23a0*/  IMAD.IADD R9, R13, 0x1, R9 ;  /* 0x000000010d097824 */ /* 0x000fe400078e0209 */
[----:B------:R-:W-:Y:S02]  /*23b0*/  IMAD R13, R25, R21, R4 ;  /* 0x00000015190d7224 */ /* 0x000fe400078e0204 */
[----:B------:R-:W-:-:S02]  /*23c0*/  IMAD R4, R5, R6, RZ ;  /* 0x0000000605047224 */ /* 0x000fc400078e02ff */
[----:B------:R-:W-:Y:S01]  /*23d0*/  IMAD R70, R36, 0x200, R3 ;  /* 0x0000020024467824 */ /* 0x000fe200078e0203 */
[----:B------:R-:W-:Y:S01]  /*23e0*/  LOP3.LUT R3, R79, 0x38, R0, 0xf8, !PT ;  /* 0x000000384f037812 */ /* 0x000fe200078ef800 */
[----:B------:R-:W-:Y:S01]  /*23f0*/  IMAD.WIDE.U32 R56, R25, R20, R56 ;  /* 0x0000001419387225 */ /* 0x000fe200078e0038 */
[----:B------:R-:W-:-:S03]  /*2400*/  LOP3.LUT R12, R12, 0x38, R0, 0xf8, !PT ;  /* 0x000000380c0c7812 */ /* 0x000fc600078ef800 */
[----:B------:R-:W-:Y:S01]  /*2410*/  IMAD.WIDE.U32 R34, R25, R20, R34 ;  /* 0x0000001419227225 */ /* 0x000fe200078e0022 */
[----:B------:R-:W-:-:S03]  /*2420*/  LOP3.LUT R3, R3, R76, RZ, 0x3c, !PT ;  /* 0x0000004c03037212 */ /* 0x000fc600078e3cff */
[----:B------:R-:W-:Y:S01]  /*2430*/  IMAD.WIDE.U32 R20, R20, 0xc0, RZ ;  /* 0x000000c014147825 */ /* 0x000fe200078e00ff */
[----:B------:R-:W-:-:S03]  /*2440*/  LOP3.LUT R65, R0, 0xfffffff8, RZ, 0xc0, !PT ;  /* 0xfffffff800417812 */ /* 0x000fc600078ec0ff */
[C---:B------:R-:W-:Y:S01]  /*2450*/  IMAD R15, R25.reuse, R7, R4 ;  /* 0x00000007190f7224 */ /* 0x040fe200078e0204 */
[----:B------:R-:W-:Y:S01]  /*2460*/  IADD3 R4, P1, R18, R41, RZ ;  /* 0x0000002912047210 */ /* 0x000fe20007f3e0ff */
[----:B------:R-:W-:Y:S01]  /*2470*/  IMAD.WIDE.U32 R10, R25, R6, R10 ;  /* 0x00000006190a7225 */ /* 0x000fe200078e000a */
[----:B------:R-:W-:-:S03]  /*2480*/  LOP3.LUT R12, R12, R32, RZ, 0x3c, !PT ;  /* 0x000000200c0c7212 */ /* 0x000fc600078e3cff */
[----:B------:R-:W-:Y:S01]  /*2490*/  IMAD.WIDE.U32 R8, R25, R6, R8 ;  /* 0x0000000619087225 */ /* 0x000fe200078e0008 */
[----:B------:R-:W-:-:S03]  /*24a0*/  IADD3 R72, R21, R31, RZ ;  /* 0x0000001f15487210 */ /* 0x000fc60007ffe0ff */
[----:B------:R-:W-:Y:S01]  /*24b0*/  IMAD.WIDE.U32 R58, R58, 0xc0, RZ ;  /* 0x000000c03a3a7825 */ /* 0x000fe200078e00ff */
[----:B------:R-:W-:-:S03]  /*24c0*/  SHF.R.S32.HI R64, RZ, 0x3, R0 ;  /* 0x00000003ff407819 */ /* 0x000fc60000011400 */
[----:B------:R-:W-:Y:S01]  /*24d0*/  IMAD.WIDE.U32 R6, R6, 0xc0, RZ ;  /* 0x000000c006067825 */ /* 0x000fe200078e00ff */
[----:B------:R-:W-:Y:S02]  /*24e0*/  IADD3 R68, R13, R35, RZ ;  /* 0x000000230d447210 */ /* 0x000fe40007ffe0ff */
[----:B------:R-:W-:Y:S01]  /*24f0*/  IADD3 R66, R15, R9, RZ ;  /* 0x000000090f427210 */ /* 0x000fe20007ffe0ff */
[----:B------:R-:W-:Y:S01]  /*2500*/  IMAD.X R5, R40, 0x1, R43, P1 ;  /* 0x0000000128057824 */ /* 0x000fe200008e062b */
[----:B------:R-:W-:Y:S01]  /*2510*/  ISETP.GE.AND P1, PT, R16, UR4, PT ;  /* 0x0000000410007c0c */ /* 0x000fe2000bf26270 */
[----:B------:R-:W-:Y:S01]  /*2520*/  IMAD R31, R36, 0x200, R3 ;  /* 0x00000200241f7824 */ /* 0x000fe200078e0203 */
[----:B------:R-:W-:Y:S01]  /*2530*/  ISETP.GE.AND P2, PT, R78, UR4, PT ;  /* 0x000000044e007c0c */ /* 0x000fe2000bf46270 */
[----:B------:R-:W-:Y:S01]  /*2540*/  IMAD.IADD R73, R59, 0x1, R73 ;  /* 0x000000013b497824 */ /* 0x000fe200078e0249 */
[----:B------:R-:W-:Y:S01]  /*2550*/  SHF.R.S32.HI R32, RZ, 0x1f, R65 ;  /* 0x0000001fff207819 */ /* 0x000fe20000011441 */
[----:B------:R-:W-:Y:S01]  /*2560*/  IMAD.IADD R71, R7, 0x1, R71 ;  /* 0x0000000107477824 */ /* 0x000fe200078e0247 */
[----:B------:R-:W-:Y:S01]  /*2570*/  IADD3 R3, R14, R12, RZ ;  /* 0x0000000c0e037210 */ /* 0x000fe20007ffe0ff */
[----:B------:R-:W-:-:S02]  /*2580*/  IMAD.IADD R69, R57, 0x1, R13 ;  /* 0x0000000139457824 */ /* 0x000fc400078e020d */
[----:B------:R-:W-:Y:S02]  /*2590*/  IMAD.IADD R67, R11, 0x1, R15 ;  /* 0x000000010b437824 */ /* 0x000fe400078e020f */
[----:B0-----:R-:W-:-:S07]  /*25a0*/  IMAD.IADD R0, R61, 0x1, R37 ;  /* 0x000000013d007824 */ /* 0x001fce00078e0225 */
.L_x_460:
[----:B------:R-:W2:Y:S01]  /*25b0*/  LDL R44, [R1+0x68] ;  /* 0x00006800012c7983 */ /* 0x000ea20000100800 */
[----:B------:R-:W0:Y:S03]  /*25c0*/  LDC.64 R90, c[0x0][0x300] ;  /* 0x0000c000ff5a7b82 */ /* 0x000e260000000a00 */
[----:B------:R-:W3:Y:S01]  /*25d0*/  LDL.LU R39, [R1] ;  /* 0x0000000001277983 */ /* 0x000ee20000300800 */
[----:B------:R-:W-:Y:S01]  /*25e0*/  VIADD R37, R29, 0xffffffff ;  /* 0xffffffff1d257836 */ /* 0x000fe20000000000 */
[----:B------:R-:W-:Y:S05]  /*25f0*/  YIELD ;  /* 0x0000000000007946 */ /* 0x000fea0003800000 */
[----:B------:R-:W1:Y:S01]  /*2600*/  LDC.64 R84, c[0x0][0x2e8] ;  /* 0x0000ba00ff547b82 */ /* 0x000e620000000a00 */
[----:B------:R-:W-:Y:S01]  /*2610*/  SHF.R.S32.HI R38, RZ, 0x1f, R37 ;  /* 0x0000001fff267819 */ /* 0x000fe20000011425 */
[-C--:B------:R-:W-:Y:S01]  /*2620*/  IMAD R13, R73, R37.reuse, RZ ;  /* 0x00000025490d7224 */ /* 0x080fe200078e02ff */
[----:B------:R-:W-:Y:S01]  /*2630*/  BSSY B0, `(.L_x_411) ;  /* 0x00002c9000007945 */ /* 0x000fe20003800000 */
[----:B------:R-:W-:-:S04]  /*2640*/  IMAD.WIDE.U32 R88, R58, R37, RZ ;  /* 0x000000253a587225 */ /* 0x000fc800078e00ff */
[----:B------:R-:W-:Y:S01]  /*2650*/  IMAD R13, R38, R58, R13 ;  /* 0x0000003a260d7224 */ /* 0x000fe200078e020d */
[----:B------:R-:W-:Y:S01]  /*2660*/  IADD3 R15, P3, R82, R88, RZ ;  /* 0x00000058520f7210 */ /* 0x000fe20007f7e0ff */
[----:B------:R-:W4:Y:S02]  /*2670*/  LDC R92, c[0x0][0x3f4] ;  /* 0x0000fd00ff5c7b82 */ /* 0x000f240000000800 */
[----:B------:R-:W-:Y:S02]  /*2680*/  IMAD.IADD R89, R89, 0x1, R13 ;  /* 0x0000000159597824 */ /* 0x000fe400078e020d */
[----:B0-----:R-:W-:Y:S02]  /*2690*/  IMAD R29, R91, 0x60, RZ ;  /* 0x000000605b1d7824 */ /* 0x001fe400078e02ff */
[----:B------:R-:W-:Y:S01]  /*26a0*/  IMAD.WIDE.U32 R12, R90, 0x60, R88 ;  /* 0x000000605a0c7825 */ /* 0x000fe200078e0058 */
[----:B------:R-:W-:Y:S02]  /*26b0*/  IADD3.X R36, R89, R80, RZ, P3, !PT ;  /* 0x0000005059247210 */ /* 0x000fe40001ffe4ff */
[----:B------:R-:W-:-:S04]  /*26c0*/  IADD3 R12, P3, R82, R12, RZ ;  /* 0x0000000c520c7210 */ /* 0x000fc80007f7e0ff */
[----:B------:R-:W-:Y:S01]  /*26d0*/  IADD3.X R14, R80, R13, R29, P3, !PT ;  /* 0x0000000d500e7210 */ /* 0x000fe20001ffe41d */
[----:B------:R-:W-:Y:S01]  /*26e0*/  IMAD R13, R19, 0x3000, R70 ;  /* 0x00003000130d7824 */ /* 0x000fe200078e0246 */
[-C--:B-1----:R-:W-:Y:S02]  /*26f0*/  LEA R42, P3, R15, R84.reuse, 0x1 ;  /* 0x000000540f2a7211 */ /* 0x082fe400078608ff */
[----:B------:R-:W-:Y:S01]  /*2700*/  MOV R29, R37 ;  /* 0x00000025001d7202 */ /* 0x000fe20000000f00 */
[----:B------:R-:W-:Y:S01]  /*2710*/  IMAD R94, R13, 0x2, R28 ;  /* 0x000000020d5e7824 */ /* 0x000fe200078e021c */
[----:B------:R-:W-:Y:S01]  /*2720*/  LEA.HI.X R43, R15, R85, R36, 0x1, P3 ;  /* 0x000000550f2b7211 */ /* 0x000fe200018f0c24 */
[----:B------:R-:W-:Y:S01]  /*2730*/  VIADD R15, R13, 0x20 ;  /* 0x000000200d0f7836 */ /* 0x000fe20000000000 */
[----:B------:R-:W-:-:S04]  /*2740*/  LEA R40, P3, R12, R84, 0x1 ;  /* 0x000000540c287211 */ /* 0x000fc800078608ff */
[----:B------:R-:W-:Y:S02]  /*2750*/  LEA.HI.X R41, R12, R85, R14, 0x1, P3 ;  /* 0x000000550c297211 */ /* 0x000fe400018f0c0e */
[----:B------:R-:W-:Y:S02]  /*2760*/  ISETP.GT.AND P3, PT, R37, R30, PT ;  /* 0x0000001e2500720c */ /* 0x000fe40003f64270 */
[----:B--2---:R-:W-:Y:S02]  /*2770*/  LOP3.LUT P4, RZ, R44, 0x4, RZ, 0xc0, !PT ;  /* 0x000000042cff7812 */ /* 0x004fe4000788c0ff */
[----:B---3--:R-:W-:-:S09]  /*2780*/  LOP3.LUT R39, R39, 0xfffffffd, RZ, 0xc0, !PT ;  /* 0xfffffffd27277812 */ /* 0x008fd200078ec0ff */
[----:B------:R-:W-:Y:S02]  /*2790*/  @P3 LOP3.LUT R39, R39, 0x2, RZ, 0xfc, !PT ;  /* 0x0000000227273812 */ /* 0x000fe400078efcff */
[----:B----4-:R-:W-:-:S03]  /*27a0*/  ISETP.GE.AND P3, PT, R92, 0x1, PT ;  /* 0x000000015c00780c */ /* 0x010fc60003f66270 */
[----:B------:R0:W-:Y:S01]  /*27b0*/  STL [R1], R39 ;  /* 0x0000002701007387 */ /* 0x0001e20000100800 */
[----:B------:R-:W-:-:S04]  /*27c0*/  @P4 VIADD R15, R13, 0xffffffe0 ;  /* 0xffffffe00d0f4836 */ /* 0x000fc80000000000 */
[----:B------:R-:W-:-:S05]  /*27d0*/  IMAD R86, R15, 0x2, R28 ;  /* 0x000000020f567824 */ /* 0x000fca00078e021c */
[----:B0-----:R-:W-:Y:S05]  /*27e0*/  @!P3 BRA `(.L_x_412) ;  /* 0x00000028004cb947 */ /* 0x001fea0003800000 */
[----:B------:R-:W-:Y:S01]  /*27f0*/  ULDC.U8 UR4, c[0x0][0x410] ;  /* 0x0001040000047ab9 */ /* 0x000fe20000000000 */
[-C--:B------:R-:W-:Y:S01]  /*2800*/  IMAD R13, R72, R37.reuse, RZ ;  /* 0x00000025480d7224 */ /* 0x080fe200078e02ff */
[----:B------:R-:W-:Y:S01]  /*2810*/  ISETP.NE.AND P3, PT, RZ, UR4, PT ;  /* 0x00000004ff007c0c */ /* 0x000fe2000bf65270 */
[-C--:B------:R-:W-:Y:S02]  /*2820*/  IMAD R15, R71, R37.reuse, RZ ;  /* 0x00000025470f7224 */ /* 0x080fe400078e02ff */
[----:B------:R-:W-:Y:S02]  /*2830*/  IMAD R87, R29, -0xc0, R27 ;  /* 0xffffff401d577824 */ /* 0x000fe400078e021b */
[C---:B------:R-:W-:Y:S02]  /*2840*/  IMAD R13, R38.reuse, R20, R13 ;  /* 0x00000014260d7224 */ /* 0x040fe400078e020d */
[----:B------:R-:W-:Y:S01]  /*2850*/  IMAD R15, R38, R6, R15 ;  /* 0x00000006260f7224 */ /* 0x000fe200078e020f */
[----:B------:R-:W-:Y:S01]  /*2860*/  VIMNMX R87, R87, 0xc0, PT ;  /* 0x000000c057577848 */ /* 0x000fe20003fe0100 */
[----:B------:R-:W-:-:S04]  /*2870*/  IMAD.WIDE.U32 R50, R20, R37, RZ ;  /* 0x0000002514327225 */ /* 0x000fc800078e00ff */
[----:B------:R-:W-:-:S04]  /*2880*/  IMAD.WIDE.U32 R48, R6, R37, RZ ;  /* 0x0000002506307225 */ /* 0x000fc800078e00ff */
[----:B------:R-:W-:Y:S02]  /*2890*/  IMAD.IADD R93, R51, 0x1, R13 ;  /* 0x00000001335d7824 */ /* 0x000fe400078e020d */
[----:B------:R-:W-:Y:S01]  /*28a0*/  IMAD.IADD R83, R49, 0x1, R15 ;  /* 0x0000000131537824 */ /* 0x000fe200078e020f */
[----:B------:R-:W-:Y:S06]  /*28b0*/  @!P3 BRA `(.L_x_413) ;  /* 0x0000001000b0b947 */ /* 0x000fec0003800000 */
[----:B------:R-:W-:Y:S01]  /*28c0*/  ISETP.GE.AND P4, PT, R18, R87, PT ;  /* 0x000000571200720c */ /* 0x000fe20003f86270 */
[----:B------:R-:W-:Y:S01]  /*28d0*/  BSSY B1, `(.L_x_414) ;  /* 0x000001e000017945 */ /* 0x000fe20003800000 */
[----:B------:R-:W-:Y:S02]  /*28e0*/  CS2R R36, SRZ ;  /* 0x0000000000247805 */ /* 0x000fe4000001ff00 */
[----:B------:R-:W-:Y:S02]  /*28f0*/  CS2R R52, SRZ ;  /* 0x0000000000347805 */ /* 0x000fe4000001ff00 */
[----:B------:R-:W-:Y:S02]  /*2900*/  CS2R R84, SRZ ;  /* 0x0000000000547805 */ /* 0x000fe4000001ff00 */
[----:B------:R-:W-:Y:S02]  /*2910*/  CS2R R54, SRZ ;  /* 0x0000000000367805 */ /* 0x000fe4000001ff00 */
[----:B------:R-:W-:-:S02]  /*2920*/  CS2R R88, SRZ ;  /* 0x0000000000587805 */ /* 0x000fc4000001ff00 */
[----:B------:R-:W-:Y:S02]  /*2930*/  CS2R R44, SRZ ;  /* 0x00000000002c7805 */ /* 0x000fe4000001ff00 */
[----:B------:R-:W-:Y:S02]  /*2940*/  CS2R R38, SRZ ;  /* 0x0000000000267805 */ /* 0x000fe4000001ff00 */
[----:B------:R-:W-:Y:S01]  /*2950*/  CS2R R46, SRZ ;  /* 0x00000000002e7805 */ /* 0x000fe2000001ff00 */
[----:B------:R-:W-:Y:S06]  /*2960*/  @P4 BRA `(.L_x_415) ;  /* 0x0000000000504947 */ /* 0x000fec0003800000 */
[----:B------:R-:W-:Y:S01]  /*2970*/  IADD3 R13, P3, R56, R50, RZ ;  /* 0x00000032380d7210 */ /* 0x000fe20007f7e0ff */
[----:B------:R-:W-:Y:S01]  /*2980*/  ULDC.64 UR4, c[0x0][0x3e8] ;  /* 0x0000fa0000047ab9 */ /* 0x000fe20000000a00 */
[----:B------:R-:W-:Y:S02]  /*2990*/  CS2R R84, SRZ ;  /* 0x0000000000547805 */ /* 0x000fe4000001ff00 */
[----:B------:R-:W-:Y:S02]  /*29a0*/  CS2R R88, SRZ ;  /* 0x0000000000587805 */ /* 0x000fe4000001ff00 */
[----:B------:R-:W-:Y:S02]  /*29b0*/  IADD3.X R14, R93, R69, RZ, P3, !PT ;  /* 0x000000455d0e7210 */ /* 0x000fe40001ffe4ff */
[----:B------:R-:W-:-:S05]  /*29c0*/  IADD3 R15, P3, R10, R48, RZ ;  /* 0x000000300a0f7210 */ /* 0x000fca0007f7e0ff */
[----:B------:R-:W-:Y:S01]  /*29d0*/  IMAD.X R52, R83, 0x1, R67, P3 ;  /* 0x0000000153347824 */ /* 0x000fe200018e0643 */
[----:B------:R-:W-:-:S04]  /*29e0*/  LEA R12, P3, R13, UR4, 0x1 ;  /* 0x000000040d0c7c11 */ /* 0x000fc8000f8608ff */
[----:B------:R-:W-:Y:S01]  /*29f0*/  LEA.HI.X R13, R13, UR5, R14, 0x1, P3 ;  /* 0x000000050d0d7c11 */ /* 0x000fe200098f0c0e */
[----:B------:R-:W-:Y:S02]  /*2a00*/  ULDC.64 UR4, c[0x0][0x400] ;  /* 0x0001000000047ab9 */ /* 0x000fe40000000a00 */
[----:B------:R-:W-:-:S04]  /*2a10*/  LEA R14, P3, R15, UR4, 0x1 ;  /* 0x000000040f0e7c11 */ /* 0x000fc8000f8608ff */
[----:B------:R-:W-:Y:S02]  /*2a20*/  LEA.HI.X R15, R15, UR5, R52, 0x1, P3 ;  /* 0x000000050f0f7c11 */ /* 0x000fe400098f0c34 */
[----:B------:R-:W-:Y:S02]  /*2a30*/  ISETP.GE.AND P3, PT, R22, R92, PT ;  /* 0x0000005c1600720c */ /* 0x000fe40003f66270 */
[----:B------:R-:W-:Y:S02]  /*2a40*/  CS2R R52, SRZ ;  /* 0x0000000000347805 */ /* 0x000fe4000001ff00 */
[----:B------:R-:W-:-:S09]  /*2a50*/  CS2R R54, SRZ ;  /* 0x0000000000367805 */ /* 0x000fd2000001ff00 */
[----:B------:R0:W5:Y:S04]  /*2a60*/  @!P3 LDG.E.64 R84, desc[UR56][R12.64] ;  /* 0x000000380c54b981 */ /* 0x000168000c1e1b00 */
[----:B------:R0:W5:Y:S01]  /*2a70*/  @!P3 LDG.E.64 R88, desc[UR56][R14.64] ;  /* 0x000000380e58b981 */ /* 0x000162000c1e1b00 */
[----:B------:R-:W-:-:S13]  /*2a80*/  ISETP.GE.AND P3, PT, R154, R92, PT ;  /* 0x0000005c9a00720c */ /* 0x000fda0003f66270 */
[----:B------:R0:W5:Y:S04]  /*2a90*/  @!P3 LDG.E.64 R52, desc[UR56][R12.64+0x20] ;  /* 0x000020380c34b981 */ /* 0x000168000c1e1b00 */
[----:B------:R0:W5:Y:S02]  /*2aa0*/  @!P3 LDG.E.64 R54, desc[UR56][R14.64+0x20] ;  /* 0x000020380e36b981 */ /* 0x000164000c1e1b00 */
.L_x_415:
[----:B------:R-:W-:Y:S05]  /*2ab0*/  BSYNC B1 ;  /* 0x0000000000017941 */ /* 0x000fea0003800000 */
.L_x_414:
[----:B0-----:R-:W-:Y:S01]  /*2ac0*/  VIADD R12, R18, 0x60 ;  /* 0x00000060120c7836 */ /* 0x001fe20000000000 */
[----:B------:R-:W-:Y:S01]  /*2ad0*/  BSSY B1, `(.L_x_416) ;  /* 0x0000021000017945 */ /* 0x000fe20003800000 */
[----:B-----5:R-:W-:Y:S01]  /*2ae0*/  IMAD.MOV.U32 R90, RZ, RZ, R52 ;  /* 0x000000ffff5a7224 */ /* 0x020fe200078e0034 */
[----:B------:R-:W-:Y:S02]  /*2af0*/  MOV R91, R53 ;  /* 0x00000035005b7202 */ /* 0x000fe40000000f00 */
[----:B------:R-:W-:-:S13]  /*2b00*/  ISETP.GE.AND P5, PT, R12, R87, PT ;  /* 0x000000570c00720c */ /* 0x000fda0003fa6270 */
[----:B------:R-:W-:Y:S05]  /*2b10*/  @P5 BRA `(.L_x_417) ;  /* 0x0000000000705947 */ /* 0x000fea0003800000 */
[----:B------:R-:W0:Y:S01]  /*2b20*/  LDC.64 R12, c[0x0][0x3f8] ;  /* 0x0000fe00ff0c7b82 */ /* 0x000e220000000a00 */
[----:B------:R-:W-:Y:S01]  /*2b30*/  IMAD.MOV.U32 R51, RZ, RZ, R93 ;  /* 0x000000ffff337224 */ /* 0x000fe200078e005d */
[----:B------:R-:W-:Y:S01]  /*2b40*/  ULDC.64 UR4, c[0x0][0x3e8] ;  /* 0x0000fa0000047ab9 */ /* 0x000fe20000000a00 */
[----:B------:R-:W-:Y:S01]  /*2b50*/  IMAD.MOV.U32 R49, RZ, RZ, R83 ;  /* 0x000000ffff317224 */ /* 0x000fe200078e0053 */
[----:B------:R-:W-:Y:S02]  /*2b60*/  CS2R R44, SRZ ;  /* 0x00000000002c7805 */ /* 0x000fe4000001ff00 */
[----:B------:R-:W-:Y:S01]  /*2b70*/  CS2R R46, SRZ ;  /* 0x00000000002e7805 */ /* 0x000fe2000001ff00 */
[----:B0-----:R-:W-:-:S04]  /*2b80*/  IMAD.WIDE.U32 R50, R12, 0x60, R50 ;  /* 0x000000600c327825 */ /* 0x001fc800078e0032 */
[----:B------:R-:W-:Y:S01]  /*2b90*/  IMAD R13, R13, 0x60, RZ ;  /* 0x000000600d0d7824 */ /* 0x000fe200078e02ff */
[----:B------:R-:W-:-:S04]  /*2ba0*/  IADD3 R14, P3, R56, R50, RZ ;  /* 0x00000032380e7210 */ /* 0x000fc80007f7e0ff */
[----:B------:R-:W-:Y:S02]  /*2bb0*/  IADD3.X R51, R69, R51, R13, P3, !PT ;  /* 0x0000003345337210 */ /* 0x000fe40001ffe40d */
[----:B------:R-:W0:Y:S02]  /*2bc0*/  LDC.64 R12, c[0x0][0x408] ;  /* 0x00010200ff0c7b82 */ /* 0x000e240000000a00 */
[----:B0-----:R-:W-:-:S04]  /*2bd0*/  IMAD.WIDE.U32 R48, R12, 0x60, R48 ;  /* 0x000000600c307825 */ /* 0x001fc800078e0030 */
[----:B------:R-:W-:Y:S01]  /*2be0*/  IMAD R13, R13, 0x60, RZ ;  /* 0x000000600d0d7824 */ /* 0x000fe200078e02ff */
[----:B------:R-:W-:-:S04]  /*2bf0*/  IADD3 R15, P3, R10, R48, RZ ;  /* 0x000000300a0f7210 */ /* 0x000fc80007f7e0ff */
[----:B------:R-:W-:Y:S02]  /*2c00*/  IADD3.X R48, R67, R49, R13, P3, !PT ;  /* 0x0000003143307210 */ /* 0x000fe40001ffe40d */
        /* <DEDUP_REMOVED lines=13> */
.L_x_417:
[----:B------:R-:W-:Y:S05]  /*2ce0*/  BSYNC B1 ;  /* 0x0000000000017941 */ /* 0x000fea0003800000 */
.L_x_416:
[----:B0-----:R-:W-:Y:S01]  /*2cf0*/  IMAD.MOV.U32 R12, RZ, RZ, R84 ;  /* 0x000000ffff0c7224 */ /* 0x001fe200078e0054 */
[----:B------:R-:W-:Y:S01]  /*2d00*/  MOV R13, R85 ;  /* 0x00000055000d7202 */ /* 0x000fe20000000f00 */
[----:B------:R-:W-:Y:S01]  /*2d10*/  IMAD.MOV.U32 R14, RZ, RZ, R88 ;  /* 0x000000ffff0e7224 */ /* 0x000fe200078e0058 */
[----:B------:R-:W-:Y:S02]  /*2d20*/  PRMT R91, R91, 0x5410, R90 ;  /* 0x000054105b5b7816 */ /* 0x000fe4000000005a */
[----:B------:R-:W-:Y:S01]  /*2d30*/  PRMT R97, R12, 0x5410, R13 ;  /* 0x000054100c617816 */ /* 0x000fe2000000000d */
[----:B------:R-:W-:Y:S01]  /*2d40*/  IMAD.MOV.U32 R12, RZ, RZ, R54 ;  /* 0x000000ffff0c7224 */ /* 0x000fe200078e0036 */
[----:B------:R-:W-:Y:S01]  /*2d50*/  PRMT R90, R91, 0x7610, R90 ;  /* 0x000076105b5a7816 */ /* 0x000fe2000000005a */
[----:B------:R-:W-:Y:S01]  /*2d60*/  IMAD.MOV.U32 R13, RZ, RZ, R55 ;  /* 0x000000ffff0d7224 */ /* 0x000fe200078e0037 */
[----:B------:R-:W-:Y:S02]  /*2d70*/  MOV R15, R89 ;  /* 0x00000059000f7202 */ /* 0x000fe40000000f00 */
[----:B------:R-:W-:-:S02]  /*2d80*/  ISETP.NE.AND P3, PT, R156, 0x3, PT ;  /* 0x000000039c00780c */ /* 0x000fc40003f65270 */
[----:B------:R-:W-:Y:S01]  /*2d90*/  PRMT R91, R12, 0x7610, R91 ;  /* 0x000076100c5b7816 */ /* 0x000fe2000000005b */
[----:B-----5:R-:W-:Y:S01]  /*2da0*/  IMAD.MOV.U32 R12, RZ, RZ, R36 ;  /* 0x000000ffff0c7224 */ /* 0x020fe200078e0024 */
[----:B------:R-:W-:Y:S01]  /*2db0*/  PRMT R90, R90, 0x5410, R13 ;  /* 0x000054105a5a7816 */ /* 0x000fe2000000000d */
[----:B------:R-:W-:Y:S01]  /*2dc0*/  IMAD.MOV.U32 R13, RZ, RZ, R37 ;  /* 0x000000ffff0d7224 */ /* 0x000fe200078e0025 */
[----:B------:R-:W-:Y:S01]  /*2dd0*/  PRMT R101, R14, 0x5410, R15 ;  /* 0x000054100e657816 */ /* 0x000fe2000000000f */
[----:B------:R-:W-:Y:S01]  /*2de0*/  IMAD.MOV.U32 R14, RZ, RZ, R44 ;  /* 0x000000ffff0e7224 */ /* 0x000fe200078e002c */
[----:B------:R-:W-:Y:S02]  /*2df0*/  MOV R15, R45 ;  /* 0x0000002d000f7202 */ /* 0x000fe40000000f00 */
[----:B------:R-:W-:Y:S01]  /*2e00*/  PRMT R48, R12, 0x5410, R13 ;  /* 0x000054100c307816 */ /* 0x000fe2000000000d */
[----:B------:R-:W-:Y:S01]  /*2e10*/  IMAD.MOV.U32 R12, RZ, RZ, R38 ;  /* 0x000000ffff0c7224 */ /* 0x000fe200078e0026 */
[----:B------:R-:W-:Y:S01]  /*2e20*/  PRMT R50, R14, 0x5410, R15 ;  /* 0x000054100e327816 */ /* 0x000fe2000000000f */
[----:B------:R-:W-:Y:S01]  /*2e30*/  IMAD.MOV.U32 R13, RZ, RZ, R39 ;  /* 0x000000ffff0d7224 */ /* 0x000fe200078e0027 */
[----:B------:R-:W-:Y:S01]  /*2e40*/  MOV R15, R47 ;  /* 0x0000002f000f7202 */ /* 0x000fe20000000f00 */
[----:B------:R-:W-:-:S03]  /*2e50*/  IMAD.MOV.U32 R14, RZ, RZ, R46 ;  /* 0x000000ffff0e7224 */ /* 0x000fc600078e002e */
[----:B------:R-:W-:Y:S02]  /*2e60*/  PRMT R49, R12, 0x5410, R13 ;  /* 0x000054100c317816 */ /* 0x000fe4000000000d */
[----:B------:R-:W-:Y:S01]  /*2e70*/  PRMT R51, R14, 0x5410, R15 ;  /* 0x000054100e337816 */ /* 0x000fe2000000000f */
[----:B------:R-:W-:Y:S06]  /*2e80*/  @!P3 BRA `(.L_x_418) ;  /* 0x000000000004b947 */ /* 0x000fec0003800000 */
[----:B------:R-:W-:Y:S01]  /*2e90*/  BPT.TRAP 0x1 ;  /* 0x000000040000795c */ /* 0x000fe20000300000 */
.L_x_418:
[----:B------:R-:W-:Y:S01]  /*2ea0*/  IMAD R83, R19, 0x8, R2 ;  /* 0x0000000813537824 */ /* 0x000fe200078e0202 */
[----:B------:R-:W-:Y:S01]  /*2eb0*/  SHF.L.U32 R95, R153, 0x1f, RZ ;  /* 0x0000001f995f7819 */ /* 0x000fe200000006ff */
[----:B------:R-:W-:Y:S03]  /*2ec0*/  BSSY B1, `(.L_x_419) ;  /* 0x0000003000017945 */ /* 0x000fe60003800000 */
[----:B------:R-:W0:Y:S02]  /*2ed0*/  SYNCS.PHASECHK.TRANS64.TRYWAIT P6, [R83+URZ+0x30890], R95 ;  /* 0x0308905f530075a7 */ /* 0x000e2400080c017f */
[----:B0-----:R-:W-:Y:S05]  /*2ee0*/  @!P6 BRA `(.L_x_420) ;  /* 0x00000168001ce947 */ /* 0x001fea0003800000 */
.L_x_672:
[----:B------:R-:W-:Y:S05]  /*2ef0*/  BSYNC B1 ;  /* 0x0000000000017941 */ /* 0x000fea0003800000 */
.L_x_419:
[----:B------:R-:W-:Y:S04]  /*2f00*/  BSSY B1, `(.L_x_421) ;  /* 0x0000063000017945 */ /* 0x000fe80003800000 */
[----:B------:R-:W-:Y:S05]  /*2f10*/  @P4 BRA `(.L_x_422) ;  /* 0x0000000400844947 */ /* 0x000fea0003800000 */
[----:B------:R-:W-:Y:S04]  /*2f20*/  BSSY B2, `(.L_x_423) ;  /* 0x0000030000027945 */ /* 0x000fe80003800000 */
[----:B------:R-:W-:Y:S05]  /*2f30*/  @P1 BRA `(.L_x_424) ;  /* 0x0000000000b81947 */ /* 0x000fea0003800000 */
[----:B------:R1:W2:Y:S01]  /*2f40*/  LDS.128 R12, [R94+0x12000] ;  /* 0x012000005e0c7984 */ /* 0x0002a20000000c00 */
[----:B------:R-:W-:Y:S01]  /*2f50*/  ISETP.GE.AND P4, PT, R22, R92, PT ;  /* 0x0000005c1600720c */ /* 0x000fe20003f86270 */
[----:B------:R-:W-:-:S12]  /*2f60*/  BSSY B3, `(.L_x_425) ;  /* 0x000002a000037945 */ /* 0x000fd80003800000 */
[----:B-1----:R-:W-:Y:S05]  /*2f70*/  @P4 BRA `(.L_x_426) ;  /* 0x0000000000a04947 */ /* 0x002fea0003800000 */
[----:B------:R-:W-:Y:S02]  /*2f80*/  SHF.R.U32.HI R98, RZ, 0x10, R89 ;  /* 0x00000010ff627819 */ /* 0x000fe40000011659 */
[----:B------:R-:W-:Y:S02]  /*2f90*/  SHF.R.U64 R93, R84, 0x10, R85 ;  /* 0x00000010545d7819 */ /* 0x000fe40000001255 */
[----:B------:R-:W-:Y:S01]  /*2fa0*/  SHF.R.U64 R84, R88, 0x10, R89 ;  /* 0x0000001058547819 */ /* 0x000fe20000001259 */
[----:B------:R-:W-:Y:S01]  /*2fb0*/  HADD2.F32 R98, -RZ, R98.H0_H0 ;  /* 0x20000062ff627230 */ /* 0x000fe20000004100 */
[----:B------:R-:W-:Y:S01]  /*2fc0*/  SHF.R.U32.HI R96, RZ, 0x10, R85 ;  /* 0x00000010ff607819 */ /* 0x000fe20000011655 */
[--C-:B--2---:R-:W-:Y:S02]  /*2fd0*/  HADD2.F32 R85, -RZ, R15.reuse.H1_H1 ;  /* 0x3000000fff557230 */ /* 0x104fe40000004100 */
[----:B------:R-:W-:Y:S02]  /*2fe0*/  HADD2.F32 R15, -RZ, R15.H0_H0 ;  /* 0x2000000fff0f7230 */ /* 0x000fe40000004100 */
[----:B------:R-:W-:-:S02]  /*2ff0*/  HADD2.F32 R89, -RZ, R84.H0_H0 ;  /* 0x20000054ff597230 */ /* 0x000fc40000004100 */
[-C--:B------:R-:W-:Y:S01]  /*3000*/  FMUL.FTZ R102, R85, R98.reuse ;  /* 0x0000006255667220 */ /* 0x080fe20000410000 */
[--C-:B------:R-:W-:Y:S02]  /*3010*/  HADD2.F32 R84, -RZ, R13.reuse.H1_H1 ;  /* 0x3000000dff547230 */ /* 0x100fe40000004100 */
[C---:B------:R-:W-:Y:S01]  /*3020*/  FMUL.FTZ R98, R15.reuse, R98 ;  /* 0x000000620f627220 */ /* 0x040fe20000410000 */
[----:B------:R-:W-:Y:S02]  /*3030*/  HADD2.F32 R96, -RZ, R96.H0_H0 ;  /* 0x20000060ff607230 */ /* 0x000fe40000004100 */
[----:B------:R-:W-:Y:S02]  /*3040*/  HADD2.F32 R13, -RZ, R13.H0_H0 ;  /* 0x2000000dff0d7230 */ /* 0x000fe40000004100 */
[----:B------:R-:W-:Y:S01]  /*3050*/  FMUL.FTZ R100, R84, R89 ;  /* 0x0000005954647220 */ /* 0x000fe20000410000 */
[----:B------:R-:W-:Y:S02]  /*3060*/  HADD2.F32 R88, -RZ, R93.H0_H0 ;  /* 0x2000005dff587230 */ /* 0x000fe40000004100 */
[----:B------:R-:W-:Y:S01]  /*3070*/  FFMA.FTZ R102, R15, R96, -R102 ;  /* 0x000000600f667223 */ /* 0x000fe20000010866 */
[----:B------:R-:W-:-:S02]  /*3080*/  HADD2.F32 R15, -RZ, R12.H1_H1 ;  /* 0x3000000cff0f7230 */ /* 0x000fc40000004100 */
[----:B------:R-:W-:Y:S01]  /*3090*/  FMUL.FTZ R89, R13, R89 ;  /* 0x000000590d597220 */ /* 0x000fe20000410000 */
[----:B------:R-:W-:Y:S01]  /*30a0*/  FFMA.FTZ R99, R85, R96, R98 ;  /* 0x0000006055637223 */ /* 0x000fe20000010062 */
[--C-:B------:R-:W-:Y:S02]  /*30b0*/  HADD2.F32 R93, -RZ, R101.reuse.H0_H0 ;  /* 0x20000065ff5d7230 */ /* 0x100fe40000004100 */
[-C--:B------:R-:W-:Y:S01]  /*30c0*/  FFMA.FTZ R13, R13, R88.reuse, -R100 ;  /* 0x000000580d0d7223 */ /* 0x080fe20000010864 */
[----:B------:R-:W-:Y:S02]  /*30d0*/  HADD2.F32 R12, -RZ, R12.H0_H0 ;  /* 0x2000000cff0c7230 */ /* 0x000fe40000004100 */
[----:B------:R-:W-:Y:S01]  /*30e0*/  FFMA.FTZ R84, R84, R88, R89 ;  /* 0x0000005854547223 */ /* 0x000fe20000010059 */
[----:B------:R-:W-:Y:S02]  /*30f0*/  HADD2.F32 R96, -RZ, R101.H1_H1 ;  /* 0x30000065ff607230 */ /* 0x000fe40000004100 */
[----:B------:R-:W-:-:S02]  /*3100*/  HADD2.F32 R85, -RZ, R14.H1_H1 ;  /* 0x3000000eff557230 */ /* 0x000fc40000004100 */
[----:B------:R-:W-:Y:S01]  /*3110*/  FMUL.FTZ R98, R12, R93 ;  /* 0x0000005d0c627220 */ /* 0x000fe20000410000 */
[----:B------:R-:W-:Y:S01]  /*3120*/  HADD2.F32 R14, -RZ, R14.H0_H0 ;  /* 0x2000000eff0e7230 */ /* 0x000fe20000004100 */
[----:B------:R-:W-:Y:S01]  /*3130*/  F2FP.F16.F32.PACK_AB R13, R84, R13 ;  /* 0x0000000d540d723e */ /* 0x000fe200000000ff */
[--C-:B------:R-:W-:Y:S02]  /*3140*/  HADD2.F32 R88, -RZ, R97.reuse.H0_H0 ;  /* 0x20000061ff587230 */ /* 0x100fe40000004100 */
[----:B------:R-:W-:Y:S02]  /*3150*/  HADD2.F32 R89, -RZ, R97.H1_H1 ;  /* 0x30000061ff597230 */ /* 0x000fe40000004100 */
[----:B------:R-:W-:Y:S01]  /*3160*/  FMUL.FTZ R97, R15, R93 ;  /* 0x0000005d0f617220 */ /* 0x000fe20000410000 */
[-C--:B------:R-:W-:Y:S01]  /*3170*/  FMUL.FTZ R93, R85, R96.reuse ;  /* 0x00000060555d7220 */ /* 0x080fe20000410000 */
[----:B------:R-:W-:Y:S01]  /*3180*/  FMUL.FTZ R96, R14, R96 ;  /* 0x000000600e607220 */ /* 0x000fe20000410000 */
[-C--:B------:R-:W-:Y:S01]  /*3190*/  FFMA.FTZ R98, R15, R88.reuse, R98 ;  /* 0x000000580f627223 */ /* 0x080fe20000010062 */
[----:B------:R-:W-:Y:S01]  /*31a0*/  FFMA.FTZ R97, R12, R88, -R97 ;  /* 0x000000580c617223 */ /* 0x000fe20000010861 */
[-C--:B------:R-:W-:Y:S01]  /*31b0*/  FFMA.FTZ R93, R14, R89.reuse, -R93 ;  /* 0x000000590e5d7223 */ /* 0x080fe2000001085d */
[----:B------:R-:W-:Y:S01]  /*31c0*/  FFMA.FTZ R96, R85, R89, R96 ;  /* 0x0000005955607223 */ /* 0x000fe20000010060 */
[----:B------:R-:W-:-:S02]  /*31d0*/  F2FP.F16.F32.PACK_AB R15, R99, R102 ;  /* 0x00000066630f723e */ /* 0x000fc400000000ff */
[----:B------:R-:W-:Y:S02]  /*31e0*/  F2FP.F16.F32.PACK_AB R12, R98, R97 ;  /* 0x00000061620c723e */ /* 0x000fe400000000ff */
[----:B------:R-:W-:-:S07]  /*31f0*/  F2FP.F16.F32.PACK_AB R14, R96, R93 ;  /* 0x0000005d600e723e */ /* 0x000fce00000000ff */
.L_x_426:
[----:B------:R-:W-:Y:S05]  /*3200*/  BSYNC B3 ;  /* 0x0000000000037941 */ /* 0x000fea0003800000 */
.L_x_425:
[----:B--2---:R1:W-:Y:S02]  /*3210*/  STG.E.128 desc[UR56][R42.64], R12 ;  /* 0x0000000c2a007986 */ /* 0x0043e4000c101d38 */
.L_x_424:
[----:B------:R-:W-:Y:S05]  /*3220*/  BSYNC B2 ;  /* 0x0000000000027941 */ /* 0x000fea0003800000 */
.L_x_423:
[----:B------:R-:W-:Y:S05]  /*3230*/  @P2 BRA `(.L_x_422) ;  /* 0x0000000000bc2947 */ /* 0x000fea0003800000 */
[----:B-1----:R1:W2:Y:S01]  /*3240*/  LDS.128 R12, [R86+0x12000] ;  /* 0x01200000560c7984 */ /* 0x0022a20000000c00 */
[----:B------:R-:W-:Y:S01]  /*3250*/  ISETP.GE.AND P4, PT, R154, R92, PT ;  /* 0x0000005c9a00720c */ /* 0x000fe20003f86270 */
[----:B------:R-:W-:-:S12]  /*3260*/  BSSY B2, `(.L_x_427) ;  /* 0x000002b000027945 */ /* 0x000fd80003800000 */
[----:B-1----:R-:W-:Y:S05]  /*3270*/  @P4 BRA `(.L_x_428) ;  /* 0x0000000000a44947 */ /* 0x002fea0003800000 */
[--C-:B------:R-:W-:Y:S01]  /*3280*/  SHF.R.U64 R85, R52, 0x10, R53.reuse ;  /* 0x0000001034557819 */ /* 0x100fe20000001235 */
[----:B--2---:R-:W-:Y:S01]  /*3290*/  IMAD.MOV.U32 R52, RZ, RZ, R14 ;  /* 0x000000ffff347224 */ /* 0x004fe200078e000e */
[----:B------:R-:W-:Y:S01]  /*32a0*/  SHF.R.U32.HI R84, RZ, 0x10, R53 ;  /* 0x00000010ff547819 */ /* 0x000fe20000011635 */
[--C-:B------:R-:W-:Y:S01]  /*32b0*/  HADD2.F32 R14, -RZ, R13.reuse.H1_H1 ;  /* 0x3000000dff0e7230 */ /* 0x100fe20000004100 */
[--C-:B------:R-:W-:Y:S01]  /*32c0*/  SHF.R.U64 R53, R54, 0x10, R55.reuse ;  /* 0x0000001036357819 */ /* 0x100fe20000001237 */
[----:B------:R-:W-:Y:S01]  /*32d0*/  HADD2.F32 R13, -RZ, R13.H0_H0 ;  /* 0x2000000dff0d7230 */ /* 0x000fe20000004100 */
[----:B------:R-:W-:Y:S01]  /*32e0*/  SHF.R.U32.HI R88, RZ, 0x10, R55 ;  /* 0x00000010ff587819 */ /* 0x000fe20000011637 */
[----:B------:R-:W-:Y:S02]  /*32f0*/  HADD2.F32 R54, -RZ, R85.H0_H0 ;  /* 0x20000055ff367230 */ /* 0x000fe40000004100 */
[----:B------:R-:W-:Y:S02]  /*3300*/  HADD2.F32 R55, -RZ, R53.H0_H0 ;  /* 0x20000035ff377230 */ /* 0x000fe40000004100 */
[----:B------:R-:W-:-:S02]  /*3310*/  HADD2.F32 R88, -RZ, R88.H0_H0 ;  /* 0x20000058ff587230 */ /* 0x000fc40000004100 */
[--C-:B------:R-:W-:Y:S02]  /*3320*/  HADD2.F32 R53, -RZ, R15.reuse.H1_H1 ;  /* 0x3000000fff357230 */ /* 0x100fe40000004100 */
[-C--:B------:R-:W-:Y:S01]  /*3330*/  FMUL.FTZ R96, R14, R55.reuse ;  /* 0x000000370e607220 */ /* 0x080fe20000410000 */
[----:B------:R-:W-:Y:S02]  /*3340*/  HADD2.F32 R15, -RZ, R15.H0_H0 ;  /* 0x2000000fff0f7230 */ /* 0x000fe40000004100 */
[----:B------:R-:W-:Y:S01]  /*3350*/  FMUL.FTZ R55, R13, R55 ;  /* 0x000000370d377220 */ /* 0x000fe20000410000 */
[----:B------:R-:W-:Y:S02]  /*3360*/  HADD2.F32 R84, -RZ, R84.H0_H0 ;  /* 0x20000054ff547230 */ /* 0x000fe40000004100 */
[----:B------:R-:W-:Y:S01]  /*3370*/  FMUL.FTZ R98, R53, R88 ;  /* 0x0000005835627220 */ /* 0x000fe20000410000 */
[----:B------:R-:W-:Y:S01]  /*3380*/  FFMA.FTZ R96, R13, R54, -R96 ;  /* 0x000000360d607223 */ /* 0x000fe20000010860 */
[----:B------:R-:W-:Y:S01]  /*3390*/  FMUL.FTZ R88, R15, R88 ;  /* 0x000000580f587220 */ /* 0x000fe20000410000 */
[----:B------:R-:W-:-:S02]  /*33a0*/  HADD2.F32 R13, -RZ, R12.H1_H1 ;  /* 0x3000000cff0d7230 */ /* 0x000fc40000004100 */
[----:B------:R-:W-:Y:S01]  /*33b0*/  FFMA.FTZ R98, R15, R84, -R98 ;  /* 0x000000540f627223 */ /* 0x000fe20000010862 */
[--C-:B------:R-:W-:Y:S02]  /*33c0*/  HADD2.F32 R15, -RZ, R91.reuse.H1_H1 ;  /* 0x3000005bff0f7230 */ /* 0x100fe40000004100 */
[----:B------:R-:W-:Y:S01]  /*33d0*/  FFMA.FTZ R89, R14, R54, R55 ;  /* 0x000000360e597223 */ /* 0x000fe20000010037 */
[----:B------:R-:W-:Y:S02]  /*33e0*/  HADD2.F32 R91, -RZ, R91.H0_H0 ;  /* 0x2000005bff5b7230 */ /* 0x000fe40000004100 */
[----:B------:R-:W-:Y:S01]  /*33f0*/  FFMA.FTZ R93, R53, R84, R88 ;  /* 0x00000054355d7223 */ /* 0x000fe20000010058 */
[----:B------:R-:W-:Y:S02]  /*3400*/  HADD2.F32 R12, -RZ, R12.H0_H0 ;  /* 0x2000000cff0c7230 */ /* 0x000fe40000004100 */
[----:B------:R-:W-:Y:S02]  /*3410*/  HADD2.F32 R55, -RZ, R90.H1_H1 ;  /* 0x3000005aff377230 */ /* 0x000fe40000004100 */
[----:B------:R-:W-:Y:S01]  /*3420*/  FMUL.FTZ R85, R13, R91 ;  /* 0x0000005b0d557220 */ /* 0x000fe20000410000 */
[----:B------:R-:W-:-:S02]  /*3430*/  HADD2.F32 R14, -RZ, R52.H1_H1 ;  /* 0x30000034ff0e7230 */ /* 0x000fc40000004100 */
[C---:B------:R-:W-:Y:S01]  /*3440*/  FMUL.FTZ R54, R12.reuse, R91 ;  /* 0x0000005b0c367220 */ /* 0x040fe20000410000 */
[----:B------:R-:W-:Y:S02]  /*3450*/  HADD2.F32 R52, -RZ, R52.H0_H0 ;  /* 0x20000034ff347230 */ /* 0x000fe40000004100 */
[----:B------:R-:W-:Y:S01]  /*3460*/  FFMA.FTZ R85, R12, R15, -R85 ;  /* 0x0000000f0c557223 */ /* 0x000fe20000010855 */
[----:B------:R-:W-:Y:S02]  /*3470*/  HADD2.F32 R53, -RZ, R90.H0_H0 ;  /* 0x2000005aff357230 */ /* 0x000fe40000004100 */
[----:B------:R-:W-:Y:S01]  /*3480*/  FMUL.FTZ R91, R14, R55 ;  /* 0x000000370e5b7220 */ /* 0x000fe20000410000 */
[----:B------:R-:W-:Y:S01]  /*3490*/  FFMA.FTZ R54, R13, R15, R54 ;  /* 0x0000000f0d367223 */ /* 0x000fe20000010036 */
[C---:B------:R-:W-:Y:S01]  /*34a0*/  FMUL.FTZ R55, R52.reuse, R55 ;  /* 0x0000003734377220 */ /* 0x040fe20000410000 */
[----:B------:R-:W-:Y:S01]  /*34b0*/  F2FP.F16.F32.PACK_AB R13, R89, R96 ;  /* 0x00000060590d723e */ /* 0x000fe200000000ff */
[-C--:B------:R-:W-:Y:S01]  /*34c0*/  FFMA.FTZ R91, R52, R53.reuse, -R91 ;  /* 0x00000035345b7223 */ /* 0x080fe2000001085b */
[----:B------:R-:W-:Y:S01]  /*34d0*/  F2FP.F16.F32.PACK_AB R15, R93, R98 ;  /* 0x000000625d0f723e */ /* 0x000fe200000000ff */
[----:B------:R-:W-:Y:S01]  /*34e0*/  FFMA.FTZ R14, R14, R53, R55 ;  /* 0x000000350e0e7223 */ /* 0x000fe20000010037 */
[----:B------:R-:W-:-:S04]  /*34f0*/  F2FP.F16.F32.PACK_AB R12, R54, R85 ;  /* 0x00000055360c723e */ /* 0x000fc800000000ff */
[----:B------:R-:W-:-:S07]  /*3500*/  F2FP.F16.F32.PACK_AB R14, R14, R91 ;  /* 0x0000005b0e0e723e */ /* 0x000fce00000000ff */
.L_x_428:
[----:B------:R-:W-:Y:S05]  /*3510*/  BSYNC B2 ;  /* 0x0000000000027941 */ /* 0x000fea0003800000 */
.L_x_427:
[----:B--2---:R2:W-:Y:S02]  /*3520*/  STG.E.128 desc[UR56][R42.64+0x40], R12 ;  /* 0x0000400c2a007986 */ /* 0x0045e4000c101d38 */
.L_x_422:
[----:B------:R-:W-:Y:S05]  /*3530*/  BSYNC B1 ;  /* 0x0000000000017941 */ /* 0x000fea0003800000 */
.L_x_421:
[----:B------:R-:W-:Y:S05]  /*3540*/  @P5 BRA `(.L_x_429) ;  /* 0x0000001c005c5947 */ /* 0x000fea0003800000 */
[----:B------:R-:W-:Y:S04]  /*3550*/  BSSY B1, `(.L_x_430) ;  /* 0x0000031000017945 */ /* 0x000fe80003800000 */
[----:B------:R-:W-:Y:S05]  /*3560*/  @P1 BRA `(.L_x_431) ;  /* 0x0000000000bc1947 */ /* 0x000fea0003800000 */
[----:B-12---:R1:W2:Y:S01]  /*3570*/  LDS.128 R12, [R94+0x15000] ;  /* 0x015000005e0c7984 */ /* 0x0062a20000000c00 */
        /* <DEDUP_REMOVED lines=14> */
[CC--:B------:R-:W-:Y:S01]  /*3660*/  FMUL.FTZ R54, R14.reuse, R45.reuse ;  /* 0x0000002d0e367220 */ /* 0x0c0fe20000410000 */
[C---:B------:R-:W-:Y:S01]  /*3670*/  FMUL.FTZ R45, R13.reuse, R45 ;  /* 0x0000002d0d2d7220 */ /* 0x040fe20000410000 */
[----:B------:R-:W-:Y:S02]  /*3680*/  HADD2.F32 R15, -RZ, R15.H0_H0 ;  /* 0x2000000fff0f7230 */ /* 0x000fe40000004100 */
[-C--:B------:R-:W-:Y:S01]  /*3690*/  FFMA.FTZ R54, R13, R44.reuse, -R54 ;  /* 0x0000002c0d367223 */ /* 0x080fe20000010836 */
[----:B------:R-:W-:Y:S01]  /*36a0*/  FFMA.FTZ R47, R14, R44, R45 ;  /* 0x0000002c0e2f7223 */ /* 0x000fe2000001002d */
[----:B------:R-:W-:Y:S02]  /*36b0*/  HADD2.F32 R46, -RZ, R53.H0_H0 ;  /* 0x20000035ff2e7230 */ /* 0x000fe40000004100 */
[----:B------:R-:W-:Y:S01]  /*36c0*/  FMUL.FTZ R84, R43, R52 ;  /* 0x000000342b547220 */ /* 0x000fe20000410000 */
[----:B------:R-:W-:-:S02]  /*36d0*/  HADD2.F32 R44, -RZ, R51.H0_H0 ;  /* 0x20000033ff2c7230 */ /* 0x000fc40000004100 */
[C---:B------:R-:W-:Y:S01]  /*36e0*/  FMUL.FTZ R52, R15.reuse, R52 ;  /* 0x000000340f347220 */ /* 0x040fe20000410000 */
[----:B------:R-:W-:Y:S02]  /*36f0*/  HADD2.F32 R51, -RZ, R51.H1_H1 ;  /* 0x30000033ff337230 */ /* 0x000fe40000004100 */
[-C--:B------:R-:W-:Y:S01]  /*3700*/  FFMA.FTZ R84, R15, R46.reuse, -R84 ;  /* 0x0000002e0f547223 */ /* 0x080fe20000010854 */
[----:B------:R-:W-:Y:S02]  /*3710*/  HADD2.F32 R13, -RZ, R12.H1_H1 ;  /* 0x3000000cff0d7230 */ /* 0x000fe40000004100 */
[----:B------:R-:W-:Y:S01]  /*3720*/  FFMA.FTZ R55, R43, R46, R52 ;  /* 0x0000002e2b377223 */ /* 0x000fe20000010034 */
[----:B------:R-:W-:Y:S02]  /*3730*/  HADD2.F32 R14, -RZ, R42.H1_H1 ;  /* 0x3000002aff0e7230 */ /* 0x000fe40000004100 */
[----:B------:R-:W-:Y:S02]  /*3740*/  HADD2.F32 R12, -RZ, R12.H0_H0 ;  /* 0x2000000cff0c7230 */ /* 0x000fe40000004100 */
[----:B------:R-:W-:Y:S01]  /*3750*/  FMUL.FTZ R45, R13, R44 ;  /* 0x0000002c0d2d7220 */ /* 0x000fe20000410000 */
[----:B------:R-:W-:-:S02]  /*3760*/  HADD2.F32 R42, -RZ, R42.H0_H0 ;  /* 0x2000002aff2a7230 */ /* 0x000fc40000004100 */
[-C--:B------:R-:W-:Y:S01]  /*3770*/  FMUL.FTZ R53, R14, R51.reuse ;  /* 0x000000330e357220 */ /* 0x080fe20000410000 */
[--C-:B------:R-:W-:Y:S02]  /*3780*/  HADD2.F32 R15, -RZ, R50.reuse.H0_H0 ;  /* 0x20000032ff0f7230 */ /* 0x100fe40000004100 */
[----:B------:R-:W-:Y:S01]  /*3790*/  FMUL.FTZ R44, R12, R44 ;  /* 0x0000002c0c2c7220 */ /* 0x000fe20000410000 */
[----:B------:R-:W-:Y:S02]  /*37a0*/  HADD2.F32 R43, -RZ, R50.H1_H1 ;  /* 0x30000032ff2b7230 */ /* 0x000fe40000004100 */
[----:B------:R-:W-:Y:S01]  /*37b0*/  FMUL.FTZ R51, R42, R51 ;  /* 0x000000332a337220 */ /* 0x000fe20000410000 */
[-C--:B------:R-:W-:Y:S01]  /*37c0*/  FFMA.FTZ R45, R12, R15.reuse, -R45 ;  /* 0x0000000f0c2d7223 */ /* 0x080fe2000001082d */
[----:B------:R-:W-:Y:S01]  /*37d0*/  FFMA.FTZ R44, R13, R15, R44 ;  /* 0x0000000f0d2c7223 */ /* 0x000fe2000001002c */
[-C--:B------:R-:W-:Y:S01]  /*37e0*/  FFMA.FTZ R53, R42, R43.reuse, -R53 ;  /* 0x0000002b2a357223 */ /* 0x080fe20000010835 */
[----:B------:R-:W-:Y:S01]  /*37f0*/  FFMA.FTZ R14, R14, R43, R51 ;  /* 0x0000002b0e0e7223 */ /* 0x000fe20000010033 */
[----:B------:R-:W-:-:S02]  /*3800*/  F2FP.F16.F32.PACK_AB R13, R47, R54 ;  /* 0x000000362f0d723e */ /* 0x000fc400000000ff */
[----:B------:R-:W-:Y:S02]  /*3810*/  F2FP.F16.F32.PACK_AB R15, R55, R84 ;  /* 0x00000054370f723e */ /* 0x000fe400000000ff */
[----:B------:R-:W-:Y:S02]  /*3820*/  F2FP.F16.F32.PACK_AB R12, R44, R45 ;  /* 0x0000002d2c0c723e */ /* 0x000fe400000000ff */
[----:B------:R-:W-:-:S07]  /*3830*/  F2FP.F16.F32.PACK_AB R14, R14, R53 ;  /* 0x000000350e0e723e */ /* 0x000fce00000000ff */
.L_x_433:
[----:B------:R-:W-:Y:S05]  /*3840*/  BSYNC B2 ;  /* 0x0000000000027941 */ /* 0x000fea0003800000 */
.L_x_432:
[----:B--2---:R3:W-:Y:S02]  /*3850*/  STG.E.128 desc[UR56][R40.64], R12 ;  /* 0x0000000c28007986 */ /* 0x0047e4000c101d38 */
.L_x_431:
[----:B------:R-:W-:Y:S05]  /*3860*/  BSYNC B1 ;  /* 0x0000000000017941 */ /* 0x000fea0003800000 */
.L_x_430:
[----:B------:R-:W-:Y:S05]  /*3870*/  @P2 BRA `(.L_x_429) ;  /* 0x0000001800902947 */ /* 0x000fea0003800000 */
[----:B-123--:R1:W2:Y:S01]  /*3880*/  LDS.128 R12, [R86+0x15000] ;  /* 0x01500000560c7984 */ /* 0x00e2a20000000c00 */
[----:B------:R-:W-:Y:S01]  /*3890*/  ISETP.GE.AND P4, PT, R154, R92, PT ;  /* 0x0000005c9a00720c */ /* 0x000fe20003f86270 */
[----:B------:R-:W-:-:S12]  /*38a0*/  BSSY B1, `(.L_x_434) ;  /* 0x000002b000017945 */ /* 0x000fd80003800000 */
[----:B-1----:R-:W-:Y:S05]  /*38b0*/  @P4 BRA `(.L_x_435) ;  /* 0x0000000000a44947 */ /* 0x002fea0003800000 */
[--C-:B------:R-:W-:Y:S02]  /*38c0*/  SHF.R.U64 R43, R36, 0x10, R37.reuse ;  /* 0x00000010242b7819 */ /* 0x100fe40000001225 */
[----:B------:R-:W-:Y:S02]  /*38d0*/  SHF.R.U32.HI R42, RZ, 0x10, R37 ;  /* 0x00000010ff2a7819 */ /* 0x000fe40000011625 */
[--C-:B------:R-:W-:Y:S01]  /*38e0*/  SHF.R.U64 R37, R38, 0x10, R39.reuse ;  /* 0x0000001026257819 */ /* 0x100fe20000001227 */
[----:B------:R-:W-:Y:S01]  /*38f0*/  HADD2.F32 R38, -RZ, R43.H0_H0 ;  /* 0x2000002bff267230 */ /* 0x000fe20000004100 */
[----:B------:R-:W-:Y:S01]  /*3900*/  SHF.R.U32.HI R44, RZ, 0x10, R39 ;  /* 0x00000010ff2c7819 */ /* 0x000fe20000011627 */
[----:B------:R-:W-:Y:S01]  /*3910*/  HADD2.F32 R42, -RZ, R42.H0_H0 ;  /* 0x2000002aff2a7230 */ /* 0x000fe20000004100 */
[----:B--2---:R-:W-:Y:S01]  /*3920*/  MOV R36, R14 ;  /* 0x0000000e00247202 */ /* 0x004fe20000000f00 */
[----:B------:R-:W-:Y:S02]  /*3930*/  HADD2.F32 R39, -RZ, R37.H0_H0 ;  /* 0x20000025ff277230 */ /* 0x000fe40000004100 */
[----:B------:R-:W-:-:S02]  /*3940*/  HADD2.F32 R14, -RZ, R13.H1_H1 ;  /* 0x3000000dff0e7230 */ /* 0x000fc40000004100 */
[----:B------:R-:W-:Y:S02]  /*3950*/  HADD2.F32 R13, -RZ, R13.H0_H0 ;  /* 0x2000000dff0d7230 */ /* 0x000fe40000004100 */
[----:B------:R-:W-:Y:S02]  /*3960*/  HADD2.F32 R44, -RZ, R44.H0_H0 ;  /* 0x2000002cff2c7230 */ /* 0x000fe40000004100 */
[-C--:B------:R-:W-:Y:S01]  /*3970*/  FMUL.FTZ R46, R14, R39.reuse ;  /* 0x000000270e2e7220 */ /* 0x080fe20000410000 */
[--C-:B------:R-:W-:Y:S02]  /*3980*/  HADD2.F32 R37, -RZ, R15.reuse.H1_H1 ;  /* 0x3000000fff257230 */ /* 0x100fe40000004100 */
[C---:B------:R-:W-:Y:S01]  /*3990*/  FMUL.FTZ R39, R13.reuse, R39 ;  /* 0x000000270d277220 */ /* 0x040fe20000410000 */
[----:B------:R-:W-:Y:S02]  /*39a0*/  HADD2.F32 R15, -RZ, R15.H0_H0 ;  /* 0x2000000fff0f7230 */ /* 0x000fe40000004100 */
[----:B------:R-:W-:Y:S01]  /*39b0*/  FFMA.FTZ R46, R13, R38, -R46 ;  /* 0x000000260d2e7223 */ /* 0x000fe2000001082e */
[----:B------:R-:W-:-:S02]  /*39c0*/  HADD2.F32 R13, -RZ, R12.H1_H1 ;  /* 0x3000000cff0d7230 */ /* 0x000fc40000004100 */
[----:B------:R-:W-:Y:S01]  /*39d0*/  FFMA.FTZ R43, R14, R38, R39 ;  /* 0x000000260e2b7223 */ /* 0x000fe20000010027 */
[-C--:B------:R-:W-:Y:S01]  /*39e0*/  FMUL.FTZ R50, R37, R44.reuse ;  /* 0x0000002c25327220 */ /* 0x080fe20000410000 */
[--C-:B------:R-:W-:Y:S02]  /*39f0*/  HADD2.F32 R38, -RZ, R49.reuse.H0_H0 ;  /* 0x20000031ff267230 */ /* 0x100fe40000004100 */
[C---:B------:R-:W-:Y:S01]  /*3a00*/  FMUL.FTZ R44, R15.reuse, R44 ;  /* 0x0000002c0f2c7220 */ /* 0x040fe20000410000 */
[----:B------:R-:W-:Y:S02]  /*3a10*/  HADD2.F32 R49, -RZ, R49.H1_H1 ;  /* 0x30000031ff317230 */ /* 0x000fe40000004100 */
[-C--:B------:R-:W-:Y:S01]  /*3a20*/  FFMA.FTZ R50, R15, R42.reuse, -R50 ;  /* 0x0000002a0f327223 */ /* 0x080fe20000010832 */
[----:B------:R-:W-:Y:S02]  /*3a30*/  HADD2.F32 R14, -RZ, R36.H1_H1 ;  /* 0x30000024ff0e7230 */ /* 0x000fe40000004100 */
[----:B------:R-:W-:Y:S01]  /*3a40*/  FFMA.FTZ R47, R37, R42, R44 ;  /* 0x0000002a252f7223 */ /* 0x000fe2000001002c */
[----:B------:R-:W-:-:S02]  /*3a50*/  HADD2.F32 R12, -RZ, R12.H0_H0 ;  /* 0x2000000cff0c7230 */ /* 0x000fc40000004100 */
[CC--:B------:R-:W-:Y:S01]  /*3a60*/  FMUL.FTZ R39, R13.reuse, R38.reuse ;  /* 0x000000260d277220 */ /* 0x0c0fe20000410000 */
[----:B------:R-:W-:Y:S02]  /*3a70*/  HADD2.F32 R36, -RZ, R36.H0_H0 ;  /* 0x20000024ff247230 */ /* 0x000fe40000004100 */
        /* <DEDUP_REMOVED lines=13> */
.L_x_435:
[----:B------:R-:W-:Y:S05]  /*3b50*/  BSYNC B1 ;  /* 0x0000000000017941 */ /* 0x000fea0003800000 */
.L_x_434:
[----:B--2---:R4:W-:Y:S01]  /*3b60*/  STG.E.128 desc[UR56][R40.64+0x40], R12 ;  /* 0x0000400c28007986 */ /* 0x0049e2000c101d38 */
[----:B------:R-:W-:Y:S05]  /*3b70*/  BRA `(.L_x_429) ;  /* 0x0000001400d07947 */ /* 0x000fea0003800000 */
.L_x_413:
[C---:B------:R-:W-:Y:S02]  /*3b80*/  ISETP.GE.AND P3, PT, R18.reuse, R87, PT ;  /* 0x000000571200720c */ /* 0x040fe40003f66270 */
[----:B------:R-:W-:Y:S02]  /*3b90*/  CS2R R38, SRZ ;  /* 0x0000000000267805 */ /* 0x000fe4000001ff00 */
[----:B------:R-:W-:Y:S01]  /*3ba0*/  CS2R R36, SRZ ;  /* 0x0000000000247805 */ /* 0x000fe2000001ff00 */
[----:B------:R-:W-:Y:S01]  /*3bb0*/  VIADD R44, R18, 0x60 ;  /* 0x00000060122c7836 */ /* 0x000fe20000000000 */
[----:B------:R-:W-:-:S13]  /*3bc0*/  ISETP.GE.OR P3, PT, R16, R92, P3 ;  /* 0x0000005c1000720c */ /* 0x000fda0001f66670 */
[----:B------:R-:W0:Y:S01]  /*3bd0*/  @!P3 LDC.64 R40, c[0x0][0x3e8] ;  /* 0x0000fa00ff28bb82 */ /* 0x000e220000000a00 */
[----:B------:R-:W-:-:S05]  /*3be0*/  @!P3 IADD3 R14, P4, R34, R50, RZ ;  /* 0x00000032220eb210 */ /* 0x000fca0007f9e0ff */
[----:B------:R-:W-:Y:S01]  /*3bf0*/  @!P3 IMAD.X R15, R93, 0x1, R68, P4 ;  /* 0x000000015d0fb824 */ /* 0x000fe200020e0644 */
[----:B------:R-:W-:Y:S01]  /*3c00*/  @!P3 IADD3 R12, P4, R8, R48, RZ ;  /* 0x00000030080cb210 */ /* 0x000fe20007f9e0ff */
[----:B------:R-:W1:Y:S04]  /*3c10*/  @!P3 LDC.64 R42, c[0x0][0x400] ;  /* 0x00010000ff2abb82 */ /* 0x000e680000000a00 */
[----:B------:R-:W-:Y:S01]  /*3c20*/  @!P3 IMAD.X R13, R83, 0x1, R66, P4 ;  /* 0x00000001530db824 */ /* 0x000fe200020e0642 */
[----:B0-----:R-:W-:-:S04]  /*3c30*/  @!P3 LEA R40, P4, R14, R40, 0x1 ;  /* 0x000000280e28b211 */ /* 0x001fc800078808ff */
[----:B------:R-:W-:Y:S02]  /*3c40*/  @!P3 LEA.HI.X R41, R14, R41, R15, 0x1, P4 ;  /* 0x000000290e29b211 */ /* 0x000fe400020f0c0f */
[----:B------:R-:W-:Y:S02]  /*3c50*/  CS2R R14, SRZ ;  /* 0x00000000000e7805 */ /* 0x000fe4000001ff00 */
[----:B-1----:R-:W-:-:S04]  /*3c60*/  @!P3 LEA R42, P4, R12, R42, 0x1 ;  /* 0x0000002a0c2ab211 */ /* 0x002fc800078808ff */
[----:B------:R-:W-:Y:S02]  /*3c70*/  @!P3 LEA.HI.X R43, R12, R43, R13, 0x1, P4 ;  /* 0x0000002b0c2bb211 */ /* 0x000fe400020f0c0d */
[----:B------:R-:W-:-:S03]  /*3c80*/  CS2R R12, SRZ ;  /* 0x00000000000c7805 */ /* 0x000fc6000001ff00 */
[----:B------:R0:W5:Y:S04]  /*3c90*/  @!P3 LDG.E.128 R36, desc[UR56][R42.64] ;  /* 0x000000382a24b981 */ /* 0x000168000c1e1d00 */
[----:B------:R1:W5:Y:S01]  /*3ca0*/  @!P3 LDG.E.128 R12, desc[UR56][R40.64] ;  /* 0x00000038280cb981 */ /* 0x000362000c1e1d00 */
[----:B------:R-:W-:-:S04]  /*3cb0*/  ISETP.GE.AND P3, PT, R44, R87, PT ;  /* 0x000000572c00720c */ /* 0x000fc80003f66270 */
[----:B------:R-:W-:Y:S01]  /*3cc0*/  ISETP.GE.OR P3, PT, R16, R92, P3 ;  /* 0x0000005c1000720c */ /* 0x000fe20001f66670 */
[----:B------:R-:W-:Y:S01]  /*3cd0*/  BSSY B1, `(.L_x_436) ;  /* 0x000001a000017945 */ /* 0x000fe20003800000 */
[----:B0-----:R-:W-:Y:S02]  /*3ce0*/  CS2R R42, SRZ ;  /* 0x00000000002a7805 */ /* 0x001fe4000001ff00 */
[----:B------:R-:W-:Y:S02]  /*3cf0*/  CS2R R46, SRZ ;  /* 0x00000000002e7805 */ /* 0x000fe4000001ff00 */
[----:B------:R-:W-:Y:S02]  /*3d00*/  CS2R R44, SRZ ;  /* 0x00000000002c7805 */ /* 0x000fe4000001ff00 */
[----:B-1----:R-:W-:-:S05]  /*3d10*/  CS2R R40, SRZ ;  /* 0x0000000000287805 */ /* 0x002fca000001ff00 */
[----:B------:R-:W-:Y:S05]  /*3d20*/  @P3 BRA `(.L_x_437) ;  /* 0x0000000000503947 */ /* 0x000fea0003800000 */
[----:B------:R-:W0:Y:S01]  /*3d30*/  LDC.64 R40, c[0x0][0x3f8] ;  /* 0x0000fe00ff287b82 */ /* 0x000e220000000a00 */
[----:B------:R-:W-:Y:S01]  /*3d40*/  MOV R51, R93 ;  /* 0x0000005d00337202 */ /* 0x000fe20000000f00 */
[----:B------:R-:W-:Y:S01]  /*3d50*/  IMAD.MOV.U32 R49, RZ, RZ, R83 ;  /* 0x000000ffff317224 */ /* 0x000fe200078e0053 */
[----:B------:R-:W-:Y:S01]  /*3d60*/  ULDC.64 UR4, c[0x0][0x3e8] ;  /* 0x0000fa0000047ab9 */ /* 0x000fe20000000a00 */
        /* <DEDUP_REMOVED lines=14> */
[----:B------:R-:W5:Y:S04]  /*3e50*/  LDG.E.128 R40, desc[UR56][R40.64] ;  /* 0x0000003828287981 */ /* 0x000f68000c1e1d00 */
[----:B------:R-:W5:Y:S03]  /*3e60*/  LDG.E.128 R44, desc[UR56][R44.64] ;  /* 0x000000382c2c7981 */ /* 0x000f66000c1e1d00 */
.L_x_437:
[----:B------:R-:W-:Y:S05]  /*3e70*/  BSYNC B1 ;  /* 0x0000000000017941 */ /* 0x000fea0003800000 */
.L_x_436:
[----:B-----5:R-:W-:Y:S01]  /*3e80*/  IMAD.MOV.U32 R48, RZ, RZ, R42 ;  /* 0x000000ffff307224 */ /* 0x020fe200078e002a */
[----:B------:R-:W-:Y:S01]  /*3e90*/  MOV R50, R40 ;  /* 0x0000002800327202 */ /* 0x000fe20000000f00 */
[----:B------:R-:W-:Y:S01]  /*3ea0*/  IMAD.MOV.U32 R49, RZ, RZ, R43 ;  /* 0x000000ffff317224 */ /* 0x000fe200078e002b */
[----:B------:R-:W-:Y:S01]  /*3eb0*/  ISETP.NE.AND P3, PT, R156, 0x3, PT ;  /* 0x000000039c00780c */ /* 0x000fe20003f65270 */
[----:B------:R-:W-:Y:S01]  /*3ec0*/  IMAD.MOV.U32 R51, RZ, RZ, R41 ;  /* 0x000000ffff337224 */ /* 0x000fe200078e0029 */
[----:B------:R-:W-:Y:S02]  /*3ed0*/  ISETP.GE.AND P4, PT, R16, R92, PT ;  /* 0x0000005c1000720c */ /* 0x000fe40003f86270 */
[----:B------:R-:W-:Y:S01]  /*3ee0*/  PRMT R103, R48, 0x5410, R49 ;  /* 0x0000541030677816 */ /* 0x000fe20000000031 */
[----:B------:R-:W-:Y:S01]  /*3ef0*/  IMAD.MOV.U32 R48, RZ, RZ, R46 ;  /* 0x000000ffff307224 */ /* 0x000fe200078e002e */
[----:B------:R-:W-:Y:S01]  /*3f00*/  PRMT R104, R50, 0x5410, R51 ;  /* 0x0000541032687816 */ /* 0x000fe20000000033 */
[----:B------:R-:W-:Y:S01]  /*3f10*/  IMAD.MOV.U32 R49, RZ, RZ, R47 ;  /* 0x000000ffff317224 */ /* 0x000fe200078e002f */
[----:B------:R-:W-:Y:S01]  /*3f20*/  MOV R50, R44 ;  /* 0x0000002c00327202 */ /* 0x000fe20000000f00 */
[----:B------:R-:W-:-:S03]  /*3f30*/  IMAD.MOV.U32 R51, RZ, RZ, R45 ;  /* 0x000000ffff337224 */ /* 0x000fc600078e002d */
[----:B------:R-:W-:Y:S01]  /*3f40*/  PRMT R105, R48, 0x5410, R49 ;  /* 0x0000541030697816 */ /* 0x000fe20000000031 */
[----:B------:R-:W-:Y:S01]  /*3f50*/  IMAD.MOV.U32 R48, RZ, RZ, R14 ;  /* 0x000000ffff307224 */ /* 0x000fe200078e000e */
[----:B------:R-:W-:Y:S01]  /*3f60*/  PRMT R106, R50, 0x5410, R51 ;  /* 0x00005410326a7816 */ /* 0x000fe20000000033 */
[----:B------:R-:W-:Y:S01]  /*3f70*/  IMAD.MOV.U32 R49, RZ, RZ, R15 ;  /* 0x000000ffff317224 */ /* 0x000fe200078e000f */
[----:B------:R-:W-:Y:S01]  /*3f80*/  MOV R50, R12 ;  /* 0x0000000c00327202 */ /* 0x000fe20000000f00 */
[----:B------:R-:W-:Y:S01]  /*3f90*/  IMAD.MOV.U32 R51, RZ, RZ, R13 ;  /* 0x000000ffff337224 */ /* 0x000fe200078e000d */
[----:B------:R-:W-:Y:S01]  /*3fa0*/  PRMT R107, R107, 0x5410, R48 ;  /* 0x000054106b6b7816 */ /* 0x000fe20000000030 */
[----:B------:R-:W-:Y:S01]  /*3fb0*/  IMAD.MOV.U32 R48, RZ, RZ, R38 ;  /* 0x000000ffff307224 */ /* 0x000fe200078e0026 */
[----:B------:R-:W-:Y:S01]  /*3fc0*/  PRMT R112, R49, 0x7610, R112 ;  /* 0x0000761031707816 */ /* 0x000fe20000000070 */
[----:B------:R-:W-:Y:S01]  /*3fd0*/  IMAD.MOV.U32 R49, RZ, RZ, R39 ;  /* 0x000000ffff317224 */ /* 0x000fe200078e0027 */
[----:B------:R-:W-:Y:S01]  /*3fe0*/  PRMT R111, R51, 0x7610, R111 ;  /* 0x00007610336f7816 */ /* 0x000fe2000000006f */
[----:B------:R-:W-:Y:S01]  /*3ff0*/  IMAD.MOV.U32 R51, RZ, RZ, R37 ;  /* 0x000000ffff337224 */ /* 0x000fe200078e0025 */
[----:B------:R-:W-:-:S02]  /*4000*/  PRMT R109, R109, 0x5410, R50 ;  /* 0x000054106d6d7816 */ /* 0x000fc40000000032 */
[----:B------:R-:W-:Y:S02]  /*4010*/  MOV R50, R36 ;  /* 0x0000002400327202 */ /* 0x000fe40000000f00 */
[----:B------:R-:W-:Y:S02]  /*4020*/  PRMT R107, R48, 0x7610, R107 ;  /* 0x00007610306b7816 */ /* 0x000fe4000000006b */
[----:B------:R-:W-:Y:S02]  /*4030*/  PRMT R112, R112, 0x5410, R49 ;  /* 0x0000541070707816 */ /* 0x000fe40000000031 */
[----:B------:R-:W-:Y:S02]  /*4040*/  PRMT R109, R50, 0x7610, R109 ;  /* 0x00007610326d7816 */ /* 0x000fe4000000006d */
[----:B------:R-:W-:Y:S01]  /*4050*/  PRMT R113, R51, 0x7610, R113 ;  /* 0x0000761033717816 */ /* 0x000fe20000000071 */
[----:B------:R-:W-:Y:S06]  /*4060*/  @!P3 BRA `(.L_x_438) ;  /* 0x000000000004b947 */ /* 0x000fec0003800000 */
[----:B------:R-:W-:Y:S01]  /*4070*/  BPT.TRAP 0x1 ;  /* 0x000000040000795c */ /* 0x000fe20000300000 */
.L_x_438:
[----:B------:R-:W-:Y:S01]  /*4080*/  IMAD R83, R19, 0x8, R2 ;  /* 0x0000000813537824 */ /* 0x000fe200078e0202 */
[----:B------:R-:W-:Y:S01]  /*4090*/  SHF.L.U32 R95, R153, 0x1f, RZ ;  /* 0x0000001f995f7819 */ /* 0x000fe200000006ff */
[----:B------:R-:W0:Y:S01]  /*40a0*/  LDC R97, c[0x0][0x2f4] ;  /* 0x0000bd00ff617b82 */ /* 0x000e220000000800 */
[----:B------:R-:W-:Y:S02]  /*40b0*/  BSSY B1, `(.L_x_439) ;  /* 0x0000004000017945 */ /* 0x000fe40003800000 */
[----:B------:R-:W1:Y:S01]  /*40c0*/  SYNCS.PHASECHK.TRANS64.TRYWAIT P5, [R83+URZ+0x30890], R95 ;  /* 0x0308905f530075a7 */ /* 0x000e6200080a017f */
[----:B0-----:R-:W-:Y:S01]  /*40d0*/  IMAD.IADD R99, R97, 0x1, -R74 ;  /* 0x0000000161637824 */ /* 0x001fe200078e0a4a */
[----:B-1----:R-:W-:Y:S06]  /*40e0*/  @!P5 BRA `(.L_x_440) ;  /* 0x0000015400b0d947 */ /* 0x002fec0003800000 */
.L_x_673:
[----:B------:R-:W-:Y:S05]  /*40f0*/  BSYNC B1 ;  /* 0x0000000000017941 */ /* 0x000fea0003800000 */
.L_x_439:
[----:B------:R-:W-:Y:S01]  /*4100*/  ISETP.GE.OR P5, PT, R18, R87, P1 ;  /* 0x000000571200720c */ /* 0x000fe20000fa6670 */
[----:B------:R-:W-:-:S12]  /*4110*/  BSSY B1, `(.L_x_441) ;  /* 0x000007e000017945 */ /* 0x000fd80003800000 */
[----:B------:R-:W-:Y:S05]  /*4120*/  @P5 BRA `(.L_x_442) ;  /* 0x0000000400f05947 */ /* 0x000fea0003800000 */
[----:B------:R-:W1:Y:S01]  /*4130*/  S2R R50, SR_TID.X ;  /* 0x0000000000327919 */ /* 0x000e620000002100 */
[----:B------:R-:W-:Y:S01]  /*4140*/  SHF.R.S32.HI R48, RZ, 0x1f, R18 ;  /* 0x0000001fff307819 */ /* 0x000fe20000011412 */
[-C--:B------:R-:W-:Y:S01]  /*4150*/  IMAD.WIDE.U32 R92, R18, R90.reuse, R88 ;  /* 0x0000005a125c7225 */ /* 0x080fe200078e0058 */
[----:B------:R-:W-:Y:S03]  /*4160*/  BSSY B2, `(.L_x_443) ;  /* 0x000006c000027945 */ /* 0x000fe60003800000 */
[----:B------:R-:W-:Y:S01]  /*4170*/  IMAD R48, R48, R90, RZ ;  /* 0x0000005a30307224 */ /* 0x000fe200078e02ff */
[----:B------:R-:W-:-:S03]  /*4180*/  IADD3 R96, P5, P6, R62, R92, R65 ;  /* 0x0000005c3e607210 */ /* 0x000fc60007ebe041 */
[----:B------:R-:W-:Y:S01]  /*4190*/  IMAD R49, R18, R91, R48 ;  /* 0x0000005b12317224 */ /* 0x000fe200078e0230 */
[----:B------:R-:W-:-:S04]  /*41a0*/  SEL R48, R74, R99, !P0 ;  /* 0x000000634a307207 */ /* 0x000fc80004000000 */
[----:B------:R-:W-:Y:S02]  /*41b0*/  IADD3 R100, R49, R93, RZ ;  /* 0x0000005d31647210 */ /* 0x000fe40007ffe0ff */
[----:B------:R-:W-:Y:S02]  /*41c0*/  SHF.R.S32.HI R49, RZ, 0x1f, R48 ;  /* 0x0000001fff317819 */ /* 0x000fe40000011430 */
[----:B------:R-:W-:Y:S02]  /*41d0*/  IADD3.X R98, R81, R100, R32, P5, P6 ;  /* 0x0000006451627210 */ /* 0x000fe40002fec420 */
[----:B------:R-:W-:-:S04]  /*41e0*/  LEA.HI R49, R49, R48, RZ, 0x4 ;  /* 0x0000003031317211 */ /* 0x000fc800078f20ff */
[----:B------:R-:W-:-:S05]  /*41f0*/  LEA.HI.SX32 R49, R49, R64, 0x1c ;  /* 0x0000004031317211 */ /* 0x000fca00078fe2ff */
[----:B------:R-:W-:Y:S02]  /*4200*/  IMAD.SHL.U32 R101, R49, 0x8, RZ ;  /* 0x0000000831657824 */ /* 0x000fe400078e00ff */
[----:B-1----:R-:W-:-:S03]  /*4210*/  VIADD R51, R50, 0xffffff80 ;  /* 0xffffff8032337836 */ /* 0x002fc60000000000 */
[----:B------:R-:W-:Y:S02]  /*4220*/  LOP3.LUT R49, R79, 0x38, R101, 0xf8, !PT ;  /* 0x000000384f317812 */ /* 0x000fe400078ef865 */
[----:B------:R-:W-:Y:S02]  /*4230*/  SHF.R.S32.HI R50, RZ, 0x1f, R51 ;  /* 0x0000001fff327819 */ /* 0x000fe40000011433 */
[----:B------:R-:W-:Y:S02]  /*4240*/  LOP3.LUT R49, R49, R76, RZ, 0x3c, !PT ;  /* 0x0000004c31317212 */ /* 0x000fe400078e3cff */
[----:B------:R-:W-:-:S04]  /*4250*/  LEA.HI R50, R50, R51, RZ, 0x5 ;  /* 0x0000003332327211 */ /* 0x000fc800078f28ff */
[----:B------:R-:W-:-:S05]  /*4260*/  SHF.R.S32.HI R50, RZ, 0x5, R50 ;  /* 0x00000005ff327819 */ /* 0x000fca0000011432 */
[----:B------:R-:W-:Y:S02]  /*4270*/  IMAD R48, R50, 0x200, R49 ;  /* 0x0000020032307824 */ /* 0x000fe400078e0231 */
[C---:B------:R-:W-:Y:S02]  /*4280*/  IMAD R49, R19.reuse, 0x3000, R31 ;  /* 0x0000300013317824 */ /* 0x040fe400078e021f */
[----:B------:R-:W-:-:S03]  /*4290*/  IMAD R51, R19, 0x3000, R48 ;  /* 0x0000300013337824 */ /* 0x000fc600078e0230 */
[----:B------:R-:W-:Y:S01]  /*42a0*/  LEA R49, R49, R2, 0x1 ;  /* 0x0000000231317211 */ /* 0x000fe200078e08ff */
[----:B------:R-:W-:-:S05]  /*42b0*/  IMAD R52, R51, 0x2, R2 ;  /* 0x0000000233347824 */ /* 0x000fca00078e0202 */
[----:B------:R-:W1:Y:S04]  /*42c0*/  LDS.128 R48, [R49+0x12400] ;  /* 0x0124000031307984 */ /* 0x000e680000000c00 */
[----:B------:R-:W2:Y:S01]  /*42d0*/  LDS.128 R52, [R52+0x12400] ;  /* 0x0124000034347984 */ /* 0x000ea20000000c00 */
[----:B------:R-:W-:Y:S05]  /*42e0*/  @P4 BRA `(.L_x_444) ;  /* 0x00000004004c4947 */ /* 0x000fea0003800000 */
[--C-:B------:R-:W-:Y:S01]  /*42f0*/  SHF.R.U64 R12, R12, 0x10, R13.reuse ;  /* 0x000000100c0c7819 */ /* 0x100fe2000000120d */
[----:B------:R-:W-:Y:S01]  /*4300*/  HADD2.F32 R113, -RZ, R113.H0_H0 ;  /* 0x20000071ff717230 */ /* 0x000fe20000004100 */
[----:B------:R-:W-:Y:S01]  /*4310*/  SHF.R.U32.HI R102, RZ, 0x10, R13 ;  /* 0x00000010ff667819 */ /* 0x000fe2000001160d */
[----:B--2---:R-:W-:Y:S01]  /*4320*/  HADD2.F32 R108, -RZ, R53.H0_H0 ;  /* 0x20000035ff6c7230 */ /* 0x004fe20000004100 */
[----:B------:R-:W-:Y:S01]  /*4330*/  SHF.R.U64 R13, R36, 0x10, R37 ;  /* 0x00000010240d7819 */ /* 0x000fe20000001225 */
[----:B-1----:R-:W-:Y:S01]  /*4340*/  HADD2.F32 R110, -RZ, R49.H0_H0 ;  /* 0x20000031ff6e7230 */ /* 0x002fe20000004100 */
[--C-:B------:R-:W-:Y:S01]  /*4350*/  SHF.R.U64 R14, R14, 0x10, R15.reuse ;  /* 0x000000100e0e7819 */ /* 0x100fe2000000120f */
[----:B------:R-:W-:Y:S01]  /*4360*/  HADD2.F32 R111, -RZ, R111.H0_H0 ;  /* 0x2000006fff6f7230 */ /* 0x000fe20000004100 */
[----:B------:R-:W-:Y:S01]  /*4370*/  SHF.R.U32.HI R36, RZ, 0x10, R15 ;  /* 0x00000010ff247819 */ /* 0x000fe2000001160f */
[----:B------:R-:W-:Y:S01]  /*4380*/  HADD2.F32 R53, -RZ, R53.H1_H1 ;  /* 0x30000035ff357230 */ /* 0x000fe20000004100 */
[--C-:B------:R-:W-:Y:S01]  /*4390*/  SHF.R.U64 R15, R38, 0x10, R39.reuse ;  /* 0x00000010260f7819 */ /* 0x100fe20000001227 */
[----:B------:R-:W-:Y:S01]  /*43a0*/  HADD2.F32 R49, -RZ, R49.H1_H1 ;  /* 0x30000031ff317230 */ /* 0x000fe20000004100 */
[----:B------:R-:W-:Y:S01]  /*43b0*/  SHF.R.U32.HI R38, RZ, 0x10, R39 ;  /* 0x00000010ff267819 */ /* 0x000fe20000011627 */
[-C--:B------:R-:W-:Y:S01]  /*43c0*/  FMUL.FTZ R39, R108, R113.reuse ;  /* 0x000000716c277220 */ /* 0x080fe20000410000 */
[----:B------:R-:W-:Y:S01]  /*43d0*/  SHF.R.U32.HI R37, RZ, 0x10, R37 ;  /* 0x00000010ff257819 */ /* 0x000fe20000011625 */
[----:B------:R-:W-:Y:S01]  /*43e0*/  FMUL.FTZ R113, R110, R113 ;  /* 0x000000716e717220 */ /* 0x000fe20000410000 */
[----:B------:R-:W-:-:S02]  /*43f0*/  HADD2.F32 R13, -RZ, R13.H0_H0 ;  /* 0x2000000dff0d7230 */ /* 0x000fc40000004100 */
[-C--:B------:R-:W-:Y:S01]  /*4400*/  FFMA.FTZ R39, R110, R111.reuse, -R39 ;  /* 0x0000006f6e277223 */ /* 0x080fe20000010827 */
[----:B------:R-:W-:Y:S02]  /*4410*/  HADD2.F32 R110, -RZ, R37.H0_H0 ;  /* 0x20000025ff6e7230 */ /* 0x000fe40000004100 */
[----:B------:R-:W-:Y:S01]  /*4420*/  FFMA.FTZ R37, R108, R111, R113 ;  /* 0x0000006f6c257223 */ /* 0x000fe20000010071 */
[----:B------:R-:W-:Y:S02]  /*4430*/  HADD2.F32 R108, -RZ, R102.H0_H0 ;  /* 0x20000066ff6c7230 */ /* 0x000fe40000004100 */
[-C--:B------:R-:W-:Y:S01]  /*4440*/  FMUL.FTZ R102, R53, R110.reuse ;  /* 0x0000006e35667220 */ /* 0x080fe20000410000 */
[C---:B------:R-:W-:Y:S01]  /*4450*/  FMUL.FTZ R114, R49.reuse, R110 ;  /* 0x0000006e31727220 */ /* 0x040fe20000410000 */
[----:B------:R-:W-:Y:S02]  /*4460*/  HADD2.F32 R110, -RZ, R112.H1_H1 ;  /* 0x30000070ff6e7230 */ /* 0x000fe40000004100 */
[----:B------:R-:W-:Y:S01]  /*4470*/  FFMA.FTZ R102, R49, R108, -R102 ;  /* 0x0000006c31667223 */ /* 0x000fe20000010866 */
[----:B------:R-:W-:-:S02]  /*4480*/  HADD2.F32 R49, -RZ, R55.H0_H0 ;  /* 0x20000037ff317230 */ /* 0x000fc40000004100 */
[----:B------:R-:W-:Y:S01]  /*4490*/  FFMA.FTZ R108, R53, R108, R114 ;  /* 0x0000006c356c7223 */ /* 0x000fe20000010072 */
[----:B------:R-:W-:Y:S02]  /*44a0*/  HADD2.F32 R53, -RZ, R51.H0_H0 ;  /* 0x20000033ff357230 */ /* 0x000fe40000004100 */
[----:B------:R-:W-:Y:S02]  /*44b0*/  HADD2.F32 R112, -RZ, R112.H0_H0 ;  /* 0x20000070ff707230 */ /* 0x000fe40000004100 */
[-C--:B------:R-:W-:Y:S01]  /*44c0*/  FMUL.FTZ R116, R49, R110.reuse ;  /* 0x0000006e31747220 */ /* 0x080fe20000410000 */
[----:B------:R-:W-:Y:S02]  /*44d0*/  HADD2.F32 R55, -RZ, R55.H1_H1 ;  /* 0x30000037ff377230 */ /* 0x000fe40000004100 */
[C---:B------:R-:W-:Y:S01]  /*44e0*/  FMUL.FTZ R118, R53.reuse, R110 ;  /* 0x0000006e35767220 */ /* 0x040fe20000410000 */
[----:B------:R-:W-:Y:S02]  /*44f0*/  HADD2.F32 R114, -RZ, R38.H0_H0 ;  /* 0x20000026ff727230 */ /* 0x000fe40000004100 */
[----:B------:R-:W-:Y:S01]  /*4500*/  FFMA.FTZ R38, R53, R112, -R116 ;  /* 0x0000007035267223 */ /* 0x000fe20000010874 */
[----:B------:R-:W-:Y:S01]  /*4510*/  HADD2.F32 R51, -RZ, R51.H1_H1 ;  /* 0x30000033ff337230 */ /* 0x000fe20000004100 */
[----:B------:R-:W-:Y:S01]  /*4520*/  F2FP.F16.F32.PACK_AB R39, R102, R39 ;  /* 0x000000276627723e */ /* 0x000fe200000000ff */
[----:B------:R-:W-:-:S02]  /*4530*/  HADD2.F32 R110, -RZ, R36.H0_H0 ;  /* 0x20000024ff6e7230 */ /* 0x000fc40000004100 */
[----:B------:R-:W-:Y:S01]  /*4540*/  FMUL.FTZ R116, R55, R114 ;  /* 0x0000007237747220 */ /* 0x000fe20000410000 */
[----:B------:R-:W-:Y:S01]  /*4550*/  FFMA.FTZ R36, R49, R112, R118 ;  /* 0x0000007031247223 */ /* 0x000fe20000010076 */
[C---:B------:R-:W-:Y:S01]  /*4560*/  FMUL.FTZ R114, R51.reuse, R114 ;  /* 0x0000007233727220 */ /* 0x040fe20000410000 */
[--C-:B------:R-:W-:Y:S02]  /*4570*/  HADD2.F32 R53, -RZ, R109.reuse.H1_H1 ;  /* 0x3000006dff357230 */ /* 0x100fe40000004100 */
[-C--:B------:R-:W-:Y:S01]  /*4580*/  FFMA.FTZ R49, R51, R110.reuse, -R116 ;  /* 0x0000006e33317223 */ /* 0x080fe20000010874 */
[----:B------:R-:W-:Y:S02]  /*4590*/  HADD2.F32 R109, -RZ, R109.H0_H0 ;  /* 0x2000006dff6d7230 */ /* 0x000fe40000004100 */
[----:B------:R-:W-:Y:S01]  /*45a0*/  FFMA.FTZ R51, R55, R110, R114 ;  /* 0x0000006e37337223 */ /* 0x000fe20000010072 */
[----:B------:R-:W-:Y:S01]  /*45b0*/  HADD2.F32 R110, -RZ, R52.H0_H0 ;  /* 0x20000034ff6e7230 */ /* 0x000fe20000004100 */
[----:B------:R-:W-:Y:S01]  /*45c0*/  F2FP.F16.F32.PACK_AB R37, R108, R37 ;  /* 0x000000256c25723e */ /* 0x000fe200000000ff */
[----:B------:R-:W-:Y:S01]  /*45d0*/  HADD2.F32 R112, -RZ, R48.H0_H0 ;  /* 0x20000030ff707230 */ /* 0x000fe20000004100 */
[----:B------:R-:W-:Y:S01]  /*45e0*/  F2FP.F16.F32.PACK_AB R38, R49, R38 ;  /* 0x000000263126723e */ /* 0x000fe200000000ff */
[----:B------:R-:W-:-:S02]  /*45f0*/  HADD2.F32 R52, -RZ, R52.H1_H1 ;  /* 0x30000034ff347230 */ /* 0x000fc40000004100 */
[-C--:B------:R-:W-:Y:S01]  /*4600*/  FMUL.FTZ R111, R110, R109.reuse ;  /* 0x0000006d6e6f7220 */ /* 0x080fe20000410000 */
[----:B------:R-:W-:Y:S02]  /*4610*/  HADD2.F32 R48, -RZ, R48.H1_H1 ;  /* 0x30000030ff307230 */ /* 0x000fe40000004100 */
[----:B------:R-:W-:Y:S01]  /*4620*/  FMUL.FTZ R109, R112, R109 ;  /* 0x0000006d706d7220 */ /* 0x000fe20000410000 */
[----:B------:R-:W-:Y:S02]  /*4630*/  HADD2.F32 R55, -RZ, R12.H0_H0 ;  /* 0x2000000cff377230 */ /* 0x000fe40000004100 */
[----:B------:R-:W-:Y:S01]  /*4640*/  FMUL.FTZ R113, R52, R13 ;  /* 0x0000000d34717220 */ /* 0x000fe20000410000 */
[----:B------:R-:W-:Y:S01]  /*4650*/  FFMA.FTZ R12, R112, R53, -R111 ;  /* 0x00000035700c7223 */ /* 0x000fe2000001086f */
[----:B------:R-:W-:Y:S01]  /*4660*/  FMUL.FTZ R115, R48, R13 ;  /* 0x0000000d30737220 */ /* 0x000fe20000410000 */
[----:B------:R-:W-:Y:S01]  /*4670*/  FFMA.FTZ R13, R110, R53, R109 ;  /* 0x000000356e0d7223 */ /* 0x000fe2000001006d */
[----:B------:R-:W-:Y:S01]  /*4680*/  FFMA.FTZ R53, R48, R55, -R113 ;  /* 0x0000003730357223 */ /* 0x000fe20000010871 */
[----:B------:R-:W-:-:S02]  /*4690*/  HADD2.F32 R109, -RZ, R15.H0_H0 ;  /* 0x2000000fff6d7230 */ /* 0x000fc40000004100 */
[----:B------:R-:W-:Y:S01]  /*46a0*/  FFMA.FTZ R52, R52, R55, R115 ;  /* 0x0000003734347223 */ /* 0x000fe20000010073 */
[----:B------:R-:W-:Y:S02]  /*46b0*/  HADD2.F32 R55, -RZ, R54.H0_H0 ;  /* 0x20000036ff377230 */ /* 0x000fe40000004100 */
[--C-:B------:R-:W-:Y:S02]  /*46c0*/  HADD2.F32 R110, -RZ, R107.reuse.H0_H0 ;  /* 0x2000006bff6e7230 */ /* 0x100fe40000004100 */
[----:B------:R-:W-:Y:S01]  /*46d0*/  HADD2.F32 R15, -RZ, R50.H0_H0 ;  /* 0x20000032ff0f7230 */ /* 0x000fe20000004100 */
[----:B------:R-:W-:Y:S01]  /*46e0*/  F2FP.F16.F32.PACK_AB R52, R52, R13 ;  /* 0x0000000d3434723e */ /* 0x000fe200000000ff */
[----:B------:R-:W-:Y:S02]  /*46f0*/  HADD2.F32 R54, -RZ, R54.H1_H1 ;  /* 0x30000036ff367230 */ /* 0x000fe40000004100 */
[----:B------:R-:W-:Y:S02]  /*4700*/  HADD2.F32 R50, -RZ, R50.H1_H1 ;  /* 0x30000032ff327230 */ /* 0x000fe40000004100 */
[----:B------:R-:W-:-:S02]  /*4710*/  HADD2.F32 R48, -RZ, R107.H1_H1 ;  /* 0x3000006bff307230 */ /* 0x000fc40000004100 */
[-C--:B------:R-:W-:Y:S01]  /*4720*/  FMUL.FTZ R111, R54, R109.reuse ;  /* 0x0000006d366f7220 */ /* 0x080fe20000410000 */
[----:B------:R-:W-:Y:S02]  /*4730*/  HADD2.F32 R107, -RZ, R14.H0_H0 ;  /* 0x2000000eff6b7230 */ /* 0x000fe40000004100 */
[-C--:B------:R-:W-:Y:S01]  /*4740*/  FMUL.FTZ R14, R55, R110.reuse ;  /* 0x0000006e370e7220 */ /* 0x080fe20000410000 */
[C---:B------:R-:W-:Y:S01]  /*4750*/  FMUL.FTZ R110, R15.reuse, R110 ;  /* 0x0000006e0f6e7220 */ /* 0x040fe20000410000 */
[C---:B------:R-:W-:Y:S01]  /*4760*/  FMUL.FTZ R109, R50.reuse, R109 ;  /* 0x0000006d326d7220 */ /* 0x040fe20000410000 */
[----:B------:R-:W-:Y:S02]  /*4770*/  IMAD.MOV.U32 R49, RZ, RZ, R39 ;  /* 0x000000ffff317224 */ /* 0x000fe400078e0027 */
[-C--:B------:R-:W-:Y:S01]  /*4780*/  FFMA.FTZ R14, R15, R48.reuse, -R14 ;  /* 0x000000300f0e7223 */ /* 0x080fe2000001080e */
[----:B------:R-:W-:Y:S01]  /*4790*/  FFMA.FTZ R110, R55, R48, R110 ;  /* 0x00000030376e7223 */ /* 0x000fe2000001006e */
[-C--:B------:R-:W-:Y:S01]  /*47a0*/  FFMA.FTZ R111, R50, R107.reuse, -R111 ;  /* 0x0000006b326f7223 */ /* 0x080fe2000001086f */
[----:B------:R-:W-:Y:S01]  /*47b0*/  FFMA.FTZ R109, R54, R107, R109 ;  /* 0x0000006b366d7223 */ /* 0x000fe2000001006d */
[----:B------:R-:W-:-:S02]  /*47c0*/  F2FP.F16.F32.PACK_AB R55, R51, R36 ;  /* 0x000000243337723e */ /* 0x000fc400000000ff */
[----:B------:R-:W-:Y:S01]  /*47d0*/  F2FP.F16.F32.PACK_AB R48, R53, R12 ;  /* 0x0000000c3530723e */ /* 0x000fe200000000ff */
[----:B------:R-:W-:Y:S01]  /*47e0*/  IMAD.MOV.U32 R53, RZ, RZ, R37 ;  /* 0x000000ffff357224 */ /* 0x000fe200078e0025 */
[----:B------:R-:W-:Y:S02]  /*47f0*/  F2FP.F16.F32.PACK_AB R50, R111, R14 ;  /* 0x0000000e6f32723e */ /* 0x000fe400000000ff */
[----:B------:R-:W-:Y:S02]  /*4800*/  F2FP.F16.F32.PACK_AB R54, R109, R110 ;  /* 0x0000006e6d36723e */ /* 0x000fe400000000ff */
[----:B------:R-:W-:-:S07]  /*4810*/  MOV R51, R38 ;  /* 0x0000002600337202 */ /* 0x000fce0000000f00 */
.L_x_444:
[----:B------:R-:W-:Y:S05]  /*4820*/  BSYNC B2 ;  /* 0x0000000000027941 */ /* 0x000fea0003800000 */
.L_x_443:
[----:B------:R-:W-:Y:S02]  /*4830*/  ISETP.GE.AND P5, PT, R101, R97, PT ;  /* 0x000000616500720c */ /* 0x000fe40003fa6270 */
[----:B------:R-:W-:-:S11]  /*4840*/  P2R R13, PR, RZ, 0x1 ;  /* 0x00000001ff0d7803 */ /* 0x000fd60000000000 */
[--C-:B------:R-:W-:Y:S02]  /*4850*/  @!P5 SHF.R.S32.HI R12, RZ, 0x1f, R101.reuse ;  /* 0x0000001fff0cd819 */ /* 0x100fe40000011465 */
[----:B------:R-:W-:-:S04]  /*4860*/  @!P5 IADD3 R92, P0, P6, R62, R92, R101 ;  /* 0x0000005c3e5cd210 */ /* 0x000fc80007e1e065 */
[----:B------:R-:W-:Y:S02]  /*4870*/  @!P5 IADD3.X R100, R81, R100, R12, P0, P6 ;  /* 0x000000645164d210 */ /* 0x000fe400007ec40c */
[CC--:B------:R-:W-:Y:S02]  /*4880*/  LEA R12, P6, R96.reuse, R84.reuse, 0x1 ;  /* 0x00000054600c7211 */ /* 0x0c0fe400078c08ff */
[----:B------:R-:W-:Y:S02]  /*4890*/  ISETP.NE.AND P0, PT, R13, RZ, PT ;  /* 0x000000ff0d00720c */ /* 0x000fe40003f05270 */
[----:B------:R-:W-:Y:S02]  /*48a0*/  LEA.HI.X R13, R96, R85, R98, 0x1, P6 ;  /* 0x00000055600d7211 */ /* 0x000fe400030f0c62 */
[----:B------:R-:W-:-:S03]  /*48b0*/  @!P5 LEA R14, P6, R92, R84, 0x1 ;  /* 0x000000545c0ed211 */ /* 0x000fc600078c08ff */
[----:B-1----:R1:W-:Y:S01]  /*48c0*/  STG.E.128 desc[UR56][R12.64], R48 ;  /* 0x000000300c007986 */ /* 0x0023e2000c101d38 */
[----:B------:R-:W-:-:S05]  /*48d0*/  @!P5 LEA.HI.X R15, R92, R85, R100, 0x1, P6 ;  /* 0x000000555c0fd211 */ /* 0x000fca00030f0c64 */
[----:B--2---:R1:W-:Y:S04]  /*48e0*/  @!P5 STG.E.128 desc[UR56][R14.64], R52 ;  /* 0x000000340e00d986 */ /* 0x0043e8000c101d38 */
.L_x_442:
[----:B------:R-:W-:Y:S05]  /*48f0*/  BSYNC B1 ;  /* 0x0000000000017941 */ /* 0x000fea0003800000 */
.L_x_441:
[----:B-1----:R-:W-:Y:S02]  /*4900*/  VIADD R13, R18, 0x60 ;  /* 0x00000060120d7836 */ /* 0x002fe40000000000 */
[-C--:B------:R-:W-:Y:S02]  /*4910*/  IMAD R12, R77, R90.reuse, RZ ;  /* 0x0000005a4d0c7224 */ /* 0x080fe400078e02ff */
[C---:B------:R-:W-:Y:S01]  /*4920*/  IMAD.WIDE.U32 R88, R13.reuse, R90, R88 ;  /* 0x0000005a0d587225 */ /* 0x040fe200078e0058 */
[----:B------:R-:W-:-:S03]  /*4930*/  ISETP.GE.OR P5, PT, R13, R87, P1 ;  /* 0x000000570d00720c */ /* 0x000fc60000fa6670 */
[----:B------:R-:W-:-:S10]  /*4940*/  IMAD R91, R13, R91, R12 ;  /* 0x0000005b0d5b7224 */ /* 0x000fd400078e020c */
[----:B------:R-:W-:Y:S05]  /*4950*/  @P5 BRA `(.L_x_429) ;  /* 0x0000000800585947 */ /* 0x000fea0003800000 */
[----:B------:R-:W2:Y:S01]  /*4960*/  LDL R14, [R1+0x7c] ;  /* 0x00007c00010e7983 */ /* 0x000ea20000100800 */
[----:B------:R-:W-:Y:S01]  /*4970*/  IMAD.IADD R50, R89, 0x1, R91 ;  /* 0x0000000159327824 */ /* 0x000fe200078e025b */
[----:B------:R-:W-:Y:S01]  /*4980*/  IADD3 R12, P5, P6, R62, R88, R65 ;  /* 0x000000583e0c7210 */ /* 0x000fe20007ebe041 */
[----:B------:R-:W-:Y:S01]  /*4990*/  VIADD R15, R18, 0x60 ;  /* 0x00000060120f7836 */ /* 0x000fe20000000000 */
[----:B------:R-:W-:Y:S01]  /*49a0*/  SEL R99, R74, R99, !P0 ;  /* 0x000000634a637207 */ /* 0x000fe20004000000 */
[----:B------:R-:W-:Y:S01]  /*49b0*/  VIADD R36, R18, 0x60 ;  /* 0x0000006012247836 */ /* 0x000fe20000000000 */
[----:B------:R-:W-:Y:S01]  /*49c0*/  IADD3.X R13, R81, R50, R32, P5, P6 ;  /* 0x00000032510d7210 */ /* 0x000fe20002fec420 */
[----:B------:R-:W-:Y:S01]  /*49d0*/  BSSY B1, `(.L_x_445) ;  /* 0x000006a000017945 */ /* 0x000fe20003800000 */
[----:B------:R-:W-:Y:S01]  /*49e0*/  LEA R48, P5, R12, R84, 0x1 ;  /* 0x000000540c307211 */ /* 0x000fe200078a08ff */
[----:B------:R-:W-:Y:S01]  /*49f0*/  IMAD.SHL.U32 R36, R36, 0x40, RZ ;  /* 0x0000004024247824 */ /* 0x000fe200078e00ff */
[----:B------:R-:W-:-:S02]  /*4a00*/  SHF.L.U32 R15, R15, 0x6, RZ ;  /* 0x000000060f0f7819 */ /* 0x000fc400000006ff */
[----:B------:R-:W-:Y:S01]  /*4a10*/  LEA.HI.X R49, R12, R85, R13, 0x1, P5 ;  /* 0x000000550c317211 */ /* 0x000fe200028f0c0d */
[----:B------:R-:W-:Y:S01]  /*4a20*/  IMAD R13, R19, 0x3000, R3 ;  /* 0x00003000130d7824 */ /* 0x000fe200078e0203 */
[----:B------:R-:W-:Y:S02]  /*4a30*/  SHF.R.S32.HI R12, RZ, 0x1f, R99 ;  /* 0x0000001fff0c7819 */ /* 0x000fe40000011463 */
[----:B------:R-:W-:Y:S01]  /*4a40*/  LOP3.LUT R15, R15, 0x1c0, RZ, 0xc0, !PT ;  /* 0x000001c00f0f7812 */ /* 0x000fe200078ec0ff */
[----:B------:R-:W-:Y:S01]  /*4a50*/  IMAD R13, R13, 0x2, R2 ;  /* 0x000000020d0d7824 */ /* 0x000fe200078e0202 */
[----:B------:R-:W-:Y:S02]  /*4a60*/  LEA.HI R99, R12, R99, RZ, 0x4 ;  /* 0x000000630c637211 */ /* 0x000fe400078f20ff */
[----:B------:R-:W-:Y:S02]  /*4a70*/  LOP3.LUT R36, R36, 0x1c0, RZ, 0xc0, !PT ;  /* 0x000001c024247812 */ /* 0x000fe400078ec0ff */
[----:B------:R-:W-:-:S02]  /*4a80*/  LEA.HI.SX32 R51, R99, R64, 0x1c ;  /* 0x0000004063337211 */ /* 0x000fc400078fe2ff */
[----:B------:R-:W-:-:S03]  /*4a90*/  SHF.R.U32.HI R15, RZ, 0x3, R15 ;  /* 0x00000003ff0f7819 */ /* 0x000fc6000001160f */
[----:B------:R-:W-:-:S05]  /*4aa0*/  IMAD.SHL.U32 R51, R51, 0x8, RZ ;  /* 0x0000000833337824 */ /* 0x000fca00078e00ff */
[----:B------:R-:W-:-:S04]  /*4ab0*/  LOP3.LUT R12, R36, 0x38, R51, 0xf8, !PT ;  /* 0x00000038240c7812 */ /* 0x000fc800078ef833 */
[----:B------:R-:W-:-:S04]  /*4ac0*/  LOP3.LUT R12, R12, R15, RZ, 0x3c, !PT ;  /* 0x0000000f0c0c7212 */ /* 0x000fc800078e3cff */
[----:B--2---:R-:W-:-:S05]  /*4ad0*/  IADD3 R12, R14, R12, RZ ;  /* 0x0000000c0e0c7210 */ /* 0x004fca0007ffe0ff */
[----:B------:R-:W-:-:S04]  /*4ae0*/  IMAD R15, R19, 0x3000, R12 ;  /* 0x00003000130f7824 */ /* 0x000fc800078e020c */
[----:B------:R-:W-:Y:S02]  /*4af0*/  IMAD R36, R15, 0x2, R2 ;  /* 0x000000020f247824 */ /* 0x000fe400078e0202 */
[----:B------:R-:W1:Y:S04]  /*4b00*/  LDS.128 R12, [R13+0x12400] ;  /* 0x012400000d0c7984 */ /* 0x000e680000000c00 */
[----:B------:R-:W2:Y:S01]  /*4b10*/  LDS.128 R36, [R36+0x12400] ;  /* 0x0124000024247984 */ /* 0x000ea20000000c00 */
[----:B------:R-:W-:Y:S05]  /*4b20*/  @P4 BRA `(.L_x_446) ;  /* 0x0000000400504947 */ /* 0x000fea0003800000 */
[----:B------:R-:W-:Y:S01]  /*4b30*/  SHF.R.U64 R44, R44, 0x10, R45 ;  /* 0x000000102c2c7819 */ /* 0x000fe2000000122d */
[----:B--2---:R-:W-:Y:S01]  /*4b40*/  IMAD.MOV.U32 R53, RZ, RZ, R39 ;  /* 0x000000ffff357224 */ /* 0x004fe200078e0027 */
[----:B------:R-:W-:Y:S01]  /*4b50*/  SHF.R.U32.HI R55, RZ, 0x10, R45 ;  /* 0x00000010ff377819 */ /* 0x000fe2000001162d */
[----:B------:R-:W-:Y:S01]  /*4b60*/  IMAD.MOV.U32 R45, RZ, RZ, R37 ;  /* 0x000000ffff2d7224 */ /* 0x000fe200078e0025 */
[--C-:B------:R-:W-:Y:S01]  /*4b70*/  SHF.R.U64 R40, R40, 0x10, R41.reuse ;  /* 0x0000001028287819 */ /* 0x100fe20000001229 */
[----:B------:R-:W-:Y:S01]  /*4b80*/  HADD2.F32 R90, -RZ, R106.H1_H1 ;  /* 0x3000006aff5a7230 */ /* 0x000fe20000004100 */
[----:B------:R-:W-:Y:S01]  /*4b90*/  SHF.R.U32.HI R54, RZ, 0x10, R41 ;  /* 0x00000010ff367819 */ /* 0x000fe20000011629 */
[----:B------:R-:W-:Y:S01]  /*4ba0*/  HADD2.F32 R55, -RZ, R55.H0_H0 ;  /* 0x20000037ff377230 */ /* 0x000fe20000004100 */
[----:B------:R-:W-:Y:S01]  /*4bb0*/  SHF.R.U64 R41, R42, 0x10, R43 ;  /* 0x000000102a297819 */ /* 0x000fe2000000122b */
[----:B------:R-:W-:Y:S01]  /*4bc0*/  HADD2.F32 R39, -RZ, R45.H0_H0 ;  /* 0x2000002dff277230 */ /* 0x000fe20000004100 */
[----:B-1----:R-:W-:Y:S01]  /*4bd0*/  MOV R37, R15 ;  /* 0x0000000f00257202 */ /* 0x002fe20000000f00 */
[--C-:B------:R-:W-:Y:S01]  /*4be0*/  HADD2.F32 R15, -RZ, R13.reuse.H0_H0 ;  /* 0x2000000dff0f7230 */ /* 0x100fe20000004100 */
[----:B------:R-:W-:Y:S01]  /*4bf0*/  SHF.R.U64 R42, R46, 0x10, R47 ;  /* 0x000000102e2a7819 */ /* 0x000fe2000000122f */
[----:B------:R-:W-:-:S02]  /*4c00*/  HADD2.F32 R46, -RZ, R13.H1_H1 ;  /* 0x3000000dff2e7230 */ /* 0x000fc40000004100 */
[-C--:B------:R-:W-:Y:S01]  /*4c10*/  FMUL.FTZ R92, R39, R90.reuse ;  /* 0x0000005a275c7220 */ /* 0x080fe20000410000 */
[----:B------:R-:W-:Y:S02]  /*4c20*/  HADD2.F32 R52, -RZ, R104.H1_H1 ;  /* 0x30000068ff347230 */ /* 0x000fe40000004100 */
[C---:B------:R-:W-:Y:S01]  /*4c30*/  FMUL.FTZ R90, R15.reuse, R90 ;  /* 0x0000005a0f5a7220 */ /* 0x040fe20000410000 */
[----:B------:R-:W-:Y:S02]  /*4c40*/  HADD2.F32 R45, -RZ, R45.H1_H1 ;  /* 0x3000002dff2d7230 */ /* 0x000fe40000004100 */
[-C--:B------:R-:W-:Y:S01]  /*4c50*/  FMUL.FTZ R96, R46, R55.reuse ;  /* 0x000000372e607220 */ /* 0x080fe20000410000 */
[----:B------:R-:W-:Y:S01]  /*4c60*/  HADD2.F32 R54, -RZ, R54.H0_H0 ;  /* 0x20000036ff367230 */ /* 0x000fe20000004100 */
[----:B------:R-:W-:Y:S01]  /*4c70*/  SHF.R.U32.HI R47, RZ, 0x10, R47 ;  /* 0x00000010ff2f7819 */ /* 0x000fe2000001162f */
[-C--:B------:R-:W-:Y:S01]  /*4c80*/  FFMA.FTZ R13, R15, R52.reuse, -R92 ;  /* 0x000000340f0d7223 */ /* 0x080fe2000001085c */
[----:B------:R-:W-:Y:S01]  /*4c90*/  FMUL.FTZ R91, R45, R55 ;  /* 0x000000372d5b7220 */ /* 0x000fe20000410000 */
[----:B------:R-:W-:Y:S01]  /*4ca0*/  FFMA.FTZ R15, R39, R52, R90 ;  /* 0x00000034270f7223 */ /* 0x000fe2000001005a */
[----:B------:R-:W-:Y:S01]  /*4cb0*/  FFMA.FTZ R52, R45, R54, R96 ;  /* 0x000000362d347223 */ /* 0x000fe20000010060 */
[----:B------:R-:W-:Y:S01]  /*4cc0*/  HADD2.F32 R92, -RZ, R105.H1_H1 ;  /* 0x30000069ff5c7230 */ /* 0x000fe20000004100 */
[----:B------:R-:W-:Y:S01]  /*4cd0*/  SHF.R.U32.HI R43, RZ, 0x10, R43 ;  /* 0x00000010ff2b7819 */ /* 0x000fe2000001162b */
[----:B------:R-:W-:-:S02]  /*4ce0*/  HADD2.F32 R45, -RZ, R53.H0_H0 ;  /* 0x20000035ff2d7230 */ /* 0x000fc40000004100 */
[----:B------:R-:W-:Y:S01]  /*4cf0*/  FFMA.FTZ R46, R46, R54, -R91 ;  /* 0x000000362e2e7223 */ /* 0x000fe2000001085b */
[----:B------:R-:W-:Y:S02]  /*4d00*/  HADD2.F32 R39, -RZ, R37.H0_H0 ;  /* 0x20000025ff277230 */ /* 0x000fe40000004100 */
[----:B------:R-:W-:Y:S02]  /*4d10*/  HADD2.F32 R53, -RZ, R53.H1_H1 ;  /* 0x30000035ff357230 */ /* 0x000fe40000004100 */
[-C--:B------:R-:W-:Y:S01]  /*4d20*/  FMUL.FTZ R96, R45, R92.reuse ;  /* 0x0000005c2d607220 */ /* 0x080fe20000410000 */
[----:B------:R-:W-:Y:S02]  /*4d30*/  HADD2.F32 R47, -RZ, R47.H0_H0 ;  /* 0x2000002fff2f7230 */ /* 0x000fe40000004100 */
[----:B------:R-:W-:Y:S01]  /*4d40*/  FMUL.FTZ R92, R39, R92 ;  /* 0x0000005c275c7220 */ /* 0x000fe20000410000 */
[----:B------:R-:W-:Y:S01]  /*4d50*/  HADD2.F32 R54, -RZ, R37.H1_H1 ;  /* 0x30000025ff367230 */ /* 0x000fe20000004100 */
[----:B------:R-:W-:Y:S01]  /*4d60*/  F2FP.F16.F32.PACK_AB R13, R46, R13 ;  /* 0x0000000d2e0d723e */ /* 0x000fe200000000ff */
[----:B------:R-:W-:-:S02]  /*4d70*/  HADD2.F32 R90, -RZ, R103.H1_H1 ;  /* 0x30000067ff5a7230 */ /* 0x000fc40000004100 */
[-C--:B------:R-:W-:Y:S01]  /*4d80*/  FMUL.FTZ R55, R53, R47.reuse ;  /* 0x0000002f35377220 */ /* 0x080fe20000410000 */
[----:B------:R-:W-:Y:S02]  /*4d90*/  HADD2.F32 R43, -RZ, R43.H0_H0 ;  /* 0x2000002bff2b7230 */ /* 0x000fe40000004100 */
[C---:B------:R-:W-:Y:S01]  /*4da0*/  FMUL.FTZ R98, R54.reuse, R47 ;  /* 0x0000002f36627220 */ /* 0x040fe20000410000 */
[----:B------:R-:W-:Y:S02]  /*4db0*/  HADD2.F32 R47, -RZ, R44.H0_H0 ;  /* 0x2000002cff2f7230 */ /* 0x000fe40000004100 */
[-C--:B------:R-:W-:Y:S01]  /*4dc0*/  FFMA.FTZ R37, R39, R90.reuse, -R96 ;  /* 0x0000005a27257223 */ /* 0x080fe20000010860 */
[----:B------:R-:W-:Y:S01]  /*4dd0*/  FFMA.FTZ R39, R45, R90, R92 ;  /* 0x0000005a2d277223 */ /* 0x000fe2000001005c */
[-C--:B------:R-:W-:Y:S01]  /*4de0*/  FFMA.FTZ R54, R54, R43.reuse, -R55 ;  /* 0x0000002b36367223 */ /* 0x080fe20000010837 */
[----:B------:R-:W-:Y:S01]  /*4df0*/  FFMA.FTZ R90, R53, R43, R98 ;  /* 0x0000002b355a7223 */ /* 0x000fe20000010062 */
[----:B------:R-:W-:-:S02]  /*4e00*/  HADD2.F32 R44, -RZ, R36.H0_H0 ;  /* 0x20000024ff2c7230 */ /* 0x000fc40000004100 */
[----:B------:R-:W-:Y:S01]  /*4e10*/  HADD2.F32 R106, -RZ, R106.H0_H0 ;  /* 0x2000006aff6a7230 */ /* 0x000fe20000004100 */
[----:B------:R-:W-:Y:S01]  /*4e20*/  F2FP.F16.F32.PACK_AB R54, R54, R37 ;  /* 0x000000253636723e */ /* 0x000fe200000000ff */
[----:B------:R-:W-:Y:S01]  /*4e30*/  HADD2.F32 R43, -RZ, R12.H0_H0 ;  /* 0x2000000cff2b7230 */ /* 0x000fe20000004100 */
[----:B------:R-:W-:Y:S01]  /*4e40*/  F2FP.F16.F32.PACK_AB R37, R52, R15 ;  /* 0x0000000f3425723e */ /* 0x000fe200000000ff */
[----:B------:R-:W-:Y:S01]  /*4e50*/  HADD2.F32 R36, -RZ, R36.H1_H1 ;  /* 0x30000024ff247230 */ /* 0x000fe20000004100 */
[----:B------:R-:W-:Y:S01]  /*4e60*/  F2FP.F16.F32.PACK_AB R39, R90, R39 ;  /* 0x000000275a27723e */ /* 0x000fe200000000ff */
[----:B------:R-:W-:Y:S02]  /*4e70*/  HADD2.F32 R12, -RZ, R12.H1_H1 ;  /* 0x3000000cff0c7230 */ /* 0x000fe40000004100 */
[----:B------:R-:W-:Y:S01]  /*4e80*/  FMUL.FTZ R53, R43, R106 ;  /* 0x0000006a2b357220 */ /* 0x000fe20000410000 */
[----:B------:R-:W-:Y:S02]  /*4e90*/  HADD2.F32 R104, -RZ, R104.H0_H0 ;  /* 0x20000068ff687230 */ /* 0x000fe40000004100 */
[----:B------:R-:W-:Y:S01]  /*4ea0*/  FMUL.FTZ R55, R36, R47 ;  /* 0x0000002f24377220 */ /* 0x000fe20000410000 */
[----:B------:R-:W-:-:S02]  /*4eb0*/  HADD2.F32 R45, -RZ, R40.H0_H0 ;  /* 0x20000028ff2d7230 */ /* 0x000fc40000004100 */
[----:B------:R-:W-:Y:S01]  /*4ec0*/  FMUL.FTZ R47, R12, R47 ;  /* 0x0000002f0c2f7220 */ /* 0x000fe20000410000 */
[C---:B------:R-:W-:Y:S01]  /*4ed0*/  FMUL.FTZ R40, R44.reuse, R106 ;  /* 0x0000006a2c287220 */ /* 0x040fe20000410000 */
[-C--:B------:R-:W-:Y:S01]  /*4ee0*/  FFMA.FTZ R53, R44, R104.reuse, R53 ;  /* 0x000000682c357223 */ /* 0x080fe20000010035 */
[----:B------:R-:W-:Y:S02]  /*4ef0*/  HADD2.F32 R105, -RZ, R105.H0_H0 ;  /* 0x20000069ff697230 */ /* 0x000fe40000004100 */
[-C--:B------:R-:W-:Y:S01]  /*4f00*/  FFMA.FTZ R44, R36, R45.reuse, R47 ;  /* 0x0000002d242c7223 */ /* 0x080fe2000001002f */
[----:B------:R-:W-:Y:S01]  /*4f10*/  FFMA.FTZ R40, R43, R104, -R40 ;  /* 0x000000682b287223 */ /* 0x000fe20000010828 */
[----:B------:R-:W-:Y:S01]  /*4f20*/  FFMA.FTZ R55, R12, R45, -R55 ;  /* 0x0000002d0c377223 */ /* 0x000fe20000010837 */
[----:B------:R-:W-:Y:S02]  /*4f30*/  HADD2.F32 R36, -RZ, R38.H0_H0 ;  /* 0x20000026ff247230 */ /* 0x000fe40000004100 */
[----:B------:R-:W-:-:S02]  /*4f40*/  HADD2.F32 R43, -RZ, R42.H0_H0 ;  /* 0x2000002aff2b7230 */ /* 0x000fc40000004100 */
[----:B------:R-:W-:Y:S02]  /*4f50*/  HADD2.F32 R12, -RZ, R14.H0_H0 ;  /* 0x2000000eff0c7230 */ /* 0x000fe40000004100 */
[-C--:B------:R-:W-:Y:S01]  /*4f60*/  FMUL.FTZ R45, R36, R105.reuse ;  /* 0x00000069242d7220 */ /* 0x080fe20000410000 */
[----:B------:R-:W-:Y:S02]  /*4f70*/  HADD2.F32 R38, -RZ, R38.H1_H1 ;  /* 0x30000026ff267230 */ /* 0x000fe40000004100 */
[----:B------:R-:W-:Y:S02]  /*4f80*/  HADD2.F32 R14, -RZ, R14.H1_H1 ;  /* 0x3000000eff0e7230 */ /* 0x000fe40000004100 */
[----:B------:R-:W-:Y:S01]  /*4f90*/  FMUL.FTZ R105, R12, R105 ;  /* 0x000000690c697220 */ /* 0x000fe20000410000 */
[----:B------:R-:W-:Y:S02]  /*4fa0*/  HADD2.F32 R103, -RZ, R103.H0_H0 ;  /* 0x20000067ff677230 */ /* 0x000fe40000004100 */
[----:B------:R-:W-:Y:S01]  /*4fb0*/  FMUL.FTZ R47, R38, R43 ;  /* 0x0000002b262f7220 */ /* 0x000fe20000410000 */
[----:B------:R-:W-:-:S02]  /*4fc0*/  HADD2.F32 R41, -RZ, R41.H0_H0 ;  /* 0x20000029ff297230 */ /* 0x000fc40000004100 */
[----:B------:R-:W-:Y:S01]  /*4fd0*/  FMUL.FTZ R43, R14, R43 ;  /* 0x0000002b0e2b7220 */ /* 0x000fe20000410000 */
[----:B------:R-:W-:Y:S02]  /*4fe0*/  IMAD.MOV.U32 R15, RZ, RZ, R54 ;  /* 0x000000ffff0f7224 */ /* 0x000fe400078e0036 */
[-C--:B------:R-:W-:Y:S01]  /*4ff0*/  FFMA.FTZ R45, R12, R103.reuse, -R45 ;  /* 0x000000670c2d7223 */ /* 0x080fe2000001082d */
[----:B------:R-:W-:Y:S01]  /*5000*/  FFMA.FTZ R105, R36, R103, R105 ;  /* 0x0000006724697223 */ /* 0x000fe20000010069 */
[-C--:B------:R-:W-:Y:S01]  /*5010*/  FFMA.FTZ R14, R14, R41.reuse, -R47 ;  /* 0x000000290e0e7223 */ /* 0x080fe2000001082f */
[----:B------:R-:W-:Y:S01]  /*5020*/  FFMA.FTZ R38, R38, R41, R43 ;  /* 0x0000002926267223 */ /* 0x000fe2000001002b */
[----:B------:R-:W-:Y:S02]  /*5030*/  F2FP.F16.F32.PACK_AB R12, R55, R40 ;  /* 0x00000028370c723e */ /* 0x000fe400000000ff */
[----:B------:R-:W-:Y:S02]  /*5040*/  F2FP.F16.F32.PACK_AB R36, R44, R53 ;  /* 0x000000352c24723e */ /* 0x000fe400000000ff */
[----:B------:R-:W-:-:S02]  /*5050*/  F2FP.F16.F32.PACK_AB R14, R14, R45 ;  /* 0x0000002d0e0e723e */ /* 0x000fc400000000ff */
[----:B------:R-:W-:-:S07]  /*5060*/  F2FP.F16.F32.PACK_AB R38, R38, R105 ;  /* 0x000000692626723e */ /* 0x000fce00000000ff */
.L_x_446:
[----:B------:R-:W-:Y:S05]  /*5070*/  BSYNC B1 ;  /* 0x0000000000017941 */ /* 0x000fea0003800000 */
.L_x_445:
[----:B-1----:R1:W-:Y:S01]  /*5080*/  STG.E.128 desc[UR56][R48.64], R12 ;  /* 0x0000000c30007986 */ /* 0x0023e2000c101d38 */
[----:B------:R-:W-:-:S13]  /*5090*/  ISETP.GE.AND P4, PT, R51, R97, PT ;  /* 0x000000613300720c */ /* 0x000fda0003f86270 */
[----:B------:R-:W-:Y:S05]  /*50a0*/  @P4 BRA `(.L_x_429) ;  /* 0x0000000000844947 */ /* 0x000fea0003800000 */
[--C-:B-1----:R-:W-:Y:S02]  /*50b0*/  SHF.R.S32.HI R12, RZ, 0x1f, R51.reuse ;  /* 0x0000001fff0c7819 */ /* 0x102fe40000011433 */
[----:B------:R-:W-:-:S04]  /*50c0*/  IADD3 R51, P4, P5, R62, R88, R51 ;  /* 0x000000583e337210 */ /* 0x000fc80007d9e033 */
[----:B------:R-:W-:Y:S02]  /*50d0*/  IADD3.X R50, R81, R50, R12, P4, P5 ;  /* 0x0000003251327210 */ /* 0x000fe400027ea40c */
[----:B------:R-:W-:-:S04]  /*50e0*/  LEA R84, P4, R51, R84, 0x1 ;  /* 0x0000005433547211 */ /* 0x000fc800078808ff */
[----:B------:R-:W-:-:S05]  /*50f0*/  LEA.HI.X R85, R51, R85, R50, 0x1, P4 ;  /* 0x0000005533557211 */ /* 0x000fca00020f0c32 */
[----:B--2---:R1:W-:Y:S01]  /*5100*/  STG.E.128 desc[UR56][R84.64], R36 ;  /* 0x0000002454007986 */ /* 0x0043e2000c101d38 */
[----:B------:R-:W-:Y:S05]  /*5110*/  BRA `(.L_x_429) ;  /* 0x0000000000687947 */ /* 0x000fea0003800000 */
.L_x_412:
[----:B------:R-:W-:-:S13]  /*5120*/  ISETP.NE.AND P3, PT, R156, 0x3, PT ;  /* 0x000000039c00780c */ /* 0x000fda0003f65270 */
[----:B------:R-:W-:Y:S05]  /*5130*/  @!P3 BRA `(.L_x_447) ;  /* 0x000000000004b947 */ /* 0x000fea0003800000 */
[----:B------:R-:W-:Y:S01]  /*5140*/  BPT.TRAP 0x1 ;  /* 0x000000040000795c */ /* 0x000fe20000300000 */
.L_x_447:
[----:B------:R-:W-:Y:S01]  /*5150*/  IMAD R83, R19, 0x8, R2 ;  /* 0x0000000813537824 */ /* 0x000fe200078e0202 */
[----:B------:R-:W-:Y:S01]  /*5160*/  SHF.L.U32 R95, R153, 0x1f, RZ ;  /* 0x0000001f995f7819 */ /* 0x000fe200000006ff */
[----:B------:R-:W-:Y:S01]  /*5170*/  IMAD R87, R29, -0xc0, R27 ;  /* 0xffffff401d577824 */ /* 0x000fe200078e021b */
[----:B------:R-:W-:Y:S02]  /*5180*/  BSSY B1, `(.L_x_448) ;  /* 0x0000004000017945 */ /* 0x000fe40003800000 */
[----:B------:R-:W0:Y:S02]  /*5190*/  SYNCS.PHASECHK.TRANS64.TRYWAIT P4, [R83+URZ+0x30890], R95 ;  /* 0x0308905f530075a7 */ /* 0x000e24000808017f */
[----:B------:R-:W-:Y:S01]  /*51a0*/  VIMNMX R87, R87, 0xc0, PT ;  /* 0x000000c057577848 */ /* 0x000fe20003fe0100 */
[----:B0-----:R-:W-:Y:S06]  /*51b0*/  @!P4 BRA `(.L_x_449) ;  /* 0x000001440090c947 */ /* 0x001fec0003800000 */
.L_x_674:
[----:B------:R-:W-:Y:S05]  /*51c0*/  BSYNC B1 ;  /* 0x0000000000017941 */ /* 0x000fea0003800000 */
.L_x_448:
[----:B------:R-:W-:Y:S01]  /*51d0*/  ISETP.GE.AND P4, PT, R18, R87, PT ;  /* 0x000000571200720c */ /* 0x000fe20003f86270 */
[----:B------:R-:W-:-:S12]  /*51e0*/  BSSY B1, `(.L_x_450) ;  /* 0x0000006000017945 */ /* 0x000fd80003800000 */
[----:B------:R-:W-:Y:S05]  /*51f0*/  @P4 BRA `(.L_x_451) ;  /* 0x0000000000104947 */ /* 0x000fea0003800000 */
[----:B------:R-:W1:Y:S04]  /*5200*/  @!P1 LDS.128 R12, [R94+0x12000] ;  /* 0x012000005e0c9984 */ /* 0x000e680000000c00 */
[----:B------:R-:W2:Y:S04]  /*5210*/  @!P2 LDS.128 R36, [R86+0x12000] ;  /* 0x012000005624a984 */ /* 0x000ea80000000c00 */
[----:B-1----:R1:W-:Y:S04]  /*5220*/  @!P1 STG.E.128 desc[UR56][R42.64], R12 ;  /* 0x0000000c2a009986 */ /* 0x0023e8000c101d38 */
[----:B--2---:R1:W-:Y:S02]  /*5230*/  @!P2 STG.E.128 desc[UR56][R42.64+0x40], R36 ;  /* 0x000040242a00a986 */ /* 0x0043e4000c101d38 */
.L_x_451:
[----:B------:R-:W-:Y:S05]  /*5240*/  BSYNC B1 ;  /* 0x0000000000017941 */ /* 0x000fea0003800000 */
.L_x_450:
[----:B-1----:R-:W-:-:S04]  /*5250*/  IADD3 R12, R18, 0x60, RZ ;  /* 0x00000060120c7810 */ /* 0x002fc80007ffe0ff */
[----:B------:R-:W-:-:S13]  /*5260*/  ISETP.GE.AND P4, PT, R12, R87, PT ;  /* 0x000000570c00720c */ /* 0x000fda0003f86270 */
[----:B------:R-:W-:Y:S05]  /*5270*/  @P4 BRA `(.L_x_429) ;  /* 0x0000000000104947 */ /* 0x000fea0003800000 */
[----:B------:R-:W1:Y:S04]  /*5280*/  @!P1 LDS.128 R12, [R94+0x15000] ;  /* 0x015000005e0c9984 */ /* 0x000e680000000c00 */
[----:B------:R-:W2:Y:S04]  /*5290*/  @!P2 LDS.128 R36, [R86+0x15000] ;  /* 0x015000005624a984 */ /* 0x000ea80000000c00 */
[----:B-1----:R1:W-:Y:S04]  /*52a0*/  @!P1 STG.E.128 desc[UR56][R40.64], R12 ;  /* 0x0000000c28009986 */ /* 0x0023e8000c101d38 */
[----:B--2---:R1:W-:Y:S02]  /*52b0*/  @!P2 STG.E.128 desc[UR56][R40.64+0x40], R36 ;  /* 0x000040242800a986 */ /* 0x0043e4000c101d38 */
.L_x_429:
[----:B------:R-:W-:Y:S05]  /*52c0*/  BSYNC B0 ;  /* 0x0000000000007941 */ /* 0x000fea0003800000 */
.L_x_411:
[----:B-1234-:R-:W1:Y:S01]  /*52d0*/  S2R R12, SR_TID.X ;  /* 0x00000000000c7919 */ /* 0x01ee620000002100 */
[----:B------:R-:W-:Y:S01]  /*52e0*/  @!PT LDS RZ, [RZ] ;  /* 0x00000000fffff984 */ /* 0x000fe20000000800 */
[----:B------:R-:W-:Y:S01]  /*52f0*/  @!PT LDS RZ, [RZ] ;  /* 0x00000000fffff984 */ /* 0x000fe20000000800 */
[----:B------:R-:W-:Y:S01]  /*5300*/  @!PT LDS RZ, [RZ] ;  /* 0x00000000fffff984 */ /* 0x000fe20000000800 */
[----:B------:R-:W-:Y:S01]  /*5310*/  @!PT LDS RZ, [RZ] ;  /* 0x00000000fffff984 */ /* 0x000fe20000000800 */
[----:B------:R2:W-:Y:S06]  /*5320*/  MEMBAR.ALL.CTA ;  /* 0x0000000000007992 */ /* 0x0005ec0000008000 */
[----:B--2---:R-:W2:Y:S01]  /*5330*/  FENCE.VIEW.ASYNC.S ;  /* 0x00000000000073c6 */ /* 0x004ea20000000000 */
[----:B------:R-:W-:Y:S05]  /*5340*/  WARPSYNC.ALL ;  /* 0x0000000000007948 */ /* 0x000fea0003800000 */
[----:B------:R-:W-:Y:S01]  /*5350*/  BSSY B0, `(.L_x_452) ;  /* 0x0000009000007945 */ /* 0x000fe20003800000 */
[----:B-1----:R-:W-:Y:S01]  /*5360*/  LOP3.LUT R12, R12, 0x7f, RZ, 0xc0, !PT ;  /* 0x0000007f0c0c7812 */ /* 0x002fe200078ec0ff */
[----:B--2---:R1:W-:Y:S03]  /*5370*/  BAR.SYNC.DEFER_BLOCKING R75, 0x80 ;  /* 0x0002004b0000751d */ /* 0x0043e60000010000 */
[----:B------:R-:W-:-:S13]  /*5380*/  ISETP.NE.AND P4, PT, R12, RZ, PT ;  /* 0x000000ff0c00720c */ /* 0x000fda0003f85270 */
[----:B------:R-:W-:-:S05]  /*5390*/  @!P4 VIADD R12, R83, 0x308a0 ;  /* 0x000308a0530cc836 */ /* 0x000fca0000000000 */
[----:B------:R-:W-:-:S04]  /*53a0*/  @!P4 PRMT R12, RZ, 0x654, R12 ;  /* 0x00000654ff0cc816 */ /* 0x000fc8000000000c */
[----:B------:R1:W-:Y:S01]  /*53b0*/  @!P4 SYNCS.ARRIVE.TRANS64.RED.A1T0 RZ, [R12+URZ], RZ ;  /* 0x000000ff0cffc9a7 */ /* 0x0003e2000810043f */
[----:B------:R-:W-:Y:S05]  /*53c0*/  @!P3 BRA `(.L_x_453) ;  /* 0x000000000004b947 */ /* 0x000fea0003800000 */
[----:B------:R-:W-:Y:S01]  /*53d0*/  BPT.TRAP 0x1 ;  /* 0x000000040000795c */ /* 0x000fe20000300000 */
.L_x_453:
[----:B------:R-:W-:Y:S05]  /*53e0*/  BSYNC B0 ;  /* 0x0000000000007941 */ /* 0x000fea0003800000 */
.L_x_452:
[----:B------:R-:W2:Y:S01]  /*53f0*/  SYNCS.PHASECHK.TRANS64.TRYWAIT P3, [R83+URZ+0x308b0], R95 ;  /* 0x0308b05f530075a7 */ /* 0x000ea2000806017f */
[----:B------:R-:W-:Y:S01]  /*5400*/  ULDC UR58, c[0x0][0x2f4] ;  /* 0x0000bd00003a7ab9 */ /* 0x000fe20000000800 */
[----:B------:R-:W-:Y:S01]  /*5410*/  ULDC.64 UR38, c[0x0][0x328] ;  /* 0x0000ca0000267ab9 */ /* 0x000fe20000000a00 */
[----:B------:R-:W-:Y:S01]  /*5420*/  ULDC.64 UR36, c[0x0][0x318] ;  /* 0x0000c60000247ab9 */ /* 0x000fe20000000a00 */
[----:B------:R-:W-:Y:S01]  /*5430*/  BSSY B0, `(.L_x_454) ;  /* 0x0000003000007945 */ /* 0x000fe20003800000 */
[----:B------:R-:W-:-:S03]  /*5440*/  IMAD.WIDE R36, R29, 0xc0, R4 ;  /* 0x000000c01d247825 */ /* 0x000fc600078e0204 */
[----:B--2---:R-:W-:Y:S05]  /*5450*/  @!P3 BRA `(.L_x_455) ;  /* 0x0000014000fcb947 */ /* 0x004fea0003800000 */
.L_x_675:
[----:B------:R-:W-:Y:S05]  /*5460*/  BSYNC B0 ;  /* 0x0000000000007941 */ /* 0x000fea0003800000 */
.L_x_454:
[----:B------:R-:W-:Y:S01]  /*5470*/  ISETP.GE.AND P3, PT, R18, R87, PT ;  /* 0x000000571200720c */ /* 0x000fe20003f66270 */
[----:B------:R-:W-:-:S12]  /*5480*/  BSSY B0, `(.L_x_456) ;  /* 0x0000010000007945 */ /* 0x000fd80003800000 */
[----:B------:R-:W-:Y:S05]  /*5490*/  @P3 BRA `(.L_x_457) ;  /* 0x0000000000383947 */ /* 0x000fea0003800000 */
[----:B------:R-:W-:Y:S02]  /*54a0*/  IMAD R15, R37, UR38, RZ ;  /* 0x00000026250f7c24 */ /* 0x000fe4000f8e02ff */
[----:B-1----:R-:W-:Y:S02]  /*54b0*/  IMAD.MOV.U32 R12, RZ, RZ, R60 ;  /* 0x000000ffff0c7224 */ /* 0x002fe400078e003c */
[----:B------:R-:W-:Y:S02]  /*54c0*/  IMAD.MOV.U32 R13, RZ, RZ, R0 ;  /* 0x000000ffff0d7224 */ /* 0x000fe400078e0000 */
[C---:B------:R-:W-:Y:S02]  /*54d0*/  IMAD R15, R36.reuse, UR39, R15 ;  /* 0x00000027240f7c24 */ /* 0x040fe4000f8e020f */
[----:B------:R-:W-:-:S05]  /*54e0*/  IMAD.WIDE.U32 R12, R36, UR38, R12 ;  /* 0x00000026240c7c25 */ /* 0x000fca000f8e000c */
[----:B------:R-:W-:Y:S02]  /*54f0*/  IADD3 R13, R13, R15, RZ ;  /* 0x0000000f0d0d7210 */ /* 0x000fe40007ffe0ff */
[----:B------:R-:W-:-:S04]  /*5500*/  LEA R38, P3, R12, UR36, 0x1 ;  /* 0x000000240c267c11 */ /* 0x000fc8000f8608ff */
[----:B------:R-:W-:Y:S02]  /*5510*/  LEA.HI.X R39, R12, UR37, R13, 0x1, P3 ;  /* 0x000000250c277c11 */ /* 0x000fe400098f0c0d */
[----:B------:R-:W-:-:S13]  /*5520*/  ISETP.GE.AND P3, PT, R16, UR58, PT ;  /* 0x0000003a10007c0c */ /* 0x000fda000bf66270 */
[----:B------:R-:W1:Y:S04]  /*5530*/  @!P3 LDS.128 R12, [R94] ;  /* 0x000000005e0cb984 */ /* 0x000e680000000c00 */
[----:B-1----:R-:W-:Y:S01]  /*5540*/  @!P3 STG.E.128 desc[UR56][R38.64], R12 ;  /* 0x0000000c2600b986 */ /* 0x002fe2000c101d38 */
[----:B------:R-:W-:-:S13]  /*5550*/  ISETP.GE.AND P3, PT, R78, UR58, PT ;  /* 0x0000003a4e007c0c */ /* 0x000fda000bf66270 */
[----:B------:R-:W1:Y:S04]  /*5560*/  @!P3 LDS.128 R12, [R86] ;  /* 0x00000000560cb984 */ /* 0x000e680000000c00 */
[----:B-1----:R3:W-:Y:S02]  /*5570*/  @!P3 STG.E.128 desc[UR56][R38.64+0x40], R12 ;  /* 0x0000400c2600b986 */ /* 0x0027e4000c101d38 */
.L_x_457:
[----:B------:R-:W-:Y:S05]  /*5580*/  BSYNC B0 ;  /* 0x0000000000007941 */ /* 0x000fea0003800000 */
.L_x_456:
[----:B-1-3--:R-:W-:Y:S01]  /*5590*/  VIADD R12, R18, 0x60 ;  /* 0x00000060120c7836 */ /* 0x00afe20000000000 */
[----:B------:R-:W-:Y:S04]  /*55a0*/  BSSY B0, `(.L_x_458) ;  /* 0x0000013000007945 */ /* 0x000fe80003800000 */
[----:B------:R-:W-:-:S13]  /*55b0*/  ISETP.GE.AND P3, PT, R12, R87, PT ;  /* 0x000000570c00720c */ /* 0x000fda0003f66270 */
[----:B------:R-:W-:Y:S05]  /*55c0*/  @P3 BRA `(.L_x_459) ;  /* 0x0000000000403947 */ /* 0x000fea0003800000 */
[----:B------:R-:W-:Y:S01]  /*55d0*/  IADD3 R15, P3, R36, 0x60, RZ ;  /* 0x00000060240f7810 */ /* 0x000fe20007f7e0ff */
[----:B------:R-:W-:Y:S01]  /*55e0*/  IMAD.MOV.U32 R12, RZ, RZ, R60 ;  /* 0x000000ffff0c7224 */ /* 0x000fe200078e003c */
[----:B------:R-:W-:-:S03]  /*55f0*/  MOV R13, R0 ;  /* 0x00000000000d7202 */ /* 0x000fc60000000f00 */
[----:B------:R-:W-:Y:S02]  /*5600*/  IMAD.X R36, RZ, RZ, R37, P3 ;  /* 0x000000ffff247224 */ /* 0x000fe400018e0625 */
[----:B------:R-:W-:-:S04]  /*5610*/  IMAD.WIDE.U32 R12, R15, UR38, R12 ;  /* 0x000000260f0c7c25 */ /* 0x000fc8000f8e000c */
[----:B------:R-:W-:-:S04]  /*5620*/  IMAD R36, R36, UR38, RZ ;  /* 0x0000002624247c24 */ /* 0x000fc8000f8e02ff */
[----:B------:R-:W-:Y:S01]  /*5630*/  IMAD R15, R15, UR39, R36 ;  /* 0x000000270f0f7c24 */ /* 0x000fe2000f8e0224 */
[----:B------:R-:W-:-:S03]  /*5640*/  LEA R36, P3, R12, UR36, 0x1 ;  /* 0x000000240c247c11 */ /* 0x000fc6000f8608ff */
[----:B------:R-:W-:-:S05]  /*5650*/  IMAD.IADD R13, R13, 0x1, R15 ;  /* 0x000000010d0d7824 */ /* 0x000fca00078e020f */
[----:B------:R-:W-:Y:S02]  /*5660*/  LEA.HI.X R37, R12, UR37, R13, 0x1, P3 ;  /* 0x000000250c257c11 */ /* 0x000fe400098f0c0d */
[----:B------:R-:W-:-:S13]  /*5670*/  ISETP.GE.AND P3, PT, R16, UR58, PT ;  /* 0x0000003a10007c0c */ /* 0x000fda000bf66270 */
[----:B------:R-:W1:Y:S04]  /*5680*/  @!P3 LDS.128 R12, [R94+0x3000] ;  /* 0x003000005e0cb984 */ /* 0x000e680000000c00 */
[----:B-1----:R-:W-:Y:S01]  /*5690*/  @!P3 STG.E.128 desc[UR56][R36.64], R12 ;  /* 0x0000000c2400b986 */ /* 0x002fe2000c101d38 */
[----:B------:R-:W-:-:S13]  /*56a0*/  ISETP.GE.AND P3, PT, R78, UR58, PT ;  /* 0x0000003a4e007c0c */ /* 0x000fda000bf66270 */
[----:B------:R-:W1:Y:S04]  /*56b0*/  @!P3 LDS.128 R12, [R86+0x3000] ;  /* 0x00300000560cb984 */ /* 0x000e680000000c00 */
[----:B-1----:R1:W-:Y:S02]  /*56c0*/  @!P3 STG.E.128 desc[UR56][R36.64+0x40], R12 ;  /* 0x0000400c2400b986 */ /* 0x0023e4000c101d38 */
.L_x_459:
[----:B------:R-:W-:Y:S05]  /*56d0*/  BSYNC B0 ;  /* 0x0000000000007941 */ /* 0x000fea0003800000 */
.L_x_458:
[----:B-1----:R-:W3:Y:S01]  /*56e0*/  LDL R12, [R1] ;  /* 0x00000000010c7983 */ /* 0x002ee20000100800 */
[----:B------:R-:W-:Y:S02]  /*56f0*/  VIADD R19, R19, 0x1 ;  /* 0x0000000113137836 */ /* 0x000fe40000000000 */
[----:B0-2---:R-:W-:Y:S01]  /*5700*/  @!P4 VIADD R83, R83, 0x308c0 ;  /* 0x000308c05353c836 */ /* 0x005fe20000000000 */
[----:B------:R-:W-:Y:S01]  /*5710*/  @!PT LDS RZ, [RZ] ;  /* 0x00000000fffff984 */ /* 0x000fe20000000800 */
[----:B------:R-:W-:Y:S01]  /*5720*/  @!PT LDS RZ, [RZ] ;  /* 0x00000000fffff984 */ /* 0x000fe20000000800 */
[----:B------:R-:W-:Y:S01]  /*5730*/  @!PT LDS RZ, [RZ] ;  /* 0x00000000fffff984 */ /* 0x000fe20000000800 */
[----:B------:R-:W-:Y:S01]  /*5740*/  @!PT LDS RZ, [RZ] ;  /* 0x00000000fffff984 */ /* 0x000fe20000000800 */
[----:B------:R0:W-:Y:S06]  /*5750*/  MEMBAR.ALL.CTA ;  /* 0x0000000000007992 */ /* 0x0001ec0000008000 */
[----:B0-----:R-:W0:Y:S02]  /*5760*/  FENCE.VIEW.ASYNC.S ;  /* 0x00000000000073c6 */ /* 0x001e240000000000 */
[----:B0-----:R0:W-:Y:S01]  /*5770*/  BAR.SYNC.DEFER_BLOCKING R75, 0x80 ;  /* 0x0002004b0000751d */ /* 0x0011e20000010000 */
[----:B------:R-:W-:-:S02]  /*5780*/  ISETP.NE.AND P3, PT, R19, 0x2, PT ;  /* 0x000000021300780c */ /* 0x000fc40003f65270 */
[----:B------:R-:W-:Y:S02]  /*5790*/  @!P4 PRMT R83, RZ, 0x654, R83 ;  /* 0x00000654ff53c816 */ /* 0x000fe40000000053 */
[----:B------:R-:W-:Y:S02]  /*57a0*/  SEL R19, R19, RZ, P3 ;  /* 0x000000ff13137207 */ /* 0x000fe40001800000 */
[----:B------:R0:W-:Y:S01]  /*57b0*/  @!P4 SYNCS.ARRIVE.TRANS64.RED.A1T0 RZ, [R83+URZ], RZ ;  /* 0x000000ff53ffc9a7 */ /* 0x0001e2000810043f */
[----:B---3--:R-:W-:Y:S02]  /*57c0*/  LOP3.LUT P5, RZ, R12, 0x2, RZ, 0xc0, !PT ;  /* 0x000000020cff7812 */ /* 0x008fe400078ac0ff */
[----:B------:R-:W-:-:S04]  /*57d0*/  SEL R12, RZ, 0x1, P3 ;  /* 0x00000001ff0c7807 */ /* 0x000fc80001800000 */
[----:B------:R-:W-:-:S07]  /*57e0*/  LOP3.LUT R153, R153, R12, RZ, 0x3c, !PT ;  /* 0x0000000c99997212 */ /* 0x000fce00078e3cff */
[----:B0-----:R-:W-:Y:S05]  /*57f0*/  @P5 BRA `(.L_x_460) ;  /* 0xffffffcc006c5947 */ /* 0x001fea000383ffff */
[----:B------:R-:W0:Y:S01]  /*5800*/  S2R R13, SR_TID.X ;  /* 0x00000000000d7919 */ /* 0x000e220000002100 */
[----:B------:R-:W-:Y:S02]  /*5810*/  PLOP3.LUT P0, PT, PT, PT, PT, 0x8, 0x0 ;  /* 0x000000000000781c */ /* 0x000fe40003f0e170 */
[----:B0-----:R-:W-:-:S04]  /*5820*/  SHF.R.U32.HI R13, RZ, 0x7, R13 ;  /* 0x00000007ff0d7819 */ /* 0x001fc8000001160d */
[----:B------:R-:W-:-:S13]  /*5830*/  ISETP.NE.AND P5, PT, R13, 0x1, PT ;  /* 0x000000010d00780c */ /* 0x000fda0003fa5270 */
[----:B------:R-:W-:Y:S06]  /*5840*/  @!P5 BAR.ARV 0x9, 0x100 ;  /* 0x024400000000db1d */ /* 0x000fec0000002000 */
.L_x_406:
[----:B------:R-:W-:Y:S01]  /*5850*/  MOV R3, RZ ;  /* 0x000000ff00037202 */ /* 0x000fe20000000f00 */
[----:B------:R-:W-:Y:S06]  /*5860*/  @P0 BRA `(.L_x_461) ;  /* 0x00000000000c0947 */ /* 0x000fec0003800000 */
[----:B------:R-:W1:Y:S01]  /*5870*/  FENCE.VIEW.ASYNC.G ;  /* 0x00000000000073c6 */ /* 0x000e620000000100 */
[----:B------:R-:W-:Y:S05]  /*5880*/  WARPSYNC.ALL ;  /* 0x0000000000007948 */ /* 0x000fea0003800000 */
[----:B-1----:R-:W-:Y:S06]  /*5890*/  BAR.ARV 0xc, 0x200 ;  /* 0x0308000000007b1d */ /* 0x002fec0000002000 */
.L_x_461:
[----:B------:R-:W2:Y:S01]  /*58a0*/  LDL R0, [R1] ;  /* 0x0000000001007983 */ /* 0x000ea20000100800 */
[----:B------:R-:W-:Y:S01]  /*58b0*/  BSSY B0, `(.L_x_462) ;  /* 0x0000021000007945 */ /* 0x000fe20003800000 */
[----:B--2---:R-:W-:-:S13]  /*58c0*/  LOP3.LUT P0, RZ, R0, 0x8, RZ, 0xc0, !PT ;  /* 0x0000000800ff7812 */ /* 0x004fda000780c0ff */
[----:B------:R-:W-:Y:S05]  /*58d0*/  @!P0 BRA `(.L_x_463) ;  /* 0x0000000000788947 */ /* 0x000fea0003800000 */
[----:B------:R-:W2:Y:S01]  /*58e0*/  LDL R0, [R1+0x94] ;  /* 0x0000940001007983 */ /* 0x000ea20000100800 */
[----:B------:R-:W-:Y:S01]  /*58f0*/  ULDC UR4, c[0x0][0x9f0] ;  /* 0x00027c0000047ab9 */ /* 0x000fe20000000800 */
[----:B--2---:R-:W-:-:S04]  /*5900*/  ISETP.NE.AND P0, PT, R0, RZ, PT ;  /* 0x000000ff0000720c */ /* 0x004fc80003f05270 */
        /* <DEDUP_REMOVED lines=12> */
[----:B0-----:R-:W-:Y:S01]  /*59d0*/  MOV R4, RZ ;  /* 0x000000ff00047202 */ /* 0x001fe20000000f00 */
[----:B-1----:R-:W-:-:S04]  /*59e0*/  IMAD.MOV R7, RZ, RZ, -R5 ;  /* 0x000000ffff077224 */ /* 0x002fc800078e0a05 */
        /* <DEDUP_REMOVED lines=9> */
[----:B------:R-:W-:-:S05]  /*5a80*/  @P0 VIADD R5, R5, 0x1 ;  /* 0x0000000105050836 */ /* 0x000fca0000000000 */
[----:B------:R-:W-:-:S05]  /*5a90*/  MOV R3, R5 ;  /* 0x0000000500037202 */ /* 0x000fca0000000f00 */
[----:B------:R-:W-:Y:S01]  /*5aa0*/  @!P2 IMAD.MOV R3, RZ, RZ, -R3 ;  /* 0x000000ffff03a224 */ /* 0x000fe200078e0a03 */
[----:B------:R-:W-:-:S07]  /*5ab0*/  @!P1 LOP3.LUT R3, RZ, R9, RZ, 0x33, !PT ;  /* 0x00000009ff039212 */ /* 0x000fce00078e33ff */
.L_x_463:
[----:B------:R-:W-:Y:S05]  /*5ac0*/  BSYNC B0 ;  /* 0x0000000000007941 */ /* 0x000fea0003800000 */
.L_x_462:
[----:B------:R-:W2:Y:S01]  /*5ad0*/  LDL R0, [R1+0xa0] ;  /* 0x0000a00001007983 */ /* 0x000ea20000100800 */
[----:B------:R-:W-:Y:S02]  /*5ae0*/  PLOP3.LUT P0, PT, PT, PT, PT, 0x80, 0x0 ;  /* 0x000000000000781c */ /* 0x000fe40003f0f070 */
        /* <DEDUP_REMOVED lines=15> */
[----:B--2---:R-:W-:Y:S02]  /*5be0*/  IMAD R4, R0, R3, RZ ;  /* 0x0000000300047224 */ /* 0x004fe400078e02ff */
[----:B------:R-:W-:-:S03]  /*5bf0*/  IMAD.MOV.U32 R0, RZ, RZ, RZ ;  /* 0x000000ffff007224 */ /* 0x000fc600078e00ff */
[----:B------:R1:W-:Y:S01]  /*5c00*/  STL [R1+0x6c], R4 ;  /* 0x00006c0401007387 */ /* 0x0003e20000100800 */
[----:B------:R-:W-:Y:S01]  /*5c10*/  VIADDMNMX R120, R4, R3, R26, PT ;  /* 0x0000000304787246 */ /* 0x000fe2000380011a */
[----:B------:R-:W-:Y:S01]  /*5c20*/  IMAD.MOV.U32 R3, RZ, RZ, RZ ;  /* 0x000000ffff037224 */ /* 0x000fe200078e00ff */
[----:B------:R-:W-:Y:S02]  /*5c30*/  CS2R R26, SRZ ;  /* 0x00000000001a7805 */ /* 0x000fe4000001ff00 */
[----:B------:R-:W-:-:S13]  /*5c40*/  ISETP.GT.AND P1, PT, R120, R4, PT ;  /* 0x000000047800720c */ /* 0x000fda0003f24270 */
[----:B-1----:R-:W-:Y:S05]  /*5c50*/  @!P1 BRA `(.L_x_464) ;  /* 0x000000a800a49947 */ /* 0x002fea0003800000 */
[----:B------:R-:W-:-:S03]  /*5c60*/  UMOV UR4, 0xffffffff ;  /* 0xffffffff00047882 */ /* 0x000fc60000000000 */
[----:B------:R-:W-:Y:S05]  /*5c70*/  BRA.DIV UR4, `(.L_x_465) ;  /* 0x0000013e04087947 */ /* 0x000fea000b800000 */
[----:B------:R-:W1:Y:S02]  /*5c80*/  S2R R0, SR_TID.X ;  /* 0x0000000000007919 */ /* 0x000e640000002100 */
[----:B-1----:R-:W-:-:S04]  /*5c90*/  IADD3 R3, R0, -0x80, RZ ;  /* 0xffffff8000037810 */ /* 0x002fc80007ffe0ff */
[----:B------:R-:W-:-:S04]  /*5ca0*/  SHF.R.S32.HI R0, RZ, 0x1f, R3 ;  /* 0x0000001fff007819 */ /* 0x000fc80000011403 */
[----:B------:R-:W-:-:S04]  /*5cb0*/  LEA.HI R0, R0, R3, RZ, 0x7 ;  /* 0x0000000300007211 */ /* 0x000fc800078f38ff */
[----:B------:R-:W-:-:S06]  /*5cc0*/  SHF.R.S32.HI R0, RZ, 0x7, R0 ;  /* 0x00000007ff007819 */ /* 0x000fcc0000011400 */
[----:B------:R-:W1:Y:S04]  /*5cd0*/  SHFL.IDX PT, R0, R0, RZ, 0x1f ;  /* 0x00001fff00007589 */ /* 0x000e6800000e0000 */
[----:B-1----:R1:W-:Y:S02]  /*5ce0*/  STL [R1+0x74], R0 ;  /* 0x0000740001007387 */ /* 0x0023e40000100800 */
.L_x_678:
[----:B------:R-:W1:Y:S01]  /*5cf0*/  LDL R3, [R1+0x74] ;  /* 0x0000740001037983 */ /* 0x000e620000100800 */
[----:B------:R-:W-:Y:S01]  /*5d00*/  BSSY B6, `(.L_x_466) ;  /* 0x000001c000067945 */ /* 0x000fe20003800000 */
[----:B-1----:R-:W-:-:S05]  /*5d10*/  IMAD.HI R0, R3, 0x55555556, RZ ;  /* 0x5555555603007827 */ /* 0x002fca00078e02ff */
[----:B------:R-:W-:-:S05]  /*5d20*/  LEA.HI R0, R0, R0, RZ, 0x1 ;  /* 0x0000000000007211 */ /* 0x000fca00078f08ff */
[----:B------:R-:W-:-:S04]  /*5d30*/  IMAD R3, R0, -0x3, R3 ;  /* 0xfffffffd00037824 */ /* 0x000fc800078e0203 */
[----:B------:R-:W-:Y:S01]  /*5d40*/  IMAD R0, R3, 0x2000, R2 ;  /* 0x0000200003007824 */ /* 0x000fe200078e0202 */
[----:B------:R1:W-:Y:S03]  /*5d50*/  STL [R1+0x70], R3 ;  /* 0x0000700301007387 */ /* 0x0003e60000100800 */
[----:B------:R-:W-:-:S05]  /*5d60*/  VIADD R0, R0, 0xc400 ;  /* 0x0000c40000007836 */ /* 0x000fca0000000000 */
[----:B------:R-:W-:Y:S01]  /*5d70*/  SHF.R.U32.HI R0, RZ, 0x4, R0 ;  /* 0x00000004ff007819 */ /* 0x000fe20000011600 */
[----:B-1----:R-:W-:-:S03]  /*5d80*/  VIADD R3, R2, 0x1e800 ;  /* 0x0001e80002037836 */ /* 0x002fc60000000000 */
[----:B------:R-:W-:Y:S02]  /*5d90*/  LOP3.LUT R29, R0, 0x3fff, RZ, 0xc0, !PT ;  /* 0x00003fff001d7812 */ /* 0x000fe400078ec0ff */
[----:B------:R-:W-:-:S13]  /*5da0*/  LOP3.LUT P0, RZ, R3, 0x3ff, RZ, 0xc0, !PT ;  /* 0x000003ff03ff7812 */ /* 0x000fda000780c0ff */
[----:B------:R-:W-:Y:S05]  /*5db0*/  @!P0 BRA `(.L_x_467) ;  /* 0x0000000000408947 */ /* 0x000fea0003800000 */
[----:B------:R-:W-:Y:S01]  /*5dc0*/  MOV R0, 0x0 ;  /* 0x0000000000007802 */ /* 0x000fe20000000f00 */
[----:B------:R-:W-:Y:S01]  /*5dd0*/  ULDC.64 UR4, c[0x4][0xa8] ;  /* 0x01002a0000047ab9 */ /* 0x000fe20000000a00 */
[----:B------:R-:W-:Y:S01]  /*5de0*/  ULDC.64 UR6, c[0x4][0xb0] ;  /* 0x01002c0000067ab9 */ /* 0x000fe20000000a00 */
[----:B------:R-:W-:Y:S01]  /*5df0*/  MOV R4, UR4 ;  /* 0x0000000400047c02 */ /* 0x000fe20008000f00 */
[----:B0-----:R0:W1:Y:S01]  /*5e00*/  LDC.64 R14, c[0x4][R0] ;  /* 0x01000000000e7b82 */ /* 0x0010620000000a00 */
[----:B------:R-:W-:Y:S01]  /*5e10*/  IMAD.U32 R5, RZ, RZ, UR5 ;  /* 0x00000005ff057e24 */ /* 0x000fe2000f8e00ff */
        /* <DEDUP_REMOVED lines=9> */
[----:B-1---5:R-:W-:Y:S05]  /*5eb0*/  CALL.ABS.NOINC R14 ;  /* 0x000000000e007343 */ /* 0x022fea0003c00000 */
.L_x_467:
[----:B------:R-:W-:Y:S05]  /*5ec0*/  BSYNC B6 ;  /* 0x0000000000067941 */ /* 0x000fea0003800000 */
.L_x_466:
[----:B------:R-:W-:Y:S02]  /*5ed0*/  ULDC UR4, c[0x0][0x3f4] ;  /* 0x0000fd0000047ab9 */ /* 0x000fe40000000800 */
[----:B------:R-:W-:-:S13]  /*5ee0*/  ISETP.LT.AND P0, PT, RZ, UR4, PT ;  /* 0x00000004ff007c0c */ /* 0x000fda000bf01270 */
[----:B------:R-:W-:Y:S05]  /*5ef0*/  @P0 BRA `(.L_x_468) ;  /* 0x0000000000400947 */ /* 0x000fea0003800000 */
[----:B------:R-:W2:Y:S02]  /*5f00*/  LDL R20, [R1+0x98] ;  /* 0x0000980001147983 */ /* 0x000ea40000100800 */
[----:B--2---:R-:W-:-:S04]  /*5f10*/  LEA.HI R0, R20, R20, RZ, 0x1 ;  /* 0x0000001414007211 */ /* 0x004fc800078f08ff */
[----:B------:R-:W-:-:S05]  /*5f20*/  LOP3.LUT R0, R0, 0xfffffffe, RZ, 0xc0, !PT ;  /* 0xfffffffe00007812 */ /* 0x000fca00078ec0ff */
[----:B------:R-:W-:-:S05]  /*5f30*/  IMAD.IADD R0, R20, 0x1, -R0 ;  /* 0x0000000114007824 */ /* 0x000fca00078e0a00 */
[----:B------:R-:W-:-:S04]  /*5f40*/  SHF.L.U32 R3, R0, 0x1f, RZ ;  /* 0x0000001f00037819 */ /* 0x000fc800000006ff */
[----:B------:R1:W2:Y:S03]  /*5f50*/  SYNCS.PHASECHK.TRANS64.TRYWAIT P0, [R2+URZ+0x30800], R3 ;  /* 0x03080003020075a7 */ /* 0x0002a6000800017f */
[----:B--2---:R-:W-:Y:S05]  /*5f60*/  @!P0 NANOSLEEP.SYNCS 0x989680 ;  /* 0x009896800000895d */ /* 0x004fea0003900000 */
[----:B------:R-:W2:Y:S01]  /*5f70*/  @!P0 SYNCS.PHASECHK.TRANS64 P0, [R2+URZ+0x30800], R3 ;  /* 0x03080003020085a7 */ /* 0x000ea2000800007f */
[----:B------:R-:W-:Y:S04]  /*5f80*/  BSSY B0, `(.L_x_469) ;  /* 0x0000006000007945 */ /* 0x000fe80003800000 */
[----:B--2---:R-:W-:Y:S05]  /*5f90*/  @P0 BRA `(.L_x_470) ;  /* 0x0000000000100947 */ /* 0x004fea0003800000 */
.L_x_471:
[----:B--2---:R2:W3:Y:S02]  /*5fa0*/  SYNCS.PHASECHK.TRANS64.TRYWAIT P0, [R2+URZ+0x30800], R3 ;  /* 0x03080003020075a7 */ /* 0x0044e4000800017f */
[----:B---3--:R-:W-:Y:S05]  /*5fb0*/  @!P0 NANOSLEEP.SYNCS 0x989680 ;  /* 0x009896800000895d */ /* 0x008fea0003900000 */
[----:B------:R-:W3:Y:S02]  /*5fc0*/  @!P0 SYNCS.PHASECHK.TRANS64 P0, [R2+URZ+0x30800], R3 ;  /* 0x03080003020085a7 */ /* 0x000ee4000800007f */
[----:B---3--:R-:W-:Y:S05]  /*5fd0*/  @!P0 BRA `(.L_x_471) ;  /* 0xfffffffc00f08947 */ /* 0x008fea000383ffff */
.L_x_470:
[----:B------:R-:W-:Y:S05]  /*5fe0*/  BSYNC B0 ;  /* 0x0000000000007941 */ /* 0x000fea0003800000 */
.L_x_469:
[----:B------:R-:W-:Y:S05]  /*5ff0*/  BRA `(.L_x_472) ;  /* 0x0000002000f87947 */ /* 0x000fea0003800000 */
.L_x_468:
[----:B-----5:R-:W-:Y:S01]  /*6000*/  SHF.R.S32.HI R0, RZ, 0x1f, R25 ;  /* 0x0000001fff007819 */ /* 0x020fe20000011419 */
[----:B------:R-:W-:Y:S01]  /*6010*/  VIADD R3, R2, 0xc400 ;  /* 0x0000c40002037836 */ /* 0x000fe20000000000 */
[----:B------:R-:W-:Y:S01]  /*6020*/  ULDC.64 UR4, c[0x0][0x3f8] ;  /* 0x0000fe0000047ab9 */ /* 0x000fe20000000a00 */
[----:B------:R-:W-:Y:S01]  /*6030*/  ULDC.64 UR6, c[0x0][0x408] ;  /* 0x0001020000067ab9 */ /* 0x000fe20000000a00 */
[----:B------:R-:W-:Y:S01]  /*6040*/  IMAD.WIDE.U32 R4, R25, UR4, RZ ;  /* 0x0000000419047c25 */ /* 0x000fe2000f8e00ff */
[----:B------:R-:W-:Y:S01]  /*6050*/  BSSY B6, `(.L_x_473) ;  /* 0x0000020000067945 */ /* 0x000fe20003800000 */
[----:B------:R-:W-:Y:S02]  /*6060*/  LOP3.LUT P0, RZ, R3, 0x3ff, RZ, 0xc0, !PT ;  /* 0x000003ff03ff7812 */ /* 0x000fe4000780c0ff */
[C---:B0-----:R-:W-:Y:S02]  /*6070*/  IMAD R6, R0.reuse, UR4, RZ ;  /* 0x0000000400067c24 */ /* 0x041fe4000f8e02ff */
[----:B------:R-:W-:-:S02]  /*6080*/  IMAD R0, R0, UR6, RZ ;  /* 0x0000000600007c24 */ /* 0x000fc4000f8e02ff */
[C---:B------:R-:W-:Y:S01]  /*6090*/  IMAD R3, R25.reuse, UR5, R6 ;  /* 0x0000000519037c24 */ /* 0x040fe2000f8e0206 */
[----:B------:R-:W-:Y:S01]  /*60a0*/  ULDC.64 UR4, c[0x0][0x3e8] ;  /* 0x0000fa0000047ab9 */ /* 0x000fe20000000a00 */
[----:B------:R-:W-:-:S04]  /*60b0*/  IMAD.WIDE.U32 R6, R25, UR6, RZ ;  /* 0x0000000619067c25 */ /* 0x000fc8000f8e00ff */
[----:B------:R-:W-:Y:S01]  /*60c0*/  IMAD R9, R25, UR7, R0 ;  /* 0x0000000719097c24 */ /* 0x000fe2000f8e0200 */
[----:B------:R-:W-:Y:S01]  /*60d0*/  ULDC.64 UR6, c[0x0][0x400] ;  /* 0x0001000000067ab9 */ /* 0x000fe20000000a00 */
[----:B------:R-:W-:Y:S01]  /*60e0*/  IMAD.IADD R5, R3, 0x1, R5 ;  /* 0x0000000103057824 */ /* 0x000fe200078e0205 */
[----:B------:R-:W-:Y:S02]  /*60f0*/  LEA R25, P1, R4, UR4, 0x1 ;  /* 0x0000000404197c11 */ /* 0x000fe4000f8208ff */
[----:B------:R-:W-:Y:S02]  /*6100*/  LEA R27, P2, R6, UR6, 0x1 ;  /* 0x00000006061b7c11 */ /* 0x000fe4000f8408ff */
[----:B------:R-:W-:Y:S02]  /*6110*/  IADD3 R3, R9, R7, RZ ;  /* 0x0000000709037210 */ /* 0x000fe40007ffe0ff */
[----:B------:R-:W-:Y:S02]  /*6120*/  LEA.HI.X R26, R4, UR5, R5, 0x1, P1 ;  /* 0x00000005041a7c11 */ /* 0x000fe400088f0c05 */
[----:B------:R-:W-:Y:S01]  /*6130*/  LEA.HI.X R28, R6, UR7, R3, 0x1, P2 ;  /* 0x00000007061c7c11 */ /* 0x000fe200090f0c03 */
[----:B------:R-:W-:Y:S06]  /*6140*/  @!P0 BRA `(.L_x_474) ;  /* 0x0000000000408947 */ /* 0x000fec0003800000 */
[----:B------:R-:W-:Y:S01]  /*6150*/  MOV R0, 0x0 ;  /* 0x0000000000007802 */ /* 0x000fe20000000f00 */
[----:B------:R-:W-:Y:S01]  /*6160*/  ULDC.64 UR4, c[0x4][0xa8] ;  /* 0x01002a0000047ab9 */ /* 0x000fe20000000a00 */
[----:B------:R-:W-:Y:S01]  /*6170*/  ULDC.64 UR6, c[0x4][0xb0] ;  /* 0x01002c0000067ab9 */ /* 0x000fe20000000a00 */
[----:B------:R-:W-:Y:S01]  /*6180*/  IMAD.U32 R4, RZ, RZ, UR4 ;  /* 0x00000004ff047e24 */ /* 0x000fe2000f8e00ff */
[----:B------:R0:W1:Y:S01]  /*6190*/  LDC.64 R14, c[0x4][R0] ;  /* 0x01000000000e7b82 */ /* 0x0000620000000a00 */
[----:B------:R-:W-:Y:S01]  /*61a0*/  IMAD.U32 R5, RZ, RZ, UR5 ;  /* 0x00000005ff057e24 */ /* 0x000fe2000f8e00ff */
[----:B------:R-:W-:Y:S01]  /*61b0*/  ULDC.64 UR4, c[0x4][0x20] ;  /* 0x0100080000047ab9 */ /* 0x000fe20000000a00 */
[----:B------:R-:W-:Y:S01]  /*61c0*/  IMAD.U32 R6, RZ, RZ, UR6 ;  /* 0x00000006ff067e24 */ /* 0x000fe2000f8e00ff */
[----:B------:R-:W-:Y:S01]  /*61d0*/  MOV R7, UR7 ;  /* 0x0000000700077c02 */ /* 0x000fe20008000f00 */
[----:B------:R-:W-:Y:S01]  /*61e0*/  IMAD.U32 R10, RZ, RZ, UR4 ;  /* 0x00000004ff0a7e24 */ /* 0x000fe2000f8e00ff */
[----:B------:R-:W-:Y:S01]  /*61f0*/  MOV R12, 0x1 ;  /* 0x00000001000c7802 */ /* 0x000fe20000000f00 */
[----:B------:R-:W-:-:S02]  /*6200*/  IMAD.U32 R11, RZ, RZ, UR5 ;  /* 0x00000005ff0b7e24 */ /* 0x000fc4000f8e00ff */
[----:B------:R-:W-:Y:S02]  /*6210*/  IMAD.MOV.U32 R8, RZ, RZ, 0x70 ;  /* 0x00000070ff087424 */ /* 0x000fe400078e00ff */
[----:B0-----:R-:W-:-:S07]  /*6220*/  IMAD.MOV.U32 R13, RZ, RZ, RZ ;  /* 0x000000ffff0d7224 */ /* 0x001fce00078e00ff */
[----:B------:R-:W-:-:S07]  /*6230*/  LEPC R20, `(.L_x_474) ;  /* 0x000000001014794e */ /* 0x000fce0000000000 */
[----:B-1----:R-:W-:Y:S05]  /*6240*/  CALL.ABS.NOINC R14 ;  /* 0x000000000e007343 */ /* 0x002fea0003c00000 */
.L_x_474:
[----:B------:R-:W-:Y:S05]  /*6250*/  BSYNC B6 ;  /* 0x0000000000067941 */ /* 0x000fea0003800000 */
.L_x_473:
[----:B------:R-:W-:Y:S01]  /*6260*/  ULDC.U8 UR4, c[0x0][0x410] ;  /* 0x0001040000047ab9 */ /* 0x000fe20000000000 */
[----:B------:R-:W-:Y:S01]  /*6270*/  BSSY B0, `(.L_x_475) ;  /* 0x000020e000007945 */ /* 0x000fe20003800000 */
[----:B------:R-:W-:Y:S01]  /*6280*/  ISETP.NE.AND P0, PT, RZ, UR4, PT ;  /* 0x00000004ff007c0c */ /* 0x000fe2000bf05270 */
[----:B------:R-:W-:-:S12]  /*6290*/  IMAD R4, R33, 0xc0, R18 ;  /* 0x000000c021047824 */ /* 0x000fd800078e0212 */
[----:B------:R-:W-:Y:S05]  /*62a0*/  @!P0 BRA `(.L_x_476) ;  /* 0x00000010002c8947 */ /* 0x000fea0003800000 */
[----:B------:R-:W-:-:S03]  /*62b0*/  UMOV UR4, 0xffffffff ;  /* 0xffffffff00047882 */ /* 0x000fc60000000000 */
[----:B------:R-:W-:Y:S05]  /*62c0*/  BRA.DIV UR4, `(.L_x_477) ;  /* 0x0000013604b47947 */ /* 0x000fea000b800000 */
[----:B------:R0:W1:Y:S04]  /*62d0*/  SHFL.IDX PT, R3, R26, RZ, 0x1c1f ;  /* 0x001c1fff1a037589 */ /* 0x00006800000e0000 */
[----:B------:R0:W2:Y:S04]  /*62e0*/  SHFL.IDX PT, R0, R25, RZ, 0x1c1f ;  /* 0x001c1fff19007589 */ /* 0x0000a800000e0000 */
[----:B------:R0:W3:Y:S04]  /*62f0*/  SHFL.IDX PT, R5, R28, RZ, 0x1c1f ;  /* 0x001c1fff1c057589 */ /* 0x0000e800000e0000 */
[----:B------:R0:W4:Y:S02]  /*6300*/  SHFL.IDX PT, R14, R27, RZ, 0x1c1f ;  /* 0x001c1fff1b0e7589 */ /* 0x00012400000e0000 */
.L_x_684:
[----:B------:R-:W5:Y:S01]  /*6310*/  LDL R30, [R1+0x68] ;  /* 0x00006800011e7983 */ /* 0x000f620000100800 */
[----:B------:R-:W-:-:S03]  /*6320*/  ULDC UR4, c[0x0][0x448] ;  /* 0x0001120000047ab9 */ /* 0x000fc60000000800 */
[----:B------:R-:W2:Y:S01]  /*6330*/  LDL R12, [R1+0x98] ;  /* 0x00009800010c7983 */ /* 0x000ea20000100800 */
[----:B------:R-:W-:-:S05]  /*6340*/  IMAD R24, R24, UR4, RZ ;  /* 0x0000000418187c24 */ /* 0x000fca000f8e02ff */
[----:B------:R-:W-:Y:S01]  /*6350*/  ISETP.GE.AND P0, PT, R4, R24, PT ;  /* 0x000000180400720c */ /* 0x000fe20003f06270 */
[----:B------:R-:W-:Y:S01]  /*6360*/  BSSY B1, `(.L_x_478) ;  /* 0x0000026000017945 */ /* 0x000fe20003800000 */
[----:B0-----:R-:W-:Y:S01]  /*6370*/  IMAD R26, R33, -0xc0, R24 ;  /* 0xffffff40211a7824 */ /* 0x001fe200078e0218 */
[----:B------:R-:W-:Y:S01]  /*6380*/  CS2R R10, SRZ ;  /* 0x00000000000a7805 */ /* 0x000fe2000001ff00 */
[----:B-----5:R-:W-:-:S05]  /*6390*/  IMAD.SHL.U32 R6, R30, 0x40, RZ ;  /* 0x000000401e067824 */ /* 0x020fca00078e00ff */
[----:B------:R-:W-:Y:S02]  /*63a0*/  LOP3.LUT R7, R6, 0x1c0, RZ, 0xc0, !PT ;  /* 0x000001c006077812 */ /* 0x000fe400078ec0ff */
[----:B--2---:R-:W-:Y:S02]  /*63b0*/  LEA.HI R6, R12, R12, RZ, 0x1 ;  /* 0x0000000c0c067211 */ /* 0x004fe400078f08ff */
[----:B------:R-:W-:Y:S02]  /*63c0*/  LOP3.LUT R8, R7, 0x18, R16, 0xf8, !PT ;  /* 0x0000001807087812 */ /* 0x000fe400078ef810 */
[----:B------:R-:W-:Y:S02]  /*63d0*/  LOP3.LUT R4, R6, 0xfffffffe, RZ, 0xc0, !PT ;  /* 0xfffffffe06047812 */ /* 0x000fe400078ec0ff */
[----:B------:R-:W-:-:S03]  /*63e0*/  SHF.R.U32.HI R7, RZ, 0x3, R7 ;  /* 0x00000003ff077819 */ /* 0x000fc60000011607 */
[----:B------:R-:W-:Y:S01]  /*63f0*/  IMAD.IADD R27, R12, 0x1, -R4 ;  /* 0x000000010c1b7824 */ /* 0x000fe200078e0a04 */
[----:B------:R-:W-:Y:S02]  /*6400*/  LOP3.LUT R28, R8, R7, RZ, 0x3c, !PT ;  /* 0x00000007081c7212 */ /* 0x000fe400078e3cff */
[----:B------:R-:W-:Y:S02]  /*6410*/  CS2R R8, SRZ ;  /* 0x0000000000087805 */ /* 0x000fe4000001ff00 */
[----:B------:R-:W-:Y:S02]  /*6420*/  CS2R R6, SRZ ;  /* 0x0000000000067805 */ /* 0x000fe4000001ff00 */
[----:B------:R-:W-:Y:S01]  /*6430*/  CS2R R12, SRZ ;  /* 0x00000000000c7805 */ /* 0x000fe2000001ff00 */
[----:B------:R-:W-:Y:S06]  /*6440*/  @P0 BRA `(.L_x_479) ;  /* 0x00000000005c0947 */ /* 0x000fec0003800000 */
[----:B------:R-:W-:Y:S01]  /*6450*/  ULDC UR4, c[0x0][0x3f4] ;  /* 0x0000fd0000047ab9 */ /* 0x000fe20000000800 */
[----:B------:R-:W-:Y:S01]  /*6460*/  IMAD.MOV.U32 R6, RZ, RZ, R0 ;  /* 0x000000ffff067224 */ /* 0x000fe200078e0000 */
[----:B------:R-:W-:Y:S01]  /*6470*/  ISETP.GE.AND P2, PT, R22, UR4, PT ;  /* 0x0000000416007c0c */ /* 0x000fe2000bf46270 */
[----:B-1----:R-:W-:Y:S01]  /*6480*/  IMAD.MOV.U32 R7, RZ, RZ, R3 ;  /* 0x000000ffff077224 */ /* 0x002fe200078e0003 */
[C---:B------:R-:W-:Y:S02]  /*6490*/  ISETP.GE.AND P3, PT, R154.reuse, UR4, PT ;  /* 0x000000049a007c0c */ /* 0x040fe4000bf66270 */
[----:B------:R-:W-:Y:S02]  /*64a0*/  SHF.L.U32 R9, R154, 0x1, RZ ;  /* 0x000000019a097819 */ /* 0x000fe400000006ff */
[----:B------:R-:W-:Y:S01]  /*64b0*/  SHF.R.S32.HI R13, RZ, 0x1f, R154 ;  /* 0x0000001fff0d7819 */ /* 0x000fe2000001149a */
[----:B---3--:R-:W-:Y:S01]  /*64c0*/  IMAD.MOV.U32 R15, RZ, RZ, R5 ;  /* 0x000000ffff0f7224 */ /* 0x008fe200078e0005 */
[----:B------:R-:W-:-:S05]  /*64d0*/  CS2R R10, SRZ ;  /* 0x00000000000a7805 */ /* 0x000fca000001ff00 */
[----:B------:R-:W-:Y:S01]  /*64e0*/  @!P2 IMAD.WIDE R20, R22, 0x2, R6 ;  /* 0x000000021614a825 */ /* 0x000fe200078e0206 */
[----:B------:R-:W-:Y:S02]  /*64f0*/  SHF.L.U64.HI R6, R154, 0x1, R13 ;  /* 0x000000019a067819 */ /* 0x000fe4000001020d */
[-C--:B----4-:R-:W-:Y:S02]  /*6500*/  @!P3 IADD3 R4, P1, R14, R9.reuse, RZ ;  /* 0x000000090e04b210 */ /* 0x090fe40007f3e0ff */
[----:B------:R-:W-:Y:S02]  /*6510*/  @!P3 IADD3 R24, P0, R0, R9, RZ ;  /* 0x000000090018b210 */ /* 0x000fe40007f1e0ff */
[----:B------:R-:W-:Y:S02]  /*6520*/  CS2R R8, SRZ ;  /* 0x0000000000087805 */ /* 0x000fe4000001ff00 */
[----:B------:R-:W-:Y:S01]  /*6530*/  CS2R R12, SRZ ;  /* 0x00000000000c7805 */ /* 0x000fe2000001ff00 */
[----:B------:R-:W-:Y:S01]  /*6540*/  @!P3 IMAD.X R5, R5, 0x1, R6, P1 ;  /* 0x000000010505b824 */ /* 0x000fe200008e0606 */
[----:B------:R-:W-:-:S02]  /*6550*/  @!P3 IADD3.X R25, R3, R6, RZ, P0, !PT ;  /* 0x000000060319b210 */ /* 0x000fc400007fe4ff */
[----:B------:R-:W-:Y:S01]  /*6560*/  CS2R R6, SRZ ;  /* 0x0000000000067805 */ /* 0x000fe2000001ff00 */
[----:B------:R-:W-:Y:S01]  /*6570*/  @!P2 IMAD.WIDE R14, R22, 0x2, R14 ;  /* 0x00000002160ea825 */ /* 0x000fe200078e020e */
[----:B------:R0:W5:Y:S04]  /*6580*/  @!P2 LD.E.64 R10, desc[UR56][R20.64] ;  /* 0x00000038140aa980 */ /* 0x000168000c101b00 */
[----:B------:R0:W5:Y:S04]  /*6590*/  @!P2 LD.E.64 R8, desc[UR56][R14.64] ;  /* 0x000000380e08a980 */ /* 0x000168000c101b00 */
[----:B------:R0:W5:Y:S04]  /*65a0*/  @!P3 LD.E.64 R12, desc[UR56][R24.64] ;  /* 0x00000038180cb980 */ /* 0x000168000c101b00 */
[----:B------:R0:W5:Y:S02]  /*65b0*/  @!P3 LD.E.64 R6, desc[UR56][R4.64] ;  /* 0x000000380406b980 */ /* 0x000164000c101b00 */
.L_x_479:
[----:B------:R-:W-:Y:S05]  /*65c0*/  BSYNC B1 ;  /* 0x0000000000017941 */ /* 0x000fea0003800000 */
.L_x_478:
[----:B------:R-:W1:Y:S01]  /*65d0*/  S2R R0, SR_TID.X ;  /* 0x0000000000007919 */ /* 0x000e620000002100 */
[----:B0--3--:R-:W-:Y:S01]  /*65e0*/  SHF.L.U32 R5, R27, 0x1f, RZ ;  /* 0x0000001f1b057819 */ /* 0x009fe200000006ff */
[----:B-----5:R-:W-:Y:S01]  /*65f0*/  IMAD.MOV.U32 R32, RZ, RZ, R10 ;  /* 0x000000ffff207224 */ /* 0x020fe200078e000a */
[----:B------:R-:W-:Y:S01]  /*6600*/  LOP3.LUT P1, RZ, R30, 0x4, RZ, 0xc0, !PT ;  /* 0x000000041eff7812 */ /* 0x000fe2000782c0ff */
[----:B------:R-:W-:Y:S01]  /*6610*/  IMAD.MOV.U32 R30, RZ, RZ, R8 ;  /* 0x000000ffff1e7224 */ /* 0x000fe200078e0008 */
[----:B------:R-:W0:Y:S01]  /*6620*/  SYNCS.PHASECHK.TRANS64.TRYWAIT P0, [R2+URZ+0x30800], R5 ;  /* 0x03080005020075a7 */ /* 0x000e22000800017f */
[----:B------:R-:W-:Y:S01]  /*6630*/  MOV R15, R11 ;  /* 0x0000000b000f7202 */ /* 0x000fe20000000f00 */
[----:B----4-:R-:W-:Y:S01]  /*6640*/  IMAD.MOV.U32 R14, RZ, RZ, R7 ;  /* 0x000000ffff0e7224 */ /* 0x010fe200078e0007 */
[----:B------:R-:W-:Y:S01]  /*6650*/  SHF.R.U64 R34, R10, 0x10, R11 ;  /* 0x000000100a227819 */ /* 0x000fe2000000120b */
[----:B------:R-:W-:Y:S01]  /*6660*/  IMAD.MOV.U32 R10, RZ, RZ, R13 ;  /* 0x000000ffff0a7224 */ /* 0x000fe200078e000d */
[----:B------:R-:W-:Y:S01]  /*6670*/  SHF.R.U32.HI R20, RZ, 0x10, R11 ;  /* 0x00000010ff147819 */ /* 0x000fe2000001160b */
[----:B------:R-:W-:Y:S01]  /*6680*/  IMAD.MOV.U32 R11, RZ, RZ, R12 ;  /* 0x000000ffff0b7224 */ /* 0x000fe200078e000c */
[----:B------:R-:W-:Y:S01]  /*6690*/  SHF.R.U64 R21, R12, 0x10, R13 ;  /* 0x000000100c157819 */ /* 0x000fe2000000120d */
[--C-:B------:R-:W-:Y:S01]  /*66a0*/  IMAD.MOV.U32 R12, RZ, RZ, R9.reuse ;  /* 0x000000ffff0c7224 */ /* 0x100fe200078e0009 */
[--C-:B------:R-:W-:Y:S01]  /*66b0*/  SHF.R.U64 R35, R8, 0x10, R9.reuse ;  /* 0x0000001008237819 */ /* 0x100fe20000001209 */
[----:B------:R-:W-:Y:S01]  /*66c0*/  BSSY B1, `(.L_x_480) ;  /* 0x000001a000017945 */ /* 0x000fe20003800000 */
[----:B------:R-:W-:Y:S01]  /*66d0*/  SHF.R.U32.HI R25, RZ, 0x10, R9 ;  /* 0x00000010ff197819 */ /* 0x000fe20000011609 */
[----:B------:R-:W-:Y:S01]  /*66e0*/  IMAD.MOV.U32 R9, RZ, RZ, R6 ;  /* 0x000000ffff097224 */ /* 0x000fe200078e0006 */
[----:B------:R-:W-:-:S02]  /*66f0*/  SHF.R.U32.HI R24, RZ, 0x10, R13 ;  /* 0x00000010ff187819 */ /* 0x000fc4000001160d */
[----:B------:R-:W-:Y:S02]  /*6700*/  VIMNMX R13, R26, 0xc0, PT ;  /* 0x000000c01a0d7848 */ /* 0x000fe40003fe0100 */
[----:B------:R-:W-:Y:S02]  /*6710*/  SHF.R.U64 R6, R6, 0x10, R7 ;  /* 0x0000001006067819 */ /* 0x000fe40000001207 */
[----:B------:R-:W-:Y:S02]  /*6720*/  PRMT R8, R10, 0x5410, R24 ;  /* 0x000054100a087816 */ /* 0x000fe40000000018 */
[----:B------:R-:W-:Y:S02]  /*6730*/  PRMT R11, R11, 0x5410, R9 ;  /* 0x000054100b0b7816 */ /* 0x000fe40000000009 */
[----:B------:R-:W-:Y:S02]  /*6740*/  SHF.R.U32.HI R7, RZ, 0x10, R7 ;  /* 0x00000010ff077819 */ /* 0x000fe40000011607 */
[----:B------:R-:W-:Y:S01]  /*6750*/  PRMT R32, R32, 0x5410, R15 ;  /* 0x0000541020207816 */ /* 0x000fe2000000000f */
[----:B-1----:R-:W-:Y:S01]  /*6760*/  VIADD R3, R0, 0xffffff80 ;  /* 0xffffff8000037836 */ /* 0x002fe20000000000 */
[----:B------:R-:W-:-:S02]  /*6770*/  PRMT R34, R34, 0x5410, R20 ;  /* 0x0000541022227816 */ /* 0x000fc40000000014 */
[----:B------:R-:W-:Y:S02]  /*6780*/  PRMT R10, R21, 0x7610, R10 ;  /* 0x00007610150a7816 */ /* 0x000fe4000000000a */
[----:B------:R-:W-:Y:S02]  /*6790*/  SHF.R.S32.HI R0, RZ, 0x1f, R3 ;  /* 0x0000001fff007819 */ /* 0x000fe40000011403 */
[----:B------:R-:W-:Y:S02]  /*67a0*/  PRMT R30, R30, 0x5410, R12 ;  /* 0x000054101e1e7816 */ /* 0x000fe4000000000c */
[----:B------:R-:W-:Y:S02]  /*67b0*/  LEA.HI R0, R0, R3, RZ, 0x5 ;  /* 0x0000000300007211 */ /* 0x000fe400078f28ff */
[----:B------:R-:W-:Y:S02]  /*67c0*/  PRMT R35, R35, 0x5410, R25 ;  /* 0x0000541023237816 */ /* 0x000fe40000000019 */
[----:B------:R-:W-:-:S02]  /*67d0*/  SHF.R.S32.HI R0, RZ, 0x5, R0 ;  /* 0x00000005ff007819 */ /* 0x000fc40000011400 */
[----:B------:R-:W-:-:S03]  /*67e0*/  PRMT R9, R14, 0x7610, R9 ;  /* 0x000076100e097816 */ /* 0x000fc60000000009 */
[----:B------:R-:W-:-:S05]  /*67f0*/  IMAD R3, R0, 0x200, R28 ;  /* 0x0000020000037824 */ /* 0x000fca00078e021c */
[----:B------:R-:W-:-:S04]  /*6800*/  LEA R3, R3, R2, 0x1 ;  /* 0x0000000203037211 */ /* 0x000fc800078e08ff */
[C---:B------:R-:W-:Y:S01]  /*6810*/  IADD3 R4, R3.reuse, 0xc400, RZ ;  /* 0x0000c40003047810 */ /* 0x040fe20007ffe0ff */
[----:B------:R-:W-:-:S04]  /*6820*/  VIADD R0, R3, 0xc440 ;  /* 0x0000c44003007836 */ /* 0x000fc80000000000 */
[----:B------:R-:W-:Y:S01]  /*6830*/  @P1 VIADD R0, R4, 0xffffffc0 ;  /* 0xffffffc004001836 */ /* 0x000fe20000000000 */
[----:B------:R-:W-:Y:S01]  /*6840*/  ISETP.GE.AND P1, PT, R18, R13, PT ;  /* 0x0000000d1200720c */ /* 0x000fe20003f26270 */
[----:B0-----:R-:W-:-:S12]  /*6850*/  @!P0 BRA `(.L_x_481) ;  /* 0x0000013000c08947 */ /* 0x001fd80003800000 */
.L_x_685:
[----:B------:R-:W-:Y:S05]  /*6860*/  BSYNC B1 ;  /* 0x0000000000017941 */ /* 0x000fea0003800000 */
.L_x_480:
[----:B------:R-:W-:Y:S01]  /*6870*/  BSSY B1, `(.L_x_482) ;  /* 0x0000057000017945 */ /* 0x000fe20003800000 */
[----:B------:R-:W-:Y:S02]  /*6880*/  PRMT R10, R10, 0x5410, R6 ;  /* 0x000054100a0a7816 */ /* 0x000fe40000000006 */
[----:B------:R-:W-:Y:S01]  /*6890*/  PRMT R9, R9, 0x5410, R7 ;  /* 0x0000541009097816 */ /* 0x000fe20000000007 */
[----:B------:R-:W-:Y:S06]  /*68a0*/  @P1 BRA `(.L_x_483) ;  /* 0x00000004004c1947 */ /* 0x000fec0003800000 */
[----:B0-----:R-:W0:Y:S01]  /*68b0*/  LDC R5, c[0x0][0x3f4] ;  /* 0x0000fd00ff057b82 */ /* 0x001e220000000800 */
[----:B------:R-:W-:Y:S01]  /*68c0*/  BSSY B2, `(.L_x_484) ;  /* 0x000002a000027945 */ /* 0x000fe20003800000 */
[-C--:B0-----:R-:W-:Y:S02]  /*68d0*/  ISETP.GE.AND P0, PT, R22, R5.reuse, PT ;  /* 0x000000051600720c */ /* 0x081fe40003f06270 */
[----:B------:R-:W-:-:S11]  /*68e0*/  ISETP.GE.AND P1, PT, R154, R5, PT ;  /* 0x000000059a00720c */ /* 0x000fd60003f26270 */
[----:B------:R-:W-:Y:S05]  /*68f0*/  @P0 BRA `(.L_x_485) ;  /* 0x0000000000980947 */ /* 0x000fea0003800000 */
[----:B------:R-:W0:Y:S01]  /*6900*/  LDS.128 R4, [R3+0xc400] ;  /* 0x00c4000003047984 */ /* 0x000e220000000c00 */
[----:B------:R-:W-:Y:S02]  /*6910*/  HADD2.F32 R25, -RZ, R30.H0_H0 ;  /* 0x2000001eff197230 */ /* 0x000fe40000004100 */
[----:B------:R-:W-:Y:S02]  /*6920*/  HADD2.F32 R21, -RZ, R32.H0_H0 ;  /* 0x20000020ff157230 */ /* 0x000fe40000004100 */
[----:B------:R-:W-:Y:S02]  /*6930*/  HADD2.F32 R24, -RZ, R34.H0_H0 ;  /* 0x20000022ff187230 */ /* 0x000fe40000004100 */
[----:B------:R-:W-:Y:S02]  /*6940*/  HADD2.F32 R26, -RZ, R35.H0_H0 ;  /* 0x20000023ff1a7230 */ /* 0x000fe40000004100 */
[--C-:B0-----:R-:W-:Y:S02]  /*6950*/  HADD2.F32 R12, -RZ, R4.reuse.H0_H0 ;  /* 0x20000004ff0c7230 */ /* 0x101fe40000004100 */
[----:B------:R-:W-:-:S02]  /*6960*/  HADD2.F32 R4, -RZ, R4.H1_H1 ;  /* 0x30000004ff047230 */ /* 0x000fc40000004100 */
[--C-:B------:R-:W-:Y:S02]  /*6970*/  HADD2.F32 R14, -RZ, R5.reuse.H0_H0 ;  /* 0x20000005ff0e7230 */ /* 0x100fe40000004100 */
[----:B------:R-:W-:Y:S02]  /*6980*/  HADD2.F32 R5, -RZ, R5.H1_H1 ;  /* 0x30000005ff057230 */ /* 0x000fe40000004100 */
[C---:B------:R-:W-:Y:S01]  /*6990*/  FMUL.FTZ R27, R4.reuse, R25 ;  /* 0x00000019041b7220 */ /* 0x040fe20000410000 */
[----:B------:R-:W-:Y:S01]  /*69a0*/  FMUL.FTZ R4, R4, R21 ;  /* 0x0000001504047220 */ /* 0x000fe20000410000 */
[--C-:B------:R-:W-:Y:S02]  /*69b0*/  HADD2.F32 R15, -RZ, R6.reuse.H0_H0 ;  /* 0x20000006ff0f7230 */ /* 0x100fe40000004100 */
[----:B------:R-:W-:Y:S02]  /*69c0*/  HADD2.F32 R20, -RZ, R7.H0_H0 ;  /* 0x20000007ff147230 */ /* 0x000fe40000004100 */
[C---:B------:R-:W-:Y:S01]  /*69d0*/  FFMA.FTZ R28, R12.reuse, R25, R4 ;  /* 0x000000190c1c7223 */ /* 0x040fe20000010004 */
[C---:B------:R-:W-:Y:S01]  /*69e0*/  FMUL.FTZ R31, R5.reuse, R26 ;  /* 0x0000001a051f7220 */ /* 0x040fe20000410000 */
[----:B------:R-:W-:Y:S01]  /*69f0*/  FFMA.FTZ R27, R12, R21, -R27 ;  /* 0x000000150c1b7223 */ /* 0x000fe2000001081b */
[----:B------:R-:W-:Y:S01]  /*6a00*/  FMUL.FTZ R25, R5, R24 ;  /* 0x0000001805197220 */ /* 0x000fe20000410000 */
[----:B------:R-:W-:-:S02]  /*6a10*/  HADD2.F32 R6, -RZ, R6.H1_H1 ;  /* 0x30000006ff067230 */ /* 0x000fc40000004100 */
[C---:B------:R-:W-:Y:S01]  /*6a20*/  FFMA.FTZ R31, R14.reuse, R24, -R31 ;  /* 0x000000180e1f7223 */ /* 0x040fe2000001081f */
[----:B------:R-:W-:Y:S02]  /*6a30*/  HADD2.F32 R7, -RZ, R7.H1_H1 ;  /* 0x30000007ff077230 */ /* 0x000fe40000004100 */
[----:B------:R-:W-:Y:S01]  /*6a40*/  FFMA.FTZ R14, R14, R26, R25 ;  /* 0x0000001a0e0e7223 */ /* 0x000fe20000010019 */
[----:B------:R-:W-:Y:S02]  /*6a50*/  HADD2.F32 R12, -RZ, R30.H1_H1 ;  /* 0x3000001eff0c7230 */ /* 0x000fe40000004100 */
[----:B------:R-:W-:Y:S02]  /*6a60*/  HADD2.F32 R4, -RZ, R32.H1_H1 ;  /* 0x30000020ff047230 */ /* 0x000fe40000004100 */
[----:B------:R-:W-:Y:S02]  /*6a70*/  HADD2.F32 R21, -RZ, R35.H1_H1 ;  /* 0x30000023ff157230 */ /* 0x000fe40000004100 */
[----:B------:R-:W-:Y:S01]  /*6a80*/  FMUL.FTZ R24, R6, R12 ;  /* 0x0000000c06187220 */ /* 0x000fe20000410000 */
[----:B------:R-:W-:-:S02]  /*6a90*/  HADD2.F32 R5, -RZ, R34.H1_H1 ;  /* 0x30000022ff057230 */ /* 0x000fc40000004100 */
[-C--:B------:R-:W-:Y:S01]  /*6aa0*/  FMUL.FTZ R25, R6, R4.reuse ;  /* 0x0000000406197220 */ /* 0x080fe20000410000 */
[----:B------:R-:W-:Y:S01]  /*6ab0*/  FMUL.FTZ R33, R7, R21 ;  /* 0x0000001507217220 */ /* 0x000fe20000410000 */
[----:B------:R-:W-:Y:S01]  /*6ac0*/  FFMA.FTZ R6, R15, R4, -R24 ;  /* 0x000000040f067223 */ /* 0x000fe20000010818 */
[-C--:B------:R-:W-:Y:S01]  /*6ad0*/  FMUL.FTZ R26, R7, R5.reuse ;  /* 0x00000005071a7220 */ /* 0x080fe20000410000 */
[----:B------:R-:W-:Y:S01]  /*6ae0*/  FFMA.FTZ R25, R15, R12, R25 ;  /* 0x0000000c0f197223 */ /* 0x000fe20000010019 */
[----:B------:R-:W-:Y:S01]  /*6af0*/  FFMA.FTZ R7, R20, R5, -R33 ;  /* 0x0000000514077223 */ /* 0x000fe20000010821 */
[----:B------:R-:W-:Y:S01]  /*6b00*/  F2FP.F16.F32.PACK_AB R4, R28, R27 ;  /* 0x0000001b1c04723e */ /* 0x000fe200000000ff */
[----:B------:R-:W-:Y:S01]  /*6b10*/  FFMA.FTZ R26, R20, R21, R26 ;  /* 0x00000015141a7223 */ /* 0x000fe2000001001a */
[----:B------:R-:W-:Y:S02]  /*6b20*/  F2FP.F16.F32.PACK_AB R5, R14, R31 ;  /* 0x0000001f0e05723e */ /* 0x000fe400000000ff */
[----:B------:R-:W-:-:S02]  /*6b30*/  F2FP.F16.F32.PACK_AB R6, R25, R6 ;  /* 0x000000061906723e */ /* 0x000fc400000000ff */
[----:B------:R-:W-:-:S05]  /*6b40*/  F2FP.F16.F32.PACK_AB R7, R26, R7 ;  /* 0x000000071a07723e */ /* 0x000fca00000000ff */
[----:B------:R0:W-:Y:S02]  /*6b50*/  STS.128 [R3+0xc400], R4 ;  /* 0x00c4000403007388 */ /* 0x0001e40000000c00 */
.L_x_485:
[----:B------:R-:W-:Y:S05]  /*6b60*/  BSYNC B2 ;  /* 0x0000000000027941 */ /* 0x000fea0003800000 */
.L_x_484:
[----:B------:R-:W-:Y:S05]  /*6b70*/  @P1 BRA `(.L_x_483) ;  /* 0x0000000000981947 */ /* 0x000fea0003800000 */
[----:B0-----:R-:W0:Y:S01]  /*6b80*/  LDS.128 R4, [R0] ;  /* 0x0000000000047984 */ /* 0x001e220000000c00 */
[--C-:B------:R-:W-:Y:S02]  /*6b90*/  HADD2.F32 R25, -RZ, R11.reuse.H1_H1 ;  /* 0x3000000bff197230 */ /* 0x100fe40000004100 */
[----:B------:R-:W-:Y:S02]  /*6ba0*/  HADD2.F32 R21, -RZ, R11.H0_H0 ;  /* 0x2000000bff157230 */ /* 0x000fe40000004100 */
[--C-:B------:R-:W-:Y:S02]  /*6bb0*/  HADD2.F32 R24, -RZ, R10.reuse.H0_H0 ;  /* 0x2000000aff187230 */ /* 0x100fe40000004100 */
[----:B------:R-:W-:Y:S02]  /*6bc0*/  HADD2.F32 R26, -RZ, R10.H1_H1 ;  /* 0x3000000aff1a7230 */ /* 0x000fe40000004100 */
        /* <DEDUP_REMOVED lines=16> */
[--C-:B------:R-:W-:Y:S02]  /*6cd0*/  HADD2.F32 R12, -RZ, R9.reuse.H0_H0 ;  /* 0x20000009ff0c7230 */ /* 0x100fe40000004100 */
[--C-:B------:R-:W-:Y:S02]  /*6ce0*/  HADD2.F32 R4, -RZ, R8.reuse.H0_H0 ;  /* 0x20000008ff047230 */ /* 0x100fe40000004100 */
        /* <DEDUP_REMOVED lines=14> */
[----:B------:R1:W-:Y:S02]  /*6dd0*/  STS.128 [R0], R4 ;  /* 0x0000000400007388 */ /* 0x0003e40000000c00 */
.L_x_483:
[----:B------:R-:W-:Y:S05]  /*6de0*/  BSYNC B1 ;  /* 0x0000000000017941 */ /* 0x000fea0003800000 */
.L_x_482:
[----:B01----:R-:W-:-:S04]  /*6df0*/  IADD3 R4, R18, 0x60, RZ ;  /* 0x0000006012047810 */ /* 0x003fc80007ffe0ff */
[----:B------:R-:W-:-:S13]  /*6e00*/  ISETP.GE.AND P0, PT, R4, R13, PT ;  /* 0x0000000d0400720c */ /* 0x000fda0003f06270 */
[----:B------:R-:W-:Y:S05]  /*6e10*/  @P0 BRA `(.L_x_486) ;  /* 0x00000014004c0947 */ /* 0x000fea0003800000 */
[----:B------:R-:W0:Y:S01]  /*6e20*/  LDC R5, c[0x0][0x3f4] ;  /* 0x0000fd00ff057b82 */ /* 0x000e220000000800 */
[----:B------:R-:W-:Y:S01]  /*6e30*/  BSSY B1, `(.L_x_487) ;  /* 0x000002a000017945 */ /* 0x000fe20003800000 */
[-C--:B0-----:R-:W-:Y:S02]  /*6e40*/  ISETP.GE.AND P0, PT, R22, R5.reuse, PT ;  /* 0x000000051600720c */ /* 0x081fe40003f06270 */
[----:B------:R-:W-:-:S11]  /*6e50*/  ISETP.GE.AND P1, PT, R154, R5, PT ;  /* 0x000000059a00720c */ /* 0x000fd60003f26270 */
[----:B------:R-:W-:Y:S05]  /*6e60*/  @P0 BRA `(.L_x_488) ;  /* 0x0000000000980947 */ /* 0x000fea0003800000 */
[----:B------:R-:W0:Y:S01]  /*6e70*/  LDS.128 R4, [R3+0xf400] ;  /* 0x00f4000003047984 */ /* 0x000e220000000c00 */
[----:B------:R-:W-:Y:S02]  /*6e80*/  HADD2.F32 R24, -RZ, R32.H0_H0 ;  /* 0x20000020ff187230 */ /* 0x000fe40000004100 */
[----:B------:R-:W-:Y:S02]  /*6e90*/  HADD2.F32 R26, -RZ, R30.H0_H0 ;  /* 0x2000001eff1a7230 */ /* 0x000fe40000004100 */
[--C-:B------:R-:W-:Y:S02]  /*6ea0*/  HADD2.F32 R31, -RZ, R35.reuse.H0_H0 ;  /* 0x20000023ff1f7230 */ /* 0x100fe40000004100 */
[----:B------:R-:W-:Y:S02]  /*6eb0*/  HADD2.F32 R27, -RZ, R34.H0_H0 ;  /* 0x20000022ff1b7230 */ /* 0x000fe40000004100 */
[----:B------:R-:W-:Y:S02]  /*6ec0*/  HADD2.F32 R28, -RZ, R30.H1_H1 ;  /* 0x3000001eff1c7230 */ /* 0x000fe40000004100 */
[----:B------:R-:W-:-:S02]  /*6ed0*/  HADD2.F32 R33, -RZ, R35.H1_H1 ;  /* 0x30000023ff217230 */ /* 0x000fc40000004100 */
[--C-:B0-----:R-:W-:Y:S02]  /*6ee0*/  HADD2.F32 R12, -RZ, R4.reuse.H0_H0 ;  /* 0x20000004ff0c7230 */ /* 0x101fe40000004100 */
[----:B------:R-:W-:Y:S02]  /*6ef0*/  HADD2.F32 R4, -RZ, R4.H1_H1 ;  /* 0x30000004ff047230 */ /* 0x000fe40000004100 */
[--C-:B------:R-:W-:Y:S02]  /*6f00*/  HADD2.F32 R13, -RZ, R5.reuse.H0_H0 ;  /* 0x20000005ff0d7230 */ /* 0x100fe40000004100 */
[----:B------:R-:W-:Y:S02]  /*6f10*/  HADD2.F32 R5, -RZ, R5.H1_H1 ;  /* 0x30000005ff057230 */ /* 0x000fe40000004100 */
[-C--:B------:R-:W-:Y:S01]  /*6f20*/  FMUL.FTZ R21, R26, R4.reuse ;  /* 0x000000041a157220 */ /* 0x080fe20000410000 */
[----:B------:R-:W-:Y:S01]  /*6f30*/  FMUL.FTZ R25, R24, R4 ;  /* 0x0000000418197220 */ /* 0x000fe20000410000 */
[----:B------:R-:W-:-:S02]  /*6f40*/  HADD2.F32 R14, -RZ, R6.H0_H0 ;  /* 0x20000006ff0e7230 */ /* 0x000fc40000004100 */
[-C--:B------:R-:W-:Y:S01]  /*6f50*/  FMUL.FTZ R20, R31, R5.reuse ;  /* 0x000000051f147220 */ /* 0x080fe20000410000 */
[-C--:B------:R-:W-:Y:S01]  /*6f60*/  FFMA.FTZ R4, R24, R12.reuse, -R21 ;  /* 0x0000000c18047223 */ /* 0x080fe20000010815 */
[----:B------:R-:W-:Y:S01]  /*6f70*/  FFMA.FTZ R25, R26, R12, R25 ;  /* 0x0000000c1a197223 */ /* 0x000fe20000010019 */
[C---:B------:R-:W-:Y:S01]  /*6f80*/  FMUL.FTZ R12, R27.reuse, R5 ;  /* 0x000000051b0c7220 */ /* 0x040fe20000410000 */
[--C-:B------:R-:W-:Y:S02]  /*6f90*/  HADD2.F32 R15, -RZ, R7.reuse.H0_H0 ;  /* 0x20000007ff0f7230 */ /* 0x100fe40000004100 */
[-C--:B------:R-:W-:Y:S01]  /*6fa0*/  FFMA.FTZ R5, R27, R13.reuse, -R20 ;  /* 0x0000000d1b057223 */ /* 0x080fe20000010814 */
[----:B------:R-:W-:Y:S02]  /*6fb0*/  HADD2.F32 R6, -RZ, R6.H1_H1 ;  /* 0x30000006ff067230 */ /* 0x000fe40000004100 */
[----:B------:R-:W-:Y:S01]  /*6fc0*/  FFMA.FTZ R12, R31, R13, R12 ;  /* 0x0000000d1f0c7223 */ /* 0x000fe2000001000c */
[----:B------:R-:W-:Y:S01]  /*6fd0*/  HADD2.F32 R7, -RZ, R7.H1_H1 ;  /* 0x30000007ff077230 */ /* 0x000fe20000004100 */
[----:B------:R-:W-:Y:S01]  /*6fe0*/  F2FP.F16.F32.PACK_AB R4, R25, R4 ;  /* 0x000000041904723e */ /* 0x000fe200000000ff */
[----:B------:R-:W-:-:S02]  /*6ff0*/  HADD2.F32 R26, -RZ, R32.H1_H1 ;  /* 0x30000020ff1a7230 */ /* 0x000fc40000004100 */
[-C--:B------:R-:W-:Y:S01]  /*7000*/  FMUL.FTZ R13, R28, R6.reuse ;  /* 0x000000061c0d7220 */ /* 0x080fe20000410000 */
[----:B------:R-:W-:Y:S02]  /*7010*/  HADD2.F32 R27, -RZ, R34.H1_H1 ;  /* 0x30000022ff1b7230 */ /* 0x000fe40000004100 */
[----:B------:R-:W-:Y:S01]  /*7020*/  FMUL.FTZ R20, R33, R7 ;  /* 0x0000000721147220 */ /* 0x000fe20000410000 */
[----:B------:R-:W-:Y:S01]  /*7030*/  F2FP.F16.F32.PACK_AB R5, R12, R5 ;  /* 0x000000050c05723e */ /* 0x000fe200000000ff */
[C---:B------:R-:W-:Y:S01]  /*7040*/  FMUL.FTZ R21, R26.reuse, R6 ;  /* 0x000000061a157220 */ /* 0x040fe20000410000 */
[-C--:B------:R-:W-:Y:S01]  /*7050*/  FFMA.FTZ R6, R26, R14.reuse, -R13 ;  /* 0x0000000e1a067223 */ /* 0x080fe2000001080d */
[C---:B------:R-:W-:Y:S01]  /*7060*/  FMUL.FTZ R24, R27.reuse, R7 ;  /* 0x000000071b187220 */ /* 0x040fe20000410000 */
[-C--:B------:R-:W-:Y:S01]  /*7070*/  FFMA.FTZ R7, R27, R15.reuse, -R20 ;  /* 0x0000000f1b077223 */ /* 0x080fe20000010814 */
[----:B------:R-:W-:Y:S02]  /*7080*/  FFMA.FTZ R21, R28, R14, R21 ;  /* 0x0000000e1c157223 */ /* 0x000fe40000010015 */
[----:B------:R-:W-:-:S03]  /*7090*/  FFMA.FTZ R24, R33, R15, R24 ;  /* 0x0000000f21187223 */ /* 0x000fc60000010018 */
[----:B------:R-:W-:Y:S02]  /*70a0*/  F2FP.F16.F32.PACK_AB R6, R21, R6 ;  /* 0x000000061506723e */ /* 0x000fe400000000ff */
[----:B------:R-:W-:-:S05]  /*70b0*/  F2FP.F16.F32.PACK_AB R7, R24, R7 ;  /* 0x000000071807723e */ /* 0x000fca00000000ff */
[----:B------:R0:W-:Y:S02]  /*70c0*/  STS.128 [R3+0xf400], R4 ;  /* 0x00f4000403007388 */ /* 0x0001e40000000c00 */
.L_x_488:
[----:B------:R-:W-:Y:S05]  /*70d0*/  BSYNC B1 ;  /* 0x0000000000017941 */ /* 0x000fea0003800000 */
.L_x_487:
[----:B------:R-:W-:Y:S05]  /*70e0*/  @P1 BRA `(.L_x_486) ;  /* 0x0000001000981947 */ /* 0x000fea0003800000 */
[----:B0-----:R-:W0:Y:S01]  /*70f0*/  LDS.128 R4, [R0+0x3000] ;  /* 0x0030000000047984 */ /* 0x001e220000000c00 */
[--C-:B------:R-:W-:Y:S02]  /*7100*/  HADD2.F32 R21, -RZ, R11.reuse.H1_H1 ;  /* 0x3000000bff157230 */ /* 0x100fe40000004100 */
[--C-:B------:R-:W-:Y:S02]  /*7110*/  HADD2.F32 R24, -RZ, R10.reuse.H0_H0 ;  /* 0x2000000aff187230 */ /* 0x100fe40000004100 */
[----:B------:R-:W-:Y:S02]  /*7120*/  HADD2.F32 R26, -RZ, R10.H1_H1 ;  /* 0x3000000aff1a7230 */ /* 0x000fe40000004100 */
[----:B------:R-:W-:Y:S02]  /*7130*/  HADD2.F32 R15, -RZ, R11.H0_H0 ;  /* 0x2000000bff0f7230 */ /* 0x000fe40000004100 */
[----:B------:R-:W-:Y:S02]  /*7140*/  HADD2.F32 R25, -RZ, R9.H0_H0 ;  /* 0x20000009ff197230 */ /* 0x000fe40000004100 */
[----:B0-----:R-:W-:-:S02]  /*7150*/  HADD2.F32 R3, -RZ, R4.H0_H0 ;  /* 0x20000004ff037230 */ /* 0x001fc40000004100 */
[----:B------:R-:W-:Y:S02]  /*7160*/  HADD2.F32 R4, -RZ, R4.H1_H1 ;  /* 0x30000004ff047230 */ /* 0x000fe40000004100 */
[--C-:B------:R-:W-:Y:S02]  /*7170*/  HADD2.F32 R10, -RZ, R5.reuse.H0_H0 ;  /* 0x20000005ff0a7230 */ /* 0x100fe40000004100 */
[----:B------:R-:W-:Y:S02]  /*7180*/  HADD2.F32 R5, -RZ, R5.H1_H1 ;  /* 0x30000005ff057230 */ /* 0x000fe40000004100 */
[-C--:B------:R-:W-:Y:S01]  /*7190*/  FMUL.FTZ R14, R21, R4.reuse ;  /* 0x00000004150e7220 */ /* 0x080fe20000410000 */
[C---:B------:R-:W-:Y:S01]  /*71a0*/  FMUL.FTZ R20, R15.reuse, R4 ;  /* 0x000000040f147220 */ /* 0x040fe20000410000 */
[----:B------:R-:W-:Y:S02]  /*71b0*/  HADD2.F32 R11, -RZ, R6.H0_H0 ;  /* 0x20000006ff0b7230 */ /* 0x000fe40000004100 */
[----:B------:R-:W-:Y:S01]  /*71c0*/  FMUL.FTZ R13, R26, R5 ;  /* 0x000000051a0d7220 */ /* 0x000fe20000410000 */
[----:B------:R-:W-:Y:S01]  /*71d0*/  FFMA.FTZ R4, R15, R3, -R14 ;  /* 0x000000030f047223 */ /* 0x000fe2000001080e */
[----:B------:R-:W-:Y:S01]  /*71e0*/  FMUL.FTZ R15, R24, R5 ;  /* 0x00000005180f7220 */ /* 0x000fe20000410000 */
[----:B------:R-:W-:-:S02]  /*71f0*/  HADD2.F32 R12, -RZ, R7.H0_H0 ;  /* 0x20000007ff0c7230 */ /* 0x000fc40000004100 */
[-C--:B------:R-:W-:Y:S01]  /*7200*/  FFMA.FTZ R5, R24, R10.reuse, -R13 ;  /* 0x0000000a18057223 */ /* 0x080fe2000001080d */
[----:B------:R-:W-:Y:S02]  /*7210*/  HADD2.F32 R6, -RZ, R6.H1_H1 ;  /* 0x30000006ff067230 */ /* 0x000fe40000004100 */
[----:B------:R-:W-:Y:S01]  /*7220*/  FFMA.FTZ R3, R21, R3, R20 ;  /* 0x0000000315037223 */ /* 0x000fe20000010014 */
[----:B------:R-:W-:Y:S02]  /*7230*/  HADD2.F32 R7, -RZ, R7.H1_H1 ;  /* 0x30000007ff077230 */ /* 0x000fe40000004100 */
[----:B------:R-:W-:Y:S01]  /*7240*/  FFMA.FTZ R10, R26, R10, R15 ;  /* 0x0000000a1a0a7223 */ /* 0x000fe2000001000f */
[----:B------:R-:W-:Y:S02]  /*7250*/  HADD2.F32 R24, -RZ, R9.H1_H1 ;  /* 0x30000009ff187230 */ /* 0x000fe40000004100 */
[--C-:B------:R-:W-:Y:S01]  /*7260*/  HADD2.F32 R21, -RZ, R8.reuse.H0_H0 ;  /* 0x20000008ff157230 */ /* 0x100fe20000004100 */
[----:B------:R-:W-:Y:S01]  /*7270*/  F2FP.F16.F32.PACK_AB R4, R3, R4 ;  /* 0x000000040304723e */ /* 0x000fe200000000ff */
[----:B------:R-:W-:-:S02]  /*7280*/  HADD2.F32 R20, -RZ, R8.H1_H1 ;  /* 0x30000008ff147230 */ /* 0x000fc40000004100 */
[-C--:B------:R-:W-:Y:S01]  /*7290*/  FMUL.FTZ R8, R25, R6.reuse ;  /* 0x0000000619087220 */ /* 0x080fe20000410000 */
[----:B------:R-:W-:Y:S01]  /*72a0*/  FMUL.FTZ R9, R24, R7 ;  /* 0x0000000718097220 */ /* 0x000fe20000410000 */
[C---:B------:R-:W-:Y:S01]  /*72b0*/  FMUL.FTZ R14, R21.reuse, R6 ;  /* 0x00000006150e7220 */ /* 0x040fe20000410000 */
[----:B------:R-:W-:Y:S01]  /*72c0*/  F2FP.F16.F32.PACK_AB R5, R10, R5 ;  /* 0x000000050a05723e */ /* 0x000fe200000000ff */
[C---:B------:R-:W-:Y:S01]  /*72d0*/  FMUL.FTZ R13, R20.reuse, R7 ;  /* 0x00000007140d7220 */ /* 0x040fe20000410000 */
[-C--:B------:R-:W-:Y:S01]  /*72e0*/  FFMA.FTZ R6, R21, R11.reuse, -R8 ;  /* 0x0000000b15067223 */ /* 0x080fe20000010808 */
[-C--:B------:R-:W-:Y:S01]  /*72f0*/  FFMA.FTZ R7, R20, R12.reuse, -R9 ;  /* 0x0000000c14077223 */ /* 0x080fe20000010809 */
[----:B------:R-:W-:Y:S01]  /*7300*/  FFMA.FTZ R11, R25, R11, R14 ;  /* 0x0000000b190b7223 */ /* 0x000fe2000001000e */
[----:B------:R-:W-:-:S04]  /*7310*/  FFMA.FTZ R12, R24, R12, R13 ;  /* 0x0000000c180c7223 */ /* 0x000fc8000001000d */
[----:B------:R-:W-:Y:S02]  /*7320*/  F2FP.F16.F32.PACK_AB R6, R11, R6 ;  /* 0x000000060b06723e */ /* 0x000fe400000000ff */
[----:B------:R-:W-:-:S05]  /*7330*/  F2FP.F16.F32.PACK_AB R7, R12, R7 ;  /* 0x000000070c07723e */ /* 0x000fca00000000ff */
[----:B------:R1:W-:Y:S01]  /*7340*/  STS.128 [R0+0x3000], R4 ;  /* 0x0030000400007388 */ /* 0x0003e20000000c00 */
[----:B------:R-:W-:Y:S05]  /*7350*/  BRA `(.L_x_486) ;  /* 0x0000000c00fc7947 */ /* 0x000fea0003800000 */
.L_x_476:
[----:B------:R-:W-:-:S03]  /*7360*/  UMOV UR4, 0xffffffff ;  /* 0xffffffff00047882 */ /* 0x000fc60000000000 */
[----:B------:R-:W-:Y:S05]  /*7370*/  BRA.DIV UR4, `(.L_x_489) ;  /* 0x0000012a040c7947 */ /* 0x000fea000b800000 */
[----:B------:R0:W1:Y:S04]  /*7380*/  SHFL.IDX PT, R0, R26, RZ, 0x1c1f ;  /* 0x001c1fff1a007589 */ /* 0x00006800000e0000 */
[----:B------:R0:W2:Y:S04]  /*7390*/  SHFL.IDX PT, R3, R25, RZ, 0x1c1f ;  /* 0x001c1fff19037589 */ /* 0x0000a800000e0000 */
[----:B------:R0:W3:Y:S04]  /*73a0*/  SHFL.IDX PT, R20, R28, RZ, 0x1c1f ;  /* 0x001c1fff1c147589 */ /* 0x0000e800000e0000 */
[----:B------:R0:W4:Y:S02]  /*73b0*/  SHFL.IDX PT, R14, R27, RZ, 0x1c1f ;  /* 0x001c1fff1b0e7589 */ /* 0x00012400000e0000 */
.L_x_691:
[----:B------:R-:W5:Y:S01]  /*73c0*/  LDL R6, [R1+0x98] ;  /* 0x0000980001067983 */ /* 0x000f620000100800 */
[----:B------:R-:W-:Y:S01]  /*73d0*/  ULDC UR4, c[0x0][0x448] ;  /* 0x0001120000047ab9 */ /* 0x000fe20000000800 */
[----:B------:R-:W-:Y:S01]  /*73e0*/  BSSY B1, `(.L_x_490) ;  /* 0x000001a000017945 */ /* 0x000fe20003800000 */
[----:B------:R-:W-:Y:S01]  /*73f0*/  IMAD R24, R24, UR4, RZ ;  /* 0x0000000418187c24 */ /* 0x000fe2000f8e02ff */
[----:B------:R-:W-:Y:S02]  /*7400*/  CS2R R8, SRZ ;  /* 0x0000000000087805 */ /* 0x000fe4000001ff00 */
[----:B------:R-:W-:Y:S02]  /*7410*/  CS2R R10, SRZ ;  /* 0x00000000000a7805 */ /* 0x000fe4000001ff00 */
[----:B------:R-:W-:Y:S01]  /*7420*/  ISETP.GE.AND P0, PT, R4, R24, PT ;  /* 0x000000180400720c */ /* 0x000fe20003f06270 */
[----:B------:R-:W-:Y:S01]  /*7430*/  IMAD R24, R33, -0xc0, R24 ;  /* 0xffffff4021187824 */ /* 0x000fe200078e0218 */
[----:B-----5:R-:W-:-:S04]  /*7440*/  LEA.HI R5, R6, R6, RZ, 0x1 ;  /* 0x0000000606057211 */ /* 0x020fc800078f08ff */
[----:B------:R-:W-:-:S05]  /*7450*/  LOP3.LUT R5, R5, 0xfffffffe, RZ, 0xc0, !PT ;  /* 0xfffffffe05057812 */ /* 0x000fca00078ec0ff */
[----:B0-----:R-:W-:Y:S01]  /*7460*/  IMAD.IADD R25, R6, 0x1, -R5 ;  /* 0x0000000106197824 */ /* 0x001fe200078e0a05 */
[----:B------:R-:W-:Y:S02]  /*7470*/  CS2R R4, SRZ ;  /* 0x0000000000047805 */ /* 0x000fe4000001ff00 */
[----:B------:R-:W-:Y:S02]  /*7480*/  CS2R R6, SRZ ;  /* 0x0000000000067805 */ /* 0x000fe4000001ff00 */
[----:B------:R-:W-:Y:S01]  /*7490*/  SHF.L.U32 R25, R25, 0x1f, RZ ;  /* 0x0000001f19197819 */ /* 0x000fe200000006ff */
[----:B------:R-:W-:Y:S06]  /*74a0*/  @P0 BRA `(.L_x_491) ;  /* 0x0000000000340947 */ /* 0x000fec0003800000 */
[----:B------:R-:W-:Y:S01]  /*74b0*/  ULDC UR4, c[0x0][0x3f4] ;  /* 0x0000fd0000047ab9 */ /* 0x000fe20000000800 */
[C---:B------:R-:W-:Y:S01]  /*74c0*/  IMAD.SHL.U32 R15, R16.reuse, 0x2, RZ ;  /* 0x00000002100f7824 */ /* 0x040fe200078e00ff */
[C---:B------:R-:W-:Y:S02]  /*74d0*/  ISETP.GE.AND P2, PT, R16.reuse, UR4, PT ;  /* 0x0000000410007c0c */ /* 0x040fe4000bf46270 */
[----:B------:R-:W-:Y:S02]  /*74e0*/  SHF.R.S32.HI R5, RZ, 0x1f, R16 ;  /* 0x0000001fff057819 */ /* 0x000fe40000011410 */
[----:B--2---:R-:W-:Y:S02]  /*74f0*/  IADD3 R12, P0, R3, R15, RZ ;  /* 0x0000000f030c7210 */ /* 0x004fe40007f1e0ff */
[----:B------:R-:W-:Y:S02]  /*7500*/  SHF.L.U64.HI R3, R16, 0x1, R5 ;  /* 0x0000000110037819 */ /* 0x000fe40000010205 */
[----:B------:R-:W-:-:S02]  /*7510*/  CS2R R4, SRZ ;  /* 0x0000000000047805 */ /* 0x000fc4000001ff00 */
[----:B----4-:R-:W-:Y:S01]  /*7520*/  IADD3 R14, P1, R14, R15, RZ ;  /* 0x0000000f0e0e7210 */ /* 0x010fe20007f3e0ff */
[----:B-1----:R-:W-:-:S03]  /*7530*/  IMAD.X R13, R0, 0x1, R3, P0 ;  /* 0x00000001000d7824 */ /* 0x002fc600000e0603 */
[----:B---3--:R-:W-:Y:S01]  /*7540*/  IADD3.X R15, R20, R3, RZ, P1, !PT ;  /* 0x00000003140f7210 */ /* 0x008fe20000ffe4ff */
[----:B------:R-:W-:Y:S08]  /*7550*/  @P2 BRA `(.L_x_491) ;  /* 0x0000000000082947 */ /* 0x000ff00003800000 */
[----:B------:R0:W5:Y:S04]  /*7560*/  LD.E.128 R4, desc[UR56][R12.64] ;  /* 0x000000380c047980 */ /* 0x000168000c101d00 */
[----:B------:R0:W5:Y:S02]  /*7570*/  LD.E.128 R8, desc[UR56][R14.64] ;  /* 0x000000380e087980 */ /* 0x000164000c101d00 */
.L_x_491:
[----:B------:R-:W-:Y:S05]  /*7580*/  BSYNC B1 ;  /* 0x0000000000017941 */ /* 0x000fea0003800000 */
.L_x_490:
[----:B------:R-:W3:Y:S01]  /*7590*/  SYNCS.PHASECHK.TRANS64.TRYWAIT P1, [R2+URZ+0x30800], R25 ;  /* 0x03080019020075a7 */ /* 0x000ee2000802017f */
[--C-:B0----5:R-:W-:Y:S01]  /*75a0*/  IMAD.MOV.U32 R15, RZ, RZ, R5.reuse ;  /* 0x000000ffff0f7224 */ /* 0x121fe200078e0005 */
[--C-:B--2---:R-:W-:Y:S01]  /*75b0*/  SHF.R.U64 R3, R4, 0x10, R5.reuse ;  /* 0x0000001004037819 */ /* 0x104fe20000001205 */
[----:B------:R-:W-:Y:S01]  /*75c0*/  IMAD.MOV.U32 R21, RZ, RZ, R4 ;  /* 0x000000ffff157224 */ /* 0x000fe200078e0004 */
[----:B----4-:R-:W-:Y:S01]  /*75d0*/  SHF.R.U32.HI R14, RZ, 0x10, R5 ;  /* 0x00000010ff0e7819 */ /* 0x010fe20000011605 */
[----:B------:R-:W-:Y:S01]  /*75e0*/  IMAD.MOV.U32 R13, RZ, RZ, R6 ;  /* 0x000000ffff0d7224 */ /* 0x000fe200078e0006 */
[----:B------:R-:W-:Y:S01]  /*75f0*/  PRMT R15, R15, 0x5410, R3 ;  /* 0x000054100f0f7816 */ /* 0x000fe20000000003 */
[----:B------:R-:W-:Y:S01]  /*7600*/  IMAD.MOV.U32 R4, RZ, RZ, R8 ;  /* 0x000000ffff047224 */ /* 0x000fe200078e0008 */
[----:B------:R-:W-:Y:S01]  /*7610*/  SHF.R.U64 R12, R6, 0x10, R7 ;  /* 0x00000010060c7819 */ /* 0x000fe20000001207 */
[----:B------:R-:W-:Y:S01]  /*7620*/  IMAD.MOV.U32 R5, RZ, RZ, R10 ;  /* 0x000000ffff057224 */ /* 0x000fe200078e000a */
[----:B------:R-:W-:Y:S01]  /*7630*/  VIMNMX R3, R24, 0xc0, PT ;  /* 0x000000c018037848 */ /* 0x000fe20003fe0100 */
[----:B------:R-:W-:Y:S01]  /*7640*/  VIADD R26, R18, 0x60 ;  /* 0x00000060121a7836 */ /* 0x000fe20000000000 */
[----:B-1----:R-:W-:Y:S01]  /*7650*/  MOV R0, R7 ;  /* 0x0000000700007202 */ /* 0x002fe20000000f00 */
[--C-:B---3--:R-:W-:Y:S01]  /*7660*/  IMAD.MOV.U32 R20, RZ, RZ, R9.reuse ;  /* 0x000000ffff147224 */ /* 0x108fe200078e0009 */
[----:B------:R-:W-:Y:S01]  /*7670*/  SHF.R.U64 R8, R8, 0x10, R9 ;  /* 0x0000001008087819 */ /* 0x000fe20000001209 */
[----:B------:R-:W-:Y:S01]  /*7680*/  BSSY B1, `(.L_x_492) ;  /* 0x0000013000017945 */ /* 0x000fe20003800000 */
[----:B------:R-:W0:Y:S01]  /*7690*/  LDC R27, c[0x0][0x3f4] ;  /* 0x0000fd00ff1b7b82 */ /* 0x000e220000000800 */
[----:B------:R-:W-:-:S02]  /*76a0*/  MOV R6, R11 ;  /* 0x0000000b00067202 */ /* 0x000fc40000000f00 */
[----:B------:R-:W-:Y:S02]  /*76b0*/  SHF.R.U64 R10, R10, 0x10, R11 ;  /* 0x000000100a0a7819 */ /* 0x000fe4000000120b */
[----:B------:R-:W-:Y:S02]  /*76c0*/  SHF.R.U32.HI R7, RZ, 0x10, R7 ;  /* 0x00000010ff077819 */ /* 0x000fe40000011607 */
[----:B------:R-:W-:Y:S02]  /*76d0*/  SHF.R.U32.HI R9, RZ, 0x10, R9 ;  /* 0x00000010ff097819 */ /* 0x000fe40000011609 */
[----:B------:R-:W-:Y:S02]  /*76e0*/  SHF.R.U32.HI R11, RZ, 0x10, R11 ;  /* 0x00000010ff0b7819 */ /* 0x000fe4000001160b */
[----:B------:R-:W-:Y:S02]  /*76f0*/  PRMT R21, R21, 0x5410, R4 ;  /* 0x0000541015157816 */ /* 0x000fe40000000004 */
[----:B------:R-:W-:-:S02]  /*7700*/  PRMT R0, R7, 0x5410, R0 ;  /* 0x0000541007007816 */ /* 0x000fc40000000000 */
[----:B------:R-:W-:Y:S02]  /*7710*/  PRMT R20, R20, 0x5410, R8 ;  /* 0x0000541014147816 */ /* 0x000fe40000000008 */
[----:B------:R-:W-:Y:S02]  /*7720*/  PRMT R14, R14, 0x5410, R9 ;  /* 0x000054100e0e7816 */ /* 0x000fe40000000009 */
[----:B------:R-:W-:Y:S02]  /*7730*/  PRMT R13, R13, 0x5410, R5 ;  /* 0x000054100d0d7816 */ /* 0x000fe40000000005 */
[----:B------:R-:W-:Y:S02]  /*7740*/  PRMT R12, R12, 0x5410, R10 ;  /* 0x000054100c0c7816 */ /* 0x000fe4000000000a */
[C---:B0-----:R-:W-:Y:S01]  /*7750*/  ISETP.GE.AND P0, PT, R16.reuse, R27, PT ;  /* 0x0000001b1000720c */ /* 0x041fe20003f06270 */
[----:B------:R-:W-:-:S03]  /*7760*/  IMAD.IADD R4, R16, 0x1, R27 ;  /* 0x0000000110047824 */ /* 0x000fc600078e021b */
[-C--:B------:R-:W-:Y:S02]  /*7770*/  ISETP.GE.OR P2, PT, R18, R3.reuse, P0 ;  /* 0x000000031200720c */ /* 0x080fe40000746670 */
[----:B------:R-:W-:Y:S02]  /*7780*/  ISETP.GE.OR P0, PT, R26, R3, P0 ;  /* 0x000000031a00720c */ /* 0x000fe40000706670 */
[----:B------:R-:W-:Y:S01]  /*7790*/  PRMT R3, R6, 0x5410, R11 ;  /* 0x0000541006037816 */ /* 0x000fe2000000000b */
[----:B------:R-:W-:Y:S10]  /*77a0*/  @!P1 BRA `(.L_x_493) ;  /* 0x0000012400709947 */ /* 0x000ff40003800000 */
.L_x_692:
[----:B------:R-:W-:Y:S05]  /*77b0*/  BSYNC B1 ;  /* 0x0000000000017941 */ /* 0x000fea0003800000 */
.L_x_492:
[----:B------:R-:W-:Y:S01]  /*77c0*/  BSSY B1, `(.L_x_494) ;  /* 0x000005f000017945 */ /* 0x000fe20003800000 */
[----:B------:R-:W-:-:S03]  /*77d0*/  LOP3.LUT R24, R4, 0x38, RZ, 0xc0, !PT ;  /* 0x0000003804187812 */ /* 0x000fc600078ec0ff */
[----:B------:R-:W-:Y:S05]  /*77e0*/  @P2 BRA `(.L_x_495) ;  /* 0x0000000400702947 */ /* 0x000fea0003800000 */
[----:B------:R-:W2:Y:S01]  /*77f0*/  LDL R6, [R1+0x68] ;  /* 0x0000680001067983 */ /* 0x000ea20000100800 */
[----:B------:R-:W1:Y:S02]  /*7800*/  S2R R5, SR_TID.X ;  /* 0x0000000000057919 */ /* 0x000e640000002100 */
[----:B-1----:R-:W-:-:S05]  /*7810*/  VIADD R5, R5, 0xffffff80 ;  /* 0xffffff8005057836 */ /* 0x002fca0000000000 */
[----:B------:R-:W-:-:S04]  /*7820*/  SHF.R.S32.HI R10, RZ, 0x1f, R5 ;  /* 0x0000001fff0a7819 */ /* 0x000fc80000011405 */
[----:B------:R-:W-:-:S04]  /*7830*/  LEA.HI R10, R10, R5, RZ, 0x5 ;  /* 0x000000050a0a7211 */ /* 0x000fc800078f28ff */
[----:B------:R-:W-:Y:S01]  /*7840*/  SHF.R.S32.HI R10, RZ, 0x5, R10 ;  /* 0x00000005ff0a7819 */ /* 0x000fe2000001140a */
[--C-:B------:R-:W-:Y:S02]  /*7850*/  HADD2.F32 R34, -RZ, R21.reuse.H0_H0 ;  /* 0x20000015ff227230 */ /* 0x100fe40000004100 */
[----:B------:R-:W-:Y:S02]  /*7860*/  HADD2.F32 R36, -RZ, R21.H1_H1 ;  /* 0x30000015ff247230 */ /* 0x000fe40000004100 */
[----:B------:R-:W-:Y:S02]  /*7870*/  HADD2.F32 R37, -RZ, R20.H1_H1 ;  /* 0x30000014ff257230 */ /* 0x000fe40000004100 */
[----:B------:R-:W-:Y:S01]  /*7880*/  HADD2.F32 R35, -RZ, R15.H1_H1 ;  /* 0x3000000fff237230 */ /* 0x000fe20000004100 */
[----:B--2---:R-:W-:-:S04]  /*7890*/  SHF.L.U32 R4, R6, 0x6, RZ ;  /* 0x0000000606047819 */ /* 0x004fc800000006ff */
[----:B------:R-:W-:-:S04]  /*78a0*/  LOP3.LUT R7, R4, 0x1c0, RZ, 0xc0, !PT ;  /* 0x000001c004077812 */ /* 0x000fc800078ec0ff */
[--C-:B------:R-:W-:Y:S02]  /*78b0*/  SHF.R.U32.HI R9, RZ, 0x3, R7.reuse ;  /* 0x00000003ff097819 */ /* 0x100fe40000011607 */
[----:B------:R-:W-:Y:S02]  /*78c0*/  LOP3.LUT R4, R7, 0x38, R16, 0xf8, !PT ;  /* 0x0000003807047812 */ /* 0x000fe400078ef810 */
[----:B------:R-:W-:Y:S02]  /*78d0*/  LOP3.LUT R8, R9, R24, R7, 0x1e, !PT ;  /* 0x0000001809087212 */ /* 0x000fe400078e1e07 */
[----:B------:R-:W-:-:S03]  /*78e0*/  LOP3.LUT R4, R4, R9, RZ, 0x3c, !PT ;  /* 0x0000000904047212 */ /* 0x000fc600078e3cff */
[C---:B------:R-:W-:Y:S02]  /*78f0*/  IMAD R9, R10.reuse, 0x200, R8 ;  /* 0x000002000a097824 */ /* 0x040fe400078e0208 */
[----:B------:R-:W-:-:S03]  /*7900*/  IMAD R5, R10, 0x200, R4 ;  /* 0x000002000a057824 */ /* 0x000fc600078e0204 */
[----:B------:R-:W-:Y:S01]  /*7910*/  LEA R44, R9, R2, 0x1 ;  /* 0x00000002092c7211 */ /* 0x000fe200078e08ff */
[----:B------:R-:W-:-:S04]  /*7920*/  IMAD R43, R5, 0x2, R2 ;  /* 0x00000002052b7824 */ /* 0x000fc800078e0202 */
[----:B------:R-:W1:Y:S04]  /*7930*/  LDS.128 R8, [R44+0xc400] ;  /* 0x00c400002c087984 */ /* 0x000e680000000c00 */
[----:B------:R-:W0:Y:S01]  /*7940*/  LDS.128 R4, [R43+0xc400] ;  /* 0x00c400002b047984 */ /* 0x000e220000000c00 */
[--C-:B-1----:R-:W-:Y:S02]  /*7950*/  HADD2.F32 R30, -RZ, R8.reuse.H0_H0 ;  /* 0x20000008ff1e7230 */ /* 0x102fe40000004100 */
[----:B------:R-:W-:Y:S02]  /*7960*/  HADD2.F32 R8, -RZ, R8.H1_H1 ;  /* 0x30000008ff087230 */ /* 0x000fe40000004100 */
[--C-:B0-----:R-:W-:Y:S02]  /*7970*/  HADD2.F32 R25, -RZ, R4.reuse.H0_H0 ;  /* 0x20000004ff197230 */ /* 0x101fe40000004100 */
[C---:B------:R-:W-:Y:S01]  /*7980*/  FMUL.FTZ R38, R30.reuse, R36 ;  /* 0x000000241e267220 */ /* 0x040fe20000410000 */
[----:B------:R-:W-:Y:S01]  /*7990*/  FMUL.FTZ R40, R30, R34 ;  /* 0x000000221e287220 */ /* 0x000fe20000410000 */
[----:B------:R-:W-:-:S02]  /*79a0*/  HADD2.F32 R4, -RZ, R4.H1_H1 ;  /* 0x30000004ff047230 */ /* 0x000fc40000004100 */
[C---:B------:R-:W-:Y:S01]  /*79b0*/  FMUL.FTZ R39, R8.reuse, R37 ;  /* 0x0000002508277220 */ /* 0x040fe20000410000 */
[----:B------:R-:W-:Y:S02]  /*79c0*/  HADD2.F32 R31, -RZ, R9.H0_H0 ;  /* 0x20000009ff1f7230 */ /* 0x000fe40000004100 */
[C---:B------:R-:W-:Y:S01]  /*79d0*/  FFMA.FTZ R38, R25.reuse, R34, -R38 ;  /* 0x0000002219267223 */ /* 0x040fe20000010826 */
[----:B------:R-:W-:Y:S02]  /*79e0*/  HADD2.F32 R30, -RZ, R20.H0_H0 ;  /* 0x20000014ff1e7230 */ /* 0x000fe40000004100 */
[----:B------:R-:W-:Y:S01]  /*79f0*/  FFMA.FTZ R40, R25, R36, R40 ;  /* 0x0000002419287223 */ /* 0x000fe20000010028 */
[----:B------:R-:W-:Y:S02]  /*7a00*/  HADD2.F32 R25, -RZ, R15.H0_H0 ;  /* 0x2000000fff197230 */ /* 0x000fe40000004100 */
[----:B------:R-:W-:Y:S01]  /*7a10*/  FMUL.FTZ R41, R8, R35 ;  /* 0x0000002308297220 */ /* 0x000fe20000410000 */
[----:B------:R-:W-:-:S02]  /*7a20*/  HADD2.F32 R26, -RZ, R5.H0_H0 ;  /* 0x20000005ff1a7230 */ /* 0x000fc40000004100 */
[C---:B------:R-:W-:Y:S01]  /*7a30*/  FFMA.FTZ R39, R4.reuse, R35, -R39 ;  /* 0x0000002304277223 */ /* 0x040fe20000010827 */
[C---:B------:R-:W-:Y:S01]  /*7a40*/  FMUL.FTZ R35, R31.reuse, R30 ;  /* 0x0000001e1f237220 */ /* 0x040fe20000410000 */
[----:B------:R-:W-:Y:S02]  /*7a50*/  HADD2.F32 R9, -RZ, R9.H1_H1 ;  /* 0x30000009ff097230 */ /* 0x000fe40000004100 */
[----:B------:R-:W-:Y:S01]  /*7a60*/  FMUL.FTZ R31, R31, R25 ;  /* 0x000000191f1f7220 */ /* 0x000fe20000410000 */
[--C-:B------:R-:W-:Y:S02]  /*7a70*/  HADD2.F32 R34, -RZ, R14.reuse.H1_H1 ;  /* 0x3000000eff227230 */ /* 0x100fe40000004100 */
[----:B------:R-:W-:Y:S01]  /*7a80*/  FFMA.FTZ R41, R4, R37, R41 ;  /* 0x0000002504297223 */ /* 0x000fe20000010029 */
[----:B------:R-:W-:Y:S02]  /*7a90*/  HADD2.F32 R4, -RZ, R14.H0_H0 ;  /* 0x2000000eff047230 */ /* 0x000fe40000004100 */
[----:B------:R-:W-:Y:S01]  /*7aa0*/  FFMA.FTZ R35, R26, R25, -R35 ;  /* 0x000000191a237223 */ /* 0x000fe20000010823 */
[----:B------:R-:W-:-:S02]  /*7ab0*/  HADD2.F32 R5, -RZ, R5.H1_H1 ;  /* 0x30000005ff057230 */ /* 0x000fc40000004100 */
[----:B------:R-:W-:Y:S01]  /*7ac0*/  FFMA.FTZ R26, R26, R30, R31 ;  /* 0x0000001e1a1a7223 */ /* 0x000fe2000001001f */
[--C-:B------:R-:W-:Y:S02]  /*7ad0*/  HADD2.F32 R32, -RZ, R10.reuse.H0_H0 ;  /* 0x2000000aff207230 */ /* 0x100fe40000004100 */
[C---:B------:R-:W-:Y:S01]  /*7ae0*/  FMUL.FTZ R30, R9.reuse, R34 ;  /* 0x00000022091e7220 */ /* 0x040fe20000410000 */
[--C-:B------:R-:W-:Y:S02]  /*7af0*/  HADD2.F32 R8, -RZ, R13.reuse.H0_H0 ;  /* 0x2000000dff087230 */ /* 0x100fe40000004100 */
[----:B------:R-:W-:Y:S01]  /*7b00*/  FMUL.FTZ R36, R9, R4 ;  /* 0x0000000409247220 */ /* 0x000fe20000410000 */
[----:B------:R-:W-:Y:S02]  /*7b10*/  HADD2.F32 R25, -RZ, R13.H1_H1 ;  /* 0x3000000dff197230 */ /* 0x000fe40000004100 */
[----:B------:R-:W-:Y:S02]  /*7b20*/  HADD2.F32 R10, -RZ, R10.H1_H1 ;  /* 0x3000000aff0a7230 */ /* 0x000fe40000004100 */
[----:B------:R-:W-:-:S02]  /*7b30*/  HADD2.F32 R31, -RZ, R12.H1_H1 ;  /* 0x3000000cff1f7230 */ /* 0x000fc40000004100 */
[C---:B------:R-:W-:Y:S01]  /*7b40*/  FFMA.FTZ R30, R5.reuse, R4, -R30 ;  /* 0x00000004051e7223 */ /* 0x040fe2000001081e */
[--C-:B------:R-:W-:Y:S02]  /*7b50*/  HADD2.F32 R27, -RZ, R6.reuse.H0_H0 ;  /* 0x20000006ff1b7230 */ /* 0x100fe40000004100 */
[C---:B------:R-:W-:Y:S01]  /*7b60*/  FMUL.FTZ R4, R32.reuse, R25 ;  /* 0x0000001920047220 */ /* 0x040fe20000410000 */
[----:B------:R-:W-:Y:S02]  /*7b70*/  HADD2.F32 R6, -RZ, R6.H1_H1 ;  /* 0x30000006ff067230 */ /* 0x000fe40000004100 */
[----:B------:R-:W-:Y:S01]  /*7b80*/  FMUL.FTZ R42, R32, R8 ;  /* 0x00000008202a7220 */ /* 0x000fe20000410000 */
[----:B------:R-:W-:Y:S02]  /*7b90*/  HADD2.F32 R9, -RZ, R12.H0_H0 ;  /* 0x2000000cff097230 */ /* 0x000fe40000004100 */
[----:B------:R-:W-:Y:S01]  /*7ba0*/  FFMA.FTZ R37, R5, R34, R36 ;  /* 0x0000002205257223 */ /* 0x000fe20000010024 */
[----:B------:R-:W-:Y:S01]  /*7bb0*/  FMUL.FTZ R5, R10, R31 ;  /* 0x0000001f0a057220 */ /* 0x000fe20000410000 */
[C---:B------:R-:W-:Y:S01]  /*7bc0*/  FFMA.FTZ R32, R27.reuse, R8, -R4 ;  /* 0x000000081b207223 */ /* 0x040fe20000010804 */
[----:B------:R-:W-:Y:S01]  /*7bd0*/  FFMA.FTZ R42, R27, R25, R42 ;  /* 0x000000191b2a7223 */ /* 0x000fe2000001002a */
[----:B------:R-:W-:-:S02]  /*7be0*/  HADD2.F32 R33, -RZ, R11.H0_H0 ;  /* 0x2000000bff217230 */ /* 0x000fc40000004100 */
[-C--:B------:R-:W-:Y:S01]  /*7bf0*/  FMUL.FTZ R27, R10, R9.reuse ;  /* 0x000000090a1b7220 */ /* 0x080fe20000410000 */
[----:B------:R-:W-:Y:S01]  /*7c00*/  FFMA.FTZ R25, R6, R9, -R5 ;  /* 0x0000000906197223 */ /* 0x000fe20000010805 */
[----:B------:R-:W-:Y:S02]  /*7c10*/  HADD2.F32 R11, -RZ, R11.H1_H1 ;  /* 0x3000000bff0b7230 */ /* 0x000fe40000004100 */
[--C-:B------:R-:W-:Y:S02]  /*7c20*/  HADD2.F32 R5, -RZ, R3.reuse.H0_H0 ;  /* 0x20000003ff057230 */ /* 0x100fe40000004100 */
[----:B------:R-:W-:Y:S02]  /*7c30*/  HADD2.F32 R10, -RZ, R3.H1_H1 ;  /* 0x30000003ff0a7230 */ /* 0x000fe40000004100 */
[--C-:B------:R-:W-:Y:S02]  /*7c40*/  HADD2.F32 R4, -RZ, R0.reuse.H1_H1 ;  /* 0x30000000ff047230 */ /* 0x100fe40000004100 */
[----:B------:R-:W-:-:S02]  /*7c50*/  HADD2.F32 R8, -RZ, R0.H0_H0 ;  /* 0x20000000ff087230 */ /* 0x000fc40000004100 */
[--C-:B------:R-:W-:Y:S02]  /*7c60*/  HADD2.F32 R28, -RZ, R7.reuse.H0_H0 ;  /* 0x20000007ff1c7230 */ /* 0x100fe40000004100 */
[----:B------:R-:W-:Y:S01]  /*7c70*/  FFMA.FTZ R27, R6, R31, R27 ;  /* 0x0000001f061b7223 */ /* 0x000fe2000001001b */
[----:B------:R-:W-:Y:S02]  /*7c80*/  HADD2.F32 R7, -RZ, R7.H1_H1 ;  /* 0x30000007ff077230 */ /* 0x000fe40000004100 */
[-C--:B------:R-:W-:Y:S01]  /*7c90*/  FMUL.FTZ R9, R33, R5.reuse ;  /* 0x0000000521097220 */ /* 0x080fe20000410000 */
[----:B------:R-:W-:Y:S01]  /*7ca0*/  FMUL.FTZ R34, R11, R10 ;  /* 0x0000000a0b227220 */ /* 0x000fe20000410000 */
[----:B------:R-:W-:Y:S01]  /*7cb0*/  FMUL.FTZ R6, R33, R4 ;  /* 0x0000000421067220 */ /* 0x000fe20000410000 */
[----:B------:R-:W-:Y:S01]  /*7cc0*/  FMUL.FTZ R31, R11, R8 ;  /* 0x000000080b1f7220 */ /* 0x000fe20000410000 */
[C---:B------:R-:W-:Y:S01]  /*7cd0*/  FFMA.FTZ R11, R28.reuse, R4, -R9 ;  /* 0x000000041c0b7223 */ /* 0x040fe20000010809 */
[C---:B------:R-:W-:Y:S01]  /*7ce0*/  FFMA.FTZ R34, R7.reuse, R8, -R34 ;  /* 0x0000000807227223 */ /* 0x040fe20000010822 */
[----:B------:R-:W-:Y:S01]  /*7cf0*/  FFMA.FTZ R28, R28, R5, R6 ;  /* 0x000000051c1c7223 */ /* 0x000fe20000010006 */
[----:B------:R-:W-:Y:S01]  /*7d00*/  FFMA.FTZ R31, R7, R10, R31 ;  /* 0x0000000a071f7223 */ /* 0x000fe2000001001f */
[----:B------:R-:W-:-:S02]  /*7d10*/  F2FP.F16.F32.PACK_AB R4, R39, R38 ;  /* 0x000000262704723e */ /* 0x000fc400000000ff */
[----:B------:R-:W-:Y:S02]  /*7d20*/  F2FP.F16.F32.PACK_AB R5, R30, R35 ;  /* 0x000000231e05723e */ /* 0x000fe400000000ff */
[----:B------:R-:W-:Y:S02]  /*7d30*/  F2FP.F16.F32.PACK_AB R6, R25, R32 ;  /* 0x000000201906723e */ /* 0x000fe400000000ff */
[----:B------:R-:W-:Y:S02]  /*7d40*/  F2FP.F16.F32.PACK_AB R7, R34, R11 ;  /* 0x0000000b2207723e */ /* 0x000fe400000000ff */
[----:B------:R-:W-:Y:S02]  /*7d50*/  F2FP.F16.F32.PACK_AB R8, R41, R40 ;  /* 0x000000282908723e */ /* 0x000fe400000000ff */
[----:B------:R-:W-:Y:S02]  /*7d60*/  F2FP.F16.F32.PACK_AB R9, R37, R26 ;  /* 0x0000001a2509723e */ /* 0x000fe400000000ff */
[----:B------:R-:W-:-:S02]  /*7d70*/  F2FP.F16.F32.PACK_AB R10, R27, R42 ;  /* 0x0000002a1b0a723e */ /* 0x000fc400000000ff */
[----:B------:R-:W-:Y:S01]  /*7d80*/  F2FP.F16.F32.PACK_AB R11, R31, R28 ;  /* 0x0000001c1f0b723e */ /* 0x000fe200000000ff */
[----:B------:R1:W-:Y:S04]  /*7d90*/  STS.128 [R43+0xc400], R4 ;  /* 0x00c400042b007388 */ /* 0x0003e80000000c00 */
[----:B------:R1:W-:Y:S02]  /*7da0*/  STS.128 [R44+0xc400], R8 ;  /* 0x00c400082c007388 */ /* 0x0003e40000000c00 */
.L_x_495:
[----:B------:R-:W-:Y:S05]  /*7db0*/  BSYNC B1 ;  /* 0x0000000000017941 */ /* 0x000fea0003800000 */
.L_x_494:
[----:B------:R-:W-:Y:S05]  /*7dc0*/  @P0 BRA `(.L_x_486) ;  /* 0x0000000400600947 */ /* 0x000fea0003800000 */
[----:B-1----:R-:W2:Y:S01]  /*7dd0*/  LDL R8, [R1+0x7c] ;  /* 0x00007c0001087983 */ /* 0x002ea20000100800 */
[C---:B------:R-:W-:Y:S02]  /*7de0*/  VIADD R4, R18.reuse, 0x60 ;  /* 0x0000006012047836 */ /* 0x040fe40000000000 */
[----:B------:R-:W-:Y:S01]  /*7df0*/  VIADD R5, R18, 0x60 ;  /* 0x0000006012057836 */ /* 0x000fe20000000000 */
[----:B------:R-:W3:Y:S01]  /*7e00*/  LDL R43, [R1+0xa4] ;  /* 0x0000a400012b7983 */ /* 0x000ee20000100800 */
[----:B------:R-:W-:-:S03]  /*7e10*/  IMAD.SHL.U32 R4, R4, 0x40, RZ ;  /* 0x0000004004047824 */ /* 0x000fc600078e00ff */
[----:B------:R-:W-:Y:S02]  /*7e20*/  SHF.L.U32 R5, R5, 0x6, RZ ;  /* 0x0000000605057819 */ /* 0x000fe400000006ff */
[----:B------:R-:W-:Y:S02]  /*7e30*/  LOP3.LUT R4, R4, 0x1c0, RZ, 0xc0, !PT ;  /* 0x000001c004047812 */ /* 0x000fe400078ec0ff */
[----:B------:R-:W-:Y:S02]  /*7e40*/  LOP3.LUT R5, R5, 0x1c0, RZ, 0xc0, !PT ;  /* 0x000001c005057812 */ /* 0x000fe400078ec0ff */
[----:B------:R-:W-:-:S04]  /*7e50*/  SHF.R.U32.HI R4, RZ, 0x3, R4 ;  /* 0x00000003ff047819 */ /* 0x000fc80000011604 */
[----:B------:R-:W-:Y:S01]  /*7e60*/  LOP3.LUT R24, R4, R24, R5, 0x1e, !PT ;  /* 0x0000001804187212 */ /* 0x000fe200078e1e05 */
[--C-:B------:R-:W-:Y:S02]  /*7e70*/  HADD2.F32 R33, -RZ, R21.reuse.H0_H0 ;  /* 0x20000015ff217230 */ /* 0x100fe40000004100 */
[----:B------:R-:W-:Y:S02]  /*7e80*/  HADD2.F32 R35, -RZ, R21.H1_H1 ;  /* 0x30000015ff237230 */ /* 0x000fe40000004100 */
[--C-:B------:R-:W-:Y:S02]  /*7e90*/  HADD2.F32 R40, -RZ, R20.reuse.H1_H1 ;  /* 0x30000014ff287230 */ /* 0x100fe40000004100 */
[--C-:B------:R-:W-:Y:S02]  /*7ea0*/  HADD2.F32 R38, -RZ, R15.reuse.H1_H1 ;  /* 0x3000000fff267230 */ /* 0x100fe40000004100 */
[----:B------:R-:W-:Y:S02]  /*7eb0*/  HADD2.F32 R42, -RZ, R20.H0_H0 ;  /* 0x20000014ff2a7230 */ /* 0x000fe40000004100 */
[----:B------:R-:W-:-:S02]  /*7ec0*/  HADD2.F32 R20, -RZ, R15.H0_H0 ;  /* 0x2000000fff147230 */ /* 0x000fc40000004100 */
[----:B------:R-:W-:Y:S02]  /*7ed0*/  HADD2.F32 R39, -RZ, R14.H1_H1 ;  /* 0x3000000eff277230 */ /* 0x000fe40000004100 */
[--C-:B------:R-:W-:Y:S02]  /*7ee0*/  HADD2.F32 R37, -RZ, R13.reuse.H0_H0 ;  /* 0x2000000dff257230 */ /* 0x100fe40000004100 */
[----:B------:R-:W-:Y:S02]  /*7ef0*/  HADD2.F32 R41, -RZ, R13.H1_H1 ;  /* 0x3000000dff297230 */ /* 0x000fe40000004100 */
[----:B--2---:R-:W-:-:S04]  /*7f00*/  IMAD.IADD R9, R8, 0x1, R24 ;  /* 0x0000000108097824 */ /* 0x004fc800078e0218 */
[----:B------:R-:W-:Y:S01]  /*7f10*/  IMAD R24, R9, 0x2, R2 ;  /* 0x0000000209187824 */ /* 0x000fe200078e0202 */
[----:B---3--:R-:W0:Y:S04]  /*7f20*/  LDS.128 R4, [R43+0xc400] ;  /* 0x00c400002b047984 */ /* 0x008e280000000c00 */
[----:B------:R-:W1:Y:S01]  /*7f30*/  LDS.128 R8, [R24+0xc400] ;  /* 0x00c4000018087984 */ /* 0x000e620000000c00 */
[----:B0-----:R-:W-:Y:S02]  /*7f40*/  HADD2.F32 R25, -RZ, R4.H0_H0 ;  /* 0x20000004ff197230 */ /* 0x001fe40000004100 */
[--C-:B-1----:R-:W-:Y:S02]  /*7f50*/  HADD2.F32 R21, -RZ, R8.reuse.H0_H0 ;  /* 0x20000008ff157230 */ /* 0x102fe40000004100 */
[----:B------:R-:W-:-:S03]  /*7f60*/  HADD2.F32 R8, -RZ, R8.H1_H1 ;  /* 0x30000008ff087230 */ /* 0x000fc60000004100 */
[-C--:B------:R-:W-:Y:S01]  /*7f70*/  FMUL.FTZ R36, R33, R21.reuse ;  /* 0x0000001521247220 */ /* 0x080fe20000410000 */
[--C-:B------:R-:W-:Y:S02]  /*7f80*/  HADD2.F32 R30, -RZ, R9.reuse.H0_H0 ;  /* 0x20000009ff1e7230 */ /* 0x100fe40000004100 */
[C---:B------:R-:W-:Y:S01]  /*7f90*/  FMUL.FTZ R34, R35.reuse, R21 ;  /* 0x0000001523227220 */ /* 0x040fe20000410000 */
[----:B------:R-:W-:Y:S02]  /*7fa0*/  HADD2.F32 R4, -RZ, R4.H1_H1 ;  /* 0x30000004ff047230 */ /* 0x000fe40000004100 */
[----:B------:R-:W-:Y:S01]  /*7fb0*/  FFMA.FTZ R36, R35, R25, R36 ;  /* 0x0000001923247223 */ /* 0x000fe20000010024 */
[----:B------:R-:W-:Y:S02]  /*7fc0*/  HADD2.F32 R9, -RZ, R9.H1_H1 ;  /* 0x30000009ff097230 */ /* 0x000fe40000004100 */
[-C--:B------:R-:W-:Y:S01]  /*7fd0*/  FMUL.FTZ R21, R40, R8.reuse ;  /* 0x0000000828157220 */ /* 0x080fe20000410000 */
[----:B------:R-:W-:Y:S01]  /*7fe0*/  FMUL.FTZ R15, R38, R8 ;  /* 0x00000008260f7220 */ /* 0x000fe20000410000 */
[----:B------:R-:W-:-:S02]  /*7ff0*/  HADD2.F32 R35, -RZ, R14.H0_H0 ;  /* 0x2000000eff237230 */ /* 0x000fc40000004100 */
[----:B------:R-:W-:Y:S01]  /*8000*/  FFMA.FTZ R34, R33, R25, -R34 ;  /* 0x0000001921227223 */ /* 0x000fe20000010822 */
[--C-:B------:R-:W-:Y:S02]  /*8010*/  HADD2.F32 R26, -RZ, R5.reuse.H0_H0 ;  /* 0x20000005ff1a7230 */ /* 0x100fe40000004100 */
[-C--:B------:R-:W-:Y:S01]  /*8020*/  FMUL.FTZ R25, R42, R30.reuse ;  /* 0x0000001e2a197220 */ /* 0x080fe20000410000 */
[----:B------:R-:W-:Y:S01]  /*8030*/  FMUL.FTZ R33, R20, R30 ;  /* 0x0000001e14217220 */ /* 0x000fe20000410000 */
[----:B------:R-:W-:Y:S02]  /*8040*/  HADD2.F32 R5, -RZ, R5.H1_H1 ;  /* 0x30000005ff057230 */ /* 0x000fe40000004100 */
[-C--:B------:R-:W-:Y:S01]  /*8050*/  FFMA.FTZ R21, R38, R4.reuse, -R21 ;  /* 0x0000000426157223 */ /* 0x080fe20000010815 */
[--C-:B------:R-:W-:Y:S02]  /*8060*/  HADD2.F32 R31, -RZ, R10.reuse.H0_H0 ;  /* 0x2000000aff1f7230 */ /* 0x100fe40000004100 */
[----:B------:R-:W-:Y:S01]  /*8070*/  FFMA.FTZ R15, R40, R4, R15 ;  /* 0x00000004280f7223 */ /* 0x000fe2000001000f */
[----:B------:R-:W-:-:S02]  /*8080*/  HADD2.F32 R10, -RZ, R10.H1_H1 ;  /* 0x3000000aff0a7230 */ /* 0x000fc40000004100 */
[-C--:B------:R-:W-:Y:S01]  /*8090*/  FMUL.FTZ R4, R39, R9.reuse ;  /* 0x0000000927047220 */ /* 0x080fe20000410000 */
[C---:B------:R-:W-:Y:S01]  /*80a0*/  FMUL.FTZ R8, R35.reuse, R9 ;  /* 0x0000000923087220 */ /* 0x040fe20000410000 */
[----:B------:R-:W-:Y:S02]  /*80b0*/  HADD2.F32 R30, -RZ, R12.H1_H1 ;  /* 0x3000000cff1e7230 */ /* 0x000fe40000004100 */
[-C--:B------:R-:W-:Y:S01]  /*80c0*/  FFMA.FTZ R25, R20, R26.reuse, -R25 ;  /* 0x0000001a14197223 */ /* 0x080fe20000010819 */
[----:B------:R-:W-:Y:S01]  /*80d0*/  FFMA.FTZ R33, R42, R26, R33 ;  /* 0x0000001a2a217223 */ /* 0x000fe20000010021 */
[----:B------:R-:W-:Y:S02]  /*80e0*/  HADD2.F32 R27, -RZ, R6.H0_H0 ;  /* 0x20000006ff1b7230 */ /* 0x000fe40000004100 */
[-C--:B------:R-:W-:Y:S01]  /*80f0*/  FFMA.FTZ R14, R35, R5.reuse, -R4 ;  /* 0x00000005230e7223 */ /* 0x080fe20000010804 */
[----:B------:R-:W-:Y:S02]  /*8100*/  HADD2.F32 R26, -RZ, R12.H0_H0 ;  /* 0x2000000cff1a7230 */ /* 0x000fe40000004100 */
[----:B------:R-:W-:Y:S01]  /*8110*/  FFMA.FTZ R12, R39, R5, R8 ;  /* 0x00000005270c7223 */ /* 0x000fe20000010008 */
[----:B------:R-:W-:-:S02]  /*8120*/  HADD2.F32 R6, -RZ, R6.H1_H1 ;  /* 0x30000006ff067230 */ /* 0x000fc40000004100 */
[-C--:B------:R-:W-:Y:S01]  /*8130*/  FMUL.FTZ R5, R30, R10.reuse ;  /* 0x0000000a1e057220 */ /* 0x080fe20000410000 */
[-C--:B------:R-:W-:Y:S01]  /*8140*/  FMUL.FTZ R4, R41, R31.reuse ;  /* 0x0000001f29047220 */ /* 0x080fe20000410000 */
[C---:B------:R-:W-:Y:S01]  /*8150*/  FMUL.FTZ R20, R37.reuse, R31 ;  /* 0x0000001f25147220 */ /* 0x040fe20000410000 */
[C---:B------:R-:W-:Y:S01]  /*8160*/  FMUL.FTZ R9, R26.reuse, R10 ;  /* 0x0000000a1a097220 */ /* 0x040fe20000410000 */
[--C-:B------:R-:W-:Y:S02]  /*8170*/  HADD2.F32 R32, -RZ, R11.reuse.H0_H0 ;  /* 0x2000000bff207230 */ /* 0x100fe40000004100 */
[----:B------:R-:W-:Y:S01]  /*8180*/  FFMA.FTZ R10, R26, R6, -R5 ;  /* 0x000000061a0a7223 */ /* 0x000fe20000010805 */
[----:B------:R-:W-:Y:S02]  /*8190*/  HADD2.F32 R11, -RZ, R11.H1_H1 ;  /* 0x3000000bff0b7230 */ /* 0x000fe40000004100 */
[-C--:B------:R-:W-:Y:S01]  /*81a0*/  FFMA.FTZ R13, R37, R27.reuse, -R4 ;  /* 0x0000001b250d7223 */ /* 0x080fe20000010804 */
[----:B------:R-:W-:Y:S01]  /*81b0*/  FFMA.FTZ R20, R41, R27, R20 ;  /* 0x0000001b29147223 */ /* 0x000fe20000010014 */
[----:B------:R-:W-:-:S02]  /*81c0*/  HADD2.F32 R26, -RZ, R3.H0_H0 ;  /* 0x20000003ff1a7230 */ /* 0x000fc40000004100 */
[--C-:B------:R-:W-:Y:S02]  /*81d0*/  HADD2.F32 R8, -RZ, R0.reuse.H1_H1 ;  /* 0x30000000ff087230 */ /* 0x100fe40000004100 */
[----:B------:R-:W-:Y:S02]  /*81e0*/  HADD2.F32 R31, -RZ, R3.H1_H1 ;  /* 0x30000003ff1f7230 */ /* 0x000fe40000004100 */
[----:B------:R-:W-:Y:S02]  /*81f0*/  HADD2.F32 R27, -RZ, R0.H0_H0 ;  /* 0x20000000ff1b7230 */ /* 0x000fe40000004100 */
[----:B------:R-:W-:Y:S01]  /*8200*/  FFMA.FTZ R3, R30, R6, R9 ;  /* 0x000000061e037223 */ /* 0x000fe20000010009 */
[--C-:B------:R-:W-:Y:S02]  /*8210*/  HADD2.F32 R28, -RZ, R7.reuse.H0_H0 ;  /* 0x20000007ff1c7230 */ /* 0x100fe40000004100 */
[----:B------:R-:W-:Y:S01]  /*8220*/  FMUL.FTZ R5, R26, R32 ;  /* 0x000000201a057220 */ /* 0x000fe20000410000 */
[----:B------:R-:W-:-:S02]  /*8230*/  HADD2.F32 R7, -RZ, R7.H1_H1 ;  /* 0x30000007ff077230 */ /* 0x000fc40000004100 */
[C---:B------:R-:W-:Y:S01]  /*8240*/  FMUL.FTZ R9, R8.reuse, R32 ;  /* 0x0000002008097220 */ /* 0x040fe20000410000 */
[-C--:B------:R-:W-:Y:S01]  /*8250*/  FMUL.FTZ R4, R31, R11.reuse ;  /* 0x0000000b1f047220 */ /* 0x080fe20000410000 */
[C---:B------:R-:W-:Y:S01]  /*8260*/  FMUL.FTZ R6, R27.reuse, R11 ;  /* 0x0000000b1b067220 */ /* 0x040fe20000410000 */
[-C--:B------:R-:W-:Y:S01]  /*8270*/  FFMA.FTZ R0, R8, R28.reuse, -R5 ;  /* 0x0000001c08007223 */ /* 0x080fe20000010805 */
[----:B------:R-:W-:Y:S01]  /*8280*/  FFMA.FTZ R11, R26, R28, R9 ;  /* 0x0000001c1a0b7223 */ /* 0x000fe20000010009 */
[-C--:B------:R-:W-:Y:S01]  /*8290*/  FFMA.FTZ R27, R27, R7.reuse, -R4 ;  /* 0x000000071b1b7223 */ /* 0x080fe20000010804 */
[----:B------:R-:W-:Y:S01]  /*82a0*/  FFMA.FTZ R26, R31, R7, R6 ;  /* 0x000000071f1a7223 */ /* 0x000fe20000010006 */
[----:B------:R-:W-:Y:S02]  /*82b0*/  F2FP.F16.F32.PACK_AB R4, R21, R34 ;  /* 0x000000221504723e */ /* 0x000fe400000000ff */
[----:B------:R-:W-:Y:S02]  /*82c0*/  F2FP.F16.F32.PACK_AB R5, R14, R25 ;  /* 0x000000190e05723e */ /* 0x000fe400000000ff */
[----:B------:R-:W-:-:S02]  /*82d0*/  F2FP.F16.F32.PACK_AB R6, R10, R13 ;  /* 0x0000000d0a06723e */ /* 0x000fc400000000ff */
[----:B------:R-:W-:Y:S02]  /*82e0*/  F2FP.F16.F32.PACK_AB R7, R27, R0 ;  /* 0x000000001b07723e */ /* 0x000fe400000000ff */
[----:B------:R-:W-:Y:S02]  /*82f0*/  F2FP.F16.F32.PACK_AB R8, R15, R36 ;  /* 0x000000240f08723e */ /* 0x000fe400000000ff */
[----:B------:R-:W-:Y:S02]  /*8300*/  F2FP.F16.F32.PACK_AB R9, R12, R33 ;  /* 0x000000210c09723e */ /* 0x000fe400000000ff */
[----:B------:R-:W-:Y:S02]  /*8310*/  F2FP.F16.F32.PACK_AB R10, R3, R20 ;  /* 0x00000014030a723e */ /* 0x000fe400000000ff */
[----:B------:R-:W-:Y:S01]  /*8320*/  F2FP.F16.F32.PACK_AB R11, R26, R11 ;  /* 0x0000000b1a0b723e */ /* 0x000fe200000000ff */
[----:B------:R2:W-:Y:S04]  /*8330*/  STS.128 [R43+0xc400], R4 ;  /* 0x00c400042b007388 */ /* 0x0005e80000000c00 */
[----:B------:R2:W-:Y:S02]  /*8340*/  STS.128 [R24+0xc400], R8 ;  /* 0x00c4000818007388 */ /* 0x0005e40000000c00 */
.L_x_486:
[----:B------:R-:W-:Y:S05]  /*8350*/  BSYNC B0 ;  /* 0x0000000000007941 */ /* 0x000fea0003800000 */
.L_x_475:
[----:B------:R-:W-:Y:S01]  /*8360*/  @!PT LDS RZ, [RZ] ;  /* 0x00000000fffff984 */ /* 0x000fe20000000800 */
[----:B------:R-:W-:Y:S01]  /*8370*/  @!PT LDS RZ, [RZ] ;  /* 0x00000000fffff984 */ /* 0x000fe20000000800 */
[----:B------:R-:W-:Y:S01]  /*8380*/  @!PT LDS RZ, [RZ] ;  /* 0x00000000fffff984 */ /* 0x000fe20000000800 */
[----:B------:R-:W-:Y:S01]  /*8390*/  @!PT LDS RZ, [RZ] ;  /* 0x00000000fffff984 */ /* 0x000fe20000000800 */
[----:B------:R3:W-:Y:S06]  /*83a0*/  MEMBAR.ALL.CTA ;  /* 0x0000000000007992 */ /* 0x0007ec0000008000 */
[----:B---3--:R-:W3:Y:S01]  /*83b0*/  FENCE.VIEW.ASYNC.S ;  /* 0x00000000000073c6 */ /* 0x008ee20000000000 */
[----:B------:R-:W-:Y:S05]  /*83c0*/  WARPSYNC.ALL ;  /* 0x0000000000007948 */ /* 0x000fea0003800000 */
[----:B---3--:R-:W-:Y:S06]  /*83d0*/  BAR.SYNC.DEFER_BLOCKING 0xd, 0x180 ;  /* 0x0346000000007b1d */ /* 0x008fec0000010000 */
.L_x_472:
[----:B------:R-:W-:-:S13]  /*83e0*/  ISETP.NE.AND P0, PT, R156, 0x3, PT ;  /* 0x000000039c00780c */ /* 0x000fda0003f05270 */
[----:B------:R-:W-:Y:S05]  /*83f0*/  @!P0 BRA `(.L_x_496) ;  /* 0x0000000000048947 */ /* 0x000fea0003800000 */
[----:B------:R-:W-:Y:S01]  /*8400*/  BPT.TRAP 0x1 ;  /* 0x000000040000795c */ /* 0x000fe20000300000 */
.L_x_496:
[----:B012---:R-:W2:Y:S01]  /*8410*/  LDL R3, [R1+0x18] ;  /* 0x0000180001037983 */ /* 0x007ea20000100800 */
[----:B------:R-:W-:Y:S01]  /*8420*/  IMAD R0, R152, 0x8, R2 ;  /* 0x0000000898007824 */ /* 0x000fe200078e0202 */
[----:B--2---:R-:W-:-:S04]  /*8430*/  SHF.L.U32 R5, R3, 0x1f, RZ ;  /* 0x0000001f03057819 */ /* 0x004fc800000006ff */
[----:B------:R0:W1:Y:S01]  /*8440*/  SYNCS.PHASECHK.TRANS64.TRYWAIT P1, [R0+URZ+0x30830], R5 ;  /* 0x03083005000075a7 */ /* 0x000062000802017f */
[----:B------:R-:W-:Y:S05]  /*8450*/  @!P0 BRA `(.L_x_497) ;  /* 0x0000000000048947 */ /* 0x000fea0003800000 */
[----:B------:R-:W-:Y:S01]  /*8460*/  BPT.TRAP 0x1 ;  /* 0x000000040000795c */ /* 0x000fe20000300000 */
.L_x_497:
[----:B------:R-:W-:Y:S01]  /*8470*/  IADD3 R3, R2, 0x12400, RZ ;  /* 0x0001240002037810 */ /* 0x000fe20007ffe0ff */
[----:B------:R-:W-:Y:S01]  /*8480*/  IMAD.MOV.U32 R7, RZ, RZ, 0x40000040 ;  /* 0x40000040ff077424 */ /* 0x000fe200078e00ff */
[----:B------:R-:W-:Y:S02]  /*8490*/  LOP3.LUT R6, R29, 0x10000, RZ, 0xfc, !PT ;  /* 0x000100001d067812 */ /* 0x000fe400078efcff */
[----:B------:R-:W-:-:S03]  /*84a0*/  SHF.R.U32.HI R3, RZ, 0x4, R3 ;  /* 0x00000004ff037819 */ /* 0x000fc60000011603 */
[----:B------:R2:W-:Y:S01]  /*84b0*/  STL.64 [R1+0x48], R6 ;  /* 0x0000480601007387 */ /* 0x0005e20000100a00 */
[----:B------:R-:W-:-:S04]  /*84c0*/  LOP3.LUT R3, R3, 0x3fff, RZ, 0xc0, !PT ;  /* 0x00003fff03037812 */ /* 0x000fc800078ec0ff */
[----:B------:R-:W-:-:S05]  /*84d0*/  LOP3.LUT R3, R3, 0x10000, RZ, 0xfc, !PT ;  /* 0x0001000003037812 */ /* 0x000fca00078efcff */
[----:B------:R2:W-:Y:S01]  /*84e0*/  STL [R1+0x78], R3 ;  /* 0x0000780301007387 */ /* 0x0005e20000100800 */
[----:B-1----:R-:W-:Y:S05]  /*84f0*/  @P1 BRA `(.L_x_498) ;  /* 0x0000000000081947 */ /* 0x002fea0003800000 */
[----:B------:R-:W1:Y:S02]  /*8500*/  SYNCS.PHASECHK.TRANS64.TRYWAIT P1, [R0+URZ+0x30830], R5 ;  /* 0x03083005000075a7 */ /* 0x000e64000802017f */
[----:B-1----:R-:W-:Y:S05]  /*8510*/  @!P1 BRA `(.L_x_499) ;  /* 0x0000011800289947 */ /* 0x002fea0003800000 */
.L_x_498:
[----:B--2---:R-:W2:Y:S04]  /*8520*/  LDL R3, [R1+0x78] ;  /* 0x0000780001037983 */ /* 0x004ea80000100800 */
[----:B------:R-:W3:Y:S01]  /*8530*/  LDL.64 R8, [R1+0x48] ;  /* 0x0000480001087983 */ /* 0x000ee20000100a00 */
[----:B01----:R-:W-:Y:S01]  /*8540*/  IMAD.MOV.U32 R5, RZ, RZ, 0x40000040 ;  /* 0x40000040ff057424 */ /* 0x003fe200078e00ff */
[----:B------:R-:W-:Y:S05]  /*8550*/  WARPSYNC.ALL ;  /* 0x0000000000007948 */ /* 0x000fea0003800000 */
[----:B------:R-:W-:Y:S01]  /*8560*/  R2UR UR7, R5 ;  /* 0x00000000050772ca */ /* 0x000fe200000e0000 */
[----:B-----5:R-:W-:Y:S01]  /*8570*/  WARPGROUP.ARRIVE ;  /* 0x00000000000079c5 */ /* 0x020fe20000000000 */
[----:B------:R-:W-:Y:S01]  /*8580*/  IMAD.MOV.U32 R13, RZ, RZ, 0x40000040 ;  /* 0x40000040ff0d7424 */ /* 0x000fe200078e00ff */
[----:B------:R-:W-:Y:S01]  /*8590*/  MOV R7, 0x40000040 ;  /* 0x4000004000077802 */ /* 0x000fe20000000f00 */
[----:B------:R-:W-:Y:S01]  /*85a0*/  IMAD.MOV.U32 R11, RZ, RZ, 0x40000040 ;  /* 0x40000040ff0b7424 */ /* 0x000fe200078e00ff */
[----:B------:R-:W-:-:S02]  /*85b0*/  MOV R5, 0x40000040 ;  /* 0x4000004000057802 */ /* 0x000fc40000000f00 */
[----:B------:R-:W0:Y:S02]  /*85c0*/  S2R R130, SR_TID.X ;  /* 0x0000000000827919 */ /* 0x000e240000002100 */
[----:B0-----:R-:W-:Y:S01]  /*85d0*/  LOP3.LUT R130, R130, 0x7f, RZ, 0xc0, !PT ;  /* 0x0000007f82827812 */ /* 0x001fe200078ec0ff */
[----:B--2---:R-:W-:Y:S01]  /*85e0*/  IMAD R4, R152, 0x600, R3 ;  /* 0x0000060098047824 */ /* 0x004fe200078e0203 */
[----:B---3--:R-:W-:-:S03]  /*85f0*/  R2UR UR4, R8 ;  /* 0x00000000080472ca */ /* 0x008fc600000e0000 */
[----:B------:R-:W-:Y:S01]  /*8600*/  VIADD R6, R4, 0x2 ;  /* 0x0000000204067836 */ /* 0x000fe20000000000 */
[----:B------:R-:W-:Y:S01]  /*8610*/  R2UR UR5, R9 ;  /* 0x00000000090572ca */ /* 0x000fe200000e0000 */
[----:B------:R-:W-:Y:S01]  /*8620*/  VIADD R12, R8, 0x2 ;  /* 0x00000002080c7836 */ /* 0x000fe20000000000 */
[----:B------:R-:W-:Y:S01]  /*8630*/  R2UR UR6, R4 ;  /* 0x00000000040672ca */ /* 0x000fe200000e0000 */
[----:B------:R-:W-:-:S03]  /*8640*/  VIADD R10, R8, 0x4 ;  /* 0x00000004080a7836 */ /* 0x000fc60000000000 */
[----:B------:R-:W-:Y:S04]  /*8650*/  STL.64 [R1+0x60], R12 ;  /* 0x0000600c01007387 */ /* 0x000fe80000100a00 */
[----:B------:R-:W-:Y:S05]  /*8660*/  STL.64 [R1+0x58], R10 ;  /* 0x0000580a01007387 */ /* 0x000fea0000100a00 */
[----:B------:R-:W-:Y:S01]  /*8670*/  HGMMA.64x192x16.F32 R24, gdesc[UR4], RZ, !UPT, gsb0 ;  /* 0x02e00000041879f0 */ /* 0x000fe2000c0008ff */
[----:B------:R-:W-:Y:S01]  /*8680*/  R2UR UR6, R6 ;  /* 0x00000000060672ca */ /* 0x000fe200000e0000 */
[C---:B------:R-:W-:Y:S01]  /*8690*/  VIADD R6, R4.reuse, 0x4 ;  /* 0x0000000404067836 */ /* 0x040fe20000000000 */
[----:B------:R-:W-:Y:S01]  /*86a0*/  R2UR UR7, R7 ;  /* 0x00000000070772ca */ /* 0x000fe200000e0000 */
[----:B------:R-:W-:Y:S01]  /*86b0*/  VIADD R4, R4, 0x6 ;  /* 0x0000000604047836 */ /* 0x000fe20000000000 */
[----:B------:R-:W-:-:S02]  /*86c0*/  R2UR UR4, R12 ;  /* 0x000000000c0472ca */ /* 0x000fc400000e0000 */
[----:B------:R-:W-:Y:S02]  /*86d0*/  R2UR UR5, R13 ;  /* 0x000000000d0572ca */ /* 0x000fe400000e0000 */
[----:B------:R-:W-:Y:S01]  /*86e0*/  MOV R7, 0x40000040 ;  /* 0x4000004000077802 */ /* 0x000fe20000000f00 */
[----:B------:R-:W-:Y:S02]  /*86f0*/  WARPGROUP.DEPBAR.LE gsb0, 0x0 ;  /* 0x00008000000079c5 */ /* 0x000fe40000010000 */
[----:B------:R-:W-:-:S08]  /*8700*/  WARPGROUP.ARRIVE ;  /* 0x00000000000079c5 */ /* 0x000fd00000000000 */
[----:B------:R-:W-:Y:S01]  /*8710*/  HGMMA.64x192x16.F32 R24, gdesc[UR4], R24, gsb0 ;  /* 0x02e00000041879f0 */ /* 0x000fe20008000818 */
[----:B------:R-:W-:Y:S01]  /*8720*/  R2UR UR6, R6 ;  /* 0x00000000060672ca */ /* 0x000fe200000e0000 */
[----:B------:R-:W-:Y:S01]  /*8730*/  VIADD R6, R8, 0x6 ;  /* 0x0000000608067836 */ /* 0x000fe20000000000 */
[----:B------:R-:W-:Y:S01]  /*8740*/  R2UR UR7, R7 ;  /* 0x00000000070772ca */ /* 0x000fe200000e0000 */
[----:B------:R-:W-:Y:S01]  /*8750*/  IMAD.MOV.U32 R7, RZ, RZ, 0x40000040 ;  /* 0x40000040ff077424 */ /* 0x000fe200078e00ff */
[----:B------:R-:W-:Y:S02]  /*8760*/  R2UR UR4, R10 ;  /* 0x000000000a0472ca */ /* 0x000fe400000e0000 */
[----:B------:R-:W-:Y:S02]  /*8770*/  R2UR UR5, R11 ;  /* 0x000000000b0572ca */ /* 0x000fe400000e0000 */
[----:B------:R0:W-:Y:S01]  /*8780*/  STL.64 [R1+0x50], R6 ;  /* 0x0000500601007387 */ /* 0x0001e20000100a00 */
[----:B------:R-:W-:-:S02]  /*8790*/  WARPGROUP.DEPBAR.LE gsb0, 0x0 ;  /* 0x00008000000079c5 */ /* 0x000fc40000010000 */
[----:B------:R-:W-:-:S08]  /*87a0*/  WARPGROUP.ARRIVE ;  /* 0x00000000000079c5 */ /* 0x000fd00000000000 */
[----:B------:R-:W-:Y:S01]  /*87b0*/  HGMMA.64x192x16.F32 R24, gdesc[UR4], R24, gsb0 ;  /* 0x02e00000041879f0 */ /* 0x000fe20008000818 */
[----:B------:R-:W-:Y:S02]  /*87c0*/  R2UR UR6, R4 ;  /* 0x00000000040672ca */ /* 0x000fe400000e0000 */
[----:B------:R-:W-:Y:S01]  /*87d0*/  R2UR UR7, R5 ;  /* 0x00000000050772ca */ /* 0x000fe200000e0000 */
[----:B------:R-:W1:Y:S01]  /*87e0*/  S2R R4, SR_TID.X ;  /* 0x0000000000047919 */ /* 0x000e620000002100 */
[----:B------:R-:W-:Y:S02]  /*87f0*/  R2UR UR4, R6 ;  /* 0x00000000060472ca */ /* 0x000fe400000e0000 */
[----:B------:R-:W-:Y:S01]  /*8800*/  R2UR UR5, R7 ;  /* 0x00000000070572ca */ /* 0x000fe200000e0000 */
[----:B-1----:R-:W-:-:S05]  /*8810*/  VIADD R127, R4, 0xffffff80 ;  /* 0xffffff80047f7836 */ /* 0x002fca0000000000 */
[----:B------:R-:W-:-:S04]  /*8820*/  SHF.R.S32.HI R125, RZ, 0x1f, R127 ;  /* 0x0000001fff7d7819 */ /* 0x000fc8000001147f */
[----:B------:R-:W-:-:S04]  /*8830*/  LEA.HI R125, R125, R127, RZ, 0x7 ;  /* 0x0000007f7d7d7211 */ /* 0x000fc800078f38ff */
[----:B------:R-:W-:-:S04]  /*8840*/  LOP3.LUT R125, R125, 0xffffff80, RZ, 0xc0, !PT ;  /* 0xffffff807d7d7812 */ /* 0x000fc800078ec0ff */
[----:B------:R-:W-:-:S04]  /*8850*/  IADD3 R125, R127, -R125, RZ ;  /* 0x8000007d7f7d7210 */ /* 0x000fc80007ffe0ff */
[----:B------:R-:W-:-:S04]  /*8860*/  SHF.R.S32.HI R4, RZ, 0x1f, R125 ;  /* 0x0000001fff047819 */ /* 0x000fc8000001147d */
[----:B------:R-:W-:-:S04]  /*8870*/  LEA.HI R4, R4, R125, RZ, 0x2 ;  /* 0x0000007d04047211 */ /* 0x000fc800078f10ff */
[----:B------:R-:W-:-:S05]  /*8880*/  LOP3.LUT R4, R4, 0x7ffffffc, RZ, 0xc0, !PT ;  /* 0x7ffffffc04047812 */ /* 0x000fca00078ec0ff */
[----:B------:R-:W-:-:S04]  /*8890*/  IMAD.IADD R4, R125, 0x1, -R4 ;  /* 0x000000017d047824 */ /* 0x000fc800078e0a04 */
[----:B------:R-:W-:-:S05]  /*88a0*/  IMAD.SHL.U32 R4, R4, 0x2, RZ ;  /* 0x0000000204047824 */ /* 0x000fca00078e00ff */
[----:B------:R-:W-:-:S05]  /*88b0*/  IADD3 R121, R121, 0xc0, -R4 ;  /* 0x000000c079797810 */ /* 0x000fca0007ffe804 */
[----:B------:R-:W-:-:S05]  /*88c0*/  IMAD R4, R120, -0xc0, R121 ;  /* 0xffffff4078047824 */ /* 0x000fca00078e0279 */
[C---:B------:R-:W-:Y:S02]  /*88d0*/  ISETP.GT.AND P3, PT, R4.reuse, RZ, PT ;  /* 0x000000ff0400720c */ /* 0x040fe40003f64270 */
[C---:B------:R-:W-:Y:S02]  /*88e0*/  ISETP.GT.AND P4, PT, R4.reuse, 0x1, PT ;  /* 0x000000010400780c */ /* 0x040fe40003f84270 */
[C---:B------:R-:W-:Y:S02]  /*88f0*/  ISETP.GT.AND P5, PT, R4.reuse, 0x8, PT ;  /* 0x000000080400780c */ /* 0x040fe40003fa4270 */
[C---:B------:R-:W-:Y:S02]  /*8900*/  ISETP.GT.AND P1, PT, R4.reuse, 0x9, PT ;  /* 0x000000090400780c */ /* 0x040fe40003f24270 */
[----:B------:R-:W-:Y:S01]  /*8910*/  ISETP.GT.AND P2, PT, R4, 0x10, PT ;  /* 0x000000100400780c */ /* 0x000fe20003f44270 */
[----:B------:R-:W-:Y:S02]  /*8920*/  WARPGROUP.DEPBAR.LE gsb0, 0x0 ;  /* 0x00008000000079c5 */ /* 0x000fe40000010000 */
[----:B------:R-:W-:-:S06]  /*8930*/  WARPGROUP.ARRIVE ;  /* 0x00000000000079c5 */ /* 0x000fcc0000000000 */
[----:B------:R-:W-:Y:S01]  /*8940*/  HGMMA.64x192x16.F32 R24, gdesc[UR4], R24, gsb0 ;  /* 0x02e00000041879f0 */ /* 0x000fe20008000818 */
[----:B------:R-:W-:Y:S01]  /*8950*/  ULDC UR4, c[0x0][0x9d8] ;  /* 0x0002760000047ab9 */ /* 0x000fe20000000800 */
[----:B------:R-:W-:Y:S01]  /*8960*/  ULDC UR5, c[0x0][0x988] ;  /* 0x0002620000057ab9 */ /* 0x000fe20000000800 */
[----:B------:R-:W-:Y:S02]  /*8970*/  WARPGROUP.DEPBAR.LE gsb0, 0x0 ;  /* 0x00008000000079c5 */ /* 0x000fe40000010000 */
[----:B------:R-:W-:Y:S01]  /*8980*/  FMUL.FTZ R123, R24, UR4 ;  /* 0x00000004187b7c20 */ /* 0x000fe20008410000 */
[----:B------:R-:W-:Y:S01]  /*8990*/  FMUL.FTZ R3, R25, UR4 ;  /* 0x0000000419037c20 */ /* 0x000fe20008410000 */
[----:B------:R-:W-:Y:S01]  /*89a0*/  FMUL.FTZ R122, R28, UR4 ;  /* 0x000000041c7a7c20 */ /* 0x000fe20008410000 */
[----:B0-----:R-:W-:Y:S01]  /*89b0*/  FMUL.FTZ R6, R29, UR4 ;  /* 0x000000041d067c20 */ /* 0x001fe20008410000 */
        /* <DEDUP_REMOVED lines=11> */
[----:B------:R-:W-:Y:S01]  /*8a70*/  FMUL.FTZ R43, R51, UR4 ;  /* 0x00000004332b7c20 */ /* 0x000fe20008410000 */
[----:B------:R-:W-:Y:S01]  /*8a80*/  FMUL.FTZ R11, R34, UR4 ;  /* 0x00000004220b7c20 */ /* 0x000fe20008410000 */
[----:B------:R-:W-:Y:S01]  /*8a90*/  FMUL.FTZ R51, R59, UR4 ;  /* 0x000000043b337c20 */ /* 0x000fe20008410000 */
[----:B------:R-:W-:Y:S01]  /*8aa0*/  FMUL.FTZ R21, R40, UR4 ;  /* 0x0000000428157c20 */ /* 0x000fe20008410000 */
[----:B------:R-:W-:Y:S01]  /*8ab0*/  FMUL.FTZ R59, R63, UR4 ;  /* 0x000000043f3b7c20 */ /* 0x000fe20008410000 */
[----:B------:R-:W-:Y:S01]  /*8ac0*/  FMUL.FTZ R63, R71, UR4 ;  /* 0x00000004473f7c20 */ /* 0x000fe20008410000 */
[----:B------:R-:W-:Y:S01]  /*8ad0*/  FMUL.FTZ R71, R90, UR4 ;  /* 0x000000045a477c20 */ /* 0x000fe20008410000 */
[----:B------:R-:W2:Y:S01]  /*8ae0*/  MUFU.TANH R122, R122 ;  /* 0x0000007a007a7308 */ /* 0x000ea20000002400 */
[----:B0-----:R-:W-:Y:S01]  /*8af0*/  FSEL R123, R123, -INF , P3 ;  /* 0xff8000007b7b7808 */ /* 0x001fe20001800000 */
[----:B------:R-:W-:Y:S01]  /*8b00*/  FMUL.FTZ R12, R35, UR4 ;  /* 0x00000004230c7c20 */ /* 0x000fe20008410000 */
[----:B------:R-:W-:Y:S01]  /*8b10*/  FMUL.FTZ R32, R41, UR4 ;  /* 0x0000000429207c20 */ /* 0x000fe20008410000 */
[----:B------:R-:W-:Y:S01]  /*8b20*/  FMUL.FTZ R29, R92, UR4 ;  /* 0x000000045c1d7c20 */ /* 0x000fe20008410000 */
[----:B------:R-:W-:Y:S01]  /*8b30*/  FMUL.FTZ R13, R38, UR4 ;  /* 0x00000004260d7c20 */ /* 0x000fe20008410000 */
[----:B------:R-:W-:Y:S01]  /*8b40*/  FMUL.FTZ R31, R44, UR4 ;  /* 0x000000042c1f7c20 */ /* 0x000fe20008410000 */
[----:B------:R-:W-:Y:S01]  /*8b50*/  FMUL.FTZ R25, R46, UR4 ;  /* 0x000000042e197c20 */ /* 0x000fe20008410000 */
[----:B------:R-:W0:Y:S01]  /*8b60*/  MUFU.TANH R6, R6 ;  /* 0x0000000600067308 */ /* 0x000e220000002400 */
[----:B-1----:R-:W-:Y:S01]  /*8b70*/  FSEL R121, R3, -INF , P4 ;  /* 0xff80000003797808 */ /* 0x002fe20002000000 */
[----:B------:R-:W-:Y:S01]  /*8b80*/  FMUL.FTZ R46, R54, UR4 ;  /* 0x00000004362e7c20 */ /* 0x000fe20008410000 */
[----:B------:R-:W-:Y:S01]  /*8b90*/  FMUL.FTZ R54, R88, UR4 ;  /* 0x0000000458367c20 */ /* 0x000fe20008410000 */
[----:B------:R-:W-:Y:S01]  /*8ba0*/  FMUL.FTZ R14, R39, UR4 ;  /* 0x00000004270e7c20 */ /* 0x000fe20008410000 */
[----:B------:R-:W-:Y:S01]  /*8bb0*/  FMNMX.FTZ R3, R123, R121, !PT ;  /* 0x000000797b037209 */ /* 0x000fe20007810000 */
[----:B------:R-:W-:Y:S01]  /*8bc0*/  FMUL.FTZ R34, R45, UR4 ;  /* 0x000000042d227c20 */ /* 0x000fe20008410000 */
[----:B------:R-:W-:Y:S01]  /*8bd0*/  FMUL.FTZ R30, R89, UR4 ;  /* 0x00000004591e7c20 */ /* 0x000fe20008410000 */
[----:B------:R-:W1:Y:S01]  /*8be0*/  MUFU.TANH R124, R124 ;  /* 0x0000007c007c7308 */ /* 0x000e620000002400 */
[----:B--2---:R-:W-:Y:S01]  /*8bf0*/  FSEL R122, R122, -INF , P5 ;  /* 0xff8000007a7a7808 */ /* 0x004fe20002800000 */
[----:B------:R-:W-:Y:S01]  /*8c00*/  FMUL.FTZ R15, R42, UR4 ;  /* 0x000000042a0f7c20 */ /* 0x000fe20008410000 */
[----:B------:R-:W-:Y:S01]  /*8c10*/  FMUL.FTZ R33, R48, UR4 ;  /* 0x0000000430217c20 */ /* 0x000fe20008410000 */
[----:B------:R-:W-:Y:S01]  /*8c20*/  FMUL.FTZ R45, R68, UR4 ;  /* 0x00000004442d7c20 */ /* 0x000fe20008410000 */
[----:B------:R-:W-:Y:S01]  /*8c30*/  FMNMX.FTZ R3, R122, R3, !PT ;  /* 0x000000037a037209 */ /* 0x000fe20007810000 */
[----:B------:R-:W-:Y:S01]  /*8c40*/  FMUL.FTZ R68, R86, UR4 ;  /* 0x0000000456447c20 */ /* 0x000fe20008410000 */
[----:B------:R-:W-:Y:S01]  /*8c50*/  FMUL.FTZ R38, R56, UR4 ;  /* 0x0000000438267c20 */ /* 0x000fe20008410000 */
[----:B------:R-:W2:Y:S01]  /*8c60*/  MUFU.TANH R5, R5 ;  /* 0x0000000500057308 */ /* 0x000ea20000002400 */
[----:B0-----:R-:W-:Y:S01]  /*8c70*/  FSEL R90, R6, -INF , P1 ;  /* 0xff800000065a7808 */ /* 0x001fe20000800000 */
[----:B------:R-:W-:Y:S01]  /*8c80*/  FMUL.FTZ R37, R49, UR4 ;  /* 0x0000000431257c20 */ /* 0x000fe20008410000 */
[----:B------:R-:W-:Y:S01]  /*8c90*/  FMUL.FTZ R56, R60, UR4 ;  /* 0x000000043c387c20 */ /* 0x000fe20008410000 */
[----:B------:R-:W-:Y:S01]  /*8ca0*/  FMUL.FTZ R60, R70, UR4 ;  /* 0x00000004463c7c20 */ /* 0x000fe20008410000 */
[----:B------:R-:W-:Y:S01]  /*8cb0*/  FMNMX.FTZ R3, R90, R3, !PT ;  /* 0x000000035a037209 */ /* 0x000fe20007810000 */
[----:B------:R-:W-:Y:S01]  /*8cc0*/  FMUL.FTZ R70, R87, UR4 ;  /* 0x0000000457467c20 */ /* 0x000fe20008410000 */
[----:B------:R-:W-:Y:S01]  /*8cd0*/  FMUL.FTZ R35, R52, UR4 ;  /* 0x0000000434237c20 */ /* 0x000fe20008410000 */
[----:B------:R-:W0:Y:S01]  /*8ce0*/  MUFU.TANH R8, R8 ;  /* 0x0000000800087308 */ /* 0x000e220000002400 */
[----:B-1----:R-:W-:Y:S01]  /*8cf0*/  FSEL R124, R124, -INF , P3 ;  /* 0xff8000007c7c7808 */ /* 0x002fe20001800000 */
[----:B------:R-:W-:Y:S01]  /*8d00*/  FMUL.FTZ R128, R84, UR4 ;  /* 0x0000000454807c20 */ /* 0x000fe20008410000 */
[----:B------:R-:W-:Y:S01]  /*8d10*/  ISETP.GT.AND P3, PT, R4, 0x11, PT ;  /* 0x000000110400780c */ /* 0x000fe20003f64270 */
[----:B------:R-:W-:Y:S01]  /*8d20*/  FMUL.FTZ R26, R47, UR4 ;  /* 0x000000042f1a7c20 */ /* 0x000fe20008410000 */
[----:B------:R-:W-:Y:S01]  /*8d30*/  FMUL.FTZ R39, R53, UR4 ;  /* 0x0000000435277c20 */ /* 0x000fe20008410000 */
        /* <DEDUP_REMOVED lines=13> */
[----:B------:R-:W-:Y:S01]  /*8e10*/  ISETP.GT.AND P4, PT, R4, 0x18, PT ;  /* 0x000000180400780c */ /* 0x000fe20003f84270 */
        /* <DEDUP_REMOVED lines=15> */
[----:B------:R-:W-:Y:S01]  /*8f10*/  ISETP.GT.AND P5, PT, R4, 0x19, PT ;  /* 0x000000190400780c */ /* 0x000fe20003fa4270 */
        /* <DEDUP_REMOVED lines=32> */
[----:B------:R-:W3:Y:S04]  /*9120*/  LDL R115, [R1+0x1c] ;  /* 0x00001c0001737983 */ /* 0x000ee80000100800 */
[----:B------:R-:W0:Y:S01]  /*9130*/  MUFU.TANH R32, R32 ;  /* 0x0000002000207308 */ /* 0x000e220000002400 */
[----:B-1----:R-:W-:Y:S01]  /*9140*/  FSEL R87, R21, -INF , P1 ;  /* 0xff80000015577808 */ /* 0x002fe20000800000 */
[----:B------:R-:W-:Y:S01]  /*9150*/  FMUL.FTZ R21, R104, UR4 ;  /* 0x0000000468157c20 */ /* 0x000fe20008410000 */
[----:B------:R-:W-:-:S02]  /*9160*/  FMUL.FTZ R104, R118, UR4 ;  /* 0x0000000476687c20 */ /* 0x000fc40008410000 */
[----:B------:R-:W-:-:S03]  /*9170*/  FMNMX.FTZ R3, R87, R6, !PT ;  /* 0x0000000657037209 */ /* 0x000fc60007810000 */
[----:B------:R-:W1:Y:S01]  /*9180*/  MUFU.TANH R13, R13 ;  /* 0x0000000d000d7308 */ /* 0x000e620000002400 */
[----:B--2---:R-:W-:Y:S02]  /*9190*/  FSEL R12, R12, -INF , P3 ;  /* 0xff8000000c0c7808 */ /* 0x004fe40001800000 */
[----:B------:R-:W-:-:S05]  /*91a0*/  ISETP.GT.AND P3, PT, R4, 0x28, PT ;  /* 0x000000280400780c */ /* 0x000fca0003f64270 */
[----:B------:R-:W2:Y:S01]  /*91b0*/  MUFU.TANH R31, R31 ;  /* 0x0000001f001f7308 */ /* 0x000ea20000002400 */
[----:B0-----:R-:W-:Y:S01]  /*91c0*/  FSEL R84, R32, -INF , P2 ;  /* 0xff80000020547808 */ /* 0x001fe20001000000 */
[----:B------:R-:W-:Y:S01]  /*91d0*/  FMUL.FTZ R32, R101, UR4 ;  /* 0x0000000465207c20 */ /* 0x000fe20008410000 */
[----:B------:R-:W-:Y:S02]  /*91e0*/  FMUL.FTZ R101, R111, UR4 ;  /* 0x000000046f657c20 */ /* 0x000fe40008410000 */
[----:B------:R-:W-:-:S03]  /*91f0*/  FMNMX.FTZ R6, R84, R3, !PT ;  /* 0x0000000354067209 */ /* 0x000fc60007810000 */
[----:B------:R-:W0:Y:S01]  /*9200*/  MUFU.TANH R14, R14 ;  /* 0x0000000e000e7308 */ /* 0x000e220000002400 */
[----:B-1----:R-:W-:Y:S02]  /*9210*/  FSEL R13, R13, -INF , P4 ;  /* 0xff8000000d0d7808 */ /* 0x002fe40002000000 */
[----:B------:R-:W-:-:S05]  /*9220*/  ISETP.GT.AND P4, PT, R4, 0x29, PT ;  /* 0x000000290400780c */ /* 0x000fca0003f84270 */
[----:B------:R-:W1:Y:S01]  /*9230*/  MUFU.TANH R34, R34 ;  /* 0x0000002200227308 */ /* 0x000e620000002400 */
[----:B--2---:R-:W-:-:S04]  /*9240*/  FSEL R85, R31, -INF , P3 ;  /* 0xff8000001f557808 */ /* 0x004fc80001800000 */
[----:B------:R-:W-:-:S03]  /*9250*/  FMNMX.FTZ R3, R85, R6, !PT ;  /* 0x0000000655037209 */ /* 0x000fc60007810000 */
[----:B------:R-:W2:Y:S01]  /*9260*/  MUFU.TANH R15, R15 ;  /* 0x0000000f000f7308 */ /* 0x000ea20000002400 */
[----:B0-----:R-:W-:Y:S02]  /*9270*/  FSEL R14, R14, -INF , P5 ;  /* 0xff8000000e0e7808 */ /* 0x001fe40002800000 */
[----:B------:R-:W-:-:S05]  /*9280*/  ISETP.GT.AND P5, PT, R4, 0x30, PT ;  /* 0x000000300400780c */ /* 0x000fca0003fa4270 */
[----:B------:R-:W0:Y:S01]  /*9290*/  MUFU.TANH R33, R33 ;  /* 0x0000002100217308 */ /* 0x000e220000002400 */
[----:B-1----:R-:W-:Y:S01]  /*92a0*/  FSEL R80, R34, -INF , P4 ;  /* 0xff80000022507808 */ /* 0x002fe20002000000 */
[----:B------:R-:W-:-:S03]  /*92b0*/  FMUL.FTZ R34, R96, UR4 ;  /* 0x0000000460227c20 */ /* 0x000fc60008410000 */
        /* <DEDUP_REMOVED lines=20> */
[----:B------:R-:W-:Y:S01]  /*9400*/  FMUL.FTZ R35, R97, UR4 ;  /* 0x0000000461237c20 */ /* 0x000fe20008410000 */
[----:B------:R-:W-:Y:S02]  /*9410*/  FMUL.FTZ R97, R112, UR4 ;  /* 0x0000000470617c20 */ /* 0x000fe40008410000 */
[----:B------:R-:W-:-:S03]  /*9420*/  FMNMX.FTZ R3, R77, R6, !PT ;  /* 0x000000064d037209 */ /* 0x000fc60007810000 */
[----:B------:R-:W1:Y:S01]  /*9430*/  MUFU.TANH R27, R27 ;  /* 0x0000001b001b7308 */ /* 0x000e620000002400 */
[----:B--2---:R-:W-:Y:S02]  /*9440*/  FSEL R26, R26, -INF , P4 ;  /* 0xff8000001a1a7808 */ /* 0x004fe40002000000 */
[----:B------:R-:W-:-:S05]  /*9450*/  ISETP.GT.AND P4, PT, R4, 0x40, PT ;  /* 0x000000400400780c */ /* 0x000fca0003f84270 */
[----:B------:R-:W2:Y:S01]  /*9460*/  MUFU.TANH R38, R38 ;  /* 0x0000002600267308 */ /* 0x000ea20000002400 */
[----:B0-----:R-:W-:-:S04]  /*9470*/  FSEL R72, R39, -INF , P3 ;  /* 0xff80000027487808 */ /* 0x001fc80001800000 */
        /* <DEDUP_REMOVED lines=11> */
[----:B-1----:R-:W-:-:S04]  /*9530*/  FSEL R53, R53, -INF , P5 ;  /* 0xff80000035357808 */ /* 0x002fc80002800000 */
        /* <DEDUP_REMOVED lines=24> */
[----:B------:R-:W-:Y:S01]  /*96c0*/  FMNMX.FTZ R6, R52, R3, !PT ;  /* 0x0000000334067209 */ /* 0x000fe20007810000 */
[----:B------:R-:W-:Y:S02]  /*96d0*/  FMUL.FTZ R3, R108, UR4 ;  /* 0x000000046c037c20 */ /* 0x000fe40008410000 */
        /* <DEDUP_REMOVED lines=34> */
[----:B0-----:R-:W-:Y:S02]  /*9900*/  FSEL R64, R64, -INF , P4 ;  /* 0xff80000040407808 */ /* 0x001fe40002000000 */
[----:B------:R-:W-:-:S05]  /*9910*/  ISETP.GT.AND P4, PT, R4, 0x79, PT ;  /* 0x000000790400780c */ /* 0x000fca0003f84270 */
[----:B------:R-:W0:Y:S01]  /*9920*/  MUFU.TANH R128, R128 ;  /* 0x0000008000807308 */ /* 0x000e220000002400 */
[----:B-1----:R-:W-:Y:S02]  /*9930*/  FSEL R63, R63, -INF , P1 ;  /* 0xff8000003f3f7808 */ /* 0x002fe40000800000 */
[----:B------:R-:W-:-:S05]  /*9940*/  ISETP.GT.AND P1, PT, R4, 0x70, PT ;  /* 0x000000700400780c */ /* 0x000fca0003f24270 */
[----:B------:R-:W1:Y:S01]  /*9950*/  MUFU.TANH R127, R127 ;  /* 0x0000007f007f7308 */ /* 0x000e620000002400 */
[----:B--2---:R-:W-:-:S04]  /*9960*/  FSEL R41, R41, -INF , P5 ;  /* 0xff80000029297808 */ /* 0x004fc80002800000 */
[----:B------:R-:W-:-:S03]  /*9970*/  FMNMX.FTZ R5, R41, R6, !PT ;  /* 0x0000000629057209 */ /* 0x000fc60007810000 */
[----:B------:R-:W2:Y:S01]  /*9980*/  MUFU.TANH R62, R62 ;  /* 0x0000003e003e7308 */ /* 0x000ea20000002400 */
[----:B0-----:R-:W-:Y:S01]  /*9990*/  FSEL R31, R128, -INF , P3 ;  /* 0xff800000801f7808 */ /* 0x001fe20001800000 */
[----:B------:R-:W-:-:S06]  /*99a0*/  FMUL.FTZ R128, R110, UR4 ;  /* 0x000000046e807c20 */ /* 0x000fcc0008410000 */
[----:B------:R-:W0:Y:S01]  /*99b0*/  MUFU.TANH R129, R129 ;  /* 0x0000008100817308 */ /* 0x000e220000002400 */
[----:B-1----:R-:W-:Y:S01]  /*99c0*/  FSEL R37, R127, -INF , P4 ;  /* 0xff8000007f257808 */ /* 0x002fe20002000000 */
[----:B------:R-:W-:-:S06]  /*99d0*/  FMUL.FTZ R127, R107, UR4 ;  /* 0x000000046b7f7c20 */ /* 0x000fcc0008410000 */
[----:B------:R-:W1:Y:S01]  /*99e0*/  MUFU.TANH R126, R126 ;  /* 0x0000007e007e7308 */ /* 0x000e620000002400 */
[----:B--2---:R-:W-:Y:S02]  /*99f0*/  FSEL R62, R62, -INF , P2 ;  /* 0xff8000003e3e7808 */ /* 0x004fe40001000000 */
[----:B------:R-:W-:-:S05]  /*9a00*/  ISETP.GT.AND P2, PT, R4, 0x71, PT ;  /* 0x000000710400780c */ /* 0x000fca0003f44270 */
[----:B------:R-:W2:Y:S01]  /*9a10*/  MUFU.TANH R66, R66 ;  /* 0x0000004200427308 */ /* 0x000ea20000002400 */
[----:B0-----:R-:W-:-:S04]  /*9a20*/  FSEL R38, R129, -INF , P1 ;  /* 0xff80000081267808 */ /* 0x001fc80000800000 */
[----:B------:R-:W-:-:S03]  /*9a30*/  FMNMX.FTZ R6, R38, R5, !PT ;  /* 0x0000000526067209 */ /* 0x000fc60007810000 */
[----:B------:R-:W0:Y:S01]  /*9a40*/  MUFU.TANH R67, R67 ;  /* 0x0000004300437308 */ /* 0x000e220000002400 */
[----:B-1----:R-:W-:-:S04]  /*9a50*/  FSEL R39, R126, -INF , P2 ;  /* 0xff8000007e277808 */ /* 0x002fc80001000000 */
[----:B------:R-:W-:-:S03]  /*9a60*/  FMNMX.FTZ R6, R39, R6, !PT ;  /* 0x0000000627067209 */ /* 0x000fc60007810000 */
[----:B------:R-:W1:Y:S01]  /*9a70*/  MUFU.TANH R69, R69 ;  /* 0x0000004500457308 */ /* 0x000e620000002400 */
[----:B--2---:R-:W-:Y:S02]  /*9a80*/  FSEL R66, R66, -INF , P5 ;  /* 0xff80000042427808 */ /* 0x004fe40002800000 */
[----:B------:R-:W-:Y:S02]  /*9a90*/  ISETP.GT.AND P5, PT, R4, 0x80, PT ;  /* 0x000000800400780c */ /* 0x000fe40003fa4270 */
[----:B------:R-:W-:-:S03]  /*9aa0*/  FMNMX.FTZ R6, R31, R6, !PT ;  /* 0x000000061f067209 */ /* 0x000fc60007810000 */
[----:B------:R-:W2:Y:S01]  /*9ab0*/  MUFU.TANH R68, R68 ;  /* 0x0000004400447308 */ /* 0x000ea20000002400 */
[----:B0-----:R-:W-:Y:S02]  /*9ac0*/  FSEL R67, R67, -INF , P1 ;  /* 0xff80000043437808 */ /* 0x001fe40000800000 */
[----:B------:R-:W-:Y:S02]  /*9ad0*/  ISETP.GT.AND P1, PT, R4, 0x81, PT ;  /* 0x000000810400780c */ /* 0x000fe40003f24270 */
[----:B------:R-:W-:-:S03]  /*9ae0*/  FMNMX.FTZ R5, R37, R6, !PT ;  /* 0x0000000625057209 */ /* 0x000fc60007810000 */
[----:B------:R-:W0:Y:S01]  /*9af0*/  MUFU.TANH R70, R70 ;  /* 0x0000004600467308 */ /* 0x000e220000002400 */
[----:B-1----:R-:W-:Y:S02]  /*9b00*/  FSEL R69, R69, -INF , P2 ;  /* 0xff80000045457808 */ /* 0x002fe40001000000 */
[----:B------:R-:W-:-:S05]  /*9b10*/  ISETP.GT.AND P2, PT, R4, 0x88, PT ;  /* 0x000000880400780c */ /* 0x000fca0003f44270 */
[----:B------:R-:W1:Y:S01]  /*9b20*/  MUFU.TANH R54, R54 ;  /* 0x0000003600367308 */ /* 0x000e620000002400 */
[----:B--2---:R-:W-:Y:S02]  /*9b30*/  FSEL R68, R68, -INF , P3 ;  /* 0xff80000044447808 */ /* 0x004fe40001800000 */
[----:B------:R-:W-:-:S05]  /*9b40*/  ISETP.GT.AND P3, PT, R4, 0x89, PT ;  /* 0x000000890400780c */ /* 0x000fca0003f64270 */
        /* <DEDUP_REMOVED lines=11> */
[----:B0-----:R-:W-:-:S07]  /*9c00*/  FSEL R30, R30, -INF , P1 ;  /* 0xff8000001e1e7808 */ /* 0x001fce0000800000 */
[----:B------:R-:W0:Y:S01]  /*9c10*/  MUFU.TANH R75, R75 ;  /* 0x0000004b004b7308 */ /* 0x000e220000002400 */
[----:B-1----:R-:W-:Y:S02]  /*9c20*/  FSEL R74, R74, -INF , P1 ;  /* 0xff8000004a4a7808 */ /* 0x002fe40000800000 */
[----:B------:R-:W-:-:S05]  /*9c30*/  ISETP.GT.AND P1, PT, R4, 0x98, PT ;  /* 0x000000980400780c */ /* 0x000fca0003f24270 */
[----:B------:R-:W1:Y:S01]  /*9c40*/  MUFU.TANH R36, R36 ;  /* 0x0000002400247308 */ /* 0x000e620000002400 */
[----:B--2---:R-:W-:-:S07]  /*9c50*/  FSEL R29, R29, -INF , P2 ;  /* 0xff8000001d1d7808 */ /* 0x004fce0001000000 */
[----:B------:R-:W2:Y:S01]  /*9c60*/  MUFU.TANH R78, R78 ;  /* 0x0000004e004e7308 */ /* 0x000ea20000002400 */
[----:B0-----:R-:W-:Y:S02]  /*9c70*/  FSEL R75, R75, -INF , P2 ;  /* 0xff8000004b4b7808 */ /* 0x001fe40001000000 */
[----:B------:R-:W-:-:S05]  /*9c80*/  ISETP.GT.AND P2, PT, R4, 0x99, PT ;  /* 0x000000990400780c */ /* 0x000fca0003f44270 */
[----:B------:R-:W0:Y:S01]  /*9c90*/  MUFU.TANH R34, R34 ;  /* 0x0000002200227308 */ /* 0x000e220000002400 */
[----:B-1----:R-:W-:-:S07]  /*9ca0*/  FSEL R36, R36, -INF , P3 ;  /* 0xff80000024247808 */ /* 0x002fce0001800000 */
        /* <DEDUP_REMOVED lines=37> */
[----:B------:R-:W-:Y:S02]  /*9f00*/  ISETP.GT.AND P5, PT, R4, 0xb9, PT ;  /* 0x000000b90400780c */ /* 0x000fe40003fa4270 */
[----:B------:R-:W-:-:S03]  /*9f10*/  FMNMX.FTZ R4, R30, R5, !PT ;  /* 0x000000051e047209 */ /* 0x000fc60007810000 */
[----:B------:R-:W1:Y:S01]  /*9f20*/  MUFU.TANH R54, R54 ;  /* 0x0000003600367308 */ /* 0x000e620000002400 */
[----:B------:R-:W-:Y:S02]  /*9f30*/  FMNMX.FTZ R5, R29, R4, !PT ;  /* 0x000000041d057209 */ /* 0x000fe40007810000 */
[----:B--2---:R-:W-:Y:S02]  /*9f40*/  FSEL R100, R100, -INF , P1 ;  /* 0xff80000064647808 */ /* 0x004fe40000800000 */
[----:B------:R-:W-:-:S03]  /*9f50*/  FMNMX.FTZ R5, R36, R5, !PT ;  /* 0x0000000524057209 */ /* 0x000fc60007810000 */
[----:B------:R-:W2:Y:S01]  /*9f60*/  MUFU.TANH R7, R117 ;  /* 0x0000007500077308 */ /* 0x000ea20000002400 */
[----:B------:R-:W-:Y:S02]  /*9f70*/  FMNMX.FTZ R4, R34, R5, !PT ;  /* 0x0000000522047209 */ /* 0x000fe40007810000 */
[----:B0-----:R-:W-:Y:S02]  /*9f80*/  FSEL R97, R97, -INF , P2 ;  /* 0xff80000061617808 */ /* 0x001fe40001000000 */
[----:B------:R-:W-:-:S03]  /*9f90*/  FMNMX.FTZ R4, R35, R4, !PT ;  /* 0x0000000423047209 */ /* 0x000fc60007810000 */
[----:B------:R-:W0:Y:S01]  /*9fa0*/  MUFU.TANH R101, R101 ;  /* 0x0000006500657308 */ /* 0x000e220000002400 */
[----:B------:R-:W-:Y:S01]  /*9fb0*/  FMNMX.FTZ R5, R33, R4, !PT ;  /* 0x0000000421057209 */ /* 0x000fe20007810000 */
[----:B------:R-:W-:Y:S01]  /*9fc0*/  FMUL.FTZ R4, R116, UR4 ;  /* 0x0000000474047c20 */ /* 0x000fe20008410000 */
[----:B-1----:R-:W-:Y:S01]  /*9fd0*/  FSEL R54, R54, -INF , P3 ;  /* 0xff80000036367808 */ /* 0x002fe20001800000 */
[----:B------:R-:W4:Y:S01]  /*9fe0*/  LDL R116, [R1+0x80] ;  /* 0x0000800001747983 */ /* 0x000f220000100800 */
        /* <DEDUP_REMOVED lines=10> */
[----:B------:R-:W-:Y:S02]  /*a090*/  FMNMX.FTZ R5, R97, R6, !PT ;  /* 0x0000000661057209 */ /* 0x000fe40007810000 */
[----:B-1----:R-:W-:Y:S02]  /*a0a0*/  FSEL R4, R4, -INF , P4 ;  /* 0xff80000004047808 */ /* 0x002fe40002000000 */
[----:B------:R-:W-:-:S03]  /*a0b0*/  FMNMX.FTZ R5, R54, R5, !PT ;  /* 0x0000000536057209 */ /* 0x000fc60007810000 */
[----:B------:R-:W1:Y:S01]  /*a0c0*/  MUFU.TANH R104, R104 ;  /* 0x0000006800687308 */ /* 0x000e620000002400 */
[----:B------:R-:W-:Y:S02]  /*a0d0*/  FMNMX.FTZ R6, R4, R5, !PT ;  /* 0x0000000504067209 */ /* 0x000fe40007810000 */
[----:B--2---:R-:W-:Y:S02]  /*a0e0*/  FSEL R102, R102, -INF , P2 ;  /* 0xff80000066667808 */ /* 0x004fe40001000000 */
[----:B------:R-:W-:-:S03]  /*a0f0*/  FMNMX.FTZ R93, R7, R6, !PT ;  /* 0x00000006075d7209 */ /* 0x000fc60007810000 */
[----:B------:R-:W2:Y:S01]  /*a100*/  MUFU.TANH R105, R105 ;  /* 0x0000006900697308 */ /* 0x000ea20000002400 */
[----:B0-----:R-:W-:Y:S01]  /*a110*/  FSEL R103, R103, -INF , P3 ;  /* 0xff80000067677808 */ /* 0x001fe20001800000 */
[----:B------:R-:W0:Y:S01]  /*a120*/  SHFL.BFLY PT, R6, R93, 0x2, 0x1f ;  /* 0x0c401f005d067f89 */ /* 0x000e2200000e0000 */
[----:B-1----:R-:W-:Y:S02]  /*a130*/  FSEL R104, R104, -INF , P4 ;  /* 0xff80000068687808 */ /* 0x002fe40002000000 */
[----:B--2---:R-:W-:Y:S02]  /*a140*/  FSEL R105, R105, -INF , P5 ;  /* 0xff80000069697808 */ /* 0x004fe40002800000 */
[----:B0-----:R-:W-:Y:S01]  /*a150*/  FMNMX.FTZ R94, R93, R6, !PT ;  /* 0x000000065d5e7209 */ /* 0x001fe20007810000 */
[----:B------:R-:W-:-:S04]  /*a160*/  IMAD.U32 R6, RZ, RZ, UR5 ;  /* 0x00000005ff067e24 */ /* 0x000fc8000f8e00ff */
[----:B------:R-:W0:Y:S02]  /*a170*/  SHFL.BFLY PT, R5, R94, 0x1, 0x1f ;  /* 0x0c201f005e057f89 */ /* 0x000e2400000e0000 */
[----:B0-----:R-:W-:-:S04]  /*a180*/  FMNMX.FTZ R5, R94, R5, !PT ;  /* 0x000000055e057209 */ /* 0x001fc80007810000 */
[C---:B------:R-:W-:Y:S01]  /*a190*/  FSETP.NEU.FTZ.AND P6, PT, R5.reuse, -INF , PT ;  /* 0xff8000000500780b */ /* 0x040fe20003fdd000 */
[----:B------:R-:W-:-:S05]  /*a1a0*/  FMUL.FTZ R91, R5, R6 ;  /* 0x00000006055b7220 */ /* 0x000fca0000410000 */
[----:B------:R-:W-:-:S05]  /*a1b0*/  FSEL R91, R91, RZ, P6 ;  /* 0x000000ff5b5b7208 */ /* 0x000fca0003000000 */
[-CC-:B------:R-:W-:Y:S01]  /*a1c0*/  FFMA.FTZ R94, R88, R6.reuse, -R91.reuse ;  /* 0x00000006585e7223 */ /* 0x180fe2000001085b */
[-CC-:B------:R-:W-:Y:S01]  /*a1d0*/  FFMA.FTZ R88, R87, R6.reuse, -R91.reuse ;  /* 0x0000000657587223 */ /* 0x180fe2000001085b */
[-CC-:B------:R-:W-:Y:S01]  /*a1e0*/  FFMA.FTZ R87, R80, R6.reuse, -R91.reuse ;  /* 0x0000000650577223 */ /* 0x180fe2000001085b */
[--C-:B------:R-:W-:Y:S01]  /*a1f0*/  FFMA.FTZ R96, R90, R6, -R91.reuse ;  /* 0x000000065a607223 */ /* 0x100fe2000001085b */
[----:B------:R-:W-:Y:S01]  /*a200*/  FMNMX.FTZ R80, R124, R8, !PT ;  /* 0x000000087c507209 */ /* 0x000fe20007810000 */
        /* <DEDUP_REMOVED lines=8> */
[----:B------:R-:W-:Y:S01]  /*a290*/  FMNMX.FTZ R76, R10, R81, !PT ;  /* 0x000000510a4c7209 */ /* 0x000fe20007810000 */
        /* <DEDUP_REMOVED lines=8> */
[----:B------:R-:W-:Y:S01]  /*a320*/  MUFU.EX2 R96, R96 ;  /* 0x0000006000607308 */ /* 0x000fe20000000800 */
[-CC-:B------:R-:W-:Y:S01]  /*a330*/  FFMA.FTZ R108, R36, R6.reuse, -R91.reuse ;  /* 0x00000006246c7223 */ /* 0x180fe2000001085b */
[--C-:B------:R-:W-:Y:S01]  /*a340*/  FFMA.FTZ R36, R32, R6, -R91.reuse ;  /* 0x0000000620247223 */ /* 0x100fe2000001085b */
[----:B------:R-:W-:Y:S01]  /*a350*/  FMNMX.FTZ R77, R13, R76, !PT ;  /* 0x0000004c0d4d7209 */ /* 0x000fe20007810000 */
[-CC-:B------:R-:W-:Y:S01]  /*a360*/  FFMA.FTZ R76, R73, R6.reuse, -R91.reuse ;  /* 0x00000006494c7223 */ /* 0x180fe2000001085b */
[-CC-:B------:R-:W-:Y:S01]  /*a370*/  FFMA.FTZ R32, R100, R6.reuse, -R91.reuse ;  /* 0x0000000664207223 */ /* 0x180fe2000001085b */
[-CC-:B------:R-:W-:Y:S01]  /*a380*/  FFMA.FTZ R28, R28, R6.reuse, -R91.reuse ;  /* 0x000000061c1c7223 */ /* 0x180fe2000001085b */
[----:B------:R-:W-:Y:S01]  /*a390*/  FMNMX.FTZ R72, R14, R77, !PT ;  /* 0x0000004d0e487209 */ /* 0x000fe20007810000 */
[----:B------:R-:W-:Y:S01]  /*a3a0*/  FFMA.FTZ R77, R53, R6, -R91 ;  /* 0x00000006354d7223 */ /* 0x000fe2000001085b */
[----:B------:R-:W-:Y:S02]  /*a3b0*/  MUFU.EX2 R98, R98 ;  /* 0x0000006200627308 */ /* 0x000fe40000000800 */
[----:B------:R-:W-:-:S04]  /*a3c0*/  FMNMX.FTZ R73, R15, R72, !PT ;  /* 0x000000480f497209 */ /* 0x000fc80007810000 */
[----:B------:R-:W-:Y:S01]  /*a3d0*/  FMNMX.FTZ R72, R24, R73, !PT ;  /* 0x0000004918487209 */ /* 0x000fe20007810000 */
[-CC-:B------:R-:W-:Y:S01]  /*a3e0*/  FFMA.FTZ R73, R57, R6.reuse, -R91.reuse ;  /* 0x0000000639497223 */ /* 0x180fe2000001085b */
[-CC-:B------:R-:W-:Y:S01]  /*a3f0*/  FFMA.FTZ R57, R52, R6.reuse, -R91.reuse ;  /* 0x0000000634397223 */ /* 0x180fe2000001085b */
[----:B------:R-:W-:Y:S01]  /*a400*/  FFMA.FTZ R52, R45, R6, -R91 ;  /* 0x000000062d347223 */ /* 0x000fe2000001085b */
[----:B------:R-:W-:Y:S01]  /*a410*/  FMNMX.FTZ R53, R25, R72, !PT ;  /* 0x0000004819357209 */ /* 0x000fe20007810000 */
[----:B------:R-:W0:Y:S03]  /*a420*/  MUFU.EX2 R99, R99 ;  /* 0x0000006300637308 */ /* 0x000e260000000800 */
[----:B------:R-:W-:-:S04]  /*a430*/  FMNMX.FTZ R72, R26, R53, !PT ;  /* 0x000000351a487209 */ /* 0x000fc80007810000 */
[----:B------:R-:W-:Y:S01]  /*a440*/  FMNMX.FTZ R56, R27, R72, !PT ;  /* 0x000000481b387209 */ /* 0x000fe20007810000 */
[----:B------:R-:W1:Y:S03]  /*a450*/  MUFU.EX2 R95, R95 ;  /* 0x0000005f005f7308 */ /* 0x000e660000000800 */
[----:B------:R-:W-:-:S04]  /*a460*/  FMNMX.FTZ R53, R43, R56, !PT ;  /* 0x000000382b357209 */ /* 0x000fc80007810000 */
[----:B------:R-:W-:Y:S01]  /*a470*/  FMNMX.FTZ R56, R46, R53, !PT ;  /* 0x000000352e387209 */ /* 0x000fe20007810000 */
[----:B------:R2:W-:Y:S03]  /*a480*/  MUFU.EX2 R72, R107 ;  /* 0x0000006b00487308 */ /* 0x0005e60000000800 */
[----:B------:R-:W-:Y:S01]  /*a490*/  FMNMX.FTZ R53, R47, R56, !PT ;  /* 0x000000382f357209 */ /* 0x000fe20007810000 */
[----:B------:R-:W-:-:S03]  /*a4a0*/  FFMA.FTZ R56, R49, R6, -R91 ;  /* 0x0000000631387223 */ /* 0x000fc6000001085b */
[----:B------:R-:W-:Y:S01]  /*a4b0*/  FMNMX.FTZ R106, R50, R53, !PT ;  /* 0x00000035326a7209 */ /* 0x000fe20007810000 */
[----:B------:R-:W-:Y:S01]  /*a4c0*/  FFMA.FTZ R53, R48, R6, -R91 ;  /* 0x0000000630357223 */ /* 0x000fe2000001085b */
[----:B------:R-:W3:Y:S02]  /*a4d0*/  MUFU.EX2 R93, R93 ;  /* 0x0000005d005d7308 */ /* 0x000ee40000000800 */
[----:B------:R-:W-:-:S04]  /*a4e0*/  FMNMX.FTZ R106, R51, R106, !PT ;  /* 0x0000006a336a7209 */ /* 0x000fc80007810000 */
[----:B------:R-:W-:Y:S02]  /*a4f0*/  FMNMX.FTZ R106, R55, R106, !PT ;  /* 0x0000006a376a7209 */ /* 0x000fe40007810000 */
[----:B------:R-:W3:Y:S02]  /*a500*/  MUFU.EX2 R94, R94 ;  /* 0x0000005e005e7308 */ /* 0x000ee40000000800 */
[----:B------:R-:W-:-:S04]  /*a510*/  FMNMX.FTZ R49, R59, R106, !PT ;  /* 0x0000006a3b317209 */ /* 0x000fc80007810000 */
[----:B------:R-:W-:Y:S01]  /*a520*/  FMNMX.FTZ R106, R58, R49, !PT ;  /* 0x000000313a6a7209 */ /* 0x000fe20007810000 */
[-CC-:B------:R-:W-:Y:S01]  /*a530*/  FFMA.FTZ R49, R44, R6.reuse, -R91.reuse ;  /* 0x000000062c317223 */ /* 0x180fe2000001085b */
[--C-:B------:R-:W-:Y:S01]  /*a540*/  FFMA.FTZ R44, R40, R6, -R91.reuse ;  /* 0x00000006282c7223 */ /* 0x100fe2000001085b */
[----:B------:R-:W3:Y:S01]  /*a550*/  MUFU.EX2 R90, R90 ;  /* 0x0000005a005a7308 */ /* 0x000ee20000000800 */
[----:B------:R-:W-:Y:S01]  /*a560*/  FMNMX.FTZ R45, R61, R106, !PT ;  /* 0x0000006a3d2d7209 */ /* 0x000fe20007810000 */
[----:B------:R-:W-:-:S03]  /*a570*/  FFMA.FTZ R106, R41, R6, -R91 ;  /* 0x00000006296a7223 */ /* 0x000fc6000001085b */
[----:B------:R-:W-:-:S03]  /*a580*/  FMNMX.FTZ R48, R60, R45, !PT ;  /* 0x0000002d3c307209 */ /* 0x000fc60007810000 */
[----:B------:R-:W3:Y:S01]  /*a590*/  MUFU.EX2 R92, R92 ;  /* 0x0000005c005c7308 */ /* 0x000ee20000000800 */
[----:B------:R-:W-:Y:S01]  /*a5a0*/  FMNMX.FTZ R45, R63, R48, !PT ;  /* 0x000000303f2d7209 */ /* 0x000fe20007810000 */
[----:B------:R-:W-:-:S03]  /*a5b0*/  FFMA.FTZ R48, R42, R6, -R91 ;  /* 0x000000062a307223 */ /* 0x000fc6000001085b */
[----:B------:R-:W-:-:S03]  /*a5c0*/  FMNMX.FTZ R42, R62, R45, !PT ;  /* 0x0000002d3e2a7209 */ /* 0x000fc60007810000 */
[----:B------:R-:W-:Y:S01]  /*a5d0*/  MUFU.EX2 R88, R88 ;  /* 0x0000005800587308 */ /* 0x000fe20000000800 */
[----:B------:R-:W-:-:S04]  /*a5e0*/  FMNMX.FTZ R45, R65, R42, !PT ;  /* 0x0000002a412d7209 */ /* 0x000fc80007810000 */
[----:B------:R-:W-:-:S03]  /*a5f0*/  FMNMX.FTZ R45, R64, R45, !PT ;  /* 0x0000002d402d7209 */ /* 0x000fc60007810000 */
[----:B------:R-:W-:Y:S01]  /*a600*/  MUFU.EX2 R89, R89 ;  /* 0x0000005900597308 */ /* 0x000fe20000000800 */
[----:B------:R-:W-:-:S04]  /*a610*/  FMNMX.FTZ R42, R66, R45, !PT ;  /* 0x0000002d422a7209 */ /* 0x000fc80007810000 */
[----:B------:R-:W-:-:S03]  /*a620*/  FMNMX.FTZ R42, R67, R42, !PT ;  /* 0x0000002a432a7209 */ /* 0x000fc60007810000 */
[----:B------:R-:W-:Y:S01]  /*a630*/  MUFU.EX2 R86, R86 ;  /* 0x0000005600567308 */ /* 0x000fe20000000800 */
[----:B------:R-:W-:Y:S01]  /*a640*/  FMNMX.FTZ R45, R69, R42, !PT ;  /* 0x0000002a452d7209 */ /* 0x000fe20007810000 */
[----:B------:R-:W-:-:S03]  /*a650*/  FFMA.FTZ R42, R39, R6, -R91 ;  /* 0x00000006272a7223 */ /* 0x000fc6000001085b */
[----:B------:R-:W-:-:S03]  /*a660*/  FMNMX.FTZ R41, R68, R45, !PT ;  /* 0x0000002d44297209 */ /* 0x000fc60007810000 */
[----:B------:R0:W-:Y:S01]  /*a670*/  MUFU.EX2 R45, R106 ;  /* 0x0000006a002d7308 */ /* 0x0001e20000000800 */
[----:B------:R-:W-:Y:S01]  /*a680*/  FMNMX.FTZ R40, R70, R41, !PT ;  /* 0x0000002946287209 */ /* 0x000fe20007810000 */
[----:B------:R-:W-:-:S03]  /*a690*/  FFMA.FTZ R41, R38, R6, -R91 ;  /* 0x0000000626297223 */ /* 0x000fc6000001085b */
[----:B--2---:R-:W-:Y:S01]  /*a6a0*/  FMNMX.FTZ R107, R71, R40, !PT ;  /* 0x00000028476b7209 */ /* 0x004fe20007810000 */
[-CC-:B------:R-:W-:Y:S02]  /*a6b0*/  FFMA.FTZ R40, R37, R6.reuse, -R91.reuse ;  /* 0x0000000625287223 */ /* 0x180fe4000001085b */
[----:B------:R-:W-:Y:S01]  /*a6c0*/  MUFU.EX2 R87, R87 ;  /* 0x0000005700577308 */ /* 0x000fe20000000800 */
[----:B------:R-:W-:Y:S01]  /*a6d0*/  FMNMX.FTZ R38, R74, R107, !PT ;  /* 0x0000006b4a267209 */ /* 0x000fe20007810000 */
[----:B------:R-:W-:-:S03]  /*a6e0*/  FFMA.FTZ R107, R30, R6, -R91 ;  /* 0x000000061e6b7223 */ /* 0x000fc6000001085b */
[----:B------:R-:W-:-:S03]  /*a6f0*/  FMNMX.FTZ R39, R75, R38, !PT ;  /* 0x000000264b277209 */ /* 0x000fc60007810000 */
[----:B------:R-:W-:Y:S01]  /*a700*/  MUFU.EX2 R84, R84 ;  /* 0x0000005400547308 */ /* 0x000fe20000000800 */
        /* <DEDUP_REMOVED lines=10> */
[----:B------:R-:W-:-:S04]  /*a7b0*/  FMNMX.FTZ R31, R127, R38, !PT ;  /* 0x000000267f1f7209 */ /* 0x000fc80007810000 */
[----:B------:R-:W-:-:S03]  /*a7c0*/  FMNMX.FTZ R30, R128, R31, !PT ;  /* 0x0000001f801e7209 */ /* 0x000fc60007810000 */
[----:B------:R2:W-:Y:S01]  /*a7d0*/  MUFU.EX2 R31, R107 ;  /* 0x0000006b001f7308 */ /* 0x0005e20000000800 */
[----:B------:R-:W-:Y:S01]  /*a7e0*/  FMNMX.FTZ R37, R101, R30, !PT ;  /* 0x0000001e65257209 */ /* 0x000fe20007810000 */
[----:B------:R-:W-:-:S03]  /*a7f0*/  FFMA.FTZ R30, R29, R6, -R91 ;  /* 0x000000061d1e7223 */ /* 0x000fc6000001085b */
[----:B------:R-:W-:Y:S01]  /*a800*/  FMNMX.FTZ R38, R102, R37, !PT ;  /* 0x0000002566267209 */ /* 0x000fe20007810000 */
[--C-:B------:R-:W-:Y:S02]  /*a810*/  FFMA.FTZ R37, R34, R6, -R91.reuse ;  /* 0x0000000622257223 */ /* 0x100fe4000001085b */
[----:B------:R-:W-:Y:S01]  /*a820*/  MUFU.EX2 R76, R76 ;  /* 0x0000004c004c7308 */ /* 0x000fe20000000800 */
[----:B------:R-:W-:Y:S01]  /*a830*/  FMNMX.FTZ R29, R103, R38, !PT ;  /* 0x00000026671d7209 */ /* 0x000fe20007810000 */
[-CC-:B------:R-:W-:Y:S01]  /*a840*/  FFMA.FTZ R38, R35, R6.reuse, -R91.reuse ;  /* 0x0000000623267223 */ /* 0x180fe2000001085b */
[-CC-:B------:R-:W-:Y:S01]  /*a850*/  FFMA.FTZ R35, R33, R6.reuse, -R91.reuse ;  /* 0x0000000621237223 */ /* 0x180fe2000001085b */
[-CC-:B------:R-:W-:Y:S01]  /*a860*/  FFMA.FTZ R33, R21, R6.reuse, -R91.reuse ;  /* 0x0000000615217223 */ /* 0x180fe2000001085b */
[----:B0-----:R-:W-:Y:S01]  /*a870*/  FMNMX.FTZ R106, R104, R29, !PT ;  /* 0x0000001d686a7209 */ /* 0x001fe20007810000 */
[-CC-:B------:R-:W-:Y:S01]  /*a880*/  FFMA.FTZ R21, R3, R6.reuse, -R91.reuse ;  /* 0x0000000603157223 */ /* 0x180fe2000001085b */
[----:B------:R-:W-:Y:S01]  /*a890*/  FFMA.FTZ R3, R54, R6, -R91 ;  /* 0x0000000636037223 */ /* 0x000fe2000001085b */
[----:B------:R0:W-:Y:S01]  /*a8a0*/  MUFU.EX2 R29, R108 ;  /* 0x0000006c001d7308 */ /* 0x0001e20000000800 */
[----:B------:R-:W-:-:S05]  /*a8b0*/  FMNMX.FTZ R106, R105, R106, !PT ;  /* 0x0000006a696a7209 */ /* 0x000fca0007810000 */
[----:B------:R-:W1:Y:S02]  /*a8c0*/  SHFL.BFLY PT, R34, R106, 0x2, 0x1f ;  /* 0x0c401f006a227f89 */ /* 0x000e6400000e0000 */
[----:B------:R-:W-:Y:S08]  /*a8d0*/  MUFU.EX2 R77, R77 ;  /* 0x0000004d004d7308 */ /* 0x000ff00000000800 */
[----:B------:R-:W-:Y:S08]  /*a8e0*/  MUFU.EX2 R73, R73 ;  /* 0x0000004900497308 */ /* 0x000ff00000000800 */
[----:B------:R-:W-:Y:S01]  /*a8f0*/  MUFU.EX2 R56, R56 ;  /* 0x0000003800387308 */ /* 0x000fe20000000800 */
[----:B-1----:R-:W-:Y:S01]  /*a900*/  FMNMX.FTZ R106, R106, R34, !PT ;  /* 0x000000226a6a7209 */ /* 0x002fe20007810000 */
[-CC-:B------:R-:W-:Y:S01]  /*a910*/  FFMA.FTZ R34, R20, R6.reuse, -R91.reuse ;  /* 0x0000000614227223 */ /* 0x180fe2000001085b */
[-CC-:B------:R-:W-:Y:S01]  /*a920*/  FFMA.FTZ R20, R97, R6.reuse, -R91.reuse ;  /* 0x0000000661147223 */ /* 0x180fe2000001085b */
[-CC-:B------:R-:W-:Y:S01]  /*a930*/  FFMA.FTZ R97, R4, R6.reuse, -R91.reuse ;  /* 0x0000000604617223 */ /* 0x180fe2000001085b */
[----:B------:R-:W-:Y:S01]  /*a940*/  FFMA.FTZ R4, R7, R6, -R91 ;  /* 0x0000000607047223 */ /* 0x000fe2000001085b */
[----:B--2---:R-:W1:Y:S02]  /*a950*/  SHFL.BFLY PT, R107, R106, 0x1, 0x1f ;  /* 0x0c201f006a6b7f89 */ /* 0x004e6400000e0000 */
[----:B------:R-:W-:Y:S08]  /*a960*/  MUFU.EX2 R57, R57 ;  /* 0x0000003900397308 */ /* 0x000ff00000000800 */
[----:B------:R2:W-:Y:S08]  /*a970*/  MUFU.EX2 R7, R97 ;  /* 0x0000006100077308 */ /* 0x0005f00000000800 */
[----:B------:R-:W-:Y:S01]  /*a980*/  MUFU.EX2 R52, R52 ;  /* 0x0000003400347308 */ /* 0x000fe20000000800 */
[----:B-1----:R-:W-:-:S07]  /*a990*/  FMNMX.FTZ R54, R106, R107, !PT ;  /* 0x0000006b6a367209 */ /* 0x002fce0007810000 */
[----:B------:R-:W-:Y:S01]  /*a9a0*/  MUFU.EX2 R53, R53 ;  /* 0x0000003500357308 */ /* 0x000fe20000000800 */
[C---:B------:R-:W-:Y:S01]  /*a9b0*/  FSETP.NEU.FTZ.AND P1, PT, R54.reuse, -INF , PT ;  /* 0xff8000003600780b */ /* 0x040fe20003f3d000 */
[----:B------:R-:W-:-:S06]  /*a9c0*/  FMUL.FTZ R113, R54, R6 ;  /* 0x0000000636717220 */ /* 0x000fcc0000410000 */
[----:B------:R-:W-:Y:S01]  /*a9d0*/  MUFU.EX2 R48, R48 ;  /* 0x0000003000307308 */ /* 0x000fe20000000800 */
[----:B------:R-:W-:Y:S02]  /*a9e0*/  FSEL R113, R113, RZ, P1 ;  /* 0x000000ff71717208 */ /* 0x000fe40000800000 */
[----:B------:R-:W-:-:S03]  /*a9f0*/  ISETP.NE.AND P1, PT, R130, RZ, PT ;  /* 0x000000ff8200720c */ /* 0x000fc60003f25270 */
[-C--:B------:R-:W-:Y:S01]  /*aa00*/  FFMA.FTZ R114, R14, R6.reuse, -R113 ;  /* 0x000000060e727223 */ /* 0x080fe20000010871 */
[----:B------:R-:W-:Y:S01]  /*aa10*/  FADD.FTZ R14, R98, R99 ;  /* 0x00000063620e7221 */ /* 0x000fe20000010000 */
[-CC-:B------:R-:W-:Y:S01]  /*aa20*/  FFMA.FTZ R100, R124, R6.reuse, -R113.reuse ;  /* 0x000000067c647223 */ /* 0x180fe20000010871 */
[-CC-:B------:R-:W-:Y:S01]  /*aa30*/  FFMA.FTZ R107, R8, R6.reuse, -R113.reuse ;  /* 0x00000006086b7223 */ /* 0x180fe20000010871 */
[-CC-:B------:R-:W-:Y:S01]  /*aa40*/  FFMA.FTZ R110, R11, R6.reuse, -R113.reuse ;  /* 0x000000060b6e7223 */ /* 0x180fe20000010871 */
[-CC-:B------:R-:W-:Y:S01]  /*aa50*/  FFMA.FTZ R11, R67, R6.reuse, -R113.reuse ;  /* 0x00000006430b7223 */ /* 0x180fe20000010871 */
[----:B------:R-:W-:Y:S01]  /*aa60*/  FADD.FTZ R67, R95, R14 ;  /* 0x0000000e5f437221 */ /* 0x000fe20000010000 */
[-CC-:B0-----:R-:W-:Y:S01]  /*aa70*/  FFMA.FTZ R108, R9, R6.reuse, -R113.reuse ;  /* 0x00000006096c7223 */ /* 0x181fe20000010871 */
[-CC-:B------:R-:W-:Y:S01]  /*aa80*/  FFMA.FTZ R112, R13, R6.reuse, -R113.reuse ;  /* 0x000000060d707223 */ /* 0x180fe20000010871 */
[-C--:B------:R-:W-:Y:S01]  /*aa90*/  FFMA.FTZ R13, R63, R6.reuse, -R113 ;  /* 0x000000063f0d7223 */ /* 0x080fe20000010871 */
[----:B------:R-:W-:Y:S01]  /*aaa0*/  MUFU.EX2 R100, R100 ;  /* 0x0000006400647308 */ /* 0x000fe20000000800 */
[----:B------:R-:W-:Y:S01]  /*aab0*/  FADD.FTZ R14, R96, R67 ;  /* 0x00000043600e7221 */ /* 0x000fe20000010000 */
[-CC-:B------:R-:W-:Y:S01]  /*aac0*/  FFMA.FTZ R109, R10, R6.reuse, -R113.reuse ;  /* 0x000000060a6d7223 */ /* 0x180fe20000010871 */
[-CC-:B------:R-:W-:Y:S01]  /*aad0*/  FFMA.FTZ R8, R62, R6.reuse, -R113.reuse ;  /* 0x000000063e087223 */ /* 0x180fe20000010871 */
[-CC-:B------:R-:W-:Y:S01]  /*aae0*/  FFMA.FTZ R111, R12, R6.reuse, -R113.reuse ;  /* 0x000000060c6f7223 */ /* 0x180fe20000010871 */
[-CC-:B------:R-:W-:Y:S01]  /*aaf0*/  FFMA.FTZ R106, R26, R6.reuse, -R113.reuse ;  /* 0x000000061a6a7223 */ /* 0x180fe20000010871 */
[-CC-:B------:R-:W-:Y:S01]  /*ab00*/  FFMA.FTZ R91, R15, R6.reuse, -R113.reuse ;  /* 0x000000060f5b7223 */ /* 0x180fe20000010871 */
[-CC-:B--2---:R-:W-:Y:S01]  /*ab10*/  FFMA.FTZ R97, R24, R6.reuse, -R113.reuse ;  /* 0x0000000618617223 */ /* 0x184fe20000010871 */
[----:B------:R-:W0:Y:S01]  /*ab20*/  MUFU.EX2 R107, R107 ;  /* 0x0000006b006b7308 */ /* 0x000e220000000800 */
[-CC-:B------:R-:W-:Y:S01]  /*ab30*/  FFMA.FTZ R25, R25, R6.reuse, -R113.reuse ;  /* 0x0000000619197223 */ /* 0x180fe20000010871 */
[-CC-:B------:R-:W-:Y:S01]  /*ab40*/  FFMA.FTZ R27, R27, R6.reuse, -R113.reuse ;  /* 0x000000061b1b7223 */ /* 0x180fe20000010871 */
[-CC-:B------:R-:W-:Y:S01]  /*ab50*/  FFMA.FTZ R43, R43, R6.reuse, -R113.reuse ;  /* 0x000000062b2b7223 */ /* 0x180fe20000010871 */
[-CC-:B------:R-:W-:Y:S01]  /*ab60*/  FFMA.FTZ R46, R46, R6.reuse, -R113.reuse ;  /* 0x000000062e2e7223 */ /* 0x180fe20000010871 */
[-CC-:B------:R-:W-:Y:S01]  /*ab70*/  FFMA.FTZ R47, R47, R6.reuse, -R113.reuse ;  /* 0x000000062f2f7223 */ /* 0x180fe20000010871 */
[----:B------:R-:W-:-:S02]  /*ab80*/  FFMA.FTZ R50, R50, R6, -R113 ;  /* 0x0000000632327223 */ /* 0x000fc40000010871 */
[----:B------:R3:W-:Y:S08]  /*ab90*/  MUFU.EX2 R62, R13 ;  /* 0x0000000d003e7308 */ /* 0x0007f00000000800 */
[----:B------:R-:W1:Y:S01]  /*aba0*/  MUFU.EX2 R108, R108 ;  /* 0x0000006c006c7308 */ /* 0x000e620000000800 */
[----:B---3--:R-:W-:-:S04]  /*abb0*/  FADD.FTZ R13, R93, R14 ;  /* 0x0000000e5d0d7221 */ /* 0x008fc80000010000 */
[----:B------:R-:W-:-:S03]  /*abc0*/  FADD.FTZ R13, R94, R13 ;  /* 0x0000000d5e0d7221 */ /* 0x000fc60000010000 */
[----:B------:R-:W2:Y:S01]  /*abd0*/  MUFU.EX2 R109, R109 ;  /* 0x0000006d006d7308 */ /* 0x000ea20000000800 */
[----:B------:R-:W-:-:S07]  /*abe0*/  FADD.FTZ R13, R90, R13 ;  /* 0x0000000d5a0d7221 */ /* 0x000fce0000010000 */
[----:B------:R-:W3:Y:S01]  /*abf0*/  MUFU.EX2 R110, R110 ;  /* 0x0000006e006e7308 */ /* 0x000ee20000000800 */
[----:B------:R-:W-:Y:S01]  /*ac00*/  FADD.FTZ R26, R92, R13 ;  /* 0x0000000d5c1a7221 */ /* 0x000fe20000010000 */
[----:B0-----:R-:W-:Y:S01]  /*ac10*/  FADD.FTZ R13, R100, R107 ;  /* 0x0000006b640d7221 */ /* 0x001fe20000010000 */
[----:B------:R-:W-:-:S05]  /*ac20*/  F2FP.F16.F32.PACK_AB R14, R92, R90 ;  /* 0x0000005a5c0e723e */ /* 0x000fca00000000ff */
[----:B------:R-:W0:Y:S01]  /*ac30*/  MUFU.EX2 R111, R111 ;  /* 0x0000006f006f7308 */ /* 0x000e220000000800 */
[----:B-1----:R-:W-:-:S07]  /*ac40*/  FADD.FTZ R92, R108, R13 ;  /* 0x0000000d6c5c7221 */ /* 0x002fce0000010000 */
[----:B------:R-:W1:Y:S01]  /*ac50*/  MUFU.EX2 R112, R112 ;  /* 0x0000007000707308 */ /* 0x000e620000000800 */
[----:B--2---:R-:W-:Y:S01]  /*ac60*/  FADD.FTZ R13, R109, R92 ;  /* 0x0000005c6d0d7221 */ /* 0x004fe20000010000 */
[----:B------:R-:W-:-:S06]  /*ac70*/  FFMA.FTZ R12, R64, R6, -R113 ;  /* 0x00000006400c7223 */ /* 0x000fcc0000010871 */
[----:B------:R-:W2:Y:S01]  /*ac80*/  MUFU.EX2 R114, R114 ;  /* 0x0000007200727308 */ /* 0x000ea20000000800 */
[----:B---3--:R-:W-:Y:S01]  /*ac90*/  FADD.FTZ R92, R110, R13 ;  /* 0x0000000d6e5c7221 */ /* 0x008fe20000010000 */
[----:B------:R-:W-:-:S06]  /*aca0*/  FFMA.FTZ R15, R68, R6, -R113 ;  /* 0x00000006440f7223 */ /* 0x000fcc0000010871 */
[----:B------:R3:W-:Y:S01]  /*acb0*/  MUFU.EX2 R68, R12 ;  /* 0x0000000c00447308 */ /* 0x0007e20000000800 */
[-CC-:B------:R-:W-:Y:S01]  /*acc0*/  FFMA.FTZ R10, R65, R6.reuse, -R113.reuse ;  /* 0x00000006410a7223 */ /* 0x180fe20000010871 */
[----:B------:R-:W-:-:S06]  /*acd0*/  FFMA.FTZ R9, R66, R6, -R113 ;  /* 0x0000000642097223 */ /* 0x000fcc0000010871 */
[----:B------:R-:W4:Y:S01]  /*ace0*/  MUFU.EX2 R91, R91 ;  /* 0x0000005b005b7308 */ /* 0x000f220000000800 */
[----:B---3--:R-:W-:Y:S01]  /*acf0*/  F2FP.F16.F32.PACK_AB R12, R94, R93 ;  /* 0x0000005d5e0c723e */ /* 0x008fe200000000ff */
[----:B0-----:R-:W-:Y:S01]  /*ad00*/  FADD.FTZ R93, R111, R92 ;  /* 0x0000005c6f5d7221 */ /* 0x001fe20000010000 */
[----:B------:R-:W-:-:S03]  /*ad10*/  FADD.FTZ R94, R88, R26 ;  /* 0x0000001a585e7221 */ /* 0x000fc60000010000 */
[----:B-1----:R-:W-:Y:S02]  /*ad20*/  FADD.FTZ R93, R112, R93 ;  /* 0x0000005d705d7221 */ /* 0x002fe40000010000 */
[----:B------:R-:W0:Y:S02]  /*ad30*/  MUFU.EX2 R97, R97 ;  /* 0x0000006100617308 */ /* 0x000e240000000800 */
[----:B--2---:R-:W-:Y:S01]  /*ad40*/  FADD.FTZ R26, R114, R93 ;  /* 0x0000005d721a7221 */ /* 0x004fe20000010000 */
[----:B------:R-:W-:-:S04]  /*ad50*/  FADD.FTZ R93, R89, R94 ;  /* 0x0000005e595d7221 */ /* 0x000fc80000010000 */
[----:B------:R-:W-:Y:S01]  /*ad60*/  FADD.FTZ R94, R86, R93 ;  /* 0x0000005d565e7221 */ /* 0x000fe20000010000 */
[----:B------:R1:W-:Y:S08]  /*ad70*/  MUFU.EX2 R67, R10 ;  /* 0x0000000a00437308 */ /* 0x0003f00000000800 */
[----:B------:R-:W2:Y:S01]  /*ad80*/  MUFU.EX2 R25, R25 ;  /* 0x0000001900197308 */ /* 0x000ea20000000800 */
[----:B-1----:R-:W-:Y:S01]  /*ad90*/  F2FP.F16.F32.PACK_AB R10, R96, R95 ;  /* 0x0000005f600a723e */ /* 0x002fe200000000ff */
[----:B------:R-:W-:Y:S01]  /*ada0*/  FADD.FTZ R95, R87, R94 ;  /* 0x0000005e575f7221 */ /* 0x000fe20000010000 */
[----:B------:R-:W3:Y:S03]  /*adb0*/  LDL R96, [R1+0x24] ;  /* 0x0000240001607983 */ /* 0x000ee60000100800 */
[----:B------:R-:W-:-:S02]  /*adc0*/  FADD.FTZ R94, R84, R95 ;  /* 0x0000005f545e7221 */ /* 0x000fc40000010000 */
[----:B------:R-:W1:Y:S02]  /*add0*/  MUFU.EX2 R106, R106 ;  /* 0x0000006a006a7308 */ /* 0x000e640000000800 */
[----:B------:R-:W-:-:S04]  /*ade0*/  FADD.FTZ R95, R85, R94 ;  /* 0x0000005e555f7221 */ /* 0x000fc80000010000 */
[----:B------:R-:W-:Y:S02]  /*adf0*/  FADD.FTZ R94, R80, R95 ;  /* 0x0000005f505e7221 */ /* 0x000fe40000010000 */
[----:B------:R4:W-:Y:S08]  /*ae00*/  MUFU.EX2 R66, R8 ;  /* 0x0000000800427308 */ /* 0x0009f00000000800 */
[----:B------:R-:W1:Y:S01]  /*ae10*/  MUFU.EX2 R27, R27 ;  /* 0x0000001b001b7308 */ /* 0x000e620000000800 */
[----:B----4-:R-:W-:Y:S01]  /*ae20*/  F2FP.F16.F32.PACK_AB R8, R99, R98 ;  /* 0x000000626308723e */ /* 0x010fe200000000ff */
[----:B------:R-:W-:Y:S01]  /*ae30*/  FADD.FTZ R99, R81, R94 ;  /* 0x0000005e51637221 */ /* 0x000fe20000010000 */
[----:B------:R-:W-:-:S05]  /*ae40*/  FADD.FTZ R26, R91, R26 ;  /* 0x0000001a5b1a7221 */ /* 0x000fca0000010000 */
[----:B------:R-:W4:Y:S01]  /*ae50*/  MUFU.EX2 R43, R43 ;  /* 0x0000002b002b7308 */ /* 0x000f220000000800 */
[----:B------:R-:W-:Y:S01]  /*ae60*/  FADD.FTZ R94, R76, R99 ;  /* 0x000000634c5e7221 */ /* 0x000fe20000010000 */
[----:B------:R-:W-:-:S06]  /*ae70*/  FFMA.FTZ R51, R51, R6, -R113 ;  /* 0x0000000633337223 */ /* 0x000fcc0000010871 */
[----:B------:R-:W4:Y:S01]  /*ae80*/  MUFU.EX2 R46, R46 ;  /* 0x0000002e002e7308 */ /* 0x000f220000000800 */
[----:B------:R-:W-:Y:S01]  /*ae90*/  FADD.FTZ R99, R77, R94 ;  /* 0x0000005e4d637221 */ /* 0x000fe20000010000 */
[----:B------:R-:W-:Y:S01]  /*aea0*/  @!P1 IADD3 R0, R0, 0x30840, RZ ;  /* 0x0003084000009810 */ /* 0x000fe20007ffe0ff */
[----:B------:R-:W3:Y:S01]  /*aeb0*/  LDL R94, [R1+0x20] ;  /* 0x00002000015e7983 */ /* 0x000ee20000100800 */
[----:B0-----:R-:W-:-:S04]  /*aec0*/  FADD.FTZ R26, R97, R26 ;  /* 0x0000001a611a7221 */ /* 0x001fc80000010000 */
[----:B------:R-:W0:Y:S01]  /*aed0*/  MUFU.EX2 R47, R47 ;  /* 0x0000002f002f7308 */ /* 0x000e220000000800 */
[----:B--2---:R-:W-:Y:S01]  /*aee0*/  FADD.FTZ R93, R25, R26 ;  /* 0x0000001a195d7221 */ /* 0x004fe20000010000 */
[----:B------:R-:W-:-:S06]  /*aef0*/  FFMA.FTZ R55, R55, R6, -R113 ;  /* 0x0000000637377223 */ /* 0x000fcc0000010871 */
[----:B------:R-:W2:Y:S01]  /*af00*/  MUFU.EX2 R50, R50 ;  /* 0x0000003200327308 */ /* 0x000ea20000000800 */
[----:B-1----:R-:W-:Y:S01]  /*af10*/  FADD.FTZ R26, R106, R93 ;  /* 0x0000005d6a1a7221 */ /* 0x002fe20000010000 */
[-CC-:B------:R-:W-:Y:S01]  /*af20*/  FFMA.FTZ R59, R59, R6.reuse, -R113.reuse ;  /* 0x000000063b3b7223 */ /* 0x180fe20000010871 */
[-CC-:B------:R-:W-:Y:S01]  /*af30*/  FFMA.FTZ R24, R74, R6.reuse, -R113.reuse ;  /* 0x000000064a187223 */ /* 0x180fe20000010871 */
[----:B------:R-:W-:Y:S01]  /*af40*/  FFMA.FTZ R60, R60, R6, -R113 ;  /* 0x000000063c3c7223 */ /* 0x000fe20000010871 */
[----:B------:R-:W-:Y:S01]  /*af50*/  FADD.FTZ R26, R27, R26 ;  /* 0x0000001a1b1a7221 */ /* 0x000fe20000010000 */
[----:B------:R-:W-:Y:S01]  /*af60*/  @!P1 PRMT R0, RZ, 0x654, R0 ;  /* 0x00000654ff009816 */ /* 0x000fe20000000000 */
[----:B------:R-:W3:Y:S01]  /*af70*/  LDL R98, [R1+0x88] ;  /* 0x0000880001627983 */ /* 0x000ee20000100800 */
[----:B------:R-:W1:Y:S01]  /*af80*/  MUFU.EX2 R51, R51 ;  /* 0x0000003300337308 */ /* 0x000e620000000800 */
[----:B----4-:R-:W-:Y:S01]  /*af90*/  FADD.FTZ R95, R43, R26 ;  /* 0x0000001a2b5f7221 */ /* 0x010fe20000010000 */
[----:B------:R4:W-:Y:S03]  /*afa0*/  @!P1 SYNCS.ARRIVE.TRANS64.RED.A1T0 RZ, [R0+URZ], RZ ;  /* 0x000000ff00ff99a7 */ /* 0x0009e6000810043f */
[----:B------:R-:W-:-:S03]  /*afb0*/  FADD.FTZ R26, R46, R95 ;  /* 0x0000005f2e1a7221 */ /* 0x000fc60000010000 */
[----:B------:R-:W1:Y:S01]  /*afc0*/  MUFU.EX2 R55, R55 ;  /* 0x0000003700377308 */ /* 0x000e620000000800 */
[-CC-:B----4-:R-:W-:Y:S01]  /*afd0*/  FFMA.FTZ R0, R58, R6.reuse, -R113.reuse ;  /* 0x000000063a007223 */ /* 0x190fe20000010871 */
[----:B0-----:R-:W-:Y:S01]  /*afe0*/  FADD.FTZ R95, R47, R26 ;  /* 0x0000001a2f5f7221 */ /* 0x001fe20000010000 */
[----:B------:R-:W-:-:S05]  /*aff0*/  FFMA.FTZ R58, R61, R6, -R113 ;  /* 0x000000063d3a7223 */ /* 0x000fca0000010871 */
[----:B------:R-:W0:Y:S01]  /*b000*/  MUFU.EX2 R59, R59 ;  /* 0x0000003b003b7308 */ /* 0x000e220000000800 */
[----:B------:R-:W-:-:S07]  /*b010*/  FADD.FTZ R26, R72, R99 ;  /* 0x00000063481a7221 */ /* 0x000fce0000010000 */
[----:B------:R4:W-:Y:S08]  /*b020*/  MUFU.EX2 R90, R9 ;  /* 0x00000009005a7308 */ /* 0x0009f00000000800 */
[----:B------:R2:W-:Y:S01]  /*b030*/  MUFU.EX2 R74, R11 ;  /* 0x0000000b004a7308 */ /* 0x0005e20000000800 */
[----:B----4-:R-:W-:-:S07]  /*b040*/  F2FP.F16.F32.PACK_AB R9, R107, R100 ;  /* 0x000000646b09723e */ /* 0x010fce00000000ff */
[----:B------:R-:W4:Y:S01]  /*b050*/  MUFU.EX2 R0, R0 ;  /* 0x0000000000007308 */ /* 0x000f220000000800 */
[----:B--2---:R-:W-:-:S07]  /*b060*/  F2FP.F16.F32.PACK_AB R11, R109, R108 ;  /* 0x0000006c6d0b723e */ /* 0x004fce00000000ff */
[----:B------:R2:W-:Y:S01]  /*b070*/  MUFU.EX2 R93, R24 ;  /* 0x00000018005d7308 */ /* 0x0005e20000000800 */
[----:B------:R0:W-:Y:S07]  /*b080*/  STSM.16.M88.4 [R115+0x1e800], R8 ;  /* 0x01e8000873007844 */ /* 0x0001ee0000000200 */
[----:B------:R-:W-:Y:S01]  /*b090*/  MUFU.EX2 R49, R49 ;  /* 0x0000003100317308 */ /* 0x000fe20000000800 */
[----:B--2---:R-:W-:-:S04]  /*b0a0*/  FADD.FTZ R24, R50, R95 ;  /* 0x0000005f32187221 */ /* 0x004fc80000010000 */
[----:B-1----:R-:W-:-:S03]  /*b0b0*/  FADD.FTZ R24, R51, R24 ;  /* 0x0000001833187221 */ /* 0x002fc60000010000 */
[----:B------:R-:W1:Y:S01]  /*b0c0*/  MUFU.EX2 R58, R58 ;  /* 0x0000003a003a7308 */ /* 0x000e620000000800 */
[----:B0-----:R-:W-:Y:S01]  /*b0d0*/  F2FP.F16.F32.PACK_AB R10, R87, R86 ;  /* 0x00000056570a723e */ /* 0x001fe200000000ff */
[----:B------:R-:W-:Y:S01]  /*b0e0*/  FADD.FTZ R87, R73, R26 ;  /* 0x0000001a49577221 */ /* 0x000fe20000010000 */
[----:B------:R-:W-:Y:S01]  /*b0f0*/  F2FP.F16.F32.PACK_AB R13, R111, R110 ;  /* 0x0000006e6f0d723e */ /* 0x000fe200000000ff */
[----:B------:R-:W-:-:S04]  /*b100*/  FADD.FTZ R24, R55, R24 ;  /* 0x0000001837187221 */ /* 0x000fc80000010000 */
[----:B------:R-:W0:Y:S01]  /*b110*/  MUFU.EX2 R60, R60 ;  /* 0x0000003c003c7308 */ /* 0x000e220000000800 */
[----:B------:R-:W-:Y:S01]  /*b120*/  FADD.FTZ R26, R56, R87 ;  /* 0x00000057381a7221 */ /* 0x000fe20000010000 */
[----:B------:R-:W-:-:S06]  /*b130*/  FADD.FTZ R9, R59, R24 ;  /* 0x000000183b097221 */ /* 0x000fcc0000010000 */
[----:B------:R2:W-:Y:S01]  /*b140*/  MUFU.EX2 R92, R15 ;  /* 0x0000000f005c7308 */ /* 0x0005e20000000800 */
[----:B----4-:R-:W-:-:S07]  /*b150*/  FADD.FTZ R11, R0, R9 ;  /* 0x00000009000b7221 */ /* 0x010fce0000010000 */
[----:B------:R-:W4:Y:S01]  /*b160*/  MUFU.EX2 R44, R44 ;  /* 0x0000002c002c7308 */ /* 0x000f220000000800 */
[----:B--2---:R-:W-:-:S05]  /*b170*/  F2FP.F16.F32.PACK_AB R15, R114, R112 ;  /* 0x00000070720f723e */ /* 0x004fca00000000ff */
[----:B------:R2:W-:Y:S02]  /*b180*/  STSM.16.M88.4 [R116], R12 ;  /* 0x0000000c74007844 */ /* 0x0005e40000000200 */
[----:B------:R-:W4:Y:S08]  /*b190*/  MUFU.EX2 R41, R41 ;  /* 0x0000002900297308 */ /* 0x000f300000000800 */
[----:B------:R-:W4:Y:S01]  /*b1a0*/  MUFU.EX2 R42, R42 ;  /* 0x0000002a002a7308 */ /* 0x000f220000000800 */
[----:B--2---:R-:W-:Y:S01]  /*b1b0*/  FADD.FTZ R13, R57, R26 ;  /* 0x0000001a390d7221 */ /* 0x004fe20000010000 */
[----:B------:R-:W-:Y:S01]  /*b1c0*/  F2FP.F16.F32.PACK_AB R26, R73, R72 ;  /* 0x00000048491a723e */ /* 0x000fe200000000ff */
[----:B-1----:R-:W-:-:S05]  /*b1d0*/  FADD.FTZ R15, R58, R11 ;  /* 0x0000000b3a0f7221 */ /* 0x002fca0000010000 */
[----:B------:R-:W1:Y:S01]  /*b1e0*/  MUFU.EX2 R39, R39 ;  /* 0x0000002700277308 */ /* 0x000e620000000800 */
[----:B------:R-:W-:Y:S01]  /*b1f0*/  FADD.FTZ R72, R52, R13 ;  /* 0x0000000d34487221 */ /* 0x000fe20000010000 */
[----:B------:R-:W-:Y:S01]  /*b200*/  F2FP.F16.F32.PACK_AB R11, R106, R25 ;  /* 0x000000196a0b723e */ /* 0x000fe200000000ff */
[----:B0-----:R-:W-:Y:S02]  /*b210*/  FADD.FTZ R25, R60, R15 ;  /* 0x0000000f3c197221 */ /* 0x001fe40000010000 */
[----:B------:R-:W-:Y:S01]  /*b220*/  FADD.FTZ R73, R53, R72 ;  /* 0x0000004835497221 */ /* 0x000fe20000010000 */
[----:B------:R-:W-:Y:S01]  /*b230*/  F2FP.F16.F32.PACK_AB R13, R43, R27 ;  /* 0x0000001b2b0d723e */ /* 0x000fe200000000ff */
[----:B------:R-:W-:Y:S01]  /*b240*/  FADD.FTZ R43, R62, R25 ;  /* 0x000000193e2b7221 */ /* 0x000fe20000010000 */
[----:B------:R-:W-:Y:S01]  /*b250*/  MUFU.EX2 R40, R40 ;  /* 0x0000002800287308 */ /* 0x000fe20000000800 */
[----:B------:R-:W-:Y:S01]  /*b260*/  FADD.FTZ R72, R48, R73 ;  /* 0x0000004930487221 */ /* 0x000fe20000010000 */
[----:B------:R-:W-:Y:S01]  /*b270*/  FFMA.FTZ R69, R69, R6, -R113 ;  /* 0x0000000645457223 */ /* 0x000fe20000010871 */
[----:B------:R-:W-:-:S02]  /*b280*/  F2FP.F16.F32.PACK_AB R15, R47, R46 ;  /* 0x0000002e2f0f723e */ /* 0x000fc400000000ff */
[----:B------:R-:W-:Y:S01]  /*b290*/  FADD.FTZ R47, R49, R72 ;  /* 0x00000048312f7221 */ /* 0x000fe20000010000 */
[----:B------:R-:W-:Y:S01]  /*b2a0*/  FADD.FTZ R46, R66, R43 ;  /* 0x0000002b422e7221 */ /* 0x000fe20000010000 */
[----:B------:R-:W-:Y:S01]  /*b2b0*/  F2FP.F16.F32.PACK_AB R25, R51, R50 ;  /* 0x000000323319723e */ /* 0x000fe200000000ff */
[----:B------:R-:W0:Y:S01]  /*b2c0*/  MUFU.EX2 R69, R69 ;  /* 0x0000004500457308 */ /* 0x000e220000000800 */
[----:B----4-:R-:W-:Y:S01]  /*b2d0*/  FADD.FTZ R50, R44, R47 ;  /* 0x0000002f2c327221 */ /* 0x010fe20000010000 */
[----:B------:R-:W-:Y:S01]  /*b2e0*/  FADD.FTZ R43, R67, R46 ;  /* 0x0000002e432b7221 */ /* 0x000fe20000010000 */
[----:B------:R-:W-:Y:S02]  /*b2f0*/  FFMA.FTZ R70, R70, R6, -R113 ;  /* 0x0000000646467223 */ /* 0x000fe40000010871 */
[----:B------:R-:W-:Y:S01]  /*b300*/  FADD.FTZ R50, R45, R50 ;  /* 0x000000322d327221 */ /* 0x000fe20000010000 */
[----:B------:R-:W-:Y:S01]  /*b310*/  F2FP.F16.F32.PACK_AB R8, R89, R88 ;  /* 0x000000585908723e */ /* 0x000fe200000000ff */
[----:B------:R-:W-:Y:S01]  /*b320*/  FADD.FTZ R43, R68, R43 ;  /* 0x0000002b442b7221 */ /* 0x000fe20000010000 */
[----:B------:R-:W-:Y:S01]  /*b330*/  F2FP.F16.F32.PACK_AB R9, R97, R91 ;  /* 0x0000005b6109723e */ /* 0x000fe200000000ff */
[----:B------:R-:W2:Y:S01]  /*b340*/  MUFU.EX2 R28, R28 ;  /* 0x0000001c001c7308 */ /* 0x000ea20000000800 */
[----:B------:R-:W-:Y:S01]  /*b350*/  FFMA.FTZ R71, R71, R6, -R113 ;  /* 0x0000000647477223 */ /* 0x000fe20000010871 */
[----:B------:R-:W-:Y:S01]  /*b360*/  F2FP.F16.F32.PACK_AB R12, R85, R84 ;  /* 0x00000054550c723e */ /* 0x000fe200000000ff */
[----:B------:R-:W-:Y:S01]  /*b370*/  FADD.FTZ R47, R41, R50 ;  /* 0x00000032292f7221 */ /* 0x000fe20000010000 */
[----:B------:R-:W-:Y:S01]  /*b380*/  F2FP.F16.F32.PACK_AB R14, R81, R80 ;  /* 0x00000050510e723e */ /* 0x000fe200000000ff */
[----:B------:R-:W-:-:S03]  /*b390*/  FADD.FTZ R43, R90, R43 ;  /* 0x0000002b5a2b7221 */ /* 0x000fc60000010000 */
[----:B------:R-:W4:Y:S01]  /*b3a0*/  MUFU.EX2 R70, R70 ;  /* 0x0000004600467308 */ /* 0x000f220000000800 */
[----:B------:R-:W-:Y:S01]  /*b3b0*/  FADD.FTZ R50, R42, R47 ;  /* 0x0000002f2a327221 */ /* 0x000fe20000010000 */
[----:B------:R-:W-:Y:S02]  /*b3c0*/  F2FP.F16.F32.PACK_AB R24, R77, R76 ;  /* 0x0000004c4d18723e */ /* 0x000fe400000000ff */
[----:B------:R-:W-:-:S04]  /*b3d0*/  F2FP.F16.F32.PACK_AB R27, R59, R55 ;  /* 0x000000373b1b723e */ /* 0x000fc800000000ff */
[----:B------:R-:W4:Y:S08]  /*b3e0*/  MUFU.EX2 R71, R71 ;  /* 0x0000004700477308 */ /* 0x000f300000000800 */
[----:B------:R-:W4:Y:S08]  /*b3f0*/  MUFU.EX2 R30, R30 ;  /* 0x0000001e001e7308 */ /* 0x000f300000000800 */
[----:B------:R-:W-:Y:S08]  /*b400*/  MUFU.EX2 R37, R37 ;  /* 0x0000002500257308 */ /* 0x000ff00000000800 */
[----:B------:R-:W-:Y:S08]  /*b410*/  MUFU.EX2 R38, R38 ;  /* 0x0000002600267308 */ /* 0x000ff00000000800 */
[----:B------:R-:W-:Y:S08]  /*b420*/  MUFU.EX2 R35, R35 ;  /* 0x0000002300237308 */ /* 0x000ff00000000800 */
[----:B------:R-:W-:Y:S08]  /*b430*/  MUFU.EX2 R36, R36 ;  /* 0x0000002400247308 */ /* 0x000ff00000000800 */
[----:B------:R-:W-:Y:S08]  /*b440*/  MUFU.EX2 R33, R33 ;  /* 0x0000002100217308 */ /* 0x000ff00000000800 */
[----:B------:R-:W-:Y:S08]  /*b450*/  MUFU.EX2 R34, R34 ;  /* 0x0000002200227308 */ /* 0x000ff00000000800 */
[----:B------:R-:W-:Y:S08]  /*b460*/  MUFU.EX2 R21, R21 ;  /* 0x0000001500157308 */ /* 0x000ff00000000800 */
[----:B------:R-:W-:Y:S08]  /*b470*/  MUFU.EX2 R32, R32 ;  /* 0x0000002000207308 */ /* 0x000ff00000000800 */
[----:B------:R-:W-:Y:S01]  /*b480*/  MUFU.EX2 R20, R20 ;  /* 0x0000001400147308 */ /* 0x000fe20000000800 */
[----:B---3--:R1:W-:Y:S07]  /*b490*/  STSM.16.M88.4 [R96], R8 ;  /* 0x0000000860007844 */ /* 0x0083ee0000000200 */
[----:B------:R-:W-:Y:S08]  /*b4a0*/  MUFU.EX2 R3, R3 ;  /* 0x0000000300037308 */ /* 0x000ff00000000800 */
[----:B------:R-:W-:Y:S01]  /*b4b0*/  MUFU.EX2 R4, R4 ;  /* 0x0000000400047308 */ /* 0x000fe20000000800 */
[----:B-1----:R-:W-:Y:S01]  /*b4c0*/  FADD.FTZ R11, R39, R50 ;  /* 0x00000032270b7221 */ /* 0x002fe20000010000 */
[----:B------:R-:W-:Y:S01]  /*b4d0*/  F2FP.F16.F32.PACK_AB R9, R58, R0 ;  /* 0x000000003a09723e */ /* 0x000fe200000000ff */
[----:B------:R1:W-:Y:S04]  /*b4e0*/  STSM.16.M88.4 [R94], R12 ;  /* 0x0000000c5e007844 */ /* 0x0003e80000000200 */
[----:B------:R3:W-:Y:S01]  /*b4f0*/  STSM.16.M88.4 [R115+0x24800], R24 ;  /* 0x0248001873007844 */ /* 0x0007e20000000200 */
[----:B-1----:R-:W-:Y:S01]  /*b500*/  F2FP.F16.F32.PACK_AB R12, R49, R48 ;  /* 0x00000030310c723e */ /* 0x002fe200000000ff */
[----:B------:R-:W-:-:S02]  /*b510*/  FADD.FTZ R48, R74, R43 ;  /* 0x0000002b4a307221 */ /* 0x000fc40000010000 */
[----:B------:R-:W4:Y:S02]  /*b520*/  LDL R43, [R1+0x84] ;  /* 0x00008400012b7983 */ /* 0x000f240000100800 */
[----:B0-----:R-:W-:Y:S01]  /*b530*/  FADD.FTZ R13, R69, R48 ;  /* 0x00000030450d7221 */ /* 0x001fe20000010000 */
[----:B---3--:R-:W-:-:S03]  /*b540*/  FADD.FTZ R25, R40, R11 ;  /* 0x0000000b28197221 */ /* 0x008fc60000010000 */
[----:B------:R-:W-:Y:S01]  /*b550*/  FADD.FTZ R15, R92, R13 ;  /* 0x0000000d5c0f7221 */ /* 0x000fe20000010000 */
[----:B--2---:R-:W-:-:S03]  /*b560*/  FADD.FTZ R24, R28, R25 ;  /* 0x000000191c187221 */ /* 0x004fc60000010000 */
[----:B----4-:R-:W-:Y:S01]  /*b570*/  FADD.FTZ R0, R70, R15 ;  /* 0x0000000f46007221 */ /* 0x010fe20000010000 */
[----:B------:R-:W-:-:S03]  /*b580*/  FADD.FTZ R25, R31, R24 ;  /* 0x000000181f197221 */ /* 0x000fc60000010000 */
[----:B------:R-:W-:Y:S01]  /*b590*/  FADD.FTZ R24, R71, R0 ;  /* 0x0000000047187221 */ /* 0x000fe20000010000 */
[----:B------:R-:W-:Y:S01]  /*b5a0*/  FADD.FTZ R26, R30, R25 ;  /* 0x000000191e1a7221 */ /* 0x000fe20000010000 */
[----:B------:R-:W-:Y:S02]  /*b5b0*/  F2FP.F16.F32.PACK_AB R14, R45, R44 ;  /* 0x0000002c2d0e723e */ /* 0x000fe400000000ff */
[----:B------:R-:W-:Y:S01]  /*b5c0*/  FADD.FTZ R44, R93, R24 ;  /* 0x000000185d2c7221 */ /* 0x000fe20000010000 */
[----:B------:R-:W-:Y:S01]  /*b5d0*/  F2FP.F16.F32.PACK_AB R24, R42, R41 ;  /* 0x000000292a18723e */ /* 0x000fe200000000ff */
[----:B------:R-:W-:Y:S01]  /*b5e0*/  FADD.FTZ R42, R29, R26 ;  /* 0x0000001a1d2a7221 */ /* 0x000fe20000010000 */
[----:B------:R-:W-:Y:S02]  /*b5f0*/  F2FP.F16.F32.PACK_AB R26, R40, R39 ;  /* 0x00000027281a723e */ /* 0x000fe400000000ff */
[----:B------:R-:W2:Y:S01]  /*b600*/  LDL R39, [R1+0x6c] ;  /* 0x00006c0001277983 */ /* 0x000ea20000100800 */
[-CC-:B------:R-:W-:Y:S01]  /*b610*/  FFMA.FTZ R75, R75, R6.reuse, -R113.reuse ;  /* 0x000000064b4b7223 */ /* 0x180fe20000010871 */
[-CC-:B------:R-:W-:Y:S01]  /*b620*/  FFMA.FTZ R78, R78, R6.reuse, -R113.reuse ;  /* 0x000000064e4e7223 */ /* 0x180fe20000010871 */
[----:B------:R-:W-:-:S04]  /*b630*/  FFMA.FTZ R79, R79, R6, -R113 ;  /* 0x000000064f4f7223 */ /* 0x000fc80000010871 */
[----:B------:R-:W0:Y:S01]  /*b640*/  MUFU.EX2 R75, R75 ;  /* 0x0000004b004b7308 */ /* 0x000e220000000800 */
[-CC-:B------:R-:W-:Y:S01]  /*b650*/  FFMA.FTZ R82, R82, R6.reuse, -R113.reuse ;  /* 0x0000000652527223 */ /* 0x180fe20000010871 */
[----:B------:R-:W-:-:S06]  /*b660*/  FFMA.FTZ R83, R83, R6, -R113 ;  /* 0x0000000653537223 */ /* 0x000fcc0000010871 */
[----:B------:R-:W1:Y:S01]  /*b670*/  MUFU.EX2 R78, R78 ;  /* 0x0000004e004e7308 */ /* 0x000e620000000800 */
[----:B------:R-:W-:Y:S01]  /*b680*/  FFMA.FTZ R64, R125, R6, -R113 ;  /* 0x000000067d407223 */ /* 0x000fe20000010871 */
[----:B------:R-:W-:-:S06]  /*b690*/  F2FP.F16.F32.PACK_AB R8, R57, R56 ;  /* 0x000000383908723e */ /* 0x000fcc00000000ff */
[----:B------:R-:W3:Y:S01]  /*b6a0*/  MUFU.EX2 R79, R79 ;  /* 0x0000004f004f7308 */ /* 0x000ee20000000800 */
[----:B------:R-:W-:Y:S02]  /*b6b0*/  F2FP.F16.F32.PACK_AB R10, R53, R52 ;  /* 0x00000034350a723e */ /* 0x000fe400000000ff */
[----:B------:R-:W-:-:S05]  /*b6c0*/  F2FP.F16.F32.PACK_AB R11, R62, R60 ;  /* 0x0000003c3e0b723e */ /* 0x000fca00000000ff */
[----:B------:R-:W4:Y:S01]  /*b6d0*/  MUFU.EX2 R82, R82 ;  /* 0x0000005200527308 */ /* 0x000f220000000800 */
[----:B0-----:R-:W-:Y:S01]  /*b6e0*/  FADD.FTZ R25, R75, R44 ;  /* 0x0000002c4b197221 */ /* 0x001fe20000010000 */
[-CC-:B------:R-:W-:Y:S01]  /*b6f0*/  FFMA.FTZ R65, R126, R6.reuse, -R113.reuse ;  /* 0x000000067e417223 */ /* 0x180fe20000010871 */
[----:B------:R0:W-:Y:S05]  /*b700*/  STSM.16.M88.4 [R98], R8 ;  /* 0x0000000862007844 */ /* 0x0001ea0000000200 */
[----:B------:R-:W4:Y:S01]  /*b710*/  MUFU.EX2 R83, R83 ;  /* 0x0000005300537308 */ /* 0x000f220000000800 */
[-CC-:B------:R-:W-:Y:S01]  /*b720*/  FFMA.FTZ R63, R127, R6.reuse, -R113.reuse ;  /* 0x000000067f3f7223 */ /* 0x180fe20000010871 */
[----:B------:R-:W-:-:S06]  /*b730*/  FFMA.FTZ R61, R128, R6, -R113 ;  /* 0x00000006803d7223 */ /* 0x000fcc0000010871 */
[----:B------:R-:W4:Y:S01]  /*b740*/  MUFU.EX2 R64, R64 ;  /* 0x0000004000407308 */ /* 0x000f220000000800 */
[----:B0-----:R-:W-:Y:S01]  /*b750*/  FADD.FTZ R9, R37, R42 ;  /* 0x0000002a25097221 */ /* 0x001fe20000010000 */
[----:B-1----:R-:W-:-:S03]  /*b760*/  FADD.FTZ R8, R78, R25 ;  /* 0x000000194e087221 */ /* 0x002fc60000010000 */
[----:B------:R-:W-:-:S03]  /*b770*/  FADD.FTZ R10, R38, R9 ;  /* 0x00000009260a7221 */ /* 0x000fc60000010000 */
[----:B------:R-:W0:Y:S01]  /*b780*/  MUFU.EX2 R65, R65 ;  /* 0x0000004100417308 */ /* 0x000e220000000800 */
[----:B---3--:R-:W-:Y:S01]  /*b790*/  FADD.FTZ R9, R79, R8 ;  /* 0x000000084f097221 */ /* 0x008fe20000010000 */
[----:B------:R-:W-:-:S03]  /*b7a0*/  FADD.FTZ R11, R35, R10 ;  /* 0x0000000a230b7221 */ /* 0x000fc60000010000 */
[----:B----4-:R-:W-:-:S03]  /*b7b0*/  FADD.FTZ R8, R82, R9 ;  /* 0x0000000952087221 */ /* 0x010fc60000010000 */
[----:B------:R-:W1:Y:S01]  /*b7c0*/  MUFU.EX2 R46, R63 ;  /* 0x0000003f002e7308 */ /* 0x000e620000000800 */
[-C--:B------:R-:W-:Y:S01]  /*b7d0*/  FFMA.FTZ R101, R101, R6.reuse, -R113 ;  /* 0x0000000665657223 */ /* 0x080fe20000010871 */
[----:B------:R-:W-:Y:S01]  /*b7e0*/  FADD.FTZ R10, R36, R11 ;  /* 0x0000000b240a7221 */ /* 0x000fe20000010000 */
[----:B------:R-:W-:Y:S01]  /*b7f0*/  FADD.FTZ R9, R83, R8 ;  /* 0x0000000853097221 */ /* 0x000fe20000010000 */
[----:B------:R-:W-:-:S04]  /*b800*/  FFMA.FTZ R102, R102, R6, -R113 ;  /* 0x0000000666667223 */ /* 0x000fc80000010871 */
[----:B------:R-:W3:Y:S01]  /*b810*/  MUFU.EX2 R61, R61 ;  /* 0x0000003d003d7308 */ /* 0x000ee20000000800 */
[----:B------:R-:W-:Y:S01]  /*b820*/  FADD.FTZ R11, R33, R10 ;  /* 0x0000000a210b7221 */ /* 0x000fe20000010000 */
[-C--:B------:R-:W-:Y:S01]  /*b830*/  FFMA.FTZ R103, R103, R6.reuse, -R113 ;  /* 0x0000000667677223 */ /* 0x080fe20000010871 */
[----:B------:R-:W-:Y:S01]  /*b840*/  FADD.FTZ R10, R64, R9 ;  /* 0x00000009400a7221 */ /* 0x000fe20000010000 */
[-CC-:B------:R-:W-:Y:S01]  /*b850*/  FFMA.FTZ R104, R104, R6.reuse, -R113.reuse ;  /* 0x0000000668687223 */ /* 0x180fe20000010871 */
[----:B------:R-:W-:Y:S01]  /*b860*/  FFMA.FTZ R105, R105, R6, -R113 ;  /* 0x0000000669697223 */ /* 0x000fe20000010871 */
[----:B------:R-:W-:Y:S02]  /*b870*/  F2FP.F16.F32.PACK_AB R13, R67, R66 ;  /* 0x00000042430d723e */ /* 0x000fe400000000ff */
[----:B------:R-:W4:Y:S01]  /*b880*/  MUFU.EX2 R0, R101 ;  /* 0x0000006500007308 */ /* 0x000f220000000800 */
[----:B------:R-:W-:Y:S01]  /*b890*/  F2FP.F16.F32.PACK_AB R15, R90, R68 ;  /* 0x000000445a0f723e */ /* 0x000fe200000000ff */
[----:B0-----:R-:W-:Y:S01]  /*b8a0*/  FADD.FTZ R9, R65, R10 ;  /* 0x0000000a41097221 */ /* 0x001fe20000010000 */
[----:B------:R-:W-:-:S05]  /*b8b0*/  F2FP.F16.F32.PACK_AB R10, R36, R35 ;  /* 0x00000023240a723e */ /* 0x000fca00000000ff */
[----:B------:R-:W0:Y:S01]  /*b8c0*/  MUFU.EX2 R102, R102 ;  /* 0x0000006600667308 */ /* 0x000e220000000800 */
[----:B------:R3:W-:Y:S01]  /*b8d0*/  STSM.16.M88.4 [R96+0x6000], R12 ;  /* 0x0060000c60007844 */ /* 0x0007e20000000200 */
[----:B-1----:R-:W-:Y:S01]  /*b8e0*/  FADD.FTZ R36, R46, R9 ;  /* 0x000000092e247221 */ /* 0x002fe20000010000 */
[----:B------:R-:W-:Y:S02]  /*b8f0*/  F2FP.F16.F32.PACK_AB R25, R69, R74 ;  /* 0x0000004a4519723e */ /* 0x000fe400000000ff */
[----:B------:R-:W-:-:S03]  /*b900*/  F2FP.F16.F32.PACK_AB R27, R70, R92 ;  /* 0x0000005c461b723e */ /* 0x000fc600000000ff */
[----:B------:R-:W1:Y:S08]  /*b910*/  MUFU.EX2 R103, R103 ;  /* 0x0000006700677308 */ /* 0x000e700000000800 */
[----:B------:R-:W-:Y:S01]  /*b920*/  MUFU.EX2 R104, R104 ;  /* 0x0000006800687308 */ /* 0x000fe20000000800 */
[----:B---3--:R-:W-:Y:S01]  /*b930*/  FADD.FTZ R12, R34, R11 ;  /* 0x0000000b220c7221 */ /* 0x008fe20000010000 */
[----:B------:R-:W-:-:S06]  /*b940*/  FADD.FTZ R15, R61, R36 ;  /* 0x000000243d0f7221 */ /* 0x000fcc0000010000 */
[----:B------:R-:W3:Y:S01]  /*b950*/  MUFU.EX2 R105, R105 ;  /* 0x0000006900697308 */ /* 0x000ee20000000800 */
[----:B------:R-:W-:Y:S01]  /*b960*/  FADD.FTZ R11, R21, R12 ;  /* 0x0000000c150b7221 */ /* 0x000fe20000010000 */
[----:B------:R0:W-:Y:S01]  /*b970*/  STSM.16.M88.4 [R94+0x6000], R24 ;  /* 0x006000185e007844 */ /* 0x0001e20000000200 */
[----:B------:R-:W-:Y:S01]  /*b980*/  F2FP.F16.F32.PACK_AB R14, R32, R21 ;  /* 0x00000015200e723e */ /* 0x000fe200000000ff */
[C---:B----4-:R-:W-:Y:S01]  /*b990*/  FADD.FTZ R21, R0.reuse, R15 ;  /* 0x0000000f00157221 */ /* 0x050fe20000010000 */
[----:B------:R-:W-:Y:S02]  /*b9a0*/  F2FP.F16.F32.PACK_AB R15, R0, R61 ;  /* 0x0000003d000f723e */ /* 0x000fe400000000ff */
[----:B------:R-:W-:Y:S02]  /*b9b0*/  F2FP.F16.F32.PACK_AB R28, R31, R28 ;  /* 0x0000001c1f1c723e */ /* 0x000fe400000000ff */
[----:B------:R-:W-:Y:S02]  /*b9c0*/  F2FP.F16.F32.PACK_AB R30, R29, R30 ;  /* 0x0000001e1d1e723e */ /* 0x000fe400000000ff */
[----:B------:R-:W-:Y:S01]  /*b9d0*/  F2FP.F16.F32.PACK_AB R29, R93, R71 ;  /* 0x000000475d1d723e */ /* 0x000fe200000000ff */
[----:B0-----:R-:W-:Y:S01]  /*b9e0*/  FADD.FTZ R25, R32, R11 ;  /* 0x0000000b20197221 */ /* 0x001fe20000010000 */
[----:B------:R-:W-:-:S03]  /*b9f0*/  F2FP.F16.F32.PACK_AB R24, R3, R20 ;  /* 0x000000140318723e */ /* 0x000fc600000000ff */
[----:B------:R-:W-:Y:S01]  /*ba00*/  FADD.FTZ R0, R20, R25 ;  /* 0x0000001914007221 */ /* 0x000fe20000010000 */
[----:B------:R-:W-:Y:S01]  /*ba10*/  FADD.FTZ R20, R102, R21 ;  /* 0x0000001566147221 */ /* 0x000fe20000010000 */
[----:B------:R-:W-:Y:S02]  /*ba20*/  F2FP.F16.F32.PACK_AB R31, R78, R75 ;  /* 0x0000004b4e1f723e */ /* 0x000fe400000000ff */
[----:B------:R-:W-:Y:S02]  /*ba30*/  F2FP.F16.F32.PACK_AB R8, R38, R37 ;  /* 0x000000252608723e */ /* 0x000fe400000000ff */
[----:B------:R-:W-:Y:S02]  /*ba40*/  F2FP.F16.F32.PACK_AB R9, R82, R79 ;  /* 0x0000004f5209723e */ /* 0x000fe400000000ff */
[----:B------:R-:W-:Y:S02]  /*ba50*/  F2FP.F16.F32.PACK_AB R11, R64, R83 ;  /* 0x00000053400b723e */ /* 0x000fe400000000ff */
[----:B------:R-:W-:-:S02]  /*ba60*/  F2FP.F16.F32.PACK_AB R12, R34, R33 ;  /* 0x00000021220c723e */ /* 0x000fc400000000ff */
[----:B------:R-:W-:Y:S02]  /*ba70*/  F2FP.F16.F32.PACK_AB R13, R46, R65 ;  /* 0x000000412e0d723e */ /* 0x000fe400000000ff */
[C---:B-1----:R-:W-:Y:S01]  /*ba80*/  F2FP.F16.F32.PACK_AB R25, R103.reuse, R102 ;  /* 0x000000666719723e */ /* 0x042fe200000000ff */
[----:B------:R-:W-:Y:S01]  /*ba90*/  FADD.FTZ R103, R103, R20 ;  /* 0x0000001467677221 */ /* 0x000fe20000010000 */
[----:B------:R-:W-:Y:S02]  /*baa0*/  F2FP.F16.F32.PACK_AB R26, R4, R7 ;  /* 0x00000007041a723e */ /* 0x000fe400000000ff */
[----:B---3--:R-:W-:Y:S01]  /*bab0*/  F2FP.F16.F32.PACK_AB R27, R105, R104 ;  /* 0x00000068691b723e */ /* 0x008fe200000000ff */
[----:B------:R0:W-:Y:S01]  /*bac0*/  STSM.16.M88.4 [R115+0x2a800], R28 ;  /* 0x02a8001c73007844 */ /* 0x0001e20000000200 */
[----:B------:R-:W-:Y:S01]  /*bad0*/  FADD.FTZ R104, R104, R103 ;  /* 0x0000006768687221 */ /* 0x000fe20000010000 */
[----:B------:R-:W-:-:S03]  /*bae0*/  FADD.FTZ R0, R3, R0 ;  /* 0x0000000003007221 */ /* 0x000fc60000010000 */
[----:B------:R-:W-:Y:S01]  /*baf0*/  FADD.FTZ R3, R105, R104 ;  /* 0x0000006869037221 */ /* 0x000fe20000010000 */
[----:B------:R-:W-:Y:S01]  /*bb00*/  FADD.FTZ R7, R7, R0 ;  /* 0x0000000007077221 */ /* 0x000fe20000010000 */
[----:B------:R-:W-:-:S03]  /*bb10*/  VIADD R0, R120, 0xfffffffe ;  /* 0xfffffffe78007836 */ /* 0x000fc60000000000 */
[----:B------:R0:W-:Y:S01]  /*bb20*/  STL [R1+0x14], R3 ;  /* 0x0000140301007387 */ /* 0x0001e20000100800 */
[----:B------:R-:W-:Y:S02]  /*bb30*/  IMAD.MOV.U32 R151, RZ, RZ, RZ ;  /* 0x000000ffff977224 */ /* 0x000fe400078e00ff */
[----:B------:R-:W-:Y:S02]  /*bb40*/  FADD.FTZ R4, R4, R7 ;  /* 0x0000000704047221 */ /* 0x000fe40000010000 */
        /* <DEDUP_REMOVED lines=35> */
[----:B-1----:R-:W1:Y:S01]  /*bd80*/  FENCE.VIEW.ASYNC.S ;  /* 0x00000000000073c6 */ /* 0x002e620000000000 */
[----:B--2---:R-:W-:Y:S01]  /*bd90*/  ISETP.GE.AND P2, PT, R0, R39, PT ;  /* 0x000000270000720c */ /* 0x004fe20003f46270 */
[----:B-1----:R-:W-:-:S12]  /*bda0*/  NOP ;  /* 0x0000000000007918 */ /* 0x002fd80000000000 */
[----:B0-----:R-:W-:Y:S05]  /*bdb0*/  @!P2 BRA `(.L_x_500) ;  /* 0x0000003c0020a947 */ /* 0x001fea0003800000 */
[----:B------:R0:W-:Y:S01]  /*bdc0*/  STL [R1+0x4], R0 ;  /* 0x0000040001007387 */ /* 0x0001e20000100800 */
[----:B------:R-:W-:Y:S02]  /*bdd0*/  IMAD.MOV.U32 R3, RZ, RZ, R54 ;  /* 0x000000ffff037224 */ /* 0x000fe400078e0036 */
[----:B------:R-:W-:Y:S01]  /*bde0*/  IMAD.MOV.U32 R7, RZ, RZ, R5 ;  /* 0x000000ffff077224 */ /* 0x000fe200078e0005 */
[----:B------:R1:W5:Y:S01]  /*bdf0*/  LDL.LU R8, [R1+0x18] ;  /* 0x0000180001087983 */ /* 0x0003620000300800 */
[----:B------:R-:W-:Y:S02]  /*be00*/  CS2R R150, SRZ ;  /* 0x0000000000967805 */ /* 0x000fe4000001ff00 */
[----:B------:R-:W-:Y:S02]  /*be10*/  CS2R R148, SRZ ;  /* 0x0000000000947805 */ /* 0x000fe4000001ff00 */
[----:B------:R-:W-:Y:S02]  /*be20*/  CS2R R146, SRZ ;  /* 0x0000000000927805 */ /* 0x000fe4000001ff00 */
[----:B------:R-:W-:-:S02]  /*be30*/  CS2R R144, SRZ ;  /* 0x0000000000907805 */ /* 0x000fc4000001ff00 */
[----:B------:R-:W-:Y:S02]  /*be40*/  CS2R R142, SRZ ;  /* 0x00000000008e7805 */ /* 0x000fe4000001ff00 */
[----:B0-----:R-:W-:Y:S02]  /*be50*/  MOV R0, R152 ;  /* 0x0000009800007202 */ /* 0x001fe40000000f00 */
        /* <DEDUP_REMOVED lines=10> */
[----:B-1----:R-:W-:-:S07]  /*bf00*/  CS2R R120, SRZ ;  /* 0x0000000000787805 */ /* 0x002fce000001ff00 */
.L_x_510:
[----:B------:R-:W2:Y:S01]  /*bf10*/  LDL R6, [R1+0x74] ;  /* 0x0000740001067983 */ /* 0x000ea20000100800 */
[----:B------:R-:W-:Y:S01]  /*bf20*/  VIADD R152, R0, 0x1 ;  /* 0x0000000100987836 */ /* 0x000fe20000000000 */
[----:B------:R-:W-:Y:S05]  /*bf30*/  YIELD ;  /* 0x0000000000007946 */ /* 0x000fea0003800000 */
[----:B------:R-:W-:-:S04]  /*bf40*/  ISETP.NE.AND P3, PT, R152, 0x2, PT ;  /* 0x000000029800780c */ /* 0x000fc80003f65270 */
[----:B------:R-:W-:Y:S02]  /*bf50*/  SEL R5, RZ, 0x1, P3 ;  /* 0x00000001ff057807 */ /* 0x000fe40001800000 */
[----:B------:R-:W-:Y:S02]  /*bf60*/  SEL R152, R152, RZ, P3 ;  /* 0x000000ff98987207 */ /* 0x000fe40001800000 */
[----:B--2---:R-:W-:Y:S02]  /*bf70*/  ISETP.NE.AND P2, PT, R6, RZ, PT ;  /* 0x000000ff0600720c */ /* 0x004fe40003f45270 */
[----:B-----5:R-:W-:-:S05]  /*bf80*/  LOP3.LUT R6, R8, R5, RZ, 0x3c, !PT ;  /* 0x0000000508067212 */ /* 0x020fca00078e3cff */
[----:B------:R0:W-:Y:S06]  /*bf90*/  STL [R1+0x18], R6 ;  /* 0x0000180601007387 */ /* 0x0001ec0000100800 */
[----:B------:R-:W-:Y:S05]  /*bfa0*/  @P2 BRA `(.L_x_501) ;  /* 0x0000000000302947 */ /* 0x000fea0003800000 */
[----:B------:R-:W-:Y:S05]  /*bfb0*/  @!P0 BRA `(.L_x_502) ;  /* 0x0000000000048947 */ /* 0x000fea0003800000 */
[----:B------:R-:W-:Y:S01]  /*bfc0*/  BPT.TRAP 0x1 ;  /* 0x000000040000795c */ /* 0x000fe20000300000 */
.L_x_502:
[----:B------:R-:W-:Y:S01]  /*bfd0*/  IMAD R5, R152, 0x8, R2 ;  /* 0x0000000898057824 */ /* 0x000fe200078e0202 */
[----:B0-----:R-:W-:-:S04]  /*bfe0*/  SHF.L.U32 R6, R6, 0x1f, RZ ;  /* 0x0000001f06067819 */ /* 0x001fc800000006ff */
[----:B------:R0:W1:Y:S01]  /*bff0*/  SYNCS.PHASECHK.TRANS64.TRYWAIT P3, [R5+URZ+0x30830], R6 ;  /* 0x03083006050075a7 */ /* 0x000062000806017f */
[----:B------:R-:W-:Y:S05]  /*c000*/  @!P0 BRA `(.L_x_503) ;  /* 0x0000000000048947 */ /* 0x000fea0003800000 */
[----:B------:R-:W-:Y:S01]  /*c010*/  BPT.TRAP 0x1 ;  /* 0x000000040000795c */ /* 0x000fe20000300000 */
.L_x_503:
[----:B------:R-:W-:Y:S04]  /*c020*/  BSSY B0, `(.L_x_501) ;  /* 0x0000004000007945 */ /* 0x000fe80003800000 */
[----:B-1----:R-:W-:Y:S05]  /*c030*/  @P3 BRA `(.L_x_504) ;  /* 0x0000000000083947 */ /* 0x002fea0003800000 */
[----:B------:R-:W1:Y:S02]  /*c040*/  SYNCS.PHASECHK.TRANS64.TRYWAIT P3, [R5+URZ+0x30830], R6 ;  /* 0x03083006050075a7 */ /* 0x000e64000806017f */
[----:B-1----:R-:W-:Y:S05]  /*c050*/  @!P3 BRA `(.L_x_505) ;  /* 0x000000dc006cb947 */ /* 0x002fea0003800000 */
.L_x_504:
[----:B------:R-:W-:Y:S05]  /*c060*/  BSYNC B0 ;  /* 0x0000000000007941 */ /* 0x000fea0003800000 */
.L_x_501:
[----:B01----:R-:W2:Y:S04]  /*c070*/  LDL R6, [R1+0x78] ;  /* 0x0000780001067983 */ /* 0x003ea80000100800 */
[----:B------:R-:W3:Y:S01]  /*c080*/  LDL.64 R20, [R1+0x48] ;  /* 0x0000480001147983 */ /* 0x000ee20000100a00 */
[----:B------:R-:W-:Y:S01]  /*c090*/  IMAD.MOV.U32 R15, RZ, RZ, 0x40000040 ;  /* 0x40000040ff0f7424 */ /* 0x000fe200078e00ff */
[----:B------:R-:W-:Y:S05]  /*c0a0*/  WARPSYNC.ALL ;  /* 0x0000000000007948 */ /* 0x000fea0003800000 */
[----:B------:R-:W-:Y:S01]  /*c0b0*/  R2UR UR15, R15 ;  /* 0x000000000f0f72ca */ /* 0x000fe200000e0000 */
[----:B------:R-:W0:Y:S01]  /*c0c0*/  S2R R5, SR_TID.X ;  /* 0x0000000000057919 */ /* 0x000e220000002100 */
[----:B------:R-:W-:-:S04]  /*c0d0*/  MOV R13, 0x40000040 ;  /* 0x40000040000d7802 */ /* 0x000fc80000000f00 */
[----:B------:R-:W-:Y:S02]  /*c0e0*/  R2UR UR11, R13 ;  /* 0x000000000d0b72ca */ /* 0x000fe400000e0000 */
[----:B------:R-:W-:Y:S02]  /*c0f0*/  MOV R11, 0x40000040 ;  /* 0x40000040000b7802 */ /* 0x000fe40000000f00 */
[----:B0-----:R-:W-:-:S05]  /*c100*/  SHF.R.U32.HI R5, RZ, 0x7, R5 ;  /* 0x00000007ff057819 */ /* 0x001fca0000011605 */
[----:B------:R-:W-:-:S05]  /*c110*/  VIADD R5, R5, 0x8 ;  /* 0x0000000805057836 */ /* 0x000fca0000000000 */
[----:B------:R0:W-:Y:S01]  /*c120*/  BAR.SYNC.DEFER_BLOCKING R5, 0x100 ;  /* 0x000400050000751d */ /* 0x0001e20000010000 */
[----:B------:R-:W-:-:S05]  /*c130*/  R2UR UR7, R11 ;  /* 0x000000000b0772ca */ /* 0x000fca00000e0000 */
[----:B------:R-:W-:Y:S01]  /*c140*/  WARPGROUP.ARRIVE ;  /* 0x00000000000079c5 */ /* 0x000fe20000000000 */
[----:B--2---:R-:W-:-:S04]  /*c150*/  IMAD R10, R152, 0x600, R6 ;  /* 0x00000600980a7824 */ /* 0x004fc800078e0206 */
[----:B------:R-:W-:-:S05]  /*c160*/  VIADD R14, R10, 0x4 ;  /* 0x000000040a0e7836 */ /* 0x000fca0000000000 */
[----:B------:R-:W-:Y:S02]  /*c170*/  R2UR UR14, R14 ;  /* 0x000000000e0e72ca */ /* 0x000fe400000e0000 */
[----:B------:R-:W2:Y:S01]  /*c180*/  LDL.64 R14, [R1+0x60] ;  /* 0x00006000010e7983 */ /* 0x000ea20000100a00 */
[----:B------:R-:W-:-:S05]  /*c190*/  VIADD R12, R10, 0x2 ;  /* 0x000000020a0c7836 */ /* 0x000fca0000000000 */
[----:B------:R-:W-:Y:S02]  /*c1a0*/  R2UR UR10, R12 ;  /* 0x000000000c0a72ca */ /* 0x000fe400000e0000 */
[----:B------:R-:W4:Y:S01]  /*c1b0*/  LDL.64 R12, [R1+0x58] ;  /* 0x00005800010c7983 */ /* 0x000f220000100a00 */
[----:B---3--:R-:W-:Y:S02]  /*c1c0*/  R2UR UR4, R20 ;  /* 0x00000000140472ca */ /* 0x008fe400000e0000 */
[----:B------:R-:W-:Y:S02]  /*c1d0*/  R2UR UR5, R21 ;  /* 0x00000000150572ca */ /* 0x000fe400000e0000 */
[----:B------:R-:W-:Y:S01]  /*c1e0*/  R2UR UR6, R10 ;  /* 0x000000000a0672ca */ /* 0x000fe200000e0000 */
[----:B------:R-:W3:-:S12]  /*c1f0*/  LDL.64 R20, [R1+0x50] ;  /* 0x0000500001147983 */ /* 0x000ed80000100a00 */
[----:B------:R-:W-:Y:S03]  /*c200*/  HGMMA.64x192x16.F32 R24, gdesc[UR4], RZ, !UPT, gsb0 ;  /* 0x02e00000041879f0 */ /* 0x000fe6000c0008ff */
[----:B------:R-:W-:Y:S02]  /*c210*/  WARPGROUP.DEPBAR.LE gsb0, 0x0 ;  /* 0x00008000000079c5 */ /* 0x000fe40000010000 */
[----:B------:R-:W-:Y:S01]  /*c220*/  WARPGROUP.ARRIVE ;  /* 0x00000000000079c5 */ /* 0x000fe20000000000 */
[----:B--2---:R-:W-:Y:S02]  /*c230*/  R2UR UR8, R14 ;  /* 0x000000000e0872ca */ /* 0x004fe400000e0000 */
[----:B------:R-:W-:-:S13]  /*c240*/  R2UR UR9, R15 ;  /* 0x000000000f0972ca */ /* 0x000fda00000e0000 */
[----:B------:R-:W-:Y:S01]  /*c250*/  HGMMA.64x192x16.F32 R24, gdesc[UR8], R24, gsb0 ;  /* 0x02e00000081879f0 */ /* 0x000fe20008000818 */
[----:B----4-:R-:W-:Y:S02]  /*c260*/  R2UR UR12, R12 ;  /* 0x000000000c0c72ca */ /* 0x010fe400000e0000 */
[----:B------:R-:W-:Y:S01]  /*c270*/  R2UR UR13, R13 ;  /* 0x000000000d0d72ca */ /* 0x000fe200000e0000 */
[----:B------:R-:W-:Y:S01]  /*c280*/  VIADD R10, R10, 0x6 ;  /* 0x000000060a0a7836 */ /* 0x000fe20000000000 */
[----:B------:R-:W-:Y:S02]  /*c290*/  R2UR UR19, R11 ;  /* 0x000000000b1372ca */ /* 0x000fe400000e0000 */
[----:B---3--:R-:W-:Y:S02]  /*c2a0*/  R2UR UR16, R20 ;  /* 0x00000000141072ca */ /* 0x008fe400000e0000 */
[----:B------:R-:W-:Y:S02]  /*c2b0*/  R2UR UR18, R10 ;  /* 0x000000000a1272ca */ /* 0x000fe400000e0000 */
[----:B------:R-:W-:Y:S01]  /*c2c0*/  R2UR UR17, R21 ;  /* 0x00000000151172ca */ /* 0x000fe200000e0000 */
[----:B------:R-:W-:-:S02]  /*c2d0*/  WARPGROUP.DEPBAR.LE gsb0, 0x0 ;  /* 0x00008000000079c5 */ /* 0x000fc40000010000 */
[----:B------:R-:W-:-:S06]  /*c2e0*/  WARPGROUP.ARRIVE ;  /* 0x00000000000079c5 */ /* 0x000fcc0000000000 */
        /* <DEDUP_REMOVED lines=8> */
.L_x_507:
[----:B------:R-:W-:Y:S01]  /*c370*/  SHF.L.U32 R5, R8, 0x1f, RZ ;  /* 0x0000001f08057819 */ /* 0x000fe200000006ff */
[----:B------:R-:W-:-:S04]  /*c380*/  IMAD R6, R0, 0x8, R2 ;  /* 0x0000000800067824 */ /* 0x000fc800078e0202 */
[----:B------:R0:W1:Y:S01]  /*c390*/  SYNCS.PHASECHK.TRANS64.TRYWAIT P2, [R6+URZ+0x30850], R5 ;  /* 0x03085005060075a7 */ /* 0x000062000804017f */
[----:B------:R-:W-:Y:S05]  /*c3a0*/  @!P0 BRA `(.L_x_508) ;  /* 0x0000000000048947 */ /* 0x000fea0003800000 */
[----:B------:R-:W-:Y:S01]  /*c3b0*/  BPT.TRAP 0x1 ;  /* 0x000000040000795c */ /* 0x000fe20000300000 */
.L_x_508:
[----:B-1----:R-:W-:Y:S05]  /*c3c0*/  @P2 BRA `(.L_x_506) ;  /* 0x0000000000082947 */ /* 0x002fea0003800000 */
[----:B------:R-:W1:Y:S02]  /*c3d0*/  SYNCS.PHASECHK.TRANS64.TRYWAIT P2, [R6+URZ+0x30850], R5 ;  /* 0x03085005060075a7 */ /* 0x000e64000804017f */
[----:B-1----:R-:W-:Y:S05]  /*c3e0*/  @!P2 BRA `(.L_x_509) ;  /* 0x000000d8009ca947 */ /* 0x002fea0003800000 */
.L_x_506:
[----:B------:R-:W-:Y:S05]  /*c3f0*/  WARPSYNC.ALL ;  /* 0x0000000000007948 */ /* 0x000fea0003800000 */
[----:B------:R-:W-:Y:S01]  /*c400*/  ULDC UR4, c[0x0][0x9d8] ;  /* 0x0002760000047ab9 */ /* 0x000fe20000000800 */
[----:B------:R-:W-:Y:S01]  /*c410*/  ULDC UR5, c[0x0][0x988] ;  /* 0x0002620000057ab9 */ /* 0x000fe20000000800 */
[----:B------:R-:W-:Y:S01]  /*c420*/  FMUL.FTZ R28, R28, UR4 ;  /* 0x000000041c1c7c20 */ /* 0x000fe20008410000 */
[----:B------:R-:W-:Y:S01]  /*c430*/  FMUL.FTZ R25, R25, UR4 ;  /* 0x0000000419197c20 */ /* 0x000fe20008410000 */
[----:B------:R-:W-:Y:S01]  /*c440*/  FMUL.FTZ R26, R26, UR4 ;  /* 0x000000041a1a7c20 */ /* 0x000fe20008410000 */
[----:B------:R-:W-:Y:S01]  /*c450*/  FMUL.FTZ R24, R24, UR4 ;  /* 0x0000000418187c20 */ /* 0x000fe20008410000 */
[----:B------:R-:W-:Y:S01]  /*c460*/  FMUL.FTZ R27, R27, UR4 ;  /* 0x000000041b1b7c20 */ /* 0x000fe20008410000 */
[----:B------:R-:W2:Y:S01]  /*c470*/  MUFU.TANH R8, R28 ;  /* 0x0000001c00087308 */ /* 0x000ea20000002400 */
[----:B------:R-:W-:Y:S01]  /*c480*/  FMUL.FTZ R157, R29, UR4 ;  /* 0x000000041d9d7c20 */ /* 0x000fe20008410000 */
[----:B------:R-:W-:Y:S01]  /*c490*/  FMUL.FTZ R13, R69, UR4 ;  /* 0x00000004450d7c20 */ /* 0x000fe20008410000 */
[----:B------:R-:W-:Y:S01]  /*c4a0*/  FMUL.FTZ R34, R34, UR4 ;  /* 0x0000000422227c20 */ /* 0x000fe20008410000 */
[----:B------:R-:W-:Y:S01]  /*c4b0*/  FMUL.FTZ R21, R41, UR4 ;  /* 0x0000000429157c20 */ /* 0x000fe20008410000 */
[----:B------:R-:W-:Y:S01]  /*c4c0*/  FMUL.FTZ R20, R45, UR4 ;  /* 0x000000042d147c20 */ /* 0x000fe20008410000 */
[----:B------:R-:W-:Y:S01]  /*c4d0*/  FMUL.FTZ R11, R49, UR4 ;  /* 0x00000004310b7c20 */ /* 0x000fe20008410000 */
[----:B------:R-:W-:Y:S01]  /*c4e0*/  FMUL.FTZ R35, R35, UR4 ;  /* 0x0000000423237c20 */ /* 0x000fe20008410000 */
[----:B------:R3:W4:Y:S01]  /*c4f0*/  MUFU.TANH R14, R25 ;  /* 0x00000019000e7308 */ /* 0x0007220000002400 */
[----:B------:R-:W-:Y:S01]  /*c500*/  FMUL.FTZ R10, R53, UR4 ;  /* 0x00000004350a7c20 */ /* 0x000fe20008410000 */
[----:B------:R-:W-:Y:S01]  /*c510*/  FMUL.FTZ R53, R57, UR4 ;  /* 0x0000000439357c20 */ /* 0x000fe20008410000 */
[----:B------:R-:W-:Y:S01]  /*c520*/  FMUL.FTZ R49, R60, UR4 ;  /* 0x000000043c317c20 */ /* 0x000fe20008410000 */
[----:B------:R-:W-:Y:S01]  /*c530*/  FMUL.FTZ R30, R30, UR4 ;  /* 0x000000041e1e7c20 */ /* 0x000fe20008410000 */
[----:B------:R-:W-:Y:S01]  /*c540*/  FMUL.FTZ R38, R38, UR4 ;  /* 0x0000000426267c20 */ /* 0x000fe20008410000 */
[----:B------:R-:W-:Y:S01]  /*c550*/  FMUL.FTZ R12, R65, UR4 ;  /* 0x00000004410c7c20 */ /* 0x000fe20008410000 */
[----:B------:R-:W-:Y:S01]  /*c560*/  FMUL.FTZ R31, R31, UR4 ;  /* 0x000000041f1f7c20 */ /* 0x000fe20008410000 */
[----:B01----:R0:W1:Y:S01]  /*c570*/  MUFU.TANH R5, R26 ;  /* 0x0000001a00057308 */ /* 0x0030620000002400 */
[----:B---3--:R-:W-:Y:S01]  /*c580*/  FMUL.FTZ R25, R33, UR4 ;  /* 0x0000000421197c20 */ /* 0x008fe20008410000 */
[----:B--2---:R-:W-:Y:S01]  /*c590*/  MOV R33, R8 ;  /* 0x0000000800217202 */ /* 0x004fe20000000f00 */
[----:B------:R-:W-:Y:S01]  /*c5a0*/  FMUL.FTZ R8, R40, UR4 ;  /* 0x0000000428087c20 */ /* 0x000fe20008410000 */
[----:B------:R-:W-:Y:S01]  /*c5b0*/  FMUL.FTZ R41, R80, UR4 ;  /* 0x0000000450297c20 */ /* 0x000fe20008410000 */
[----:B------:R-:W-:Y:S01]  /*c5c0*/  FMUL.FTZ R45, R81, UR4 ;  /* 0x00000004512d7c20 */ /* 0x000fe20008410000 */
[----:B------:R-:W-:Y:S01]  /*c5d0*/  FMUL.FTZ R40, R89, UR4 ;  /* 0x0000000459287c20 */ /* 0x000fe20008410000 */
[----:B------:R-:W-:Y:S01]  /*c5e0*/  FMUL.FTZ R57, R100, UR4 ;  /* 0x0000000464397c20 */ /* 0x000fe20008410000 */
[----:B------:R2:W3:Y:S01]  /*c5f0*/  MUFU.TANH R6, R24 ;  /* 0x0000001800067308 */ /* 0x0004e20000002400 */
[----:B0-----:R-:W-:Y:S01]  /*c600*/  FMUL.FTZ R26, R32, UR4 ;  /* 0x00000004201a7c20 */ /* 0x001fe20008410000 */
[----:B----4-:R-:W-:-:S02]  /*c610*/  IMAD.MOV.U32 R69, RZ, RZ, R14 ;  /* 0x000000ffff457224 */ /* 0x010fc400078e000e */
[----:B------:R-:W-:Y:S01]  /*c620*/  FMUL.FTZ R14, R72, UR4 ;  /* 0x00000004480e7c20 */ /* 0x000fe20008410000 */
[----:B------:R-:W-:Y:S02]  /*c630*/  IMAD.MOV.U32 R72, RZ, RZ, R33 ;  /* 0x000000ffff487224 */ /* 0x000fe400078e0021 */
[----:B------:R-:W-:Y:S01]  /*c640*/  FMUL.FTZ R33, R88, UR4 ;  /* 0x0000000458217c20 */ /* 0x000fe20008410000 */
[----:B------:R-:W-:Y:S01]  /*c650*/  FMUL.FTZ R60, R101, UR4 ;  /* 0x00000004653c7c20 */ /* 0x000fe20008410000 */
[----:B------:R-:W-:Y:S01]  /*c660*/  FMUL.FTZ R105, R105, UR4 ;  /* 0x0000000469697c20 */ /* 0x000fe20008410000 */
[----:B------:R0:W4:Y:S01]  /*c670*/  MUFU.TANH R9, R27 ;  /* 0x0000001b00097308 */ /* 0x0001220000002400 */
[----:B--2---:R-:W-:Y:S01]  /*c680*/  FMUL.FTZ R24, R37, UR4 ;  /* 0x0000000425187c20 */ /* 0x004fe20008410000 */
[----:B------:R-:W-:Y:S01]  /*c690*/  FMUL.FTZ R37, R52, UR4 ;  /* 0x0000000434257c20 */ /* 0x000fe20008410000 */
[----:B------:R-:W-:Y:S01]  /*c6a0*/  FMUL.FTZ R52, R61, UR4 ;  /* 0x000000043d347c20 */ /* 0x000fe20008410000 */
[----:B------:R-:W-:Y:S01]  /*c6b0*/  FMUL.FTZ R108, R108, UR4 ;  /* 0x000000046c6c7c20 */ /* 0x000fe20008410000 */
[----:B------:R-:W-:Y:S01]  /*c6c0*/  FMUL.FTZ R109, R109, UR4 ;  /* 0x000000046d6d7c20 */ /* 0x000fe20008410000 */
[----:B------:R-:W-:Y:S01]  /*c6d0*/  FMUL.FTZ R61, R113, UR4 ;  /* 0x00000004713d7c20 */ /* 0x000fe20008410000 */
[----:B------:R-:W-:Y:S01]  /*c6e0*/  FMUL.FTZ R59, R59, UR4 ;  /* 0x000000043b3b7c20 */ /* 0x000fe20008410000 */
[----:B------:R-:W2:Y:S01]  /*c6f0*/  MUFU.TANH R157, R157 ;  /* 0x0000009d009d7308 */ /* 0x000ea20000002400 */
[----:B0-----:R-:W-:Y:S01]  /*c700*/  FMUL.FTZ R27, R48, UR4 ;  /* 0x00000004301b7c20 */ /* 0x001fe20008410000 */
[----:B------:R-:W-:Y:S01]  /*c710*/  FMUL.FTZ R48, R68, UR4 ;  /* 0x0000000444307c20 */ /* 0x000fe20008410000 */
[----:B-1----:R-:W-:Y:S01]  /*c720*/  IMAD.MOV.U32 R68, RZ, RZ, R5 ;  /* 0x000000ffff447224 */ /* 0x002fe200078e0005 */
[----:B---3--:R-:W-:Y:S01]  /*c730*/  FMNMX.FTZ R5, R6, R7, !PT ;  /* 0x0000000706057209 */ /* 0x008fe20007810000 */
[----:B------:R-:W-:Y:S01]  /*c740*/  FMUL.FTZ R51, R51, UR4 ;  /* 0x0000000433337c20 */ /* 0x000fe20008410000 */
[----:B------:R-:W-:Y:S01]  /*c750*/  FMUL.FTZ R88, R54, UR4 ;  /* 0x0000000436587c20 */ /* 0x000fe20008410000 */
[----:B------:R-:W-:Y:S01]  /*c760*/  FMUL.FTZ R50, R50, UR4 ;  /* 0x0000000432327c20 */ /* 0x000fe20008410000 */
[----:B------:R-:W0:Y:S01]  /*c770*/  MUFU.TANH R26, R26 ;  /* 0x0000001a001a7308 */ /* 0x000e220000002400 */
[----:B----4-:R-:W-:-:S02]  /*c780*/  IMAD.MOV.U32 R32, RZ, RZ, R9 ;  /* 0x000000ffff207224 */ /* 0x010fc400078e0009 */
[----:B------:R-:W-:Y:S01]  /*c790*/  FMUL.FTZ R9, R36, UR4 ;  /* 0x0000000424097c20 */ /* 0x000fe20008410000 */
[----:B------:R-:W-:Y:S01]  /*c7a0*/  FMNMX.FTZ R5, R69, R5, !PT ;  /* 0x0000000545057209 */ /* 0x000fe20007810000 */
[----:B------:R-:W-:Y:S01]  /*c7b0*/  FMUL.FTZ R36, R93, UR4 ;  /* 0x000000045d247c20 */ /* 0x000fe20008410000 */
[----:B------:R-:W-:Y:S01]  /*c7c0*/  FMUL.FTZ R93, R39, UR4 ;  /* 0x00000004275d7c20 */ /* 0x000fe20008410000 */
[----:B------:R-:W-:Y:S01]  /*c7d0*/  IMAD.MOV.U32 R39, RZ, RZ, R69 ;  /* 0x000000ffff277224 */ /* 0x000fe200078e0045 */
[----:B------:R-:W-:Y:S01]  /*c7e0*/  FMNMX.FTZ R5, R72, R5, !PT ;  /* 0x0000000548057209 */ /* 0x000fe20007810000 */
[----:B------:R-:W1:Y:S01]  /*c7f0*/  MUFU.TANH R25, R25 ;  /* 0x0000001900197308 */ /* 0x000e620000002400 */
[----:B------:R-:W-:Y:S01]  /*c800*/  FMUL.FTZ R89, R55, UR4 ;  /* 0x0000000437597c20 */ /* 0x000fe20008410000 */
[----:B------:R-:W-:Y:S01]  /*c810*/  FMUL.FTZ R62, R62, UR4 ;  /* 0x000000043e3e7c20 */ /* 0x000fe20008410000 */
[----:B--2---:R-:W-:Y:S01]  /*c820*/  FMNMX.FTZ R5, R157, R5, !PT ;  /* 0x000000059d057209 */ /* 0x004fe20007810000 */
[----:B------:R-:W-:Y:S01]  /*c830*/  FMUL.FTZ R47, R47, UR4 ;  /* 0x000000042f2f7c20 */ /* 0x000fe20008410000 */
[----:B------:R-:W-:-:S03]  /*c840*/  FMUL.FTZ R90, R90, UR4 ;  /* 0x000000045a5a7c20 */ /* 0x000fc60008410000 */
[----:B------:R-:W2:Y:S01]  /*c850*/  MUFU.TANH R9, R9 ;  /* 0x0000000900097308 */ /* 0x000ea20000002400 */
[----:B0-----:R-:W-:-:S07]  /*c860*/  FMNMX.FTZ R5, R26, R5, !PT ;  /* 0x000000051a057209 */ /* 0x001fce0007810000 */
[----:B------:R-:W0:Y:S01]  /*c870*/  MUFU.TANH R24, R24 ;  /* 0x0000001800187308 */ /* 0x000e220000002400 */
[----:B-1----:R-:W-:-:S07]  /*c880*/  FMNMX.FTZ R5, R25, R5, !PT ;  /* 0x0000000519057209 */ /* 0x002fce0007810000 */
[----:B------:R-:W1:Y:S01]  /*c890*/  MUFU.TANH R8, R8 ;  /* 0x0000000800087308 */ /* 0x000e620000002400 */
[----:B--2---:R-:W-:-:S07]  /*c8a0*/  FMNMX.FTZ R5, R9, R5, !PT ;  /* 0x0000000509057209 */ /* 0x004fce0007810000 */
[----:B------:R2:W-:Y:S01]  /*c8b0*/  MUFU.TANH R28, R34 ;  /* 0x00000022001c7308 */ /* 0x0005e20000002400 */
[----:B0-----:R-:W-:-:S07]  /*c8c0*/  FMNMX.FTZ R5, R24, R5, !PT ;  /* 0x0000000518057209 */ /* 0x001fce0007810000 */
[----:B------:R-:W0:Y:S01]  /*c8d0*/  MUFU.TANH R21, R21 ;  /* 0x0000001500157308 */ /* 0x000e220000002400 */
[----:B--2---:R-:W-:Y:S01]  /*c8e0*/  FMUL.FTZ R34, R44, UR4 ;  /* 0x000000042c227c20 */ /* 0x004fe20008410000 */
[----:B-1----:R-:W-:Y:S01]  /*c8f0*/  FMNMX.FTZ R5, R8, R5, !PT ;  /* 0x0000000508057209 */ /* 0x002fe20007810000 */
[----:B------:R-:W-:Y:S01]  /*c900*/  FMUL.FTZ R44, R85, UR4 ;  /* 0x00000004552c7c20 */ /* 0x000fe20008410000 */
[----:B------:R-:W-:-:S04]  /*c910*/  FMUL.FTZ R85, R63, UR4 ;  /* 0x000000043f557c20 */ /* 0x000fc80008410000 */
[----:B------:R-:W1:Y:S08]  /*c920*/  MUFU.TANH R34, R34 ;  /* 0x0000002200227308 */ /* 0x000e700000002400 */
        /* <DEDUP_REMOVED lines=8> */
[----:B------:R0:W3:Y:S01]  /*c9b0*/  MUFU.TANH R155, R35 ;  /* 0x00000023009b7308 */ /* 0x0000e20000002400 */
[----:B-1----:R-:W-:-:S07]  /*c9c0*/  FMNMX.FTZ R5, R11, R5, !PT ;  /* 0x000000050b057209 */ /* 0x002fce0007810000 */
[----:B------:R-:W1:Y:S01]  /*c9d0*/  MUFU.TANH R10, R10 ;  /* 0x0000000a000a7308 */ /* 0x000e620000002400 */
[----:B0-----:R-:W-:Y:S01]  /*c9e0*/  FMUL.FTZ R35, R56, UR4 ;  /* 0x0000000438237c20 */ /* 0x001fe20008410000 */
[----:B--2---:R-:W-:Y:S01]  /*c9f0*/  FMNMX.FTZ R5, R37, R5, !PT ;  /* 0x0000000525057209 */ /* 0x004fe20007810000 */
[----:B------:R-:W-:-:S05]  /*ca00*/  FMUL.FTZ R56, R97, UR4 ;  /* 0x0000000461387c20 */ /* 0x000fca0008410000 */
[----:B------:R-:W0:Y:S01]  /*ca10*/  MUFU.TANH R35, R35 ;  /* 0x0000002300237308 */ /* 0x000e220000002400 */
[----:B---3--:R-:W-:Y:S02]  /*ca20*/  IMAD.MOV.U32 R81, RZ, RZ, R155 ;  /* 0x000000ffff517224 */ /* 0x008fe400078e009b */
[----:B------:R-:W-:-:S05]  /*ca30*/  FMUL.FTZ R155, R112, UR4 ;  /* 0x00000004709b7c20 */ /* 0x000fca0008410000 */
[----:B------:R-:W2:Y:S01]  /*ca40*/  MUFU.TANH R53, R53 ;  /* 0x0000003500357308 */ /* 0x000ea20000002400 */
[----:B-1----:R-:W-:-:S07]  /*ca50*/  FMNMX.FTZ R5, R10, R5, !PT ;  /* 0x000000050a057209 */ /* 0x002fce0007810000 */
[----:B------:R-:W1:Y:S01]  /*ca60*/  MUFU.TANH R49, R49 ;  /* 0x0000003100317308 */ /* 0x000e620000002400 */
[----:B0-----:R-:W-:-:S07]  /*ca70*/  FMNMX.FTZ R5, R35, R5, !PT ;  /* 0x0000000523057209 */ /* 0x001fce0007810000 */
[----:B------:R0:W-:Y:S01]  /*ca80*/  MUFU.TANH R29, R30 ;  /* 0x0000001e001d7308 */ /* 0x0001e20000002400 */
[----:B--2---:R-:W-:-:S07]  /*ca90*/  FMNMX.FTZ R5, R53, R5, !PT ;  /* 0x0000000535057209 */ /* 0x004fce0007810000 */
[----:B------:R2:W3:Y:S01]  /*caa0*/  MUFU.TANH R15, R38 ;  /* 0x00000026000f7308 */ /* 0x0004e20000002400 */
[----:B0-----:R-:W-:Y:S01]  /*cab0*/  FMUL.FTZ R30, R64, UR4 ;  /* 0x00000004401e7c20 */ /* 0x001fe20008410000 */
[----:B-1----:R-:W-:Y:S01]  /*cac0*/  FMNMX.FTZ R5, R49, R5, !PT ;  /* 0x0000000531057209 */ /* 0x002fe20007810000 */
[----:B------:R-:W-:Y:S01]  /*cad0*/  FMUL.FTZ R64, R116, UR4 ;  /* 0x0000000474407c20 */ /* 0x000fe20008410000 */
[----:B------:R-:W-:-:S04]  /*cae0*/  IMAD.MOV.U32 R116, RZ, RZ, R81 ;  /* 0x000000ffff747224 */ /* 0x000fc800078e0051 */
[----:B------:R-:W0:Y:S01]  /*caf0*/  MUFU.TANH R52, R52 ;  /* 0x0000003400347308 */ /* 0x000e220000002400 */
[----:B--2---:R-:W-:Y:S01]  /*cb00*/  FMUL.FTZ R38, R96, UR4 ;  /* 0x0000000460267c20 */ /* 0x004fe20008410000 */
[----:B------:R-:W-:-:S06]  /*cb10*/  FMUL.FTZ R96, R104, UR4 ;  /* 0x0000000468607c20 */ /* 0x000fcc0008410000 */
[----:B------:R-:W1:Y:S01]  /*cb20*/  MUFU.TANH R30, R30 ;  /* 0x0000001e001e7308 */ /* 0x000e620000002400 */
[----:B---3--:R-:W-:Y:S02]  /*cb30*/  IMAD.MOV.U32 R65, RZ, RZ, R15 ;  /* 0x000000ffff417224 */ /* 0x008fe400078e000f */
[----:B------:R-:W-:Y:S01]  /*cb40*/  FMUL.FTZ R15, R73, UR4 ;  /* 0x00000004490f7c20 */ /* 0x000fe20008410000 */
[----:B------:R-:W-:Y:S01]  /*cb50*/  MOV R73, R28 ;  /* 0x0000001c00497202 */ /* 0x000fe20000000f00 */
[----:B------:R-:W-:Y:S01]  /*cb60*/  FMUL.FTZ R28, R76, UR4 ;  /* 0x000000044c1c7c20 */ /* 0x000fe20008410000 */
[----:B------:R-:W-:Y:S02]  /*cb70*/  IMAD.MOV.U32 R76, RZ, RZ, R29 ;  /* 0x000000ffff4c7224 */ /* 0x000fe400078e001d */
[----:B------:R-:W-:Y:S01]  /*cb80*/  FMUL.FTZ R29, R77, UR4 ;  /* 0x000000044d1d7c20 */ /* 0x000fe20008410000 */
[----:B------:R-:W-:Y:S01]  /*cb90*/  IMAD.MOV.U32 R77, RZ, RZ, R32 ;  /* 0x000000ffff4d7224 */ /* 0x000fe200078e0020 */
[----:B------:R-:W2:Y:S01]  /*cba0*/  MUFU.TANH R12, R12 ;  /* 0x0000000c000c7308 */ /* 0x000ea20000002400 */
[----:B0-----:R-:W-:Y:S01]  /*cbb0*/  FMNMX.FTZ R5, R52, R5, !PT ;  /* 0x0000000534057209 */ /* 0x001fe20007810000 */
[----:B------:R-:W-:Y:S01]  /*cbc0*/  FMUL.FTZ R32, R92, UR4 ;  /* 0x000000045c207c20 */ /* 0x000fe20008410000 */
[----:B------:R-:W-:Y:S01]  /*cbd0*/  IMAD.MOV.U32 R97, RZ, RZ, R76 ;  /* 0x000000ffff617224 */ /* 0x000fe200078e004c */
[----:B------:R-:W-:Y:S01]  /*cbe0*/  MOV R101, R77 ;  /* 0x0000004d00657202 */ /* 0x000fe20000000f00 */
[----:B------:R-:W-:-:S02]  /*cbf0*/  IMAD.MOV.U32 R76, RZ, RZ, R65 ;  /* 0x000000ffff4c7224 */ /* 0x000fc400078e0041 */
[----:B------:R-:W-:Y:S01]  /*cc00*/  FMUL.FTZ R65, R117, UR4 ;  /* 0x0000000475417c20 */ /* 0x000fe20008410000 */
[----:B------:R-:W-:Y:S01]  /*cc10*/  FMUL.FTZ R77, R42, UR4 ;  /* 0x000000042a4d7c20 */ /* 0x000fe20008410000 */
[----:B------:R-:W0:Y:S01]  /*cc20*/  MUFU.TANH R48, R48 ;  /* 0x0000003000307308 */ /* 0x000e220000002400 */
[----:B-1----:R-:W-:Y:S01]  /*cc30*/  FMNMX.FTZ R5, R30, R5, !PT ;  /* 0x000000051e057209 */ /* 0x002fe20007810000 */
[----:B------:R-:W-:Y:S01]  /*cc40*/  IMAD.MOV.U32 R42, RZ, RZ, R6 ;  /* 0x000000ffff2a7224 */ /* 0x000fe200078e0006 */
[----:B------:R-:W-:Y:S01]  /*cc50*/  MOV R117, R72 ;  /* 0x0000004800757202 */ /* 0x000fe20000000f00 */
[----:B------:R-:W-:Y:S01]  /*cc60*/  FMUL.FTZ R72, R58, UR4 ;  /* 0x000000043a487c20 */ /* 0x000fe20008410000 */
[----:B------:R-:W-:Y:S02]  /*cc70*/  IMAD.MOV.U32 R81, RZ, RZ, R73 ;  /* 0x000000ffff517224 */ /* 0x000fe400078e0049 */
[----:B------:R-:W-:Y:S01]  /*cc80*/  FMUL.FTZ R73, R46, UR4 ;  /* 0x000000042e497c20 */ /* 0x000fe20008410000 */
[----:B------:R-:W-:Y:S01]  /*cc90*/  FMUL.FTZ R92, R43, UR4 ;  /* 0x000000042b5c7c20 */ /* 0x000fe20008410000 */
[----:B------:R-:W1:Y:S01]  /*cca0*/  MUFU.TANH R13, R13 ;  /* 0x0000000d000d7308 */ /* 0x000e620000002400 */
[----:B--2---:R-:W-:-:S07]  /*ccb0*/  FMNMX.FTZ R5, R12, R5, !PT ;  /* 0x000000050c057209 */ /* 0x004fce0007810000 */
[----:B------:R-:W2:Y:S01]  /*ccc0*/  MUFU.TANH R31, R31 ;  /* 0x0000001f001f7308 */ /* 0x000ea20000002400 */
[----:B0-----:R-:W-:-:S07]  /*ccd0*/  FMNMX.FTZ R5, R48, R5, !PT ;  /* 0x0000000530057209 */ /* 0x001fce0007810000 */
[----:B------:R-:W0:Y:S01]  /*cce0*/  MUFU.TANH R14, R14 ;  /* 0x0000000e000e7308 */ /* 0x000e220000002400 */
[----:B-1----:R-:W-:-:S07]  /*ccf0*/  FMNMX.FTZ R5, R13, R5, !PT ;  /* 0x000000050d057209 */ /* 0x002fce0007810000 */
[----:B------:R-:W1:Y:S01]  /*cd00*/  MUFU.TANH R15, R15 ;  /* 0x0000000f000f7308 */ /* 0x000e620000002400 */
[----:B--2---:R-:W-:Y:S01]  /*cd10*/  MOV R80, R31 ;  /* 0x0000001f00507202 */ /* 0x004fe20000000f00 */
[----:B------:R-:W-:-:S04]  /*cd20*/  FMUL.FTZ R31, R84, UR4 ;  /* 0x00000004541f7c20 */ /* 0x000fc80008410000 */
[----:B------:R-:W-:Y:S02]  /*cd30*/  IMAD.MOV.U32 R104, RZ, RZ, R80 ;  /* 0x000000ffff687224 */ /* 0x000fe400078e0050 */
[----:B------:R-:W-:Y:S01]  /*cd40*/  FMUL.FTZ R80, R66, UR4 ;  /* 0x0000000442507c20 */ /* 0x000fe20008410000 */
        /* <DEDUP_REMOVED lines=44> */
[----:B------:R-:W-:Y:S01]  /*d010*/  MUFU.TANH R100, R59 ;  /* 0x0000003b00647308 */ /* 0x000fe20000002400 */
[----:B-1----:R-:W-:-:S07]  /*d020*/  FMNMX.FTZ R5, R64, R5, !PT ;  /* 0x0000000540057209 */ /* 0x002fce0007810000 */
[----:B------:R-:W0:Y:S01]  /*d030*/  MUFU.TANH R69, R51 ;  /* 0x0000003300457308 */ /* 0x000e220000002400 */
[----:B--2---:R-:W-:-:S05]  /*d040*/  FMNMX.FTZ R5, R65, R5, !PT ;  /* 0x0000000541057209 */ /* 0x004fca0007810000 */
[----:B------:R-:W1:Y:S02]  /*d050*/  SHFL.BFLY PT, R6, R5, 0x2, 0x1f ;  /* 0x0c401f0005067f89 */ /* 0x000e6400000e0000 */
[----:B------:R-:W-:Y:S08]  /*d060*/  MUFU.TANH R112, R50 ;  /* 0x0000003200707308 */ /* 0x000ff00000002400 */
[----:B------:R-:W-:Y:S08]  /*d070*/  MUFU.TANH R93, R93 ;  /* 0x0000005d005d7308 */ /* 0x000ff00000002400 */
[----:B------:R-:W-:Y:S01]  /*d080*/  MUFU.TANH R77, R77 ;  /* 0x0000004d004d7308 */ /* 0x000fe20000002400 */
[----:B-1----:R-:W-:-:S07]  /*d090*/  FMNMX.FTZ R5, R5, R6, !PT ;  /* 0x0000000605057209 */ /* 0x002fce0007810000 */
[----:B------:R1:W-:Y:S01]  /*d0a0*/  MUFU.TANH R84, R62 ;  /* 0x0000003e00547308 */ /* 0x0003e20000002400 */
[----:B------:R-:W2:Y:S07]  /*d0b0*/  SHFL.BFLY PT, R6, R5, 0x1, 0x1f ;  /* 0x0c201f0005067f89 */ /* 0x000eae00000e0000 */
[----:B------:R-:W3:Y:S01]  /*d0c0*/  MUFU.TANH R113, R47 ;  /* 0x0000002f00717308 */ /* 0x000ee20000002400 */
[----:B-1----:R-:W-:Y:S01]  /*d0d0*/  MOV R62, R116 ;  /* 0x00000074003e7202 */ /* 0x002fe20000000f00 */
[----:B------:R-:W-:Y:S01]  /*d0e0*/  FMUL.FTZ R116, R70, UR4 ;  /* 0x0000000446747c20 */ /* 0x000fe20008410000 */
[----:B------:R-:W-:Y:S01]  /*d0f0*/  FMUL.FTZ R70, R82, UR4 ;  /* 0x0000000452467c20 */ /* 0x000fe20008410000 */
[----:B0-----:R-:W-:Y:S01]  /*d100*/  MOV R82, R69 ;  /* 0x0000004500527202 */ /* 0x001fe20000000f00 */
[----:B------:R-:W-:-:S03]  /*d110*/  FMUL.FTZ R69, R83, UR4 ;  /* 0x0000000453457c20 */ /* 0x000fc60008410000 */
[----:B------:R-:W-:Y:S08]  /*d120*/  MUFU.TANH R92, R92 ;  /* 0x0000005c005c7308 */ /* 0x000ff00000002400 */
[----:B------:R-:W-:Y:S01]  /*d130*/  MUFU.TANH R73, R73 ;  /* 0x0000004900497308 */ /* 0x000fe20000002400 */
[----:B---3--:R-:W-:Y:S01]  /*d140*/  IMAD.MOV.U32 R66, RZ, RZ, R113 ;  /* 0x000000ffff427224 */ /* 0x008fe200078e0071 */
[----:B--2---:R-:W-:Y:S01]  /*d150*/  FMNMX.FTZ R5, R5, R6, !PT ;  /* 0x0000000605057209 */ /* 0x004fe20007810000 */
[----:B------:R-:W-:-:S04]  /*d160*/  IMAD.U32 R6, RZ, RZ, UR5 ;  /* 0x00000005ff067e24 */ /* 0x000fc8000f8e00ff */
[C---:B------:R-:W-:Y:S01]  /*d170*/  FADD.FTZ R7, -R5.reuse, R7 ;  /* 0x0000000705077221 */ /* 0x040fe20000010100 */
[-C--:B------:R-:W-:Y:S01]  /*d180*/  FMUL.FTZ R63, R5, R6.reuse ;  /* 0x00000006053f7220 */ /* 0x080fe20000410000 */
[----:B------:R-:W-:Y:S02]  /*d190*/  MUFU.TANH R88, R88 ;  /* 0x0000005800587308 */ /* 0x000fe40000002400 */
[-C--:B------:R-:W-:Y:S01]  /*d1a0*/  FMUL.FTZ R7, R7, R6.reuse ;  /* 0x0000000607077220 */ /* 0x080fe20000410000 */
        /* <DEDUP_REMOVED lines=10> */
[----:B------:R-:W-:Y:S01]  /*d250*/  FFMA.FTZ R38, R56, R6, -R63 ;  /* 0x0000000638267223 */ /* 0x000fe2000001083f */
[----:B------:R-:W-:-:S02]  /*d260*/  IMAD.MOV.U32 R56, RZ, RZ, R100 ;  /* 0x000000ffff387224 */ /* 0x000fc400078e0064 */
[----:B------:R-:W-:Y:S01]  /*d270*/  FMUL.FTZ R100, R71, UR4 ;  /* 0x0000000447647c20 */ /* 0x000fe20008410000 */
[----:B------:R-:W0:Y:S01]  /*d280*/  MUFU.EX2 R12, R58 ;  /* 0x0000003a000c7308 */ /* 0x000e220000000800 */
[----:B------:R-:W-:Y:S02]  /*d290*/  IMAD.MOV.U32 R71, RZ, RZ, R81 ;  /* 0x000000ffff477224 */ /* 0x000fe400078e0051 */
[-CC-:B------:R-:W-:Y:S01]  /*d2a0*/  FFMA.FTZ R39, R36, R6.reuse, -R63.reuse ;  /* 0x0000000624277223 */ /* 0x180fe2000001083f */
[-CC-:B------:R-:W-:Y:S01]  /*d2b0*/  FFMA.FTZ R36, R60, R6.reuse, -R63.reuse ;  /* 0x000000063c247223 */ /* 0x180fe2000001083f */
[----:B------:R-:W-:Y:S01]  /*d2c0*/  FMUL.FTZ R60, R98, UR4 ;  /* 0x00000004623c7c20 */ /* 0x000fe20008410000 */
[-CC-:B------:R-:W-:Y:S01]  /*d2d0*/  FFMA.FTZ R117, R61, R6.reuse, -R63.reuse ;  /* 0x000000063d757223 */ /* 0x180fe2000001083f */
[----:B------:R-:W2:Y:S01]  /*d2e0*/  LDL R98, [R1+0x70] ;  /* 0x0000700001627983 */ /* 0x000ea20000100800 */
[----:B------:R-:W-:Y:S01]  /*d2f0*/  FFMA.FTZ R47, R15, R6, -R63 ;  /* 0x000000060f2f7223 */ /* 0x000fe2000001083f */
[----:B------:R-:W1:Y:S01]  /*d300*/  MUFU.EX2 R59, R59 ;  /* 0x0000003b003b7308 */ /* 0x000e620000000800 */
[----:B------:R-:W-:Y:S01]  /*d310*/  FMUL.FTZ R61, R86, UR4 ;  /* 0x00000004563d7c20 */ /* 0x000fe20008410000 */
[----:B------:R-:W-:-:S02]  /*d320*/  IMAD.MOV.U32 R15, RZ, RZ, R112 ;  /* 0x000000ffff0f7224 */ /* 0x000fc400078e0070 */
[-CC-:B------:R-:W-:Y:S01]  /*d330*/  FFMA.FTZ R43, R28, R6.reuse, -R63.reuse ;  /* 0x000000061c2b7223 */ /* 0x180fe2000001083f */
[----:B------:R-:W-:Y:S02]  /*d340*/  IMAD.MOV.U32 R86, RZ, RZ, R66 ;  /* 0x000000ffff567224 */ /* 0x000fe400078e0042 */
[-C--:B------:R-:W-:Y:S01]  /*d350*/  FFMA.FTZ R28, R31, R6.reuse, -R63 ;  /* 0x000000061f1c7223 */ /* 0x080fe2000001083f */
[----:B------:R-:W-:Y:S02]  /*d360*/  IMAD.MOV.U32 R83, RZ, RZ, R15 ;  /* 0x000000ffff537224 */ /* 0x000fe400078e000f */
[----:B------:R-:W-:Y:S01]  /*d370*/  FFMA.FTZ R31, R57, R6, -R63 ;  /* 0x00000006391f7223 */ /* 0x000fe2000001083f */
[----:B------:R-:W3:Y:S01]  /*d380*/  MUFU.EX2 R14, R54 ;  /* 0x00000036000e7308 */ /* 0x000ee20000000800 */
[----:B0-----:R-:W-:Y:S01]  /*d390*/  FFMA.FTZ R4, R7, R4, R12 ;  /* 0x0000000407047223 */ /* 0x001fe2000001000c */
[----:B------:R-:W-:Y:S01]  /*d3a0*/  MOV R57, R84 ;  /* 0x0000005400397202 */ /* 0x000fe20000000f00 */
[----:B------:R-:W-:Y:S01]  /*d3b0*/  FMUL.FTZ R81, R74, UR4 ;  /* 0x000000044a517c20 */ /* 0x000fe20008410000 */
[----:B------:R-:W-:Y:S01]  /*d3c0*/  FMUL.FTZ R84, R67, UR4 ;  /* 0x0000000443547c20 */ /* 0x000fe20008410000 */
[----:B------:R-:W-:Y:S01]  /*d3d0*/  FMUL.FTZ R74, R78, UR4 ;  /* 0x000000044e4a7c20 */ /* 0x000fe20008410000 */
[----:B------:R-:W-:Y:S01]  /*d3e0*/  FMUL.FTZ R78, R79, UR4 ;  /* 0x000000044f4e7c20 */ /* 0x000fe20008410000 */
[----:B------:R-:W-:Y:S01]  /*d3f0*/  IMAD.MOV.U32 R79, RZ, RZ, R56 ;  /* 0x000000ffff4f7224 */ /* 0x000fe200078e0038 */
[----:B------:R0:W4:Y:S01]  /*d400*/  MUFU.EX2 R13, R55 ;  /* 0x00000037000d7308 */ /* 0x0001220000000800 */
[----:B-1----:R-:W-:Y:S01]  /*d410*/  FADD.FTZ R4, R59, R4 ;  /* 0x000000043b047221 */ /* 0x002fe20000010000 */
[----:B------:R-:W-:Y:S01]  /*d420*/  FMUL.FTZ R56, R91, UR4 ;  /* 0x000000045b387c20 */ /* 0x000fe20008410000 */
[----:B------:R-:W-:Y:S01]  /*d430*/  FMUL.FTZ R66, R94, UR4 ;  /* 0x000000045e427c20 */ /* 0x000fe20008410000 */
[----:B------:R-:W-:Y:S01]  /*d440*/  FMUL.FTZ R67, R95, UR4 ;  /* 0x000000045f437c20 */ /* 0x000fe20008410000 */
[----:B------:R-:W-:Y:S01]  /*d450*/  IMAD.MOV.U32 R94, RZ, RZ, R68 ;  /* 0x000000ffff5e7224 */ /* 0x000fe200078e0044 */
[----:B------:R-:W-:Y:S01]  /*d460*/  F2FP.F16.F32.PACK_AB R12, R59, R12 ;  /* 0x0000000c3b0c723e */ /* 0x000fe200000000ff */
[----:B------:R-:W-:Y:S01]  /*d470*/  FMUL.FTZ R59, R102, UR4 ;  /* 0x00000004663b7c20 */ /* 0x000fe20008410000 */
[----:B------:R-:W1:Y:S01]  /*d480*/  MUFU.TANH R89, R89 ;  /* 0x0000005900597308 */ /* 0x000e620000002400 */
[----:B---3--:R-:W-:Y:S01]  /*d490*/  FADD.FTZ R4, R14, R4 ;  /* 0x000000040e047221 */ /* 0x008fe20000010000 */
[----:B0-----:R-:W-:Y:S01]  /*d4a0*/  FMUL.FTZ R55, R75, UR4 ;  /* 0x000000044b377c20 */ /* 0x001fe20008410000 */
[----:B------:R-:W-:-:S02]  /*d4b0*/  IMAD.MOV.U32 R75, RZ, RZ, R57 ;  /* 0x000000ffff4b7224 */ /* 0x000fc400078e0039 */
[----:B------:R-:W-:Y:S01]  /*d4c0*/  FMUL.FTZ R57, R87, UR4 ;  /* 0x0000000457397c20 */ /* 0x000fe20008410000 */
[-CC-:B------:R-:W-:Y:S01]  /*d4d0*/  FFMA.FTZ R26, R26, R6.reuse, -R63.reuse ;  /* 0x000000061a1a7223 */ /* 0x180fe2000001083f */
[-CC-:B------:R-:W-:Y:S01]  /*d4e0*/  FFMA.FTZ R25, R25, R6.reuse, -R63.reuse ;  /* 0x0000000619197223 */ /* 0x180fe2000001083f */
[--C-:B------:R-:W-:Y:S01]  /*d4f0*/  FFMA.FTZ R9, R9, R6, -R63.reuse ;  /* 0x0000000609097223 */ /* 0x100fe2000001083f */
[----:B------:R-:W0:Y:S01]  /*d500*/  MUFU.TANH R72, R72 ;  /* 0x0000004800487308 */ /* 0x000e220000002400 */
[----:B----4-:R-:W-:Y:S01]  /*d510*/  FADD.FTZ R157, R13, R4 ;  /* 0x000000040d9d7221 */ /* 0x010fe20000010000 */
[----:B------:R-:W-:Y:S01]  /*d520*/  FMNMX.FTZ R4, R68, R3, !PT ;  /* 0x0000000344047209 */ /* 0x000fe20007810000 */
[----:B------:R-:W-:Y:S01]  /*d530*/  FMUL.FTZ R68, R99, UR4 ;  /* 0x0000000463447c20 */ /* 0x000fe20008410000 */
[----:B------:R-:W-:Y:S01]  /*d540*/  F2FP.F16.F32.PACK_AB R14, R13, R14 ;  /* 0x0000000e0d0e723e */ /* 0x000fe200000000ff */
[--C-:B------:R-:W-:Y:S01]  /*d550*/  FFMA.FTZ R24, R24, R6, -R63.reuse ;  /* 0x0000000618187223 */ /* 0x100fe2000001083f */
[----:B------:R-:W-:Y:S01]  /*d560*/  FMNMX.FTZ R4, R101, R4, !PT ;  /* 0x0000000465047209 */ /* 0x000fe20007810000 */
[-CC-:B------:R-:W-:Y:S01]  /*d570*/  FFMA.FTZ R8, R8, R6.reuse, -R63.reuse ;  /* 0x0000000608087223 */ /* 0x180fe2000001083f */
[----:B------:R-:W3:Y:S01]  /*d580*/  MUFU.TANH R85, R85 ;  /* 0x0000005500557308 */ /* 0x000ee20000002400 */
[--C-:B------:R-:W-:Y:S01]  /*d590*/  FFMA.FTZ R21, R21, R6, -R63.reuse ;  /* 0x0000000615157223 */ /* 0x100fe2000001083f */
[----:B------:R-:W-:Y:S01]  /*d5a0*/  FMNMX.FTZ R4, R97, R4, !PT ;  /* 0x0000000461047209 */ /* 0x000fe20007810000 */
[-CC-:B------:R-:W-:Y:S01]  /*d5b0*/  FFMA.FTZ R34, R34, R6.reuse, -R63.reuse ;  /* 0x0000000622227223 */ /* 0x180fe2000001083f */
[-CC-:B------:R-:W-:Y:S01]  /*d5c0*/  FFMA.FTZ R20, R20, R6.reuse, -R63.reuse ;  /* 0x0000000614147223 */ /* 0x180fe2000001083f */
[--C-:B------:R-:W-:Y:S01]  /*d5d0*/  FFMA.FTZ R27, R27, R6, -R63.reuse ;  /* 0x000000061b1b7223 */ /* 0x100fe2000001083f */
[----:B------:R-:W-:Y:S01]  /*d5e0*/  FMNMX.FTZ R4, R104, R4, !PT ;  /* 0x0000000468047209 */ /* 0x000fe20007810000 */
[-CC-:B------:R-:W-:Y:S01]  /*d5f0*/  FFMA.FTZ R11, R11, R6.reuse, -R63.reuse ;  /* 0x000000060b0b7223 */ /* 0x180fe2000001083f */
[----:B------:R-:W4:Y:S01]  /*d600*/  MUFU.TANH R80, R80 ;  /* 0x0000005000507308 */ /* 0x000f220000002400 */
        /* <DEDUP_REMOVED lines=32> */
[----:B------:R-:W-:Y:S01]  /*d810*/  FFMA.FTZ R112, R65, R6, -R63 ;  /* 0x0000000641707223 */ /* 0x000fe2000001083f */
[----:B------:R-:W-:Y:S01]  /*d820*/  FMNMX.FTZ R13, R83, R4, !PT ;  /* 0x00000004530d7209 */ /* 0x000fe20007810000 */
[----:B------:R-:W-:Y:S01]  /*d830*/  FMUL.FTZ R63, R103, UR4 ;  /* 0x00000004673f7c20 */ /* 0x000fe20008410000 */
[----:B------:R-:W-:Y:S01]  /*d840*/  FMUL.FTZ R58, R106, UR4 ;  /* 0x000000046a3a7c20 */ /* 0x000fe20008410000 */
[----:B------:R-:W-:Y:S01]  /*d850*/  IMAD.MOV.U32 R91, RZ, RZ, R101 ;  /* 0x000000ffff5b7224 */ /* 0x000fe200078e0065 */
[----:B------:R-:W-:Y:S01]  /*d860*/  FMNMX.FTZ R13, R82, R13, !PT ;  /* 0x0000000d520d7209 */ /* 0x000fe20007810000 */
[----:B------:R-:W-:Y:S01]  /*d870*/  FMUL.FTZ R101, R107, UR4 ;  /* 0x000000046b657c20 */ /* 0x000fe20008410000 */
[----:B------:R-:W4:Y:S01]  /*d880*/  MUFU.TANH R55, R55 ;  /* 0x0000003700377308 */ /* 0x000f220000002400 */
[----:B------:R-:W-:Y:S01]  /*d890*/  FMUL.FTZ R102, R110, UR4 ;  /* 0x000000046e667c20 */ /* 0x000fe20008410000 */
[----:B------:R-:W-:Y:S01]  /*d8a0*/  FMNMX.FTZ R13, R88, R13, !PT ;  /* 0x0000000d580d7209 */ /* 0x000fe20007810000 */
[----:B------:R-:W-:Y:S01]  /*d8b0*/  FMUL.FTZ R103, R111, UR4 ;  /* 0x000000046f677c20 */ /* 0x000fe20008410000 */
[----:B------:R-:W-:-:S02]  /*d8c0*/  IMAD.MOV.U32 R87, RZ, RZ, R62 ;  /* 0x000000ffff577224 */ /* 0x000fc400078e003e */
[----:B------:R-:W-:Y:S01]  /*d8d0*/  FMUL.FTZ R62, R114, UR4 ;  /* 0x00000004723e7c20 */ /* 0x000fe20008410000 */
[----:B-1----:R-:W-:Y:S01]  /*d8e0*/  FMNMX.FTZ R13, R89, R13, !PT ;  /* 0x0000000d590d7209 */ /* 0x002fe20007810000 */
[----:B------:R-:W-:Y:S01]  /*d8f0*/  FMUL.FTZ R64, R115, UR4 ;  /* 0x0000000473407c20 */ /* 0x000fe20008410000 */
[----:B------:R-:W1:Y:S01]  /*d900*/  MUFU.TANH R74, R74 ;  /* 0x0000004a004a7308 */ /* 0x000e620000002400 */
[----:B------:R-:W-:Y:S01]  /*d910*/  FMUL.FTZ R65, R118, UR4 ;  /* 0x0000000476417c20 */ /* 0x000fe20008410000 */
[----:B0-----:R-:W-:-:S04]  /*d920*/  FMNMX.FTZ R13, R72, R13, !PT ;  /* 0x0000000d480d7209 */ /* 0x001fc80007810000 */
[----:B------:R-:W-:Y:S02]  /*d930*/  FMNMX.FTZ R13, R79, R13, !PT ;  /* 0x0000000d4f0d7209 */ /* 0x000fe40007810000 */
[----:B------:R-:W0:Y:S02]  /*d940*/  MUFU.TANH R78, R78 ;  /* 0x0000004e004e7308 */ /* 0x000e240000002400 */
[----:B------:R-:W-:-:S04]  /*d950*/  FMNMX.FTZ R13, R75, R13, !PT ;  /* 0x0000000d4b0d7209 */ /* 0x000fc80007810000 */
[----:B---3--:R-:W-:Y:S02]  /*d960*/  FMNMX.FTZ R13, R85, R13, !PT ;  /* 0x0000000d550d7209 */ /* 0x008fe40007810000 */
[----:B------:R-:W3:Y:S02]  /*d970*/  MUFU.TANH R70, R70 ;  /* 0x0000004600467308 */ /* 0x000ee40000002400 */
[----:B----4-:R-:W-:-:S04]  /*d980*/  FMNMX.FTZ R13, R80, R13, !PT ;  /* 0x0000000d500d7209 */ /* 0x010fc80007810000 */
[----:B------:R-:W-:Y:S02]  /*d990*/  FMNMX.FTZ R13, R84, R13, !PT ;  /* 0x0000000d540d7209 */ /* 0x000fe40007810000 */
[----:B------:R-:W4:Y:S02]  /*d9a0*/  MUFU.TANH R69, R69 ;  /* 0x0000004500457308 */ /* 0x000f240000002400 */
[----:B------:R-:W-:-:S04]  /*d9b0*/  FMNMX.FTZ R13, R116, R13, !PT ;  /* 0x0000000d740d7209 */ /* 0x000fc80007810000 */
[----:B------:R-:W-:Y:S02]  /*d9c0*/  FMNMX.FTZ R13, R100, R13, !PT ;  /* 0x0000000d640d7209 */ /* 0x000fe40007810000 */
[----:B------:R-:W4:Y:S02]  /*d9d0*/  MUFU.TANH R61, R61 ;  /* 0x0000003d003d7308 */ /* 0x000f240000002400 */
[----:B------:R-:W-:-:S04]  /*d9e0*/  FMNMX.FTZ R13, R81, R13, !PT ;  /* 0x0000000d510d7209 */ /* 0x000fc80007810000 */
[----:B------:R-:W-:Y:S02]  /*d9f0*/  FMNMX.FTZ R13, R55, R13, !PT ;  /* 0x0000000d370d7209 */ /* 0x000fe40007810000 */
[----:B------:R-:W4:Y:S02]  /*da00*/  MUFU.TANH R57, R57 ;  /* 0x0000003900397308 */ /* 0x000f240000002400 */
[----:B-1----:R-:W-:-:S04]  /*da10*/  FMNMX.FTZ R13, R74, R13, !PT ;  /* 0x0000000d4a0d7209 */ /* 0x002fc80007810000 */
[----:B0-----:R-:W-:Y:S02]  /*da20*/  FMNMX.FTZ R13, R78, R13, !PT ;  /* 0x0000000d4e0d7209 */ /* 0x001fe40007810000 */
[----:B------:R0:W1:Y:S02]  /*da30*/  MUFU.TANH R4, R90 ;  /* 0x0000005a00047308 */ /* 0x0000640000002400 */
[----:B---3--:R-:W-:-:S04]  /*da40*/  FMNMX.FTZ R13, R70, R13, !PT ;  /* 0x0000000d460d7209 */ /* 0x008fc80007810000 */
[----:B----4-:R-:W-:Y:S02]  /*da50*/  FMNMX.FTZ R13, R69, R13, !PT ;  /* 0x0000000d450d7209 */ /* 0x010fe40007810000 */
[----:B------:R-:W3:Y:S01]  /*da60*/  MUFU.TANH R56, R56 ;  /* 0x0000003800387308 */ /* 0x000ee20000002400 */
[----:B0-----:R-:W-:Y:S01]  /*da70*/  MOV R90, R104 ;  /* 0x00000068005a7202 */ /* 0x001fe20000000f00 */
[----:B------:R-:W-:Y:S01]  /*da80*/  FMUL.FTZ R104, R119, UR4 ;  /* 0x0000000477687c20 */ /* 0x000fe20008410000 */
[----:B------:R-:W-:-:S04]  /*da90*/  FMNMX.FTZ R13, R61, R13, !PT ;  /* 0x0000000d3d0d7209 */ /* 0x000fc80007810000 */
[----:B------:R-:W-:Y:S01]  /*daa0*/  FMNMX.FTZ R13, R57, R13, !PT ;  /* 0x0000000d390d7209 */ /* 0x000fe20007810000 */
[----:B------:R-:W0:Y:S03]  /*dab0*/  MUFU.TANH R66, R66 ;  /* 0x0000004200427308 */ /* 0x000e260000002400 */
[----:B-1----:R-:W-:-:S05]  /*dac0*/  FMNMX.FTZ R13, R4, R13, !PT ;  /* 0x0000000d040d7209 */ /* 0x002fca0007810000 */
[----:B------:R-:W1:Y:S01]  /*dad0*/  MUFU.TANH R67, R67 ;  /* 0x0000004300437308 */ /* 0x000e620000002400 */
[----:B---3--:R-:W-:-:S07]  /*dae0*/  FMNMX.FTZ R13, R56, R13, !PT ;  /* 0x0000000d380d7209 */ /* 0x008fce0007810000 */
[----:B------:R-:W3:Y:S01]  /*daf0*/  MUFU.TANH R60, R60 ;  /* 0x0000003c003c7308 */ /* 0x000ee20000002400 */
[----:B0-----:R-:W-:-:S07]  /*db00*/  FMNMX.FTZ R13, R66, R13, !PT ;  /* 0x0000000d420d7209 */ /* 0x001fce0007810000 */
[----:B------:R-:W0:Y:S01]  /*db10*/  MUFU.TANH R68, R68 ;  /* 0x0000004400447308 */ /* 0x000e220000002400 */
[----:B-1----:R-:W-:-:S07]  /*db20*/  FMNMX.FTZ R13, R67, R13, !PT ;  /* 0x0000000d430d7209 */ /* 0x002fce0007810000 */
        /* <DEDUP_REMOVED lines=19> */
[----:B---3--:R-:W-:-:S04]  /*dc60*/  FMNMX.FTZ R13, R64, R13, !PT ;  /* 0x0000000d400d7209 */ /* 0x008fc80007810000 */
[----:B0-----:R-:W-:-:S04]  /*dc70*/  FMNMX.FTZ R13, R65, R13, !PT ;  /* 0x0000000d410d7209 */ /* 0x001fc80007810000 */
[----:B-1----:R-:W-:-:S05]  /*dc80*/  FMNMX.FTZ R13, R104, R13, !PT ;  /* 0x0000000d680d7209 */ /* 0x002fca0007810000 */
[----:B------:R-:W0:Y:S02]  /*dc90*/  SHFL.BFLY PT, R15, R13, 0x2, 0x1f ;  /* 0x0c401f000d0f7f89 */ /* 0x000e2400000e0000 */
[----:B0-----:R-:W-:-:S05]  /*dca0*/  FMNMX.FTZ R15, R13, R15, !PT ;  /* 0x0000000f0d0f7209 */ /* 0x001fca0007810000 */
[----:B------:R-:W0:Y:S02]  /*dcb0*/  SHFL.BFLY PT, R54, R15, 0x1, 0x1f ;  /* 0x0c201f000f367f89 */ /* 0x000e2400000e0000 */
[----:B0-----:R-:W-:-:S05]  /*dcc0*/  FMNMX.FTZ R54, R15, R54, !PT ;  /* 0x000000360f367209 */ /* 0x001fca0007810000 */
[----:B------:R-:W-:-:S04]  /*dcd0*/  FMUL.FTZ R99, R54, R6 ;  /* 0x0000000636637220 */ /* 0x000fc80000410000 */
[-CC-:B------:R-:W-:Y:S01]  /*dce0*/  FFMA.FTZ R107, R62, R6.reuse, -R99.reuse ;  /* 0x000000063e6b7223 */ /* 0x180fe20000010863 */
[----:B------:R-:W-:Y:S02]  /*dcf0*/  VIADD R62, R2, 0x400 ;  /* 0x00000400023e7836 */ /* 0x000fe40000000000 */
[-CC-:B------:R-:W-:Y:S01]  /*dd00*/  FFMA.FTZ R106, R64, R6.reuse, -R99.reuse ;  /* 0x00000006406a7223 */ /* 0x180fe20000010863 */
[-CC-:B------:R-:W-:Y:S01]  /*dd10*/  FFMA.FTZ R13, R91, R6.reuse, -R99.reuse ;  /* 0x000000065b0d7223 */ /* 0x180fe20000010863 */
[-CC-:B------:R-:W-:Y:S01]  /*dd20*/  FFMA.FTZ R91, R86, R6.reuse, -R99.reuse ;  /* 0x00000006565b7223 */ /* 0x180fe20000010863 */
[-CC-:B------:R-:W-:Y:S01]  /*dd30*/  FFMA.FTZ R86, R79, R6.reuse, -R99.reuse ;  /* 0x000000064f567223 */ /* 0x180fe20000010863 */
[----:B------:R-:W-:Y:S01]  /*dd40*/  SHF.R.U32.HI R62, RZ, 0x4, R62 ;  /* 0x00000004ff3e7819 */ /* 0x000fe2000001163e */
[----:B------:R-:W-:Y:S01]  /*dd50*/  WARPGROUP.ARRIVE ;  /* 0x00000000000079c5 */ /* 0x000fe20000000000 */
[----:B------:R-:W-:Y:S01]  /*dd60*/  UMOV UR5, 0x40000040 ;  /* 0x4000004000057882 */ /* 0x000fe20000000000 */
[-CC-:B------:R-:W-:Y:S01]  /*dd70*/  FFMA.FTZ R111, R65, R6.reuse, -R99.reuse ;  /* 0x00000006416f7223 */ /* 0x180fe20000010863 */
[----:B------:R-:W-:Y:S01]  /*dd80*/  LOP3.LUT R62, R62, 0x3fff, RZ, 0xc0, !PT ;  /* 0x00003fff3e3e7812 */ /* 0x000fe200078ec0ff */
[----:B------:R-:W-:Y:S01]  /*dd90*/  UMOV UR9, 0x40000040 ;  /* 0x4000004000097882 */ /* 0x000fe20000000000 */
[----:B------:R-:W-:Y:S01]  /*dda0*/  UMOV UR13, 0x40000040 ;  /* 0x40000040000d7882 */ /* 0x000fe20000000000 */
[----:B------:R-:W-:Y:S01]  /*ddb0*/  UMOV UR17, 0x40000040 ;  /* 0x4000004000117882 */ /* 0x000fe20000000000 */
[----:B------:R-:W-:Y:S01]  /*ddc0*/  UMOV UR21, 0x40000040 ;  /* 0x4000004000157882 */ /* 0x000fe20000000000 */
[----:B------:R-:W-:Y:S01]  /*ddd0*/  IMAD R62, R0, 0x600, R62 ;  /* 0x00000600003e7824 */ /* 0x000fe200078e023e */
[----:B------:R-:W-:Y:S01]  /*dde0*/  UMOV UR25, 0x40000040 ;  /* 0x4000004000197882 */ /* 0x000fe20000000000 */
[----:B------:R-:W-:Y:S01]  /*ddf0*/  UMOV UR29, 0x40000040 ;  /* 0x40000040001d7882 */ /* 0x000fe20000000000 */
[----:B------:R-:W-:Y:S01]  /*de00*/  UMOV UR33, 0x40000040 ;  /* 0x4000004000217882 */ /* 0x000fe20000000000 */
[----:B------:R-:W-:Y:S01]  /*de10*/  VIADD R64, R62, 0x80 ;  /* 0x000000803e407836 */ /* 0x000fe20000000000 */
[----:B------:R-:W-:Y:S01]  /*de20*/  UMOV UR41, 0x40000040 ;  /* 0x4000004000297882 */ /* 0x000fe20000000000 */
[-CC-:B------:R-:W-:Y:S01]  /*de30*/  FFMA.FTZ R15, R90, R6.reuse, -R99.reuse ;  /* 0x000000065a0f7223 */ /* 0x180fe20000010863 */
[----:B------:R-:W-:Y:S01]  /*de40*/  R2UR UR6, R62 ;  /* 0x000000003e0672ca */ /* 0x000fe200000e0000 */
[----:B------:R-:W-:Y:S01]  /*de50*/  FFMA.FTZ R79, R55, R6, -R99 ;  /* 0x00000006374f7223 */ /* 0x000fe20000010863 */
[----:B------:R-:W-:Y:S01]  /*de60*/  R2UR UR10, R64 ;  /* 0x00000000400a72ca */ /* 0x000fe200000e0000 */
[----:B------:R-:W-:-:S02]  /*de70*/  VIADD R64, R62, 0x100 ;  /* 0x000001003e407836 */ /* 0x000fc40000000000 */
[-CC-:B------:R-:W-:Y:S01]  /*de80*/  FFMA.FTZ R90, R82, R6.reuse, -R99.reuse ;  /* 0x00000006525a7223 */ /* 0x180fe20000010863 */
[-CC-:B------:R-:W-:Y:S01]  /*de90*/  FFMA.FTZ R55, R63, R6.reuse, -R99.reuse ;  /* 0x000000063f377223 */ /* 0x180fe20000010863 */
[----:B------:R-:W-:Y:S01]  /*dea0*/  UMOV UR45, 0x40000040 ;  /* 0x40000040002d7882 */ /* 0x000fe20000000000 */
[----:B------:R-:W-:Y:S01]  /*deb0*/  UMOV UR49, 0x40000040 ;  /* 0x4000004000317882 */ /* 0x000fe20000000000 */
[----:B------:R-:W-:Y:S01]  /*dec0*/  R2UR UR14, R64 ;  /* 0x00000000400e72ca */ /* 0x000fe200000e0000 */
[----:B------:R-:W-:Y:S01]  /*ded0*/  IMAD.MOV.U32 R65, RZ, RZ, 0x40000040 ;  /* 0x40000040ff417424 */ /* 0x000fe200078e00ff */
[----:B------:R-:W-:Y:S01]  /*dee0*/  IADD3 R64, R62, 0x180, RZ ;  /* 0x000001803e407810 */ /* 0x000fe20007ffe0ff */
[----:B------:R-:W-:Y:S01]  /*def0*/  FFMA.FTZ R82, R75, R6, -R99 ;  /* 0x000000064b527223 */ /* 0x000fe20000010863 */
[----:B------:R-:W-:Y:S01]  /*df00*/  UMOV UR53, 0x40000040 ;  /* 0x4000004000357882 */ /* 0x000fe20000000000 */
[----:B------:R-:W-:Y:S01]  /*df10*/  FADD.FTZ R3, -R54, R3 ;  /* 0x0000000336037221 */ /* 0x000fe20000010100 */
[----:B------:R-:W-:Y:S01]  /*df20*/  R2UR UR18, R64 ;  /* 0x00000000401272ca */ /* 0x000fe200000e0000 */
[----:B------:R-:W-:-:S02]  /*df30*/  VIADD R64, R62, 0x200 ;  /* 0x000002003e407836 */ /* 0x000fc40000000000 */
[-CC-:B------:R-:W-:Y:S01]  /*df40*/  FFMA.FTZ R95, R94, R6.reuse, -R99.reuse ;  /* 0x000000065e5f7223 */ /* 0x180fe20000010863 */
[----:B------:R-:W-:Y:S01]  /*df50*/  MOV R63, 0x40000040 ;  /* 0x40000040003f7802 */ /* 0x000fe20000000f00 */
[-CC-:B------:R-:W-:Y:S01]  /*df60*/  FFMA.FTZ R97, R97, R6.reuse, -R99.reuse ;  /* 0x0000000661617223 */ /* 0x180fe20000010863 */
[C---:B------:R-:W-:Y:S01]  /*df70*/  R2UR UR11, R65.reuse ;  /* 0x00000000410b72ca */ /* 0x040fe200000e0000 */
[----:B------:R-:W0:Y:S01]  /*df80*/  MUFU.EX2 R26, R26 ;  /* 0x0000001a001a7308 */ /* 0x000e220000000800 */
[----:B------:R-:W-:Y:S01]  /*df90*/  R2UR UR22, R64 ;  /* 0x00000000401672ca */ /* 0x000fe200000e0000 */
[----:B------:R-:W-:Y:S01]  /*dfa0*/  VIADD R64, R62, 0x280 ;  /* 0x000002803e407836 */ /* 0x000fe20000000000 */
[----:B------:R-:W-:Y:S01]  /*dfb0*/  R2UR UR15, R65 ;  /* 0x00000000410f72ca */ /* 0x000fe200000e0000 */
[-CC-:B------:R-:W-:Y:S01]  /*dfc0*/  FFMA.FTZ R71, R71, R6.reuse, -R99.reuse ;  /* 0x0000000647477223 */ /* 0x180fe20000010863 */
[C---:B------:R-:W-:Y:S01]  /*dfd0*/  R2UR UR19, R65.reuse ;  /* 0x00000000411372ca */ /* 0x040fe200000e0000 */
[-CC-:B------:R-:W-:Y:S01]  /*dfe0*/  FFMA.FTZ R76, R76, R6.reuse, -R99.reuse ;  /* 0x000000064c4c7223 */ /* 0x180fe20000010863 */
[----:B------:R-:W-:Y:S01]  /*dff0*/  R2UR UR26, R64 ;  /* 0x00000000401a72ca */ /* 0x000fe200000e0000 */
[----:B------:R-:W-:Y:S01]  /*e000*/  VIADD R64, R62, 0x300 ;  /* 0x000003003e407836 */ /* 0x000fe20000000000 */
[C---:B------:R-:W-:Y:S01]  /*e010*/  R2UR UR23, R65.reuse ;  /* 0x00000000411772ca */ /* 0x040fe200000e0000 */
[----:B------:R-:W-:Y:S01]  /*e020*/  MUFU.EX2 R9, R9 ;  /* 0x0000000900097308 */ /* 0x000fe20000000800 */
[----:B------:R-:W-:Y:S01]  /*e030*/  R2UR UR27, R65 ;  /* 0x00000000411b72ca */ /* 0x000fe200000e0000 */
[-CC-:B------:R-:W-:Y:S01]  /*e040*/  FFMA.FTZ R93, R93, R6.reuse, -R99.reuse ;  /* 0x000000065d5d7223 */ /* 0x180fe20000010863 */
[----:B------:R-:W-:Y:S01]  /*e050*/  R2UR UR30, R64 ;  /* 0x00000000401e72ca */ /* 0x000fe200000e0000 */
[-CC-:B------:R-:W-:Y:S01]  /*e060*/  FFMA.FTZ R77, R77, R6.reuse, -R99.reuse ;  /* 0x000000064d4d7223 */ /* 0x180fe20000010863 */
[----:B------:R-:W-:Y:S01]  /*e070*/  IADD3 R64, R62, 0x380, RZ ;  /* 0x000003803e407810 */ /* 0x000fe20007ffe0ff */
[-CC-:B------:R-:W-:Y:S01]  /*e080*/  FFMA.FTZ R92, R92, R6.reuse, -R99.reuse ;  /* 0x000000065c5c7223 */ /* 0x180fe20000010863 */
[C---:B------:R-:W-:Y:S01]  /*e090*/  R2UR UR31, R65.reuse ;  /* 0x00000000411f72ca */ /* 0x040fe200000e0000 */
[----:B------:R-:W-:Y:S01]  /*e0a0*/  MUFU.EX2 R8, R8 ;  /* 0x0000000800087308 */ /* 0x000fe20000000800 */
        /* <DEDUP_REMOVED lines=11> */
[-C--:B------:R-:W-:Y:S01]  /*e160*/  FMUL.FTZ R3, R3, R6.reuse ;  /* 0x0000000603037220 */ /* 0x080fe20000410000 */
[----:B------:R-:W-:Y:S01]  /*e170*/  R2UR UR46, R64 ;  /* 0x00000000402e72ca */ /* 0x000fe200000e0000 */
[C---:B------:R-:W-:Y:S01]  /*e180*/  VIADD R64, R62.reuse, 0x500 ;  /* 0x000005003e407836 */ /* 0x040fe20000000000 */
[----:B------:R-:W-:Y:S01]  /*e190*/  IADD3 R62, R62, 0x580, RZ ;  /* 0x000005803e3e7810 */ /* 0x000fe20007ffe0ff */
[-CC-:B------:R-:W-:Y:S01]  /*e1a0*/  FFMA.FTZ R94, R87, R6.reuse, -R99.reuse ;  /* 0x00000006575e7223 */ /* 0x180fe20000010863 */
[C---:B------:R-:W-:Y:S01]  /*e1b0*/  R2UR UR7, R63.reuse ;  /* 0x000000003f0772ca */ /* 0x040fe200000e0000 */
[----:B------:R-:W-:Y:S01]  /*e1c0*/  MUFU.EX2 R34, R34 ;  /* 0x0000002200227308 */ /* 0x000fe20000000800 */
[----:B------:R-:W-:Y:S01]  /*e1d0*/  R2UR UR54, R62 ;  /* 0x000000003e3672ca */ /* 0x000fe200000e0000 */
[----:B--2---:R-:W-:Y:S01]  /*e1e0*/  IMAD R62, R98, 0x2000, R2 ;  /* 0x00002000623e7824 */ /* 0x004fe200078e0202 */
[----:B------:R-:W-:Y:S01]  /*e1f0*/  R2UR UR55, R63 ;  /* 0x000000003f3772ca */ /* 0x000fe200000e0000 */
[-CC-:B------:R-:W-:Y:S01]  /*e200*/  FFMA.FTZ R88, R88, R6.reuse, -R99.reuse ;  /* 0x0000000658587223 */ /* 0x180fe20000010863 */
[----:B------:R-:W2:Y:S01]  /*e210*/  LDL.LU R63, [R1+0x14] ;  /* 0x00001400013f7983 */ /* 0x000ea20000300800 */
[----:B------:R-:W-:Y:S01]  /*e220*/  R2UR UR50, R64 ;  /* 0x00000000403272ca */ /* 0x000fe200000e0000 */
[----:B------:R-:W-:Y:S01]  /*e230*/  FFMA.FTZ R89, R89, R6, -R99 ;  /* 0x0000000659597223 */ /* 0x000fe20000010863 */
[----:B------:R-:W-:Y:S01]  /*e240*/  R2UR UR4, R62 ;  /* 0x000000003e0472ca */ /* 0x000fe200000e0000 */
[----:B------:R-:W3:Y:S01]  /*e250*/  LDL R116, [R1+0x1c] ;  /* 0x00001c0001747983 */ /* 0x000ee20000100800 */
[----:B------:R-:W-:Y:S08]  /*e260*/  MUFU.EX2 R3, R3 ;  /* 0x0000000300037308 */ /* 0x000ff00000000800 */
[----:B------:R-:W-:Y:S01]  /*e270*/  MUFU.EX2 R20, R20 ;  /* 0x0000001400147308 */ /* 0x000fe20000000800 */
[----:B------:R-:W4:Y:S07]  /*e280*/  LDL R118, [R1+0x80] ;  /* 0x0000800001767983 */ /* 0x000f2e0000100800 */
[----:B------:R-:W-:Y:S01]  /*e290*/  MUFU.EX2 R27, R27 ;  /* 0x0000001b001b7308 */ /* 0x000fe20000000800 */
[----:B------:R-:W-:Y:S01]  /*e2a0*/  UIADD3 UR4, UR4, 0x1e800, URZ ;  /* 0x0001e80004047890 */ /* 0x000fe2000fffe03f */
[----:B------:R-:W4:Y:S06]  /*e2b0*/  LDL R115, [R1+0x24] ;  /* 0x0000240001737983 */ /* 0x000f2c0000100800 */
[----:B------:R-:W-:Y:S01]  /*e2c0*/  MUFU.EX2 R11, R11 ;  /* 0x0000000b000b7308 */ /* 0x000fe20000000800 */
[----:B------:R-:W-:Y:S01]  /*e2d0*/  USHF.R.U32.HI UR4, URZ, 0x4, UR4 ;  /* 0x000000043f047899 */ /* 0x000fe20008011604 */
[----:B------:R-:W4:Y:S06]  /*e2e0*/  LDL R114, [R1+0x20] ;  /* 0x0000200001727983 */ /* 0x000f2c0000100800 */
[----:B------:R-:W-:Y:S01]  /*e2f0*/  MUFU.EX2 R37, R37 ;  /* 0x0000002500257308 */ /* 0x000fe20000000800 */
[----:B------:R-:W-:-:S07]  /*e300*/  ULOP3.LUT UR4, UR4, 0x3fff, URZ, 0xc0, !UPT ;  /* 0x00003fff04047892 */ /* 0x000fce000f8ec03f */
[----:B------:R-:W-:Y:S01]  /*e310*/  MUFU.EX2 R10, R10 ;  /* 0x0000000a000a7308 */ /* 0x000fe20000000800 */
[----:B------:R-:W-:-:S07]  /*e320*/  ULOP3.LUT UR4, UR4, 0x10000, URZ, 0xfc, !UPT ;  /* 0x0001000004047892 */ /* 0x000fce000f8efc3f */
[----:B------:R-:W-:Y:S08]  /*e330*/  MUFU.EX2 R53, R53 ;  /* 0x0000003500357308 */ /* 0x000ff00000000800 */
[----:B------:R-:W-:Y:S01]  /*e340*/  MUFU.EX2 R49, R49 ;  /* 0x0000003100317308 */ /* 0x000fe20000000800 */
[----:B------:R-:W-:Y:S01]  /*e350*/  HGMMA.64x64x16.F32 R120, gdesc[UR4].tnspB, R120, gsb0 ;  /* 0x40e00000047879f0 */ /* 0x000fe20008000878 */
[----:B------:R-:W-:-:S06]  /*e360*/  UIADD3 UR8, UR4, 0x2, URZ ;  /* 0x0000000204087890 */ /* 0x000fcc000fffe03f */
[----:B------:R-:W-:Y:S01]  /*e370*/  MUFU.EX2 R52, R52 ;  /* 0x0000003400347308 */ /* 0x000fe20000000800 */
[-CC-:B------:R-:W-:Y:S01]  /*e380*/  FFMA.FTZ R85, R85, R6.reuse, -R99.reuse ;  /* 0x0000000655557223 */ /* 0x180fe20000010863 */
[----:B------:R-:W-:-:S06]  /*e390*/  FFMA.FTZ R72, R72, R6, -R99 ;  /* 0x0000000648487223 */ /* 0x000fcc0000010863 */
[----:B------:R-:W2:Y:S08]  /*e3a0*/  MUFU.EX2 R95, R95 ;  /* 0x0000005f005f7308 */ /* 0x000eb00000000800 */
[----:B------:R-:W1:Y:S08]  /*e3b0*/  MUFU.EX2 R13, R13 ;  /* 0x0000000d000d7308 */ /* 0x000e700000000800 */
[----:B------:R-:W1:Y:S08]  /*e3c0*/  MUFU.EX2 R97, R97 ;  /* 0x0000006100617308 */ /* 0x000e700000000800 */
[----:B------:R2:W1:Y:S01]  /*e3d0*/  MUFU.EX2 R110, R15 ;  /* 0x0000000f006e7308 */ /* 0x0004620000000800 */
[----:B0-----:R-:W-:Y:S01]  /*e3e0*/  FADD.FTZ R157, R26, R157 ;  /* 0x0000009d1a9d7221 */ /* 0x001fe20000010000 */
[----:B------:R-:W-:Y:S01]  /*e3f0*/  FFMA.FTZ R87, R83, R6, -R99 ;  /* 0x0000000653577223 */ /* 0x000fe20000010863 */
[----:B------:R-:W-:-:S02]  /*e400*/  WARPGROUP.DEPBAR.LE gsb0, 0x0 ;  /* 0x00008000000079c5 */ /* 0x000fc40000010000 */
[----:B------:R-:W-:-:S06]  /*e410*/  WARPGROUP.ARRIVE ;  /* 0x00000000000079c5 */ /* 0x000fcc0000000000 */
[----:B------:R-:W-:Y:S01]  /*e420*/  HGMMA.64x64x16.F32 R120, gdesc[UR8].tnspB, R120, gsb0 ;  /* 0x40e00000087879f0 */ /* 0x000fe20008000878 */
[----:B------:R-:W-:Y:S02]  /*e430*/  UIADD3 UR12, UR4, 0x4, URZ ;  /* 0x00000004040c7890 */ /* 0x000fe4000fffe03f */
[----:B------:R-:W-:Y:S02]  /*e440*/  WARPGROUP.DEPBAR.LE gsb0, 0x0 ;  /* 0x00008000000079c5 */ /* 0x000fe40000010000 */
        /* <DEDUP_REMOVED lines=35> */
[----:B------:R-:W0:Y:S01]  /*e680*/  S2R R98, SR_TID.X ;  /* 0x0000000000627919 */ /* 0x000e220000002100 */
[----:B------:R-:W-:Y:S02]  /*e690*/  WARPGROUP.DEPBAR.LE gsb0, 0x0 ;  /* 0x00008000000079c5 */ /* 0x000fe40000010000 */
[----:B------:R-:W-:-:S06]  /*e6a0*/  WARPGROUP.ARRIVE ;  /* 0x00000000000079c5 */ /* 0x000fcc0000000000 */
[----:B------:R-:W-:Y:S01]  /*e6b0*/  HGMMA.64x64x16.F32 R120, gdesc[UR52].tnspB, R120, gsb0 ;  /* 0x40e00000347879f0 */ /* 0x000fe20008000878 */
[----:B0-----:R-:W-:Y:S02]  /*e6c0*/  SHF.R.U32.HI R64, RZ, 0x7, R98 ;  /* 0x00000007ff407819 */ /* 0x001fe40000011662 */
[----:B------:R-:W-:-:S03]  /*e6d0*/  ISETP.GE.U32.AND P2, PT, R98, 0x180, PT ;  /* 0x000001806200780c */ /* 0x000fc60003f46070 */
[----:B------:R-:W-:Y:S02]  /*e6e0*/  VIADD R62, R64, 0x9 ;  /* 0x00000009403e7836 */ /* 0x000fe40000000000 */
[----:B--2---:R-:W-:-:S03]  /*e6f0*/  FFMA.FTZ R15, R3, R63, R95 ;  /* 0x0000003f030f7223 */ /* 0x004fc6000001005f */
[----:B------:R-:W-:Y:S02]  /*e700*/  SEL R62, R62, 0x9, !P2 ;  /* 0x000000093e3e7807 */ /* 0x000fe40005000000 */
[----:B------:R-:W-:Y:S01]  /*e710*/  @!P1 LEA R63, R152, R2, 0x3 ;  /* 0x00000002983f9211 */ /* 0x000fe200078e18ff */
[----:B-1----:R-:W-:-:S04]  /*e720*/  FADD.FTZ R15, R13, R15 ;  /* 0x0000000f0d0f7221 */ /* 0x002fc80000010000 */
[----:B------:R-:W-:Y:S01]  /*e730*/  @!P1 VIADD R63, R63, 0x30840 ;  /* 0x000308403f3f9836 */ /* 0x000fe20000000000 */
[----:B------:R-:W-:-:S04]  /*e740*/  F2FP.F16.F32.PACK_AB R13, R13, R95 ;  /* 0x0000005f0d0d723e */ /* 0x000fc800000000ff */
[----:B------:R-:W-:Y:S01]  /*e750*/  @!P1 PRMT R63, RZ, 0x654, R63 ;  /* 0x00000654ff3f9816 */ /* 0x000fe2000000003f */
[----:B------:R-:W-:Y:S01]  /*e760*/  MUFU.EX2 R94, R94 ;  /* 0x0000005e005e7308 */ /* 0x000fe20000000800 */
[----:B------:R-:W-:Y:S02]  /*e770*/  WARPGROUP.DEPBAR.LE gsb0, 0x0 ;  /* 0x00008000000079c5 */ /* 0x000fe40000010000 */
[----:B------:R0:W-:Y:S06]  /*e780*/  BAR.ARV R62, 0x100 ;  /* 0x0004003e0000751d */ /* 0x0001ec0000002000 */
[----:B------:R1:W-:Y:S01]  /*e790*/  @!P1 SYNCS.ARRIVE.TRANS64.RED.A1T0 RZ, [R63+URZ], RZ ;  /* 0x000000ff3fff99a7 */ /* 0x0003e2000810043f */
[----:B0-----:R-:W-:-:S04]  /*e7a0*/  @!P1 IMAD R62, R0, 0x8, R2 ;  /* 0x00000008003e9824 */ /* 0x001fc800078e0202 */
[----:B------:R-:W-:Y:S02]  /*e7b0*/  @!P1 VIADD R62, R62, 0x30860 ;  /* 0x000308603e3e9836 */ /* 0x000fe40000000000 */
[----:B------:R-:W-:Y:S01]  /*e7c0*/  FADD.FTZ R0, R97, R15 ;  /* 0x0000000f61007221 */ /* 0x000fe20000010000 */
[----:B------:R-:W-:Y:S02]  /*e7d0*/  F2FP.F16.F32.PACK_AB R15, R110, R97 ;  /* 0x000000616e0f723e */ /* 0x000fe400000000ff */
[----:B------:R-:W-:-:S04]  /*e7e0*/  @!P1 PRMT R62, RZ, 0x654, R62 ;  /* 0x00000654ff3e9816 */ /* 0x000fc8000000003e */
[----:B------:R0:W-:Y:S01]  /*e7f0*/  @!P1 SYNCS.ARRIVE.TRANS64.RED.A1T0 RZ, [R62+URZ], RZ ;  /* 0x000000ff3eff99a7 */ /* 0x0001e2000810043f */
[----:B---3--:R2:W-:Y:S02]  /*e800*/  STSM.16.M88.4 [R116+0x1e800], R12 ;  /* 0x01e8000c74007844 */ /* 0x0085e40000000200 */
[----:B--2---:R-:W2:Y:S08]  /*e810*/  MUFU.EX2 R12, R25 ;  /* 0x00000019000c7308 */ /* 0x004eb00000000800 */
[----:B------:R-:W3:Y:S01]  /*e820*/  MUFU.EX2 R14, R24 ;  /* 0x00000018000e7308 */ /* 0x000ee20000000800 */
[----:B--2---:R-:W-:-:S07]  /*e830*/  FADD.FTZ R157, R12, R157 ;  /* 0x0000009d0c9d7221 */ /* 0x004fce0000010000 */
[----:B------:R-:W2:Y:S01]  /*e840*/  MUFU.EX2 R13, R71 ;  /* 0x00000047000d7308 */ /* 0x000ea20000000800 */
[----:B------:R-:W-:-:S04]  /*e850*/  FADD.FTZ R157, R9, R157 ;  /* 0x0000009d099d7221 */ /* 0x000fc80000010000 */
[----:B---3--:R-:W-:-:S03]  /*e860*/  FADD.FTZ R157, R14, R157 ;  /* 0x0000009d0e9d7221 */ /* 0x008fc60000010000 */
[----:B------:R-:W3:Y:S01]  /*e870*/  MUFU.EX2 R15, R76 ;  /* 0x0000004c000f7308 */ /* 0x000ee20000000800 */
[----:B------:R-:W-:Y:S01]  /*e880*/  FADD.FTZ R157, R8, R157 ;  /* 0x0000009d089d7221 */ /* 0x000fe20000010000 */
[----:B------:R-:W-:-:S03]  /*e890*/  FADD.FTZ R0, R110, R0 ;  /* 0x000000006e007221 */ /* 0x000fc60000010000 */
[----:B------:R-:W-:-:S03]  /*e8a0*/  FADD.FTZ R157, R21, R157 ;  /* 0x0000009d159d7221 */ /* 0x000fc60000010000 */
[----:B-1----:R1:W-:Y:S01]  /*e8b0*/  MUFU.EX2 R63, R32 ;  /* 0x00000020003f7308 */ /* 0x0023e20000000800 */
[----:B--2---:R-:W-:-:S07]  /*e8c0*/  FADD.FTZ R0, R13, R0 ;  /* 0x000000000d007221 */ /* 0x004fce0000010000 */
[----:B------:R-:W2:Y:S01]  /*e8d0*/  MUFU.EX2 R93, R93 ;  /* 0x0000005d005d7308 */ /* 0x000ea20000000800 */
[----:B-1----:R-:W-:Y:S02]  /*e8e0*/  F2FP.F16.F32.PACK_AB R32, R21, R8 ;  /* 0x000000081520723e */ /* 0x002fe400000000ff */
[----:B------:R-:W4:Y:S01]  /*e8f0*/  LDL R21, [R1+0x88] ;  /* 0x0000880001157983 */ /* 0x000f220000100800 */
[----:B------:R-:W-:-:S04]  /*e900*/  FADD.FTZ R8, R34, R157 ;  /* 0x0000009d22087221 */ /* 0x000fc80000010000 */
[----:B0-----:R-:W-:Y:S01]  /*e910*/  MUFU.EX2 R62, R33 ;  /* 0x00000021003e7308 */ /* 0x001fe20000000800 */
[----:B------:R-:W-:Y:S01]  /*e920*/  FADD.FTZ R8, R20, R8 ;  /* 0x0000000814087221 */ /* 0x000fe20000010000 */
[----:B------:R-:W-:-:S06]  /*e930*/  FADD.FTZ R0, R94, R0 ;  /* 0x000000005e007221 */ /* 0x000fcc0000010000 */
[----:B------:R-:W0:Y:S01]  /*e940*/  MUFU.EX2 R33, R77 ;  /* 0x0000004d00217308 */ /* 0x000e220000000800 */
[----:B------:R-:W-:Y:S01]  /*e950*/  FADD.FTZ R8, R27, R8 ;  /* 0x000000081b087221 */ /* 0x000fe20000010000 */
[----:B---3--:R-:W-:-:S06]  /*e960*/  FADD.FTZ R0, R15, R0 ;  /* 0x000000000f007221 */ /* 0x008fcc0000010000 */
[----:B------:R-:W1:Y:S01]  /*e970*/  MUFU.EX2 R92, R92 ;  /* 0x0000005c005c7308 */ /* 0x000e620000000800 */
[----:B------:R-:W-:Y:S01]  /*e980*/  FADD.FTZ R8, R11, R8 ;  /* 0x000000080b087221 */ /* 0x000fe20000010000 */
[----:B--2---:R-:W-:-:S06]  /*e990*/  FADD.FTZ R0, R93, R0 ;  /* 0x000000005d007221 */ /* 0x004fcc0000010000 */
[----:B------:R-:W2:Y:S08]  /*e9a0*/  MUFU.EX2 R24, R35 ;  /* 0x0000002300187308 */ /* 0x000eb00000000800 */
[----:B------:R-:W3:Y:S01]  /*e9b0*/  MUFU.EX2 R35, R73 ;  /* 0x0000004900237308 */ /* 0x000ee20000000800 */
[----:B------:R-:W-:Y:S01]  /*e9c0*/  FADD.FTZ R8, R37, R8 ;  /* 0x0000000825087221 */ /* 0x000fe20000010000 */
[----:B0-----:R-:W-:-:S06]  /*e9d0*/  FADD.FTZ R0, R33, R0 ;  /* 0x0000000021007221 */ /* 0x001fcc0000010000 */
[----:B------:R-:W0:Y:S01]  /*e9e0*/  MUFU.EX2 R91, R91 ;  /* 0x0000005b005b7308 */ /* 0x000e220000000800 */
[----:B------:R-:W-:Y:S01]  /*e9f0*/  FADD.FTZ R8, R10, R8 ;  /* 0x000000080a087221 */ /* 0x000fe20000010000 */
[----:B-1----:R-:W-:-:S06]  /*ea00*/  FADD.FTZ R0, R92, R0 ;  /* 0x000000005c007221 */ /* 0x002fcc0000010000 */
[----:B------:R-:W1:Y:S01]  /*ea10*/  MUFU.EX2 R87, R87 ;  /* 0x0000005700577308 */ /* 0x000e620000000800 */
[----:B--2---:R-:W-:Y:S01]  /*ea20*/  FADD.FTZ R8, R24, R8 ;  /* 0x0000000818087221 */ /* 0x004fe20000010000 */
[----:B---3--:R-:W-:-:S06]  /*ea30*/  FADD.FTZ R0, R35, R0 ;  /* 0x0000000023007221 */ /* 0x008fcc0000010000 */
[----:B------:R-:W2:Y:S01]  /*ea40*/  MUFU.EX2 R90, R90 ;  /* 0x0000005a005a7308 */ /* 0x000ea20000000800 */
[----:B------:R-:W-:Y:S01]  /*ea50*/  FADD.FTZ R8, R53, R8 ;  /* 0x0000000835087221 */ /* 0x000fe20000010000 */
[----:B0-----:R-:W-:-:S06]  /*ea60*/  FADD.FTZ R0, R91, R0 ;  /* 0x000000005b007221 */ /* 0x001fcc0000010000 */
[----:B------:R-:W0:Y:S08]  /*ea70*/  MUFU.EX2 R30, R30 ;  /* 0x0000001e001e7308 */ /* 0x000e300000000800 */
[----:B------:R-:W3:Y:S01]  /*ea80*/  MUFU.EX2 R88, R88 ;  /* 0x0000005800587308 */ /* 0x000ee20000000800 */
[----:B------:R-:W-:Y:S01]  /*ea90*/  FADD.FTZ R8, R49, R8 ;  /* 0x0000000831087221 */ /* 0x000fe20000010000 */
[----:B-1----:R-:W-:-:S06]  /*eaa0*/  FADD.FTZ R0, R87, R0 ;  /* 0x0000000057007221 */ /* 0x002fcc0000010000 */
[----:B------:R-:W1:Y:S08]  /*eab0*/  MUFU.EX2 R51, R51 ;  /* 0x0000003300337308 */ /* 0x000e700000000800 */
[----:B------:R-:W1:Y:S01]  /*eac0*/  MUFU.EX2 R89, R89 ;  /* 0x0000005900597308 */ /* 0x000e620000000800 */
[----:B------:R-:W-:Y:S01]  /*ead0*/  FADD.FTZ R8, R52, R8 ;  /* 0x0000000834087221 */ /* 0x000fe20000010000 */
[----:B--2---:R-:W-:-:S06]  /*eae0*/  FADD.FTZ R0, R90, R0 ;  /* 0x000000005a007221 */ /* 0x004fcc0000010000 */
[----:B------:R-:W2:Y:S01]  /*eaf0*/  MUFU.EX2 R48, R48 ;  /* 0x0000003000307308 */ /* 0x000ea20000000800 */
[----:B------:R-:W-:-:S07]  /*eb00*/  F2FP.F16.F32.PACK_AB R14, R14, R9 ;  /* 0x000000090e0e723e */ /* 0x000fce00000000ff */
[----:B------:R-:W2:Y:S01]  /*eb10*/  MUFU.EX2 R25, R72 ;  /* 0x0000004800197308 */ /* 0x000ea20000000800 */
[----:B0-----:R-:W-:-:S07]  /*eb20*/  FADD.FTZ R9, R30, R8 ;  /* 0x000000081e097221 */ /* 0x001fce0000010000 */
[----:B------:R-:W0:Y:S08]  /*eb30*/  MUFU.EX2 R86, R86 ;  /* 0x0000005600567308 */ /* 0x000e300000000800 */
[----:B------:R-:W-:Y:S08]  /*eb40*/  MUFU.EX2 R82, R82 ;  /* 0x0000005200527308 */ /* 0x000ff00000000800 */
[----:B------:R-:W0:Y:S01]  /*eb50*/  MUFU.EX2 R85, R85 ;  /* 0x0000005500557308 */ /* 0x000e220000000800 */
[----:B---3--:R-:W-:Y:S01]  /*eb60*/  FADD.FTZ R0, R88, R0 ;  /* 0x0000000058007221 */ /* 0x008fe20000010000 */
[----:B------:R-:W-:Y:S01]  /*eb70*/  F2FP.F16.F32.PACK_AB R8, R11, R27 ;  /* 0x0000001b0b08723e */ /* 0x000fe200000000ff */
[----:B-1----:R-:W-:-:S02]  /*eb80*/  FADD.FTZ R11, R51, R9 ;  /* 0x00000009330b7221 */ /* 0x002fc40000010000 */
[----:B------:R-:W-:Y:S01]  /*eb90*/  FADD.FTZ R0, R89, R0 ;  /* 0x0000000059007221 */ /* 0x000fe20000010000 */
[----:B------:R-:W-:Y:S02]  /*eba0*/  F2FP.F16.F32.PACK_AB R12, R12, R26 ;  /* 0x0000001a0c0c723e */ /* 0x000fe400000000ff */
[----:B------:R-:W-:Y:S02]  /*ebb0*/  F2FP.F16.F32.PACK_AB R13, R94, R13 ;  /* 0x0000000d5e0d723e */ /* 0x000fe400000000ff */
[----:B------:R-:W-:Y:S02]  /*ebc0*/  F2FP.F16.F32.PACK_AB R15, R93, R15 ;  /* 0x0000000f5d0f723e */ /* 0x000fe400000000ff */
[----:B------:R-:W-:Y:S01]  /*ebd0*/  F2FP.F16.F32.PACK_AB R34, R20, R34 ;  /* 0x000000221422723e */ /* 0x000fe200000000ff */
[----:B--2---:R-:W-:Y:S01]  /*ebe0*/  FADD.FTZ R20, R48, R11 ;  /* 0x0000000b30147221 */ /* 0x004fe20000010000 */
[----:B------:R-:W-:Y:S01]  /*ebf0*/  F2FP.F16.F32.PACK_AB R33, R92, R33 ;  /* 0x000000215c21723e */ /* 0x000fe200000000ff */
[----:B------:R-:W-:Y:S01]  /*ec00*/  FADD.FTZ R0, R25, R0 ;  /* 0x0000000019007221 */ /* 0x000fe20000010000 */
[----:B------:R-:W-:-:S02]  /*ec10*/  F2FP.F16.F32.PACK_AB R35, R91, R35 ;  /* 0x000000235b23723e */ /* 0x000fc400000000ff */
[----:B------:R-:W-:Y:S02]  /*ec20*/  F2FP.F16.F32.PACK_AB R9, R90, R87 ;  /* 0x000000575a09723e */ /* 0x000fe400000000ff */
[----:B------:R-:W-:Y:S02]  /*ec30*/  F2FP.F16.F32.PACK_AB R10, R10, R37 ;  /* 0x000000250a0a723e */ /* 0x000fe400000000ff */
[----:B------:R-:W-:Y:S02]  /*ec40*/  F2FP.F16.F32.PACK_AB R11, R89, R88 ;  /* 0x00000058590b723e */ /* 0x000fe400000000ff */
[----:B------:R-:W-:Y:S02]  /*ec50*/  F2FP.F16.F32.PACK_AB R24, R53, R24 ;  /* 0x000000183518723e */ /* 0x000fe400000000ff */
[----:B0-----:R-:W-:Y:S02]  /*ec60*/  F2FP.F16.F32.PACK_AB R25, R86, R25 ;  /* 0x000000195619723e */ /* 0x001fe400000000ff */
[----:B------:R-:W-:-:S02]  /*ec70*/  F2FP.F16.F32.PACK_AB R26, R52, R49 ;  /* 0x00000031341a723e */ /* 0x000fc400000000ff */
[----:B------:R-:W-:Y:S01]  /*ec80*/  F2FP.F16.F32.PACK_AB R27, R85, R82 ;  /* 0x00000052551b723e */ /* 0x000fe200000000ff */
[----:B----4-:R-:W-:Y:S04]  /*ec90*/  STSM.16.M88.4 [R118], R12 ;  /* 0x0000000c76007844 */ /* 0x010fe80000000200 */
[----:B------:R-:W-:Y:S04]  /*eca0*/  STSM.16.M88.4 [R115], R32 ;  /* 0x0000002073007844 */ /* 0x000fe80000000200 */
[----:B------:R-:W-:Y:S04]  /*ecb0*/  STSM.16.M88.4 [R114], R8 ;  /* 0x0000000872007844 */ /* 0x000fe80000000200 */
[----:B------:R0:W-:Y:S04]  /*ecc0*/  STSM.16.M88.4 [R116+0x24800], R24 ;  /* 0x0248001874007844 */ /* 0x0001e80000000200 */
[----:B0-----:R-:W2:Y:S04]  /*ecd0*/  LDL R27, [R1+0x84] ;  /* 0x00008400011b7983 */ /* 0x001ea80000100800 */
[----:B------:R-:W3:Y:S04]  /*ece0*/  LDL R26, [R1+0x6c] ;  /* 0x00006c00011a7983 */ /* 0x000ee80000100800 */
[----:B------:R-:W3:Y:S01]  /*ecf0*/  LDL.LU R24, [R1+0x4] ;  /* 0x0000040001187983 */ /* 0x000ee20000300800 */
[-CC-:B------:R-:W-:Y:S01]  /*ed00*/  FFMA.FTZ R80, R80, R6.reuse, -R99.reuse ;  /* 0x0000000650507223 */ /* 0x180fe20000010863 */
[----:B------:R-:W-:-:S05]  /*ed10*/  FFMA.FTZ R84, R84, R6, -R99 ;  /* 0x0000000654547223 */ /* 0x000fca0000010863 */
[----:B------:R-:W0:Y:S01]  /*ed20*/  MUFU.EX2 R80, R80 ;  /* 0x0000005000507308 */ /* 0x000e220000000800 */
[----:B------:R-:W-:Y:S01]  /*ed30*/  FADD.FTZ R0, R86, R0 ;  /* 0x0000000056007221 */ /* 0x000fe20000010000 */
[----:B------:R-:W-:-:S06]  /*ed40*/  FFMA.FTZ R83, R100, R6, -R99 ;  /* 0x0000000664537223 */ /* 0x000fcc0000010863 */
[----:B------:R-:W1:Y:S01]  /*ed50*/  MUFU.EX2 R84, R84 ;  /* 0x0000005400547308 */ /* 0x000e620000000800 */
[----:B------:R-:W-:Y:S01]  /*ed60*/  FADD.FTZ R0, R82, R0 ;  /* 0x0000000052007221 */ /* 0x000fe20000010000 */
[----:B------:R-:W-:-:S06]  /*ed70*/  FFMA.FTZ R81, R81, R6, -R99 ;  /* 0x0000000651517223 */ /* 0x000fcc0000010863 */
[----:B------:R-:W4:Y:S01]  /*ed80*/  MUFU.EX2 R50, R50 ;  /* 0x0000003200327308 */ /* 0x000f220000000800 */
[----:B------:R-:W-:-:S07]  /*ed90*/  FADD.FTZ R0, R85, R0 ;  /* 0x0000000055007221 */ /* 0x000fce0000010000 */
[----:B------:R-:W4:Y:S08]  /*eda0*/  MUFU.EX2 R75, R75 ;  /* 0x0000004b004b7308 */ /* 0x000f300000000800 */
[----:B------:R-:W4:Y:S01]  /*edb0*/  MUFU.EX2 R42, R42 ;  /* 0x0000002a002a7308 */ /* 0x000f220000000800 */
[----:B0-----:R-:W-:Y:S01]  /*edc0*/  FADD.FTZ R0, R80, R0 ;  /* 0x0000000050007221 */ /* 0x001fe20000010000 */
[----:B------:R-:W-:-:S06]  /*edd0*/  FFMA.FTZ R74, R74, R6, -R99 ;  /* 0x000000064a4a7223 */ /* 0x000fcc0000010863 */
[----:B------:R-:W0:Y:S08]  /*ede0*/  MUFU.EX2 R83, R83 ;  /* 0x0000005300537308 */ /* 0x000e300000000800 */
[----:B------:R-:W0:Y:S01]  /*edf0*/  MUFU.EX2 R47, R47 ;  /* 0x0000002f002f7308 */ /* 0x000e220000000800 */
[----:B-1----:R-:W-:Y:S01]  /*ee00*/  FADD.FTZ R0, R84, R0 ;  /* 0x0000000054007221 */ /* 0x002fe20000010000 */
[----:B------:R-:W-:-:S06]  /*ee10*/  FFMA.FTZ R78, R78, R6, -R99 ;  /* 0x000000064e4e7223 */ /* 0x000fcc0000010863 */
[----:B------:R-:W1:Y:S01]  /*ee20*/  MUFU.EX2 R81, R81 ;  /* 0x0000005100517308 */ /* 0x000e620000000800 */
[----:B----4-:R-:W-:-:S07]  /*ee30*/  FADD.FTZ R20, R50, R20 ;  /* 0x0000001432147221 */ /* 0x010fce0000010000 */
[----:B------:R-:W4:Y:S01]  /*ee40*/  MUFU.EX2 R43, R43 ;  /* 0x0000002b002b7308 */ /* 0x000f220000000800 */
[----:B------:R-:W-:Y:S01]  /*ee50*/  FADD.FTZ R0, R75, R0 ;  /* 0x000000004b007221 */ /* 0x000fe20000010000 */
[----:B------:R-:W-:-:S06]  /*ee60*/  FFMA.FTZ R70, R70, R6, -R99 ;  /* 0x0000000646467223 */ /* 0x000fcc0000010863 */
[----:B------:R-:W4:Y:S01]  /*ee70*/  MUFU.EX2 R79, R79 ;  /* 0x0000004f004f7308 */ /* 0x000f220000000800 */
[----:B------:R-:W-:-:S07]  /*ee80*/  FADD.FTZ R20, R42, R20 ;  /* 0x000000142a147221 */ /* 0x000fce0000010000 */
[----:B------:R-:W4:Y:S01]  /*ee90*/  MUFU.EX2 R46, R46 ;  /* 0x0000002e002e7308 */ /* 0x000f220000000800 */
[----:B0-----:R-:W-:Y:S01]  /*eea0*/  FADD.FTZ R0, R83, R0 ;  /* 0x0000000053007221 */ /* 0x001fe20000010000 */
[----:B------:R-:W-:-:S06]  /*eeb0*/  FFMA.FTZ R69, R69, R6, -R99 ;  /* 0x0000000645457223 */ /* 0x000fcc0000010863 */
[----:B------:R-:W0:Y:S01]  /*eec0*/  MUFU.EX2 R74, R74 ;  /* 0x0000004a004a7308 */ /* 0x000e220000000800 */
[----:B------:R-:W-:-:S07]  /*eed0*/  FADD.FTZ R20, R47, R20 ;  /* 0x000000142f147221 */ /* 0x000fce0000010000 */
        /* <DEDUP_REMOVED lines=19> */
[----:B----4-:R-:W-:Y:S01]  /*f010*/  FADD.FTZ R11, R45, R20 ;  /* 0x000000142d0b7221 */ /* 0x010fe20000010000 */
[----:B------:R-:W-:-:S06]  /*f020*/  FADD.FTZ R0, R70, R13 ;  /* 0x0000000d46007221 */ /* 0x000fcc0000010000 */
[----:B------:R-:W4:Y:S01]  /*f030*/  MUFU.EX2 R57, R57 ;  /* 0x0000003900397308 */ /* 0x000f220000000800 */
[----:B------:R-:W-:Y:S01]  /*f040*/  FFMA.FTZ R66, R66, R6, -R99 ;  /* 0x0000000642427223 */ /* 0x000fe20000010863 */
[----:B------:R-:W-:-:S06]  /*f050*/  FADD.FTZ R13, R28, R11 ;  /* 0x0000000b1c0d7221 */ /* 0x000fcc0000010000 */
[----:B------:R-:W4:Y:S01]  /*f060*/  MUFU.EX2 R40, R40 ;  /* 0x0000002800287308 */ /* 0x000f220000000800 */
[----:B------:R-:W-:Y:S01]  /*f070*/  F2FP.F16.F32.PACK_AB R8, R51, R30 ;  /* 0x0000001e3308723e */ /* 0x000fe200000000ff */
[----:B0-----:R-:W-:Y:S01]  /*f080*/  FADD.FTZ R0, R69, R0 ;  /* 0x0000000045007221 */ /* 0x001fe20000010000 */
[----:B------:R-:W-:-:S05]  /*f090*/  F2FP.F16.F32.PACK_AB R9, R84, R80 ;  /* 0x000000505409723e */ /* 0x000fca00000000ff */
[----:B------:R-:W0:Y:S01]  /*f0a0*/  MUFU.EX2 R4, R4 ;  /* 0x0000000400047308 */ /* 0x000e220000000800 */
[----:B------:R-:W-:Y:S02]  /*f0b0*/  F2FP.F16.F32.PACK_AB R10, R50, R48 ;  /* 0x00000030320a723e */ /* 0x000fe400000000ff */
[----:B------:R-:W-:Y:S01]  /*f0c0*/  F2FP.F16.F32.PACK_AB R11, R83, R75 ;  /* 0x0000004b530b723e */ /* 0x000fe200000000ff */
[----:B------:R-:W-:Y:S01]  /*f0d0*/  FFMA.FTZ R67, R67, R6, -R99 ;  /* 0x0000000643437223 */ /* 0x000fe20000010863 */
[----:B------:R-:W-:-:S03]  /*f0e0*/  FADD.FTZ R13, R44, R13 ;  /* 0x0000000d2c0d7221 */ /* 0x000fc60000010000 */
[----:B------:R-:W0:Y:S01]  /*f0f0*/  MUFU.EX2 R56, R56 ;  /* 0x0000003800387308 */ /* 0x000e220000000800 */
[----:B-1----:R-:W-:Y:S01]  /*f100*/  FADD.FTZ R0, R61, R0 ;  /* 0x000000003d007221 */ /* 0x002fe20000010000 */
[----:B------:R1:W-:Y:S01]  /*f110*/  STSM.16.M88.4 [R21], R8 ;  /* 0x0000000815007844 */ /* 0x0003e20000000200 */
[----:B------:R-:W-:-:S05]  /*f120*/  FFMA.FTZ R60, R60, R6, -R99 ;  /* 0x000000063c3c7223 */ /* 0x000fca0000010863 */
[----:B------:R-:W0:Y:S01]  /*f130*/  MUFU.EX2 R39, R39 ;  /* 0x0000002700277308 */ /* 0x000e220000000800 */
[----:B----4-:R-:W-:Y:S01]  /*f140*/  FADD.FTZ R15, R57, R0 ;  /* 0x00000000390f7221 */ /* 0x010fe20000010000 */
[----:B------:R-:W-:-:S06]  /*f150*/  FFMA.FTZ R68, R68, R6, -R99 ;  /* 0x0000000644447223 */ /* 0x000fcc0000010863 */
[----:B------:R-:W4:Y:S01]  /*f160*/  MUFU.EX2 R66, R66 ;  /* 0x0000004200427308 */ /* 0x000f220000000800 */
[----:B-1----:R-:W-:-:S07]  /*f170*/  FADD.FTZ R21, R62, R13 ;  /* 0x0000000d3e157221 */ /* 0x002fce0000010000 */
[----:B------:R-:W1:Y:S01]  /*f180*/  MUFU.EX2 R29, R29 ;  /* 0x0000001d001d7308 */ /* 0x000e620000000800 */
[----:B------:R-:W-:Y:S01]  /*f190*/  FADD.FTZ R0, R40, R21 ;  /* 0x0000001528007221 */ /* 0x000fe20000010000 */
[----:B0-----:R-:W-:-:S06]  /*f1a0*/  FADD.FTZ R21, R4, R15 ;  /* 0x0000000f04157221 */ /* 0x001fcc0000010000 */
[----:B------:R-:W0:Y:S01]  /*f1b0*/  MUFU.EX2 R67, R67 ;  /* 0x0000004300437308 */ /* 0x000e220000000800 */
[----:B------:R-:W-:Y:S01]  /*f1c0*/  FFMA.FTZ R59, R59, R6, -R99 ;  /* 0x000000063b3b7223 */ /* 0x000fe20000010863 */
[----:B------:R-:W-:-:S06]  /*f1d0*/  FADD.FTZ R0, R63, R0 ;  /* 0x000000003f007221 */ /* 0x000fcc0000010000 */
[----:B------:R-:W0:Y:S01]  /*f1e0*/  MUFU.EX2 R38, R38 ;  /* 0x0000002600267308 */ /* 0x000e220000000800 */
[----:B------:R-:W-:Y:S01]  /*f1f0*/  FADD.FTZ R21, R56, R21 ;  /* 0x0000001538157221 */ /* 0x000fe20000010000 */
[----:B------:R-:W-:-:S06]  /*f200*/  FADD.FTZ R10, R39, R0 ;  /* 0x00000000270a7221 */ /* 0x000fcc0000010000 */
[----:B------:R-:W0:Y:S08]  /*f210*/  MUFU.EX2 R60, R60 ;  /* 0x0000003c003c7308 */ /* 0x000e300000000800 */
[----:B------:R-:W0:Y:S01]  /*f220*/  MUFU.EX2 R31, R31 ;  /* 0x0000001f001f7308 */ /* 0x000e220000000800 */
[----:B----4-:R-:W-:Y:S01]  /*f230*/  FADD.FTZ R0, R66, R21 ;  /* 0x0000001542007221 */ /* 0x010fe20000010000 */
[----:B------:R-:W-:-:S06]  /*f240*/  FFMA.FTZ R58, R58, R6, -R99 ;  /* 0x000000063a3a7223 */ /* 0x000fcc0000010863 */
[----:B------:R-:W4:Y:S01]  /*f250*/  MUFU.EX2 R68, R68 ;  /* 0x0000004400447308 */ /* 0x000f220000000800 */
[----:B-1----:R-:W-:-:S07]  /*f260*/  FADD.FTZ R25, R29, R10 ;  /* 0x0000000a1d197221 */ /* 0x002fce0000010000 */
[----:B------:R-:W1:Y:S01]  /*f270*/  MUFU.EX2 R65, R36 ;  /* 0x0000002400417308 */ /* 0x000e620000000800 */
[----:B0-----:R-:W-:Y:S01]  /*f280*/  FADD.FTZ R21, R67, R0 ;  /* 0x0000000043157221 */ /* 0x001fe20000010000 */
[----:B------:R-:W-:-:S06]  /*f290*/  FADD.FTZ R0, R38, R25 ;  /* 0x0000001926007221 */ /* 0x000fcc0000010000 */
[----:B------:R-:W0:Y:S01]  /*f2a0*/  MUFU.EX2 R59, R59 ;  /* 0x0000003b003b7308 */ /* 0x000e220000000800 */
[----:B------:R-:W-:-:S07]  /*f2b0*/  FFMA.FTZ R101, R101, R6, -R99 ;  /* 0x0000000665657223 */ /* 0x000fce0000010863 */
[----:B------:R-:W2:Y:S01]  /*f2c0*/  MUFU.EX2 R95, R96 ;  /* 0x00000060005f7308 */ /* 0x000ea20000000800 */
[----:B------:R-:W-:Y:S01]  /*f2d0*/  FADD.FTZ R21, R60, R21 ;  /* 0x000000153c157221 */ /* 0x000fe20000010000 */
[----:B------:R-:W-:-:S06]  /*f2e0*/  FADD.FTZ R20, R31, R0 ;  /* 0x000000001f147221 */ /* 0x000fcc0000010000 */
[----:B------:R-:W-:Y:S01]  /*f2f0*/  MUFU.EX2 R55, R55 ;  /* 0x0000003700377308 */ /* 0x000fe20000000800 */
[----:B------:R-:W-:-:S07]  /*f300*/  FFMA.FTZ R102, R102, R6, -R99 ;  /* 0x0000000666667223 */ /* 0x000fce0000010863 */
[----:B------:R-:W3:Y:S01]  /*f310*/  MUFU.EX2 R96, R105 ;  /* 0x0000006900607308 */ /* 0x000ee20000000800 */
[----:B----4-:R-:W-:Y:S01]  /*f320*/  FADD.FTZ R0, R68, R21 ;  /* 0x0000001544007221 */ /* 0x010fe20000010000 */
[----:B-1----:R-:W-:-:S06]  /*f330*/  FADD.FTZ R20, R65, R20 ;  /* 0x0000001441147221 */ /* 0x002fcc0000010000 */
[----:B------:R-:W1:Y:S01]  /*f340*/  MUFU.EX2 R58, R58 ;  /* 0x0000003a003a7308 */ /* 0x000e620000000800 */
[----:B------:R-:W-:-:S07]  /*f350*/  F2FP.F16.F32.PACK_AB R12, R47, R42 ;  /* 0x0000002a2f0c723e */ /* 0x000fce00000000ff */
[----:B------:R-:W4:Y:S01]  /*f360*/  MUFU.EX2 R97, R108 ;  /* 0x0000006c00617308 */ /* 0x000f220000000800 */
[----:B------:R-:W-:Y:S01]  /*f370*/  F2FP.F16.F32.PACK_AB R13, R79, R81 ;  /* 0x000000514f0d723e */ /* 0x000fe200000000ff */
[-CC-:B------:R-:W-:Y:S01]  /*f380*/  FFMA.FTZ R103, R103, R6.reuse, -R99.reuse ;  /* 0x0000000667677223 */ /* 0x180fe20000010863 */
[----:B------:R-:W-:Y:S01]  /*f390*/  F2FP.F16.F32.PACK_AB R14, R46, R43 ;  /* 0x0000002b2e0e723e */ /* 0x000fe200000000ff */
[----:B------:R-:W-:Y:S01]  /*f3a0*/  FFMA.FTZ R104, R104, R6, -R99 ;  /* 0x0000000668687223 */ /* 0x000fe20000010863 */
[----:B------:R-:W-:-:S03]  /*f3b0*/  F2FP.F16.F32.PACK_AB R15, R78, R74 ;  /* 0x0000004a4e0f723e */ /* 0x000fc600000000ff */
[----:B------:R-:W4:Y:S01]  /*f3c0*/  MUFU.EX2 R98, R109 ;  /* 0x0000006d00627308 */ /* 0x000f220000000800 */
[----:B0-----:R-:W-:Y:S01]  /*f3d0*/  FADD.FTZ R0, R59, R0 ;  /* 0x000000003b007221 */ /* 0x001fe20000010000 */
[----:B--2---:R-:W-:-:S06]  /*f3e0*/  FADD.FTZ R21, R95, R20 ;  /* 0x000000145f157221 */ /* 0x004fcc0000010000 */
[----:B------:R-:W0:Y:S01]  /*f3f0*/  MUFU.EX2 R101, R101 ;  /* 0x0000006500657308 */ /* 0x000e220000000800 */
[----:B------:R-:W-:Y:S01]  /*f400*/  F2FP.F16.F32.PACK_AB R8, R45, R41 ;  /* 0x000000292d08723e */ /* 0x000fe200000000ff */
[----:B------:R2:W-:Y:S01]  /*f410*/  STSM.16.M88.4 [R115+0x6000], R12 ;  /* 0x0060000c73007844 */ /* 0x0005e20000000200 */
[----:B------:R-:W-:-:S05]  /*f420*/  F2FP.F16.F32.PACK_AB R41, R56, R4 ;  /* 0x000000043829723e */ /* 0x000fca00000000ff */
[----:B------:R-:W0:Y:S01]  /*f430*/  MUFU.EX2 R99, R155 ;  /* 0x0000009b00637308 */ /* 0x000e220000000800 */
[----:B---3--:R-:W-:-:S07]  /*f440*/  FADD.FTZ R4, R96, R21 ;  /* 0x0000001560047221 */ /* 0x008fce0000010000 */
[----:B------:R-:W3:Y:S01]  /*f450*/  MUFU.EX2 R102, R102 ;  /* 0x0000006600667308 */ /* 0x000ee20000000800 */
[----:B--2---:R-:W-:Y:S01]  /*f460*/  FADD.FTZ R13, R55, R0 ;  /* 0x00000000370d7221 */ /* 0x004fe20000010000 */
[----:B------:R-:W-:-:S06]  /*f470*/  F2FP.F16.F32.PACK_AB R9, R69, R70 ;  /* 0x000000464509723e */ /* 0x000fcc00000000ff */
[----:B------:R-:W2:Y:S01]  /*f480*/  MUFU.EX2 R100, R117 ;  /* 0x0000007500647308 */ /* 0x000ea20000000800 */
[----:B------:R-:W-:Y:S01]  /*f490*/  F2FP.F16.F32.PACK_AB R10, R44, R28 ;  /* 0x0000001c2c0a723e */ /* 0x000fe200000000ff */
[----:B-1----:R-:W-:Y:S01]  /*f4a0*/  FADD.FTZ R0, R58, R13 ;  /* 0x0000000d3a007221 */ /* 0x002fe20000010000 */
[----:B------:R-:W-:Y:S01]  /*f4b0*/  F2FP.F16.F32.PACK_AB R11, R57, R61 ;  /* 0x0000003d390b723e */ /* 0x000fe200000000ff */
[----:B----4-:R-:W-:-:S04]  /*f4c0*/  FADD.FTZ R13, R97, R4 ;  /* 0x00000004610d7221 */ /* 0x010fc80000010000 */
[----:B------:R-:W1:Y:S01]  /*f4d0*/  MUFU.EX2 R103, R103 ;  /* 0x0000006700677308 */ /* 0x000e620000000800 */
[----:B------:R0:W-:Y:S07]  /*f4e0*/  STSM.16.M88.4 [R114+0x6000], R8 ;  /* 0x0060000872007844 */ /* 0x0001ee0000000200 */
[----:B------:R-:W-:Y:S01]  /*f4f0*/  MUFU.EX2 R36, R113 ;  /* 0x0000007100247308 */ /* 0x000fe20000000800 */
[----:B------:R-:W-:-:S07]  /*f500*/  FADD.FTZ R4, R98, R13 ;  /* 0x0000000d62047221 */ /* 0x000fce0000010000 */
[----:B------:R-:W-:Y:S08]  /*f510*/  MUFU.EX2 R64, R112 ;  /* 0x0000007000407308 */ /* 0x000ff00000000800 */
[----:B------:R-:W-:Y:S08]  /*f520*/  MUFU.EX2 R107, R107 ;  /* 0x0000006b006b7308 */ /* 0x000ff00000000800 */
[----:B------:R-:W4:Y:S08]  /*f530*/  MUFU.EX2 R106, R106 ;  /* 0x0000006a006a7308 */ /* 0x000f300000000800 */
[----:B------:R-:W-:Y:S08]  /*f540*/  MUFU.EX2 R111, R111 ;  /* 0x0000006f006f7308 */ /* 0x000ff00000000800 */
[----:B------:R-:W4:Y:S01]  /*f550*/  MUFU.EX2 R104, R104 ;  /* 0x0000006800687308 */ /* 0x000f220000000800 */
[----:B0-----:R-:W-:Y:S01]  /*f560*/  FADD.FTZ R11, R101, R0 ;  /* 0x00000000650b7221 */ /* 0x001fe20000010000 */
[----:B------:R-:W-:Y:S01]  /*f570*/  FADD.FTZ R15, R99, R4 ;  /* 0x00000004630f7221 */ /* 0x000fe20000010000 */
[----:B------:R-:W-:-:S02]  /*f580*/  F2FP.F16.F32.PACK_AB R40, R40, R62 ;  /* 0x0000003e2828723e */ /* 0x000fc400000000ff */
[----:B---3--:R-:W-:Y:S01]  /*f590*/  FADD.FTZ R0, R102, R11 ;  /* 0x0000000b66007221 */ /* 0x008fe20000010000 */
[----:B------:R-:W-:Y:S01]  /*f5a0*/  F2FP.F16.F32.PACK_AB R42, R39, R63 ;  /* 0x0000003f272a723e */ /* 0x000fe200000000ff */
[----:B--2---:R-:W-:Y:S01]  /*f5b0*/  FADD.FTZ R21, R100, R15 ;  /* 0x0000000f64157221 */ /* 0x004fe20000010000 */
[----:B------:R-:W-:Y:S01]  /*f5c0*/  F2FP.F16.F32.PACK_AB R43, R67, R66 ;  /* 0x00000042432b723e */ /* 0x000fe200000000ff */
[----:B-1----:R-:W-:Y:S01]  /*f5d0*/  FADD.FTZ R0, R103, R0 ;  /* 0x0000000067007221 */ /* 0x002fe20000010000 */
[----:B------:R-:W-:Y:S02]  /*f5e0*/  F2FP.F16.F32.PACK_AB R8, R38, R29 ;  /* 0x0000001d2608723e */ /* 0x000fe400000000ff */
[----:B------:R-:W-:Y:S02]  /*f5f0*/  F2FP.F16.F32.PACK_AB R9, R68, R60 ;  /* 0x0000003c4409723e */ /* 0x000fe400000000ff */
[----:B------:R-:W-:Y:S02]  /*f600*/  F2FP.F16.F32.PACK_AB R10, R65, R31 ;  /* 0x0000001f410a723e */ /* 0x000fe400000000ff */
[----:B------:R-:W-:-:S02]  /*f610*/  F2FP.F16.F32.PACK_AB R11, R55, R59 ;  /* 0x0000003b370b723e */ /* 0x000fc400000000ff */
[----:B------:R-:W-:Y:S02]  /*f620*/  F2FP.F16.F32.PACK_AB R12, R96, R95 ;  /* 0x0000005f600c723e */ /* 0x000fe400000000ff */
[----:B------:R-:W-:Y:S02]  /*f630*/  F2FP.F16.F32.PACK_AB R13, R101, R58 ;  /* 0x0000003a650d723e */ /* 0x000fe400000000ff */
[----:B------:R-:W-:Y:S02]  /*f640*/  F2FP.F16.F32.PACK_AB R14, R98, R97 ;  /* 0x00000061620e723e */ /* 0x000fe400000000ff */
[----:B------:R-:W-:Y:S02]  /*f650*/  F2FP.F16.F32.PACK_AB R15, R103, R102 ;  /* 0x00000066670f723e */ /* 0x000fe400000000ff */
[----:B------:R-:W-:Y:S02]  /*f660*/  F2FP.F16.F32.PACK_AB R100, R100, R99 ;  /* 0x000000636464723e */ /* 0x000fe400000000ff */
[----:B----4-:R-:W-:-:S02]  /*f670*/  F2FP.F16.F32.PACK_AB R101, R106, R107 ;  /* 0x0000006b6a65723e */ /* 0x010fc400000000ff */
[----:B------:R-:W-:Y:S02]  /*f680*/  F2FP.F16.F32.PACK_AB R102, R64, R36 ;  /* 0x000000244066723e */ /* 0x000fe400000000ff */
[----:B------:R-:W-:Y:S01]  /*f690*/  F2FP.F16.F32.PACK_AB R103, R104, R111 ;  /* 0x0000006f6867723e */ /* 0x000fe200000000ff */
[----:B------:R-:W-:Y:S04]  /*f6a0*/  STSM.16.M88.4 [R116+0x2a800], R40 ;  /* 0x02a8002874007844 */ /* 0x000fe80000000200 */
[----:B------:R0:W-:Y:S04]  /*f6b0*/  STSM.16.M88.4 [R27], R8 ;  /* 0x000000081b007844 */ /* 0x0001e80000000200 */
[----:B------:R-:W-:Y:S04]  /*f6c0*/  STSM.16.M88.4 [R115+0xc000], R12 ;  /* 0x00c0000c73007844 */ /* 0x000fe80000000200 */
[----:B------:R-:W-:Y:S01]  /*f6d0*/  STSM.16.M88.4 [R114+0xc000], R100 ;  /* 0x00c0006472007844 */ /* 0x000fe20000000200 */
        /* <DEDUP_REMOVED lines=8> */
[----:B------:R-:W-:-:S03]  /*f760*/  ISETP.GT.AND P2, PT, R24, R26, PT ;  /* 0x0000001a1800720c */ /* 0x000fc60003f44270 */
[----:B------:R-:W-:-:S04]  /*f770*/  FADD.FTZ R0, R111, R0 ;  /* 0x000000006f007221 */ /* 0x000fc80000010000 */
[----:B------:R-:W-:Y:S01]  /*f780*/  FADD.FTZ R0, R104, R0 ;  /* 0x0000000068007221 */ /* 0x000fe20000010000 */
[----:B------:R-:W-:-:S04]  /*f790*/  FADD.FTZ R21, R36, R21 ;  /* 0x0000001524157221 */ /* 0x000fc80000010000 */
[----:B------:R2:W-:Y:S01]  /*f7a0*/  STL [R1+0x14], R0 ;  /* 0x0000140001007387 */ /* 0x0005e20000100800 */
[-C--:B------:R-:W-:Y:S01]  /*f7b0*/  FMUL.FTZ R120, R120, R7.reuse ;  /* 0x0000000778787220 */ /* 0x080fe20000410000 */
[-C--:B------:R-:W-:Y:S01]  /*f7c0*/  FMUL.FTZ R121, R121, R7.reuse ;  /* 0x0000000779797220 */ /* 0x080fe20000410000 */
[-C--:B------:R-:W-:Y:S01]  /*f7d0*/  FMUL.FTZ R124, R124, R7.reuse ;  /* 0x000000077c7c7220 */ /* 0x080fe20000410000 */
[----:B0-----:R0:W5:Y:S01]  /*f7e0*/  LDL R8, [R1+0x18] ;  /* 0x0000180001087983 */ /* 0x0011620000100800 */
[-C--:B------:R-:W-:Y:S01]  /*f7f0*/  FMUL.FTZ R125, R125, R7.reuse ;  /* 0x000000077d7d7220 */ /* 0x080fe20000410000 */
[----:B--2---:R-:W-:Y:S02]  /*f800*/  VIADD R0, R24, 0xffffffff ;  /* 0xffffffff18007836 */ /* 0x004fe40000000000 */
        /* <DEDUP_REMOVED lines=28> */
[----:B------:R2:W-:Y:S01]  /*f9d0*/  STL [R1+0x4], R0 ;  /* 0x0000040001007387 */ /* 0x0005e20000100800 */
[----:B------:R-:W-:Y:S01]  /*f9e0*/  FADD.FTZ R4, R64, R21 ;  /* 0x0000001540047221 */ /* 0x000fe20000010000 */
[----:B------:R-:W-:-:S02]  /*f9f0*/  IMAD.MOV.U32 R3, RZ, RZ, R54 ;  /* 0x000000ffff037224 */ /* 0x000fc400078e0036 */
[----:B------:R-:W-:Y:S01]  /*fa00*/  IMAD.MOV.U32 R7, RZ, RZ, R5 ;  /* 0x000000ffff077224 */ /* 0x000fe200078e0005 */
[----:B--2---:R-:W-:Y:S01]  /*fa10*/  MOV R0, R152 ;  /* 0x0000009800007202 */ /* 0x004fe20000000f00 */
[----:B-1----:R-:W-:Y:S01]  /*fa20*/  NOP ;  /* 0x0000000000007918 */ /* 0x002fe20000000000 */
[----:B0-----:R-:W-:Y:S05]  /*fa30*/  @P2 BRA `(.L_x_510) ;  /* 0xffffffc400342947 */ /* 0x001fea000383ffff */
.L_x_500:
[----:B------:R-:W-:Y:S05]  /*fa40*/  WARPSYNC.ALL ;  /* 0x0000000000007948 */ /* 0x000fea0003800000 */
[----:B------:R-:W-:Y:S06]  /*fa50*/  BAR.ARV 0x8, 0x200 ;  /* 0x0208000000007b1d */ /* 0x000fec0000002000 */
[----:B------:R-:W-:Y:S05]  /*fa60*/  @!P0 BRA `(.L_x_511) ;  /* 0x0000000000048947 */ /* 0x000fea0003800000 */
[----:B------:R-:W-:Y:S01]  /*fa70*/  BPT.TRAP 0x1 ;  /* 0x000000040000795c */ /* 0x000fe20000300000 */
.L_x_511:
[----:B------:R-:W2:Y:S01]  /*fa80*/  LDL R0, [R1+0x18] ;  /* 0x0000180001007983 */ /* 0x000ea20000100800 */
[----:B------:R-:W-:Y:S01]  /*fa90*/  IMAD R11, R152, 0x8, R2 ;  /* 0x00000008980b7824 */ /* 0x000fe200078e0202 */
[----:B--2---:R-:W-:-:S04]  /*faa0*/  SHF.L.U32 R0, R0, 0x1f, RZ ;  /* 0x0000001f00007819 */ /* 0x004fc800000006ff */
[----:B------:R0:W1:Y:S01]  /*fab0*/  SYNCS.PHASECHK.TRANS64.TRYWAIT P2, [R11+URZ+0x30850], R0 ;  /* 0x030850000b0075a7 */ /* 0x000062000804017f */
[----:B------:R-:W-:Y:S05]  /*fac0*/  @!P0 BRA `(.L_x_512) ;  /* 0x0000000000048947 */ /* 0x000fea0003800000 */
[----:B------:R-:W-:Y:S01]  /*fad0*/  BPT.TRAP 0x1 ;  /* 0x000000040000795c */ /* 0x000fe20000300000 */
.L_x_512:
[----:B------:R-:W2:Y:S02]  /*fae0*/  LDL.LU R3, [R1+0x70] ;  /* 0x0000700001037983 */ /* 0x000ea40000300800 */
[----:B--2---:R-:W-:Y:S01]  /*faf0*/  LEA R3, R3, R2, 0xd ;  /* 0x0000000203037211 */ /* 0x004fe200078e68ff */
[----:B------:R-:W-:-:S04]  /*fb00*/  VIADD R2, R2, 0x400 ;  /* 0x0000040002027836 */ /* 0x000fc80000000000 */
[----:B------:R-:W-:Y:S01]  /*fb10*/  VIADD R3, R3, 0x1e800 ;  /* 0x0001e80003037836 */ /* 0x000fe20000000000 */
[----:B------:R-:W-:-:S04]  /*fb20*/  SHF.R.U32.HI R2, RZ, 0x4, R2 ;  /* 0x00000004ff027819 */ /* 0x000fc80000011602 */
[----:B------:R-:W-:Y:S02]  /*fb30*/  SHF.R.U32.HI R3, RZ, 0x4, R3 ;  /* 0x00000004ff037819 */ /* 0x000fe40000011603 */
[----:B------:R-:W-:Y:S02]  /*fb40*/  LOP3.LUT R7, R2, 0x3fff, RZ, 0xc0, !PT ;  /* 0x00003fff02077812 */ /* 0x000fe400078ec0ff */
[----:B------:R-:W-:Y:S01]  /*fb50*/  LOP3.LUT R3, R3, 0x3fff, RZ, 0xc0, !PT ;  /* 0x00003fff03037812 */ /* 0x000fe200078ec0ff */
[----:B-1----:R-:W-:Y:S06]  /*fb60*/  @P2 BRA `(.L_x_513) ;  /* 0x0000000000082947 */ /* 0x002fec0003800000 */
[----:B------:R-:W1:Y:S02]  /*fb70*/  SYNCS.PHASECHK.TRANS64.TRYWAIT P0, [R11+URZ+0x30850], R0 ;  /* 0x030850000b0075a7 */ /* 0x000e64000800017f */
[----:B-1----:R-:W-:Y:S05]  /*fb80*/  @!P0 BRA `(.L_x_514) ;  /* 0x000000a000c88947 */ /* 0x002fea0003800000 */
.L_x_513:
[----:B01----:R-:W-:Y:S01]  /*fb90*/  LOP3.LUT R0, R3, 0x10000, RZ, 0xfc, !PT ;  /* 0x0001000003007812 */ /* 0x003fe200078efcff */
[----:B------:R-:W-:Y:S01]  /*fba0*/  IMAD R2, R152, 0x600, R7 ;  /* 0x0000060098027824 */ /* 0x000fe200078e0207 */
[----:B------:R-:W2:Y:S01]  /*fbb0*/  LDL.LU R12, [R1+0x14] ;  /* 0x00001400010c7983 */ /* 0x000ea20000300800 */
[----:B------:R-:W-:Y:S01]  /*fbc0*/  IMAD.MOV.U32 R3, RZ, RZ, 0x40000040 ;  /* 0x40000040ff037424 */ /* 0x000fe200078e00ff */
[----:B------:R-:W-:Y:S05]  /*fbd0*/  WARPSYNC.ALL ;  /* 0x0000000000007948 */ /* 0x000fea0003800000 */
[----:B------:R-:W-:Y:S01]  /*fbe0*/  R2UR UR4, R0 ;  /* 0x00000000000472ca */ /* 0x000fe200000e0000 */
[----:B------:R-:W-:Y:S01]  /*fbf0*/  IMAD.MOV.U32 R9, RZ, RZ, 0x40000040 ;  /* 0x40000040ff097424 */ /* 0x000fe200078e00ff */
[C---:B------:R-:W-:Y:S01]  /*fc00*/  R2UR UR6, R2.reuse ;  /* 0x00000000020672ca */ /* 0x040fe200000e0000 */
[----:B------:R-:W3:Y:S01]  /*fc10*/  LDL.LU R10, [R1+0x18] ;  /* 0x00001800010a7983 */ /* 0x000ee20000300800 */
[----:B------:R-:W-:Y:S01]  /*fc20*/  R2UR UR7, R3 ;  /* 0x00000000030772ca */ /* 0x000fe200000e0000 */
[----:B------:R-:W-:Y:S01]  /*fc30*/  WARPGROUP.ARRIVE ;  /* 0x00000000000079c5 */ /* 0x000fe20000000000 */
[----:B------:R-:W-:Y:S01]  /*fc40*/  UMOV UR5, 0x40000040 ;  /* 0x4000004000057882 */ /* 0x000fe20000000000 */
[----:B-----5:R-:W-:Y:S01]  /*fc50*/  IADD3 R8, R2, 0x80, RZ ;  /* 0x0000008002087810 */ /* 0x020fe20007ffe0ff */
[----:B------:R-:W-:Y:S01]  /*fc60*/  UMOV UR9, 0x40000040 ;  /* 0x4000004000097882 */ /* 0x000fe20000000000 */
[----:B------:R-:W-:Y:S01]  /*fc70*/  R2UR UR11, R9 ;  /* 0x00000000090b72ca */ /* 0x000fe200000e0000 */
[----:B------:R-:W-:Y:S01]  /*fc80*/  IMAD.MOV.U32 R9, RZ, RZ, 0x40000040 ;  /* 0x40000040ff097424 */ /* 0x000fe200078e00ff */
[----:B------:R-:W-:Y:S01]  /*fc90*/  R2UR UR10, R8 ;  /* 0x00000000080a72ca */ /* 0x000fe200000e0000 */
[----:B------:R-:W-:Y:S01]  /*fca0*/  VIADD R8, R2, 0x100 ;  /* 0x0000010002087836 */ /* 0x000fe20000000000 */
[----:B------:R-:W0:Y:S01]  /*fcb0*/  SHFL.BFLY PT, R7, R4, 0x2, 0x1f ;  /* 0x0c401f0004077f89 */ /* 0x000e2200000e0000 */
[----:B------:R-:W-:-:S02]  /*fcc0*/  IMAD.MOV.U32 R45, RZ, RZ, RZ ;  /* 0x000000ffff2d7224 */ /* 0x000fc400078e00ff */
[----:B------:R-:W-:Y:S01]  /*fcd0*/  IMAD.MOV.U32 R3, RZ, RZ, 0x40000040 ;  /* 0x40000040ff037424 */ /* 0x000fe200078e00ff */
[----:B------:R-:W-:Y:S01]  /*fce0*/  HGMMA.64x64x16.F32 R120, gdesc[UR4].tnspB, R120, gsb0 ;  /* 0x40e00000047879f0 */ /* 0x000fe20008000878 */
[----:B------:R-:W-:Y:S01]  /*fcf0*/  R2UR UR4, R0 ;  /* 0x00000000000472ca */ /* 0x000fe200000e0000 */
[----:B------:R-:W-:Y:S01]  /*fd00*/  UMOV UR5, 0x40000040 ;  /* 0x4000004000057882 */ /* 0x000fe20000000000 */
[----:B------:R-:W-:Y:S01]  /*fd10*/  VIADD R152, R152, 0x1 ;  /* 0x0000000198987836 */ /* 0x000fe20000000000 */
[----:B------:R-:W-:-:S04]  /*fd20*/  R2UR UR7, R3 ;  /* 0x00000000030772ca */ /* 0x000fc800000e0000 */
[----:B------:R-:W-:-:S06]  /*fd30*/  ISETP.NE.AND P2, PT, R152, 0x2, PT ;  /* 0x000000029800780c */ /* 0x000fcc0003f45270 */
[----:B------:R-:W-:Y:S01]  /*fd40*/  UIADD3 UR8, UR4, 0x2, URZ ;  /* 0x0000000204087890 */ /* 0x000fe2000fffe03f */
[----:B0-----:R-:W-:Y:S01]  /*fd50*/  FADD.FTZ R7, R7, R4 ;  /* 0x0000000407077221 */ /* 0x001fe20000010000 */
[----:B------:R-:W-:Y:S02]  /*fd60*/  WARPGROUP.DEPBAR.LE gsb0, 0x0 ;  /* 0x00008000000079c5 */ /* 0x000fe40000010000 */
[----:B------:R-:W-:-:S06]  /*fd70*/  WARPGROUP.ARRIVE ;  /* 0x00000000000079c5 */ /* 0x000fcc0000000000 */
[----:B------:R-:W-:Y:S01]  /*fd80*/  HGMMA.64x64x16.F32 R120, gdesc[UR8].tnspB, R120, gsb0 ;  /* 0x40e00000087879f0 */ /* 0x000fe20008000878 */
[----:B------:R-:W-:Y:S01]  /*fd90*/  R2UR UR10, R8 ;  /* 0x00000000080a72ca */ /* 0x000fe200000e0000 */
[----:B------:R-:W-:Y:S01]  /*fda0*/  UIADD3 UR8, UR4, 0x4, URZ ;  /* 0x0000000404087890 */ /* 0x000fe2000fffe03f */
[----:B------:R-:W-:Y:S01]  /*fdb0*/  R2UR UR11, R9 ;  /* 0x00000000090b72ca */ /* 0x000fe200000e0000 */
[----:B------:R-:W-:Y:S01]  /*fdc0*/  UMOV UR9, 0x40000040 ;  /* 0x4000004000097882 */ /* 0x000fe20000000000 */
[----:B------:R-:W-:Y:S01]  /*fdd0*/  IMAD.MOV.U32 R9, RZ, RZ, 0x40000040 ;  /* 0x40000040ff097424 */ /* 0x000fe200078e00ff */
[----:B------:R-:W-:Y:S01]  /*fde0*/  IADD3 R8, R2, 0x180, RZ ;  /* 0x0000018002087810 */ /* 0x000fe20007ffe0ff */
[----:B------:R-:W-:Y:S02]  /*fdf0*/  WARPGROUP.DEPBAR.LE gsb0, 0x0 ;  /* 0x00008000000079c5 */ /* 0x000fe40000010000 */
[----:B------:R-:W-:-:S07]  /*fe00*/  WARPGROUP.ARRIVE ;  /* 0x00000000000079c5 */ /* 0x000fce0000000000 */
[----:B------:R-:W-:Y:S01]  /*fe10*/  HGMMA.64x64x16.F32 R120, gdesc[UR8].tnspB, R120, gsb0 ;  /* 0x40e00000087879f0 */ /* 0x000fe20008000878 */
[----:B------:R-:W-:Y:S01]  /*fe20*/  R2UR UR10, R8 ;  /* 0x00000000080a72ca */ /* 0x000fe200000e0000 */
[----:B------:R-:W-:Y:S01]  /*fe30*/  UIADD3 UR8, UR4, 0x6, URZ ;  /* 0x0000000604087890 */ /* 0x000fe2000fffe03f */
[----:B------:R-:W-:Y:S01]  /*fe40*/  R2UR UR11, R9 ;  /* 0x00000000090b72ca */ /* 0x000fe200000e0000 */
[----:B------:R-:W-:Y:S01]  /*fe50*/  UMOV UR9, 0x40000040 ;  /* 0x4000004000097882 */ /* 0x000fe20000000000 */
[----:B------:R-:W-:Y:S02]  /*fe60*/  VIADD R8, R2, 0x200 ;  /* 0x0000020002087836 */ /* 0x000fe40000000000 */
[----:B------:R-:W-:Y:S01]  /*fe70*/  IMAD.MOV.U32 R9, RZ, RZ, 0x40000040 ;  /* 0x40000040ff097424 */ /* 0x000fe200078e00ff */
        /* <DEDUP_REMOVED lines=9> */
[----:B--2---:R-:W0:Y:S01]  /*ff10*/  SHFL.BFLY PT, R0, R12, 0x2, 0x1f ;  /* 0x0c401f000c007f89 */ /* 0x004e2200000e0000 */
[----:B------:R-:W-:Y:S02]  /*ff20*/  WARPGROUP.DEPBAR.LE gsb0, 0x0 ;  /* 0x00008000000079c5 */ /* 0x000fe40000010000 */
[----:B------:R-:W-:-:S06]  /*ff30*/  WARPGROUP.ARRIVE ;  /* 0x00000000000079c5 */ /* 0x000fcc0000000000 */
        /* <DEDUP_REMOVED lines=32> */
[----:B------:R-:W-:Y:S01]  /*10140*/  IADD3 R8, R2, 0x480, RZ ;  /* 0x0000048002087810 */ /* 0x000fe20007ffe0ff */
[----:B------:R-:W-:Y:S01]  /*10150*/  IMAD.MOV.U32 R9, RZ, RZ, 0x40000040 ;  /* 0x40000040ff097424 */ /* 0x000fe200078e00ff */
[----:B------:R-:W-:Y:S02]  /*10160*/  WARPGROUP.DEPBAR.LE gsb0, 0x0 ;  /* 0x00008000000079c5 */ /* 0x000fe40000010000 */
[----:B------:R-:W-:-:S07]  /*10170*/  WARPGROUP.ARRIVE ;  /* 0x00000000000079c5 */ /* 0x000fce0000000000 */
[----:B------:R-:W-:Y:S01]  /*10180*/  HGMMA.64x64x16.F32 R120, gdesc[UR8].tnspB, R120, gsb0 ;  /* 0x40e00000087879f0 */ /* 0x000fe20008000878 */
[----:B------:R-:W-:Y:S01]  /*10190*/  R2UR UR10, R8 ;  /* 0x00000000080a72ca */ /* 0x000fe200000e0000 */
[C---:B------:R-:W-:Y:S01]  /*101a0*/  VIADD R8, R2.reuse, 0x500 ;  /* 0x0000050002087836 */ /* 0x040fe20000000000 */
[----:B------:R-:W-:Y:S01]  /*101b0*/  IADD3 R2, R2, 0x580, RZ ;  /* 0x0000058002027810 */ /* 0x000fe20007ffe0ff */
[----:B------:R-:W-:Y:S01]  /*101c0*/  UIADD3 UR8, UR4, 0xc02, URZ ;  /* 0x00000c0204087890 */ /* 0x000fe2000fffe03f */
[----:B------:R-:W-:Y:S01]  /*101d0*/  R2UR UR11, R9 ;  /* 0x00000000090b72ca */ /* 0x000fe200000e0000 */
[----:B------:R-:W-:Y:S01]  /*101e0*/  UMOV UR9, 0x40000040 ;  /* 0x4000004000097882 */ /* 0x000fe20000000000 */
[----:B------:R-:W-:Y:S01]  /*101f0*/  R2UR UR6, R2 ;  /* 0x00000000020672ca */ /* 0x000fe200000e0000 */
[----:B0-----:R-:W-:Y:S01]  /*10200*/  FADD.FTZ R2, R0, R12 ;  /* 0x0000000c00027221 */ /* 0x001fe20000010000 */
[----:B------:R-:W-:Y:S01]  /*10210*/  IMAD.MOV.U32 R9, RZ, RZ, 0x40000040 ;  /* 0x40000040ff097424 */ /* 0x000fe200078e00ff */
[----:B------:R-:W0:Y:S04]  /*10220*/  SHFL.BFLY PT, R0, R7, 0x1, 0x1f ;  /* 0x0c201f0007007f89 */ /* 0x000e2800000e0000 */
[----:B------:R-:W1:Y:S01]  /*10230*/  SHFL.BFLY PT, R3, R2, 0x1, 0x1f ;  /* 0x0c201f0002037f89 */ /* 0x000e6200000e0000 */
[----:B0-----:R-:W-:Y:S01]  /*10240*/  FADD.FTZ R12, R7, R0 ;  /* 0x00000000070c7221 */ /* 0x001fe20000010000 */
[----:B------:R-:W-:Y:S01]  /*10250*/  SEL R0, RZ, 0x1, P2 ;  /* 0x00000001ff007807 */ /* 0x000fe20001000000 */
[----:B-1----:R-:W-:-:S03]  /*10260*/  FADD.FTZ R13, R2, R3 ;  /* 0x00000003020d7221 */ /* 0x002fc60000010000 */
[----:B------:R-:W-:Y:S02]  /*10270*/  FSETP.NE.FTZ.AND P0, PT, R12, RZ, PT ;  /* 0x000000ff0c00720b */ /* 0x000fe40003f15000 */
[----:B---3--:R-:W-:Y:S02]  /*10280*/  LOP3.LUT R10, R10, R0, RZ, 0x3c, !PT ;  /* 0x000000000a0a7212 */ /* 0x008fe400078e3cff */
[----:B------:R-:W-:-:S09]  /*10290*/  FSETP.NE.FTZ.AND P3, PT, R13, RZ, PT ;  /* 0x000000ff0d00720b */ /* 0x000fd20003f75000 */
[----:B------:R-:W0:Y:S08]  /*102a0*/  @P0 MUFU.LG2 R4, R12 ;  /* 0x0000000c00040308 */ /* 0x000e300000000c00 */
[----:B------:R1:W-:Y:S02]  /*102b0*/  @P0 MUFU.RCP R45, R12 ;  /* 0x0000000c002d0308 */ /* 0x0003e40000001000 */
[----:B-1----:R-:W2:Y:S01]  /*102c0*/  LDL.LU R12, [R1+0x98] ;  /* 0x00009800010c7983 */ /* 0x002ea20000300800 */
[----:B------:R-:W-:-:S02]  /*102d0*/  WARPGROUP.DEPBAR.LE gsb0, 0x0 ;  /* 0x00008000000079c5 */ /* 0x000fc40000010000 */
[----:B------:R-:W-:-:S06]  /*102e0*/  WARPGROUP.ARRIVE ;  /* 0x00000000000079c5 */ /* 0x000fcc0000000000 */
[----:B------:R-:W-:Y:S01]  /*102f0*/  HGMMA.64x64x16.F32 R120, gdesc[UR8].tnspB, R120, gsb0 ;  /* 0x40e00000087879f0 */ /* 0x000fe20008000878 */
[----:B------:R-:W-:Y:S01]  /*10300*/  R2UR UR10, R8 ;  /* 0x00000000080a72ca */ /* 0x000fe200000e0000 */
[----:B------:R-:W-:Y:S01]  /*10310*/  UIADD3 UR8, UR4, 0xc04, URZ ;  /* 0x00000c0404087890 */ /* 0x000fe2000fffe03f */
[----:B------:R-:W-:Y:S01]  /*10320*/  R2UR UR11, R9 ;  /* 0x00000000090b72ca */ /* 0x000fe200000e0000 */
[----:B------:R-:W-:Y:S01]  /*10330*/  UMOV UR9, 0x40000040 ;  /* 0x4000004000097882 */ /* 0x000fe20000000000 */
[----:B------:R-:W-:Y:S01]  /*10340*/  UIADD3 UR4, UR4, 0xc06, URZ ;  /* 0x00000c0604047890 */ /* 0x000fe2000fffe03f */
[----:B------:R-:W-:Y:S02]  /*10350*/  WARPGROUP.DEPBAR.LE gsb0, 0x0 ;  /* 0x00008000000079c5 */ /* 0x000fe40000010000 */
[----:B------:R-:W-:Y:S01]  /*10360*/  WARPGROUP.ARRIVE ;  /* 0x00000000000079c5 */ /* 0x000fe20000000000 */
[----:B------:R1:W-:Y:S01]  /*10370*/  STL [R1+0x18], R10 ;  /* 0x0000180a01007387 */ /* 0x0003e20000100800 */
[----:B------:R-:W-:Y:S01]  /*10380*/  IMAD.MOV.U32 R8, RZ, RZ, RZ ;  /* 0x000000ffff087224 */ /* 0x000fe200078e00ff */
[----:B------:R-:W3:Y:S05]  /*10390*/  @P3 MUFU.LG2 R9, R13 ;  /* 0x0000000d00093308 */ /* 0x000eea0000000c00 */
[----:B------:R-:W-:Y:S03]  /*103a0*/  HGMMA.64x64x16.F32 R120, gdesc[UR8].tnspB, R120, gsb0 ;  /* 0x40e00000087879f0 */ /* 0x000fe60008000878 */
[----:B------:R-:W-:-:S02]  /*103b0*/  WARPGROUP.DEPBAR.LE gsb0, 0x0 ;  /* 0x00008000000079c5 */ /* 0x000fc40000010000 */
[----:B------:R-:W-:-:S06]  /*103c0*/  WARPGROUP.ARRIVE ;  /* 0x00000000000079c5 */ /* 0x000fcc0000000000 */
[----:B------:R-:W-:Y:S01]  /*103d0*/  HGMMA.64x64x16.F32 R120, gdesc[UR4].tnspB, R120, gsb0 ;  /* 0x40e00000047879f0 */ /* 0x000fe20008000878 */
[----:B-1----:R-:W-:-:S04]  /*103e0*/  @!P1 IADD3 R10, R11, 0x30860, RZ ;  /* 0x000308600b0a9810 */ /* 0x002fc80007ffe0ff */
[----:B------:R-:W-:Y:S01]  /*103f0*/  @!P1 PRMT R10, RZ, 0x654, R10 ;  /* 0x00000654ff0a9816 */ /* 0x000fe2000000000a */
[----:B------:R-:W1:Y:S01]  /*10400*/  @P3 MUFU.RCP R8, R13 ;  /* 0x0000000d00083308 */ /* 0x000e620000001000 */
[C---:B------:R-:W-:Y:S01]  /*10410*/  @P0 FMUL.FTZ R2, R6.reuse, 0.69314718246459960938 ;  /* 0x3f31721806020820 */ /* 0x040fe20000410000 */
[----:B------:R-:W-:Y:S01]  /*10420*/  @P3 FMUL.FTZ R6, R6, 0.69314718246459960938 ;  /* 0x3f31721806063820 */ /* 0x000fe20000410000 */
[----:B0-----:R-:W-:Y:S01]  /*10430*/  @P0 FMUL.FTZ R7, R4, 0.69314718246459960938 ;  /* 0x3f31721804070820 */ /* 0x001fe20000410000 */
[----:B---3--:R-:W-:Y:S01]  /*10440*/  @P3 FMUL.FTZ R9, R9, 0.69314718246459960938 ;  /* 0x3f31721809093820 */ /* 0x008fe20000410000 */
[----:B------:R-:W-:Y:S02]  /*10450*/  IMAD.MOV.U32 R3, RZ, RZ, -0x800000 ;  /* 0xff800000ff037424 */ /* 0x000fe400078e00ff */
[----:B------:R-:W-:Y:S02]  /*10460*/  IMAD.MOV.U32 R0, RZ, RZ, -0x800000 ;  /* 0xff800000ff007424 */ /* 0x000fe400078e00ff */
[----:B------:R-:W-:Y:S01]  /*10470*/  @P0 FFMA.FTZ R3, R2, R5, R7 ;  /* 0x0000000502030223 */ /* 0x000fe20000010007 */
[----:B------:R-:W-:Y:S01]  /*10480*/  @P3 FFMA.FTZ R0, R6, R54, R9 ;  /* 0x0000003606003223 */ /* 0x000fe20000010009 */
[----:B------:R-:W-:-:S02]  /*10490*/  PLOP3.LUT P0, PT, PT, PT, PT, 0x8, 0x0 ;  /* 0x000000000000781c */ /* 0x000fc40003f0e170 */
[----:B------:R-:W-:Y:S01]  /*104a0*/  SEL R152, R152, RZ, P2 ;  /* 0x000000ff98987207 */ /* 0x000fe20001000000 */
[----:B------:R-:W-:Y:S02]  /*104b0*/  WARPGROUP.DEPBAR.LE gsb0, 0x0 ;  /* 0x00008000000079c5 */ /* 0x000fe40000010000 */
[----:B------:R3:W-:Y:S01]  /*104c0*/  @!P1 SYNCS.ARRIVE.TRANS64.RED.A1T0 RZ, [R10+URZ], RZ ;  /* 0x000000ff0aff99a7 */ /* 0x0007e2000810043f */
        /* <DEDUP_REMOVED lines=15> */
[----:B--2---:R-:W-:-:S05]  /*105c0*/  IADD3 R12, R12, 0x1, RZ ;  /* 0x000000010c0c7810 */ /* 0x004fca0007ffe0ff */
[----:B------:R3:W-:Y:S01]  /*105d0*/  STL [R1+0x98], R12 ;  /* 0x0000980c01007387 */ /* 0x0007e20000100800 */
[----:B------:R-:W-:Y:S01]  /*105e0*/  FMUL.FTZ R45, R149, R45 ;  /* 0x0000002d952d7220 */ /* 0x000fe20000410000 */
[-C--:B-1----:R-:W-:Y:S01]  /*105f0*/  FMUL.FTZ R42, R122, R8.reuse ;  /* 0x000000087a2a7220 */ /* 0x082fe20000410000 */
        /* <DEDUP_REMOVED lines=14> */
[----:B---3--:R-:W-:-:S07]  /*106e0*/  FMUL.FTZ R151, R151, R8 ;  /* 0x0000000897977220 */ /* 0x008fce0000410000 */
.L_x_464:
[----:B------:R-:W2:Y:S01]  /*106f0*/  LDL R74, [R1+0x90] ;  /* 0x00009000014a7983 */ /* 0x000ea20000100800 */
[----:B------:R-:W-:Y:S05]  /*10700*/  WARPSYNC.ALL ;  /* 0x0000000000007948 */ /* 0x000fea0003800000 */
[----:B------:R-:W1:Y:S01]  /*10710*/  S2R R2, SR_TID.X ;  /* 0x0000000000027919 */ /* 0x000e620000002100 */
[----:B------:R-:W3:Y:S01]  /*10720*/  S2UR UR5, SR_CgaCtaId ;  /* 0x00000000000579c3 */ /* 0x000ee20000008800 */
[----:B------:R-:W-:Y:S01]  /*10730*/  UMOV UR4, 0x400 ;  /* 0x0000040000047882 */ /* 0x000fe20000000000 */
[----:B------:R-:W-:Y:S01]  /*10740*/  BSSY B0, `(.L_x_515) ;  /* 0x0000249000007945 */ /* 0x000fe20003800000 */
[----:B---3--:R-:W-:Y:S01]  /*10750*/  ULEA UR4, UR5, UR4, 0x18 ;  /* 0x0000000405047291 */ /* 0x008fe2000f8ec03f */
[----:B-1----:R-:W-:-:S05]  /*10760*/  VIADD R75, R2, 0xffffff80 ;  /* 0xffffff80024b7836 */ /* 0x002fca0000000000 */
[----:B------:R-:W-:Y:S01]  /*10770*/  IMAD.U32 R2, RZ, RZ, UR4 ;  /* 0x00000004ff027e24 */ /* 0x000fe2000f8e00ff */
[----:B------:R-:W-:Y:S01]  /*10780*/  BAR.SYNC.DEFER_BLOCKING 0x5, 0x200 ;  /* 0x0148000000007b1d */ /* 0x000fe20000010000 */
[----:B------:R-:W-:-:S04]  /*10790*/  SHF.R.S32.HI R71, RZ, 0x1f, R75 ;  /* 0x0000001fff477819 */ /* 0x000fc8000001144b */
[----:B------:R-:W-:-:S04]  /*107a0*/  LEA.HI R60, R71, R75, RZ, 0x3 ;  /* 0x0000004b473c7211 */ /* 0x000fc800078f18ff */
[----:B------:R-:W-:Y:S02]  /*107b0*/  LOP3.LUT R61, R60, 0xfffffff8, RZ, 0xc0, !PT ;  /* 0xfffffff83c3d7812 */ /* 0x000fe400078ec0ff */
[----:B------:R-:W-:-:S03]  /*107c0*/  SHF.R.S32.HI R60, RZ, 0x3, R60 ;  /* 0x00000003ff3c7819 */ /* 0x000fc6000001143c */
[----:B------:R-:W-:-:S05]  /*107d0*/  IMAD.IADD R61, R75, 0x1, -R61 ;  /* 0x000000014b3d7824 */ /* 0x000fca00078e0a3d */
[----:B------:R-:W-:Y:S01]  /*107e0*/  SHF.L.U32 R59, R61, 0x3, RZ ;  /* 0x000000033d3b7819 */ /* 0x000fe200000006ff */
[----:B0-----:R0:W1:Y:S03]  /*107f0*/  LDS.128 R32, [R2+0x308d0] ;  /* 0x0308d00002207984 */ /* 0x0010660000000c00 */
[----:B------:R-:W-:Y:S01]  /*10800*/  SHF.R.S32.HI R58, RZ, 0x1f, R59 ;  /* 0x0000001fff3a7819 */ /* 0x000fe2000001143b */
[----:B------:R-:W-:Y:S06]  /*10810*/  BAR.ARV 0x4, 0x200 ;  /* 0x0108000000007b1d */ /* 0x000fec0000002000 */
[----:B--2---:R-:W-:Y:S01]  /*10820*/  SHF.R.S32.HI R64, RZ, 0x1f, R74 ;  /* 0x0000001fff407819 */ /* 0x004fe2000001144a */
[----:B------:R-:W-:-:S03]  /*10830*/  IMAD.SHL.U32 R66, R74, 0x4, RZ ;  /* 0x000000044a427824 */ /* 0x000fc600078e00ff */
[----:B------:R-:W-:Y:S01]  /*10840*/  SHF.L.U64.HI R67, R74, 0x2, R64 ;  /* 0x000000024a437819 */ /* 0x000fe20000010240 */
[----:B01----:R-:W-:Y:S06]  /*10850*/  @P0 BRA `(.L_x_516) ;  /* 0x0000001800540947 */ /* 0x003fec0003800000 */
[----:B------:R-:W2:Y:S01]  /*10860*/  LDL R4, [R1+0xac] ;  /* 0x0000ac0001047983 */ /* 0x000ea20000100800 */
[----:B------:R-:W-:-:S03]  /*10870*/  ULDC UR4, c[0x0][0xad4] ;  /* 0x0002b50000047ab9 */ /* 0x000fc60000000800 */
[----:B------:R-:W3:Y:S01]  /*10880*/  LDL.LU R62, [R1+0x94] ;  /* 0x00009400013e7983 */ /* 0x000ee20000300800 */
[----:B------:R-:W-:Y:S01]  /*10890*/  F2FP.F16.F32.PACK_AB R14, R27, R26 ;  /* 0x0000001a1b0e723e */ /* 0x000fe200000000ff */
[----:B------:R-:W-:Y:S01]  /*108a0*/  IMAD.MOV.U32 R32, RZ, RZ, RZ ;  /* 0x000000ffff207224 */ /* 0x000fe200078e00ff */
[----:B------:R-:W0:Y:S01]  /*108b0*/  S2R R5, SR_SWINHI ;  /* 0x0000000000057919 */ /* 0x000e220000002f00 */
[----:B------:R-:W-:Y:S02]  /*108c0*/  MOV R24, R2 ;  /* 0x0000000200187202 */ /* 0x000fe40000000f00 */
[----:B0----5:R-:W-:-:S03]  /*108d0*/  MOV R25, R5 ;  /* 0x0000000500197202 */ /* 0x021fc60000000f00 */
[----:B--2---:R-:W-:-:S03]  /*108e0*/  IMAD.WIDE R10, R4, 0x2, R24 ;  /* 0x00000002040a7825 */ /* 0x004fc600078e0218 */
[C---:B------:R-:W-:Y:S02]  /*108f0*/  IADD3 R63, P0, R10.reuse, 0x60, RZ ;  /* 0x000000600a3f7810 */ /* 0x040fe40007f1e0ff */
[C---:B------:R-:W-:Y:S02]  /*10900*/  IADD3 R13, P2, R10.reuse, 0x20, RZ ;  /* 0x000000200a0d7810 */ /* 0x040fe40007f5e0ff */
[----:B------:R-:W-:Y:S01]  /*10910*/  IADD3 R15, P1, R10, 0x40, RZ ;  /* 0x000000400a0f7810 */ /* 0x000fe20007f3e0ff */
[--C-:B------:R-:W-:Y:S01]  /*10920*/  IMAD.X R5, RZ, RZ, R11.reuse, P0 ;  /* 0x000000ffff057224 */ /* 0x100fe200000e060b */
[----:B---3--:R-:W-:Y:S02]  /*10930*/  ISETP.NE.AND P0, PT, R62, RZ, PT ;  /* 0x000000ff3e00720c */ /* 0x008fe40003f05270 */
[----:B------:R-:W-:Y:S01]  /*10940*/  LOP3.LUT R9, R10, 0x380, RZ, 0xc0, !PT ;  /* 0x000003800a097812 */ /* 0x000fe200078ec0ff */
[----:B------:R-:W-:Y:S01]  /*10950*/  IMAD.X R7, RZ, RZ, R11, P1 ;  /* 0x000000ffff077224 */ /* 0x000fe200008e060b */
[----:B------:R-:W-:Y:S01]  /*10960*/  SEL R70, R62, UR4, P0 ;  /* 0x000000043e467c07 */ /* 0x000fe20008000000 */
[----:B------:R-:W-:Y:S05]  /*10970*/  WARPSYNC.ALL ;  /* 0x0000000000007948 */ /* 0x000fea0003800000 */
[----:B------:R-:W-:Y:S01]  /*10980*/  LOP3.LUT R4, R13, 0x380, RZ, 0xc0, !PT ;  /* 0x000003800d047812 */ /* 0x000fe200078ec0ff */
[----:B------:R-:W-:Y:S01]  /*10990*/  ULDC.64 UR6, c[0x0][0xc08] ;  /* 0x0003020000067ab9 */ /* 0x000fe20000000a00 */
[----:B------:R-:W-:Y:S01]  /*109a0*/  LOP3.LUT R6, R15, 0x380, RZ, 0xc0, !PT ;  /* 0x000003800f067812 */ /* 0x000fe200078ec0ff */
[----:B------:R-:W-:Y:S01]  /*109b0*/  ULDC.64 UR4, c[0x0][0xc00] ;  /* 0x0003000000047ab9 */ /* 0x000fe20000000a00 */
[----:B------:R-:W-:-:S02]  /*109c0*/  LOP3.LUT R12, R63, 0x380, RZ, 0xc0, !PT ;  /* 0x000003803f0c7812 */ /* 0x000fc400078ec0ff */
[----:B------:R-:W-:Y:S02]  /*109d0*/  SHF.R.U64 R9, R9, 0x3, RZ ;  /* 0x0000000309097819 */ /* 0x000fe400000012ff */
[----:B------:R-:W-:Y:S02]  /*109e0*/  SHF.R.U64 R4, R4, 0x3, RZ ;  /* 0x0000000304047819 */ /* 0x000fe400000012ff */
[----:B------:R-:W-:Y:S02]  /*109f0*/  SHF.R.U64 R6, R6, 0x3, RZ ;  /* 0x0000000306067819 */ /* 0x000fe400000012ff */
[----:B------:R-:W-:Y:S02]  /*10a00*/  SHF.R.U64 R12, R12, 0x3, RZ ;  /* 0x000000030c0c7819 */ /* 0x000fe400000012ff */
[----:B------:R-:W-:Y:S02]  /*10a10*/  LOP3.LUT R10, R9, R10, RZ, 0x3c, !PT ;  /* 0x0000000a090a7212 */ /* 0x000fe400078e3cff */
[----:B------:R-:W-:-:S02]  /*10a20*/  LOP3.LUT R8, R4, R13, RZ, 0x3c, !PT ;  /* 0x0000000d04087212 */ /* 0x000fc400078e3cff */
[----:B------:R-:W-:Y:S02]  /*10a30*/  LOP3.LUT R6, R6, R15, RZ, 0x3c, !PT ;  /* 0x0000000f06067212 */ /* 0x000fe400078e3cff */
[----:B------:R-:W-:Y:S02]  /*10a40*/  LOP3.LUT R4, R12, R63, RZ, 0x3c, !PT ;  /* 0x0000003f0c047212 */ /* 0x000fe400078e3cff */
[----:B------:R-:W-:Y:S02]  /*10a50*/  MOV R10, R10 ;  /* 0x0000000a000a7202 */ /* 0x000fe40000000f00 */
[----:B------:R-:W-:Y:S02]  /*10a60*/  F2FP.F16.F32.PACK_AB R12, R21, R20 ;  /* 0x00000014150c723e */ /* 0x000fe400000000ff */
[----:B------:R-:W-:Y:S02]  /*10a70*/  F2FP.F16.F32.PACK_AB R13, R43, R42 ;  /* 0x0000002a2b0d723e */ /* 0x000fe400000000ff */
[----:B------:R-:W-:Y:S01]  /*10a80*/  F2FP.F16.F32.PACK_AB R15, R47, R46 ;  /* 0x0000002e2f0f723e */ /* 0x000fe200000000ff */
[----:B------:R-:W-:Y:S01]  /*10a90*/  BAR.SYNC.DEFER_BLOCKING 0x1, 0x180 ;  /* 0x0046000000007b1d */ /* 0x000fe20000010000 */
[----:B------:R-:W-:-:S02]  /*10aa0*/  IADD3.X R9, RZ, R11, RZ, P2, !PT ;  /* 0x0000000bff097210 */ /* 0x000fc400017fe4ff */
[----:B------:R-:W-:Y:S02]  /*10ab0*/  MOV R68, R6 ;  /* 0x0000000600447202 */ /* 0x000fe40000000f00 */
[----:B------:R-:W-:Y:S02]  /*10ac0*/  MOV R65, R4 ;  /* 0x0000000400417202 */ /* 0x000fe40000000f00 */
[----:B------:R-:W-:Y:S02]  /*10ad0*/  MOV R69, R8 ;  /* 0x0000000800457202 */ /* 0x000fe40000000f00 */
[----:B------:R-:W-:Y:S02]  /*10ae0*/  F2FP.F16.F32.PACK_AB R4, R29, R28 ;  /* 0x0000001c1d04723e */ /* 0x000fe400000000ff */
[----:B------:R-:W-:Y:S02]  /*10af0*/  F2FP.F16.F32.PACK_AB R5, R49, R48 ;  /* 0x000000303105723e */ /* 0x000fe400000000ff */
[----:B------:R-:W-:-:S02]  /*10b00*/  F2FP.F16.F32.PACK_AB R6, R31, R30 ;  /* 0x0000001e1f06723e */ /* 0x000fc400000000ff */
[----:B------:R-:W-:Y:S02]  /*10b10*/  F2FP.F16.F32.PACK_AB R7, R51, R50 ;  /* 0x000000323307723e */ /* 0x000fe400000000ff */
[----:B------:R-:W-:Y:S02]  /*10b20*/  F2FP.F16.F32.PACK_AB R8, R37, R36 ;  /* 0x000000242508723e */ /* 0x000fe400000000ff */
[----:B------:R-:W-:Y:S02]  /*10b30*/  F2FP.F16.F32.PACK_AB R9, R53, R52 ;  /* 0x000000343509723e */ /* 0x000fe400000000ff */
[----:B------:R-:W-:Y:S02]  /*10b40*/  F2FP.F16.F32.PACK_AB R11, R55, R54 ;  /* 0x00000036370b723e */ /* 0x000fe400000000ff */
[----:B------:R-:W-:Y:S01]  /*10b50*/  ISETP.NE.U32.AND P3, PT, RZ, UR6, PT ;  /* 0x00000006ff007c0c */ /* 0x000fe2000bf65070 */
[----:B------:R0:W-:Y:S01]  /*10b60*/  STSM.16.M88.4 [R10], R12 ;  /* 0x0000000c0a007844 */ /* 0x0001e20000000200 */
[----:B------:R-:W-:-:S02]  /*10b70*/  ISETP.NE.U32.AND P0, PT, RZ, UR4, PT ;  /* 0x00000004ff007c0c */ /* 0x000fc4000bf05070 */
[----:B------:R-:W-:Y:S01]  /*10b80*/  IADD3 R62, P1, R66, UR4, RZ ;  /* 0x00000004423e7c10 */ /* 0x000fe2000ff3e0ff */
[----:B------:R1:W-:Y:S01]  /*10b90*/  STSM.16.M88.4 [R69], R4 ;  /* 0x0000000445007844 */ /* 0x0003e20000000200 */
[----:B------:R-:W-:Y:S02]  /*10ba0*/  ISETP.NE.AND.EX P3, PT, RZ, UR7, PT, P3 ;  /* 0x00000007ff007c0c */ /* 0x000fe4000bf65330 */
[----:B------:R-:W-:Y:S02]  /*10bb0*/  ISETP.NE.AND.EX P0, PT, RZ, UR5, PT, P0 ;  /* 0x00000005ff007c0c */ /* 0x000fe4000bf05300 */
[----:B------:R-:W-:Y:S02]  /*10bc0*/  IADD3.X R63, R67, UR5, RZ, P1, !PT ;  /* 0x00000005433f7c10 */ /* 0x000fe40008ffe4ff */
[----:B0-----:R-:W-:Y:S02]  /*10bd0*/  F2FP.F16.F32.PACK_AB R10, R39, R38 ;  /* 0x00000026270a723e */ /* 0x001fe400000000ff */
[----:B------:R-:W-:-:S02]  /*10be0*/  F2FP.F16.F32.PACK_AB R12, R41, R40 ;  /* 0x00000028290c723e */ /* 0x000fc400000000ff */
[----:B------:R-:W-:Y:S01]  /*10bf0*/  F2FP.F16.F32.PACK_AB R13, R57, R56 ;  /* 0x00000038390d723e */ /* 0x000fe200000000ff */
[----:B------:R0:W-:Y:S01]  /*10c00*/  STSM.16.M88.4 [R68], R8 ;  /* 0x0000000844007844 */ /* 0x0001e20000000200 */
[----:B------:R-:W-:Y:S02]  /*10c10*/  F2FP.F16.F32.PACK_AB R14, R45, R44 ;  /* 0x0000002c2d0e723e */ /* 0x000fe400000000ff */
[----:B------:R-:W-:-:S05]  /*10c20*/  F2FP.F16.F32.PACK_AB R15, R151, R150 ;  /* 0x00000096970f723e */ /* 0x000fca00000000ff */
[----:B------:R2:W-:Y:S01]  /*10c30*/  STSM.16.M88.4 [R65], R12 ;  /* 0x0000000c41007844 */ /* 0x0005e20000000200 */
[----:B------:R-:W-:Y:S01]  /*10c40*/  BAR.SYNC.DEFER_BLOCKING 0x1, 0x180 ;  /* 0x0046000000007b1d */ /* 0x000fe20000010000 */
[----:B------:R-:W-:-:S05]  /*10c50*/  @P3 IADD3 R66, P1, R66, UR6, RZ ;  /* 0x0000000642423c10 */ /* 0x000fca000ff3e0ff */
[----:B------:R-:W-:Y:S01]  /*10c60*/  ULDC UR6, c[0x0][0xa88] ;  /* 0x0002a20000067ab9 */ /* 0x000fe20000000800 */
[----:B------:R-:W-:Y:S01]  /*10c70*/  @P3 IADD3.X R67, R67, UR7, RZ, P1, !PT ;  /* 0x0000000743433c10 */ /* 0x000fe20008ffe4ff */
[----:B-1----:R-:W-:Y:S01]  /*10c80*/  IMAD.U32 R69, RZ, RZ, UR6 ;  /* 0x00000006ff457e24 */ /* 0x002fe2000f8e00ff */
[----:B------:R-:W-:Y:S01]  /*10c90*/  ISETP.GT.AND P2, PT, R70, 0x1, PT ;  /* 0x000000014600780c */ /* 0x000fe20003f44270 */
[----:B------:R-:W-:Y:S01]  /*10ca0*/  IMAD.MOV.U32 R4, RZ, RZ, 0x9b8 ;  /* 0x000009b8ff047424 */ /* 0x000fe200078e00ff */
[----:B0-----:R-:W0:Y:S01]  /*10cb0*/  LDC R8, c[0x0][0xbe8] ;  /* 0x0002fa00ff087b82 */ /* 0x001e220000000800 */
[----:B------:R1:W5:Y:S04]  /*10cc0*/  @P0 LDG.E R32, desc[UR56][R62.64] ;  /* 0x000000383e200981 */ /* 0x000368000c1e1900 */
[----:B------:R1:W5:Y:S01]  /*10cd0*/  @P3 LDG.E R69, desc[UR56][R66.64] ;  /* 0x0000003842453981 */ /* 0x000362000c1e1900 */
[----:B------:R-:W-:-:S02]  /*10ce0*/  SEL R4, R4, 0x978, P2 ;  /* 0x0000097804047807 */ /* 0x000fc40001000000 */
[----:B------:R-:W-:Y:S02]  /*10cf0*/  LEA.HI R71, R71, R75, RZ, 0x2 ;  /* 0x0000004b47477211 */ /* 0x000fe400078f10ff */
[----:B--2---:R1:W2:Y:S01]  /*10d00*/  LDC.64 R12, c[0x0][R4+0x220] ;  /* 0x00008800040c7b82 */ /* 0x0042a20000000a00 */
[----:B0-----:R-:W-:-:S07]  /*10d10*/  ISETP.NE.AND P1, PT, R8, 0x1, PT ;  /* 0x000000010800780c */ /* 0x001fce0003f25270 */
[----:B------:R1:W0:Y:S08]  /*10d20*/  LDC.64 R14, c[0x0][R4+0x218] ;  /* 0x00008600040e7b82 */ /* 0x0002300000000a00 */
[----:B------:R1:W3:Y:S01]  /*10d30*/  LDC.64 R10, c[0x0][R4+0x228] ;  /* 0x00008a00040a7b82 */ /* 0x0002e20000000a00 */
[----:B--2---:R-:W-:Y:S05]  /*10d40*/  @P3 BRA `(.L_x_517) ;  /* 0x0000000000103947 */ /* 0x004fea0003800000 */
[----:B------:R-:W-:Y:S05]  /*10d50*/  @!P0 BRA `(.L_x_517) ;  /* 0x00000000000c8947 */ /* 0x000fea0003800000 */
[----:B------:R-:W2:Y:S04]  /*10d60*/  LDG.E R6, desc[UR56][R62.64] ;  /* 0x000000383e067981 */ /* 0x000ea8000c1e1900 */
[----:B-----5:R-:W2:Y:S02]  /*10d70*/  LDG.E R69, desc[UR56][R62.64+0x4] ;  /* 0x000004383e457981 */ /* 0x020ea4000c1e1900 */
[----:B--2---:R-:W-:-:S07]  /*10d80*/  IADD3 R69, -R6, R69, RZ ;  /* 0x0000004506457210 */ /* 0x004fce0007ffe1ff */
.L_x_517:
[----:B------:R-:W2:Y:S04]  /*10d90*/  LDL R77, [R1+0xa8] ;  /* 0x0000a800014d7983 */ /* 0x000ea80000100800 */
[----:B------:R-:W0:Y:S04]  /*10da0*/  LDL R72, [R1+0x8c] ;  /* 0x00008c0001487983 */ /* 0x000e280000100800 */
[----:B------:R-:W4:Y:S04]  /*10db0*/  LDL R76, [R1+0x9c] ;  /* 0x00009c00014c7983 */ /* 0x000f280000100800 */
[----:B------:R-:W3:Y:S01]  /*10dc0*/  LDL R70, [R1+0xa0] ;  /* 0x0000a00001467983 */ /* 0x000ee20000100800 */
[----:B------:R-:W-:Y:S01]  /*10dd0*/  LOP3.LUT R71, R71, 0xfffffffc, RZ, 0xc0, !PT ;  /* 0xfffffffc47477812 */ /* 0x000fe200078ec0ff */
[----:B-1----:R-:W1:Y:S01]  /*10de0*/  LDC.64 R4, c[0x0][R4+0x210] ;  /* 0x0000840004047b82 */ /* 0x002e620000000a00 */
[----:B------:R-:W-:-:S03]  /*10df0*/  ISETP.NE.U32.AND P0, PT, RZ, UR4, PT ;  /* 0x00000004ff007c0c */ /* 0x000fc6000bf05070 */
[----:B------:R-:W-:-:S04]  /*10e00*/  IMAD.IADD R71, R75, 0x1, -R71 ;  /* 0x000000014b477824 */ /* 0x000fc800078e0a47 */
[----:B------:R-:W1:Y:S01]  /*10e10*/  @P1 LDC R66, c[0x0][0xbec] ;  /* 0x0002fb00ff421b82 */ /* 0x000e620000000800 */
[----:B------:R-:W-:Y:S02]  /*10e20*/  LEA.HI R62, R71, R71, RZ, 0x1 ;  /* 0x00000047473e7211 */ /* 0x000fe400078f08ff */
[----:B------:R-:W-:Y:S02]  /*10e30*/  ISETP.NE.AND.EX P0, PT, RZ, UR5, PT, P0 ;  /* 0x00000005ff007c0c */ /* 0x000fe4000bf05300 */
[----:B------:R-:W-:-:S03]  /*10e40*/  LOP3.LUT R62, R62, 0x1ffffffe, RZ, 0xc0, !PT ;  /* 0x1ffffffe3e3e7812 */ /* 0x000fc600078ec0ff */
[----:B------:R-:W3:Y:S01]  /*10e50*/  @P1 LDC R73, c[0x0][0xbf0] ;  /* 0x0002fc00ff491b82 */ /* 0x000ee20000000800 */
[----:B------:R-:W-:-:S07]  /*10e60*/  SEL R9, R74, RZ, !P0 ;  /* 0x000000ff4a097207 */ /* 0x000fce0004000000 */
[----:B------:R-:W1:Y:S01]  /*10e70*/  LDC.64 R6, c[0x0][0xba8] ;  /* 0x0002ea00ff067b82 */ /* 0x000e620000000a00 */
[----:B------:R-:W-:Y:S01]  /*10e80*/  SEL R63, R64, RZ, !P0 ;  /* 0x000000ff403f7207 */ /* 0x000fe20004000000 */
[----:B------:R-:W-:Y:S01]  /*10e90*/  IMAD.IADD R62, R71, 0x1, -R62 ;  /* 0x00000001473e7824 */ /* 0x000fe200078e0a3e */
[----:B------:R-:W1:Y:S01]  /*10ea0*/  S2R R68, SR_TID.X ;  /* 0x0000000000447919 */ /* 0x000e620000002100 */
[----:B------:R-:W-:-:S04]  /*10eb0*/  IMAD R13, R13, R9, RZ ;  /* 0x000000090d0d7224 */ /* 0x000fc800078e02ff */
[C---:B------:R-:W-:Y:S02]  /*10ec0*/  IMAD R71, R12.reuse, R63, R13 ;  /* 0x0000003f0c477224 */ /* 0x040fe400078e020d */
[----:B------:R-:W-:-:S04]  /*10ed0*/  IMAD.WIDE.U32 R12, R12, R9, RZ ;  /* 0x000000090c0c7225 */ /* 0x000fc800078e00ff */
[----:B------:R-:W-:Y:S01]  /*10ee0*/  IMAD.IADD R71, R13, 0x1, R71 ;  /* 0x000000010d477824 */ /* 0x000fe200078e0247 */
[----:B-1----:R-:W1:Y:S08]  /*10ef0*/  @!P2 LDC R6, c[0x0][0xb50] ;  /* 0x0002d400ff06ab82 */ /* 0x002e700000000800 */
[----:B------:R-:W1:Y:S01]  /*10f00*/  @!P2 LDC R7, c[0x0][0xb54] ;  /* 0x0002d500ff07ab82 */ /* 0x000e620000000800 */
[----:B------:R-:W-:-:S05]  /*10f10*/  VIADD R78, R68, 0xffffff80 ;  /* 0xffffff80444e7836 */ /* 0x000fca0000000000 */
[----:B------:R-:W-:-:S04]  /*10f20*/  SHF.R.S32.HI R68, RZ, 0x1f, R78 ;  /* 0x0000001fff447819 */ /* 0x000fc8000001144e */
[----:B------:R-:W-:-:S04]  /*10f30*/  LEA.HI R68, R68, R78, RZ, 0x7 ;  /* 0x0000004e44447211 */ /* 0x000fc800078f38ff */
[----:B------:R-:W-:-:S05]  /*10f40*/  LOP3.LUT R68, R68, 0xffffff80, RZ, 0xc0, !PT ;  /* 0xffffff8044447812 */ /* 0x000fca00078ec0ff */
[----:B------:R-:W-:Y:S02]  /*10f50*/  IMAD.IADD R68, R78, 0x1, -R68 ;  /* 0x000000014e447824 */ /* 0x000fe400078e0a44 */
[----:B--2---:R-:W-:Y:S02]  /*10f60*/  IMAD R62, R62, 0x8, R77 ;  /* 0x000000083e3e7824 */ /* 0x004fe400078e024d */
[-C--:B0-----:R-:W-:Y:S02]  /*10f70*/  IMAD R67, R15, R72.reuse, RZ ;  /* 0x000000480f437224 */ /* 0x081fe400078e02ff */
[----:B------:R-:W-:-:S04]  /*10f80*/  IMAD.WIDE.U32 R14, R14, R72, RZ ;  /* 0x000000480e0e7225 */ /* 0x000fc800078e00ff */
[----:B----4-:R-:W-:Y:S01]  /*10f90*/  IMAD R65, R76, 0xc0, R62 ;  /* 0x000000c04c417824 */ /* 0x010fe200078e023e */
[----:B-----5:R-:W-:-:S03]  /*10fa0*/  IADD3 R62, P0, P3, R12, R14, R32 ;  /* 0x0000000e0c3e7210 */ /* 0x020fc60007b1e020 */
[----:B------:R-:W-:Y:S01]  /*10fb0*/  @P1 IMAD.HI.U32 R14, R65, R66, RZ ;  /* 0x00000042410e1227 */ /* 0x000fe200078e00ff */
[----:B---3--:R-:W-:Y:S02]  /*10fc0*/  SEL R63, R70, RZ, P2 ;  /* 0x000000ff463f7207 */ /* 0x008fe40001000000 */
[----:B------:R-:W-:Y:S01]  /*10fd0*/  IADD3 R64, R15, R67, RZ ;  /* 0x000000430f407210 */ /* 0x000fe20007ffe0ff */
[----:B------:R-:W-:Y:S01]  /*10fe0*/  IMAD.MOV.U32 R15, RZ, RZ, R65 ;  /* 0x000000ffff0f7224 */ /* 0x000fe200078e0041 */
[----:B------:R-:W-:Y:S01]  /*10ff0*/  @P1 SHF.R.U32.HI R15, RZ, R73, R14 ;  /* 0x00000049ff0f1219 */ /* 0x000fe2000001160e */
[-C--:B------:R-:W-:Y:S01]  /*11000*/  IMAD R67, R11, R63.reuse, RZ ;  /* 0x0000003f0b437224 */ /* 0x080fe200078e02ff */
[----:B------:R-:W-:Y:S01]  /*11010*/  SHF.R.S32.HI R11, RZ, 0x1f, R32 ;  /* 0x0000001fff0b7819 */ /* 0x000fe20000011420 */
[----:B------:R-:W-:Y:S01]  /*11020*/  IMAD.WIDE.U32 R12, R10, R63, RZ ;  /* 0x0000003f0a0c7225 */ /* 0x000fe200078e00ff */
[----:B------:R-:W-:-:S03]  /*11030*/  SHF.R.S32.HI R10, RZ, 0x1f, R15 ;  /* 0x0000001fff0a7819 */ /* 0x000fc6000001140f */
[----:B------:R-:W-:Y:S01]  /*11040*/  IMAD.MOV R14, RZ, RZ, -R15 ;  /* 0x000000ffff0e7224 */ /* 0x000fe200078e0a0f */
[----:B------:R-:W-:Y:S02]  /*11050*/  IADD3.X R63, R71, R64, R11, P0, P3 ;  /* 0x00000040473f7210 */ /* 0x000fe400007e640b */
[----:B------:R-:W-:Y:S01]  /*11060*/  IADD3 R12, P0, P3, R15, R62, R12 ;  /* 0x0000003e0f0c7210 */ /* 0x000fe20007b1e00c */
[----:B------:R-:W-:Y:S01]  /*11070*/  IMAD R15, R8, R14, R65 ;  /* 0x0000000e080f7224 */ /* 0x000fe200078e0241 */
[----:B------:R-:W-:-:S04]  /*11080*/  IADD3 R67, R13, R67, RZ ;  /* 0x000000430d437210 */ /* 0x000fc80007ffe0ff */
[----:B------:R-:W-:Y:S01]  /*11090*/  IADD3.X R13, R10, R63, R67, P0, P3 ;  /* 0x0000003f0a0d7210 */ /* 0x000fe200007e6443 */
[-C--:B------:R-:W-:Y:S01]  /*110a0*/  IMAD R5, R5, R15.reuse, RZ ;  /* 0x0000000f05057224 */ /* 0x080fe200078e02ff */
[----:B------:R-:W-:Y:S01]  /*110b0*/  SHF.R.S32.HI R63, RZ, 0x1f, R15 ;  /* 0x0000001fff3f7819 */ /* 0x000fe2000001140f */
[----:B------:R-:W-:-:S04]  /*110c0*/  IMAD.WIDE.U32 R12, R4, R15, R12 ;  /* 0x0000000f040c7225 */ /* 0x000fc800078e000c */
[----:B------:R-:W-:Y:S01]  /*110d0*/  IMAD R5, R4, R63, R5 ;  /* 0x0000003f04057224 */ /* 0x000fe200078e0205 */
[----:B-1----:R-:W-:-:S03]  /*110e0*/  LEA R14, P0, R12, R6, 0x2 ;  /* 0x000000060c0e7211 */ /* 0x002fc600078010ff */
[----:B------:R-:W-:-:S05]  /*110f0*/  IMAD.IADD R4, R13, 0x1, R5 ;  /* 0x000000010d047824 */ /* 0x000fca00078e0205 */
[----:B------:R-:W-:Y:S02]  /*11100*/  LEA.HI.X R7, R12, R7, R4, 0x2, P0 ;  /* 0x000000070c077211 */ /* 0x000fe400000f1404 */
[----:B------:R-:W-:Y:S01]  /*11110*/  SHFL.IDX PT, R4, R14, RZ, 0x1c1f ;  /* 0x001c1fff0e047589 */ /* 0x000fe200000e0000 */
[----:B------:R-:W-:-:S03]  /*11120*/  IMAD R10, R76, 0xc0, R77 ;  /* 0x000000c04c0a7824 */ /* 0x000fc600078e024d */
[----:B------:R-:W0:Y:S04]  /*11130*/  SHFL.IDX PT, R5, R7, RZ, 0x1c1f ;  /* 0x001c1fff07057589 */ /* 0x000e2800000e0000 */
[----:B------:R-:W-:Y:S04]  /*11140*/  SHFL.IDX PT, R12, R14, 0x1, 0x1c1f ;  /* 0x003c1f000e0c7f89 */ /* 0x000fe800000e0000 */
[----:B------:R-:W1:Y:S01]  /*11150*/  SHFL.IDX PT, R13, R7, 0x1, 0x1c1f ;  /* 0x003c1f00070d7f89 */ /* 0x000e6200000e0000 */
[----:B------:R-:W-:Y:S01]  /*11160*/  IMAD R63, R69, R8, RZ ;  /* 0x00000008453f7224 */ /* 0x000fe200078e02ff */
[----:B------:R-:W-:-:S02]  /*11170*/  LOP3.LUT P0, RZ, R68, 0x3, RZ, 0xc0, !PT ;  /* 0x0000000344ff7812 */ /* 0x000fc4000780c0ff */
[C---:B------:R-:W-:Y:S02]  /*11180*/  IADD3 R6, R10.reuse, 0x8, RZ ;  /* 0x000000080a067810 */ /* 0x040fe40007ffe0ff */
[-C--:B------:R-:W-:Y:S02]  /*11190*/  ISETP.GE.OR P3, PT, R10, R63.reuse, P0 ;  /* 0x0000003f0a00720c */ /* 0x080fe40000766670 */
[----:B------:R-:W-:-:S11]  /*111a0*/  ISETP.GE.OR P0, PT, R6, R63, P0 ;  /* 0x0000003f0600720c */ /* 0x000fd60000706670 */
[----:B0-----:R0:W-:Y:S04]  /*111b0*/  @!P3 ST.E desc[UR56][R4.64], R3 ;  /* 0x000000030400b985 */ /* 0x0011e8000c101938 */
[----:B-1----:R0:W-:Y:S01]  /*111c0*/  @!P0 ST.E desc[UR56][R12.64], R0 ;  /* 0x000000000c008985 */ /* 0x0021e2000c101938 */
[----:B------:R-:W-:Y:S05]  /*111d0*/  @P2 BRA `(.L_x_518) ;  /* 0x0000000400b82947 */ /* 0x000fea0003800000 */
[----:B0-----:R-:W-:Y:S01]  /*111e0*/  IMAD R3, R60, 0x40, R59 ;  /* 0x000000403c037824 */ /* 0x001fe200078e023b */
[----:B------:R-:W0:Y:S01]  /*111f0*/  @P1 LDC R0, c[0x0][0xbec] ;  /* 0x0002fb00ff001b82 */ /* 0x000e220000000800 */
[----:B------:R-:W-:Y:S02]  /*11200*/  ULDC.64 UR4, c[0x0][0xaa0] ;  /* 0x0002a80000047ab9 */ /* 0x000fe40000000a00 */
[----:B------:R-:W-:-:S03]  /*11210*/  IMAD.WIDE R24, R3, 0x2, R24 ;  /* 0x0000000203187825 */ /* 0x000fc600078e0218 */
[C---:B------:R-:W-:Y:S02]  /*11220*/  IADD3 R27, P0, R24.reuse, 0x1800, RZ ;  /* 0x00001800181b7810 */ /* 0x040fe40007f1e0ff */
[----:B------:R-:W1:Y:S01]  /*11230*/  @P1 LDC R15, c[0x0][0xbf0] ;  /* 0x0002fc00ff0f1b82 */ /* 0x000e620000000800 */
[C---:B------:R-:W-:Y:S02]  /*11240*/  IADD3 R29, P2, R24.reuse, 0x3000, RZ ;  /* 0x00003000181d7810 */ /* 0x040fe40007f5e0ff */
[----:B------:R-:W-:Y:S02]  /*11250*/  IADD3 R37, P3, R24, 0x4800, RZ ;  /* 0x0000480018257810 */ /* 0x000fe40007f7e0ff */
[----:B------:R-:W-:Y:S02]  /*11260*/  LOP3.LUT R26, R27, 0x380, RZ, 0xc0, !PT ;  /* 0x000003801b1a7812 */ /* 0x000fe400078ec0ff */
[----:B------:R-:W-:Y:S02]  /*11270*/  LOP3.LUT R28, R29, 0x380, RZ, 0xc0, !PT ;  /* 0x000003801d1c7812 */ /* 0x000fe400078ec0ff */
[----:B------:R-:W-:-:S02]  /*11280*/  LOP3.LUT R36, R37, 0x380, RZ, 0xc0, !PT ;  /* 0x0000038025247812 */ /* 0x000fc400078ec0ff */
[----:B------:R-:W-:Y:S01]  /*11290*/  LOP3.LUT R5, R24, 0x380, RZ, 0xc0, !PT ;  /* 0x0000038018057812 */ /* 0x000fe200078ec0ff */
[----:B------:R-:W-:Y:S01]  /*112a0*/  IMAD R11, R11, UR4, RZ ;  /* 0x000000040b0b7c24 */ /* 0x000fe2000f8e02ff */
[----:B------:R-:W-:Y:S02]  /*112b0*/  SHF.R.U64 R26, R26, 0x3, RZ ;  /* 0x000000031a1a7819 */ /* 0x000fe400000012ff */
[----:B------:R-:W-:Y:S02]  /*112c0*/  SHF.R.U64 R28, R28, 0x3, RZ ;  /* 0x000000031c1c7819 */ /* 0x000fe400000012ff */
[----:B------:R-:W-:Y:S02]  /*112d0*/  SHF.R.U64 R36, R36, 0x3, RZ ;  /* 0x0000000324247819 */ /* 0x000fe400000012ff */
[----:B------:R-:W-:Y:S01]  /*112e0*/  SHF.R.U64 R5, R5, 0x3, RZ ;  /* 0x0000000305057819 */ /* 0x000fe200000012ff */
[----:B------:R-:W-:Y:S01]  /*112f0*/  IMAD R3, R32, UR5, R11 ;  /* 0x0000000520037c24 */ /* 0x000fe2000f8e020b */
[----:B------:R-:W-:Y:S01]  /*11300*/  LOP3.LUT R26, R26, R27, RZ, 0x3c, !PT ;  /* 0x0000001b1a1a7212 */ /* 0x000fe200078e3cff */
[----:B------:R-:W-:Y:S01]  /*11310*/  IMAD.WIDE.U32 R10, R32, UR4, RZ ;  /* 0x00000004200a7c25 */ /* 0x000fe2000f8e00ff */
[----:B------:R-:W-:Y:S01]  /*11320*/  LOP3.LUT R28, R28, R29, RZ, 0x3c, !PT ;  /* 0x0000001d1c1c7212 */ /* 0x000fe200078e3cff */
[----:B------:R-:W-:Y:S01]  /*11330*/  ULDC.64 UR4, c[0x0][0xae8] ;  /* 0x0002ba0000047ab9 */ /* 0x000fe20000000a00 */
[----:B------:R-:W-:Y:S01]  /*11340*/  LOP3.LUT R36, R36, R37, RZ, 0x3c, !PT ;  /* 0x0000002524247212 */ /* 0x000fe200078e3cff */
[--C-:B------:R-:W-:Y:S01]  /*11350*/  IMAD.X R27, RZ, RZ, R25.reuse, P0 ;  /* 0x000000ffff1b7224 */ /* 0x100fe200000e0619 */
[----:B------:R-:W-:Y:S01]  /*11360*/  LOP3.LUT R4, R5, R24, RZ, 0x3c, !PT ;  /* 0x0000001805047212 */ /* 0x000fe200078e3cff */
[--C-:B------:R-:W-:Y:S01]  /*11370*/  IMAD.X R29, RZ, RZ, R25.reuse, P2 ;  /* 0x000000ffff1d7224 */ /* 0x100fe200010e0619 */
[----:B------:R-:W-:Y:S01]  /*11380*/  IADD3.X R37, RZ, R25, RZ, P3, !PT ;  /* 0x00000019ff257210 */ /* 0x000fe20001ffe4ff */
[----:B------:R-:W-:-:S02]  /*11390*/  IMAD.MOV.U32 R5, RZ, RZ, R25 ;  /* 0x000000ffff057224 */ /* 0x000fc400078e0019 */
[----:B------:R-:W-:Y:S01]  /*113a0*/  IMAD.IADD R11, R11, 0x1, R3 ;  /* 0x000000010b0b7824 */ /* 0x000fe200078e0203 */
[----:B------:R-:W5:Y:S01]  /*113b0*/  LD.E.128 R24, desc[UR56][R26.64] ;  /* 0x000000381a187980 */ /* 0x000f62000c101d00 */
[----:B------:R-:W-:Y:S02]  /*113c0*/  IMAD R61, R61, 0x30, R60 ;  /* 0x000000303d3d7824 */ /* 0x000fe400078e023c */
[----:B------:R-:W-:Y:S01]  /*113d0*/  IMAD.WIDE.U32 R10, R72, UR4, R10 ;  /* 0x00000004480a7c25 */ /* 0x000fe2000f8e000a */
[----:B------:R-:W5:Y:S01]  /*113e0*/  LD.E.128 R4, desc[UR56][R4.64] ;  /* 0x0000003804047980 */ /* 0x000f62000c101d00 */
[----:B------:R-:W-:-:S03]  /*113f0*/  SHF.R.S32.HI R12, RZ, 0x1f, R9 ;  /* 0x0000001fff0c7819 */ /* 0x000fc60000011409 */
[----:B------:R-:W5:Y:S01]  /*11400*/  LD.E.128 R28, desc[UR56][R28.64] ;  /* 0x000000381c1c7980 */ /* 0x000f62000c101d00 */
[----:B------:R-:W-:-:S03]  /*11410*/  IMAD R61, R76, 0xc0, R61 ;  /* 0x000000c04c3d7824 */ /* 0x000fc600078e023d */
[----:B------:R-:W5:Y:S01]  /*11420*/  LD.E.128 R36, desc[UR56][R36.64] ;  /* 0x0000003824247980 */ /* 0x000f62000c101d00 */
[----:B------:R-:W-:Y:S01]  /*11430*/  IMAD R11, R72, UR5, R11 ;  /* 0x00000005480b7c24 */ /* 0x000fe2000f8e020b */
[----:B------:R-:W-:Y:S01]  /*11440*/  ULDC.64 UR4, c[0x0][0xaf0] ;  /* 0x0002bc0000047ab9 */ /* 0x000fe20000000a00 */
[----:B------:R-:W-:Y:S01]  /*11450*/  @!PT LDS RZ, [RZ] ;  /* 0x00000000fffff984 */ /* 0x000fe20000000800 */
[----:B------:R-:W-:Y:S01]  /*11460*/  @!PT LDS RZ, [RZ] ;  /* 0x00000000fffff984 */ /* 0x000fe20000000800 */
[----:B------:R-:W-:Y:S01]  /*11470*/  @!PT LDS RZ, [RZ] ;  /* 0x00000000fffff984 */ /* 0x000fe20000000800 */
[----:B------:R-:W-:Y:S01]  /*11480*/  @!PT LDS RZ, [RZ] ;  /* 0x00000000fffff984 */ /* 0x000fe20000000800 */
[----:B------:R2:W-:Y:S06]  /*11490*/  MEMBAR.ALL.CTA ;  /* 0x0000000000007992 */ /* 0x0005ec0000008000 */
[----:B--2---:R-:W2:Y:S01]  /*114a0*/  FENCE.VIEW.ASYNC.S ;  /* 0x00000000000073c6 */ /* 0x004ea20000000000 */
[----:B------:R-:W-:-:S02]  /*114b0*/  IMAD R12, R12, UR4, RZ ;  /* 0x000000040c0c7c24 */ /* 0x000fc4000f8e02ff */
[----:B0-----:R-:W-:-:S04]  /*114c0*/  @P1 IMAD.HI.U32 R0, R61, R0, RZ ;  /* 0x000000003d001227 */ /* 0x001fc800078e00ff */
[----:B------:R-:W-:Y:S01]  /*114d0*/  IMAD.MOV.U32 R3, RZ, RZ, R61 ;  /* 0x000000ffff037224 */ /* 0x000fe200078e003d */
[----:B-1----:R-:W-:Y:S01]  /*114e0*/  @P1 SHF.R.U32.HI R3, RZ, R15, R0 ;  /* 0x0000000fff031219 */ /* 0x002fe20000011600 */
[C---:B------:R-:W-:Y:S02]  /*114f0*/  IMAD R13, R9.reuse, UR5, R12 ;  /* 0x00000005090d7c24 */ /* 0x040fe4000f8e020c */
[----:B------:R-:W-:Y:S01]  /*11500*/  IMAD.WIDE.U32 R10, R9, UR4, R10 ;  /* 0x00000004090a7c25 */ /* 0x000fe2000f8e000a */
[--C-:B------:R-:W-:Y:S01]  /*11510*/  SHF.R.S32.HI R9, RZ, 0x1f, R3.reuse ;  /* 0x0000001fff097819 */ /* 0x100fe20000011403 */
[----:B------:R-:W-:Y:S02]  /*11520*/  ULDC.64 UR4, c[0x0][0xae0] ;  /* 0x0002b80000047ab9 */ /* 0x000fe40000000a00 */
[----:B------:R-:W-:Y:S01]  /*11530*/  VIADD R0, R2, 0x30820 ;  /* 0x0003082002007836 */ /* 0x000fe20000000000 */
[----:B------:R-:W-:Y:S01]  /*11540*/  IADD3 R11, R11, R13, RZ ;  /* 0x0000000d0b0b7210 */ /* 0x000fe20007ffe0ff */
[----:B------:R-:W-:-:S03]  /*11550*/  IMAD.MOV R13, RZ, RZ, -R3 ;  /* 0x000000ffff0d7224 */ /* 0x000fc600078e0a03 */
[----:B------:R-:W-:Y:S01]  /*11560*/  PRMT R0, RZ, 0x654, R0 ;  /* 0x00000654ff007816 */ /* 0x000fe20000000000 */
[----:B------:R-:W-:Y:S02]  /*11570*/  IMAD R13, R8, R13, R61 ;  /* 0x0000000d080d7224 */ /* 0x000fe400078e023d */
[----:B------:R-:W-:Y:S01]  /*11580*/  IMAD R12, R9, UR4, RZ ;  /* 0x00000004090c7c24 */ /* 0x000fe2000f8e02ff */
[----:B--2---:R0:W-:Y:S01]  /*11590*/  SYNCS.ARRIVE.TRANS64.RED.A1T0 RZ, [R0+URZ], RZ ;  /* 0x000000ff00ff79a7 */ /* 0x0041e2000810043f */
[----:B------:R-:W-:-:S04]  /*115a0*/  IMAD.WIDE.U32 R8, R3, UR4, R10 ;  /* 0x0000000403087c25 */ /* 0x000fc8000f8e000a */
[----:B------:R-:W-:Y:S01]  /*115b0*/  IMAD R15, R3, UR5, R12 ;  /* 0x00000005030f7c24 */ /* 0x000fe2000f8e020c */
[----:B------:R-:W-:Y:S01]  /*115c0*/  ULDC.64 UR4, c[0x0][0xad8] ;  /* 0x0002b60000047ab9 */ /* 0x000fe20000000a00 */
[----:B0-----:R-:W-:Y:S02]  /*115d0*/  SHF.R.S32.HI R0, RZ, 0x1f, R13 ;  /* 0x0000001fff007819 */ /* 0x001fe4000001140d */
[----:B------:R-:W-:-:S03]  /*115e0*/  IMAD.IADD R9, R9, 0x1, R15 ;  /* 0x0000000109097824 */ /* 0x000fc600078e020f */
[----:B------:R-:W-:Y:S02]  /*115f0*/  IMAD R0, R0, UR4, RZ ;  /* 0x0000000400007c24 */ /* 0x000fe4000f8e02ff */
[----:B------:R-:W-:-:S04]  /*11600*/  IMAD.WIDE.U32 R8, R13, UR4, R8 ;  /* 0x000000040d087c25 */ /* 0x000fc8000f8e0008 */
[----:B------:R-:W-:Y:S01]  /*11610*/  IMAD R41, R13, UR5, R0 ;  /* 0x000000050d297c24 */ /* 0x000fe2000f8e0200 */
[----:B------:R-:W-:Y:S02]  /*11620*/  ULDC.64 UR4, c[0x0][0xa80] ;  /* 0x0002a00000047ab9 */ /* 0x000fe40000000a00 */
[----:B------:R-:W-:Y:S02]  /*11630*/  LEA R40, P0, R8, UR4, 0x1 ;  /* 0x0000000408287c11 */ /* 0x000fe4000f8008ff */
[----:B------:R-:W-:Y:S01]  /*11640*/  IADD3 R41, R9, R41, RZ ;  /* 0x0000002909297210 */ /* 0x000fe20007ffe0ff */
[----:B------:R-:W-:-:S03]  /*11650*/  UMOV UR4, 0xffffffff ;  /* 0xffffffff00047882 */ /* 0x000fc60000000000 */
[----:B------:R-:W-:Y:S01]  /*11660*/  LEA.HI.X R41, R8, UR5, R41, 0x1, P0 ;  /* 0x0000000508297c11 */ /* 0x000fe200080f0c29 */
[----:B------:R-:W-:Y:S06]  /*11670*/  BRA.DIV UR4, `(.L_x_519) ;  /* 0x0000008a04207947 */ /* 0x000fec000b800000 */
[----:B------:R-:W0:Y:S01]  /*11680*/  SHFL.IDX PT, R3, R40, RZ, 0x181f ;  /* 0x00181fff28037589 */ /* 0x000e2200000e0000 */
[----:B------:R-:W-:Y:S01]  /*11690*/  IMAD R42, R76, 0xc0, R60 ;  /* 0x000000c04c2a7824 */ /* 0x000fe200078e023c */
[----:B------:R-:W-:Y:S02]  /*116a0*/  ULDC UR4, c[0x0][0xac8] ;  /* 0x0002b20000047ab9 */ /* 0x000fe40000000800 */
[----:B------:R-:W1:Y:S01]  /*116b0*/  SHFL.IDX PT, R9, R40, 0x1, 0x181f ;  /* 0x00381f0028097f89 */ /* 0x000e6200000e0000 */
[C---:B------:R-:W-:Y:S01]  /*116c0*/  ISETP.GE.AND P0, PT, R59.reuse, UR4, PT ;  /* 0x000000043b007c0c */ /* 0x040fe2000bf06270 */
[C---:B------:R-:W-:Y:S02]  /*116d0*/  VIADD R12, R42.reuse, 0x30 ;  /* 0x000000302a0c7836 */ /* 0x040fe40000000000 */
[----:B------:R-:W2:Y:S01]  /*116e0*/  SHFL.IDX PT, R0, R41, RZ, 0x181f ;  /* 0x00181fff29007589 */ /* 0x000ea200000e0000 */
[CC--:B------:R-:W-:Y:S01]  /*116f0*/  ISETP.GE.OR P2, PT, R42.reuse, R63.reuse, P0 ;  /* 0x0000003f2a00720c */ /* 0x0c0fe20000746670 */
[----:B------:R-:W-:Y:S01]  /*11700*/  VIADD R20, R42, 0x60 ;  /* 0x000000602a147836 */ /* 0x000fe20000000000 */
[-C--:B------:R-:W-:Y:S01]  /*11710*/  ISETP.GE.OR P3, PT, R12, R63.reuse, P0 ;  /* 0x0000003f0c00720c */ /* 0x080fe20000766670 */
[----:B------:R-:W3:Y:S03]  /*11720*/  SHFL.IDX PT, R14, R40, 0x2, 0x181f ;  /* 0x00581f00280e7f89 */ /* 0x000ee600000e0000 */
[----:B------:R-:W-:Y:S01]  /*11730*/  ISETP.GE.OR P4, PT, R20, R63, P0 ;  /* 0x0000003f1400720c */ /* 0x000fe20000786670 */
[----:B------:R-:W4:Y:S04]  /*11740*/  SHFL.IDX PT, R8, R41, 0x1, 0x181f ;  /* 0x00381f0029087f89 */ /* 0x000f2800000e0000 */
[----:B------:R-:W4:Y:S02]  /*11750*/  SHFL.IDX PT, R10, R41, 0x2, 0x181f ;  /* 0x00581f00290a7f89 */ /* 0x000f2400000e0000 */
[----:B0-----:R-:W-:-:S02]  /*11760*/  @!P2 LEA R32, P5, R59, R3, 0x1 ;  /* 0x000000033b20a211 */ /* 0x001fc400078a08ff */
[C---:B-1----:R-:W-:Y:S02]  /*11770*/  @!P3 LEA R20, P1, R59.reuse, R9, 0x1 ;  /* 0x000000093b14b211 */ /* 0x042fe400078208ff */
[C-C-:B--2---:R-:W-:Y:S02]  /*11780*/  @!P2 LEA.HI.X R3, R59.reuse, R0, R58.reuse, 0x1, P5 ;  /* 0x000000003b03a211 */ /* 0x144fe400028f0c3a */
[----:B------:R-:W0:Y:S01]  /*11790*/  SHFL.IDX PT, R0, R41, 0x3, 0x181f ;  /* 0x00781f0029007f89 */ /* 0x000e2200000e0000 */
[C---:B---3--:R-:W-:Y:S02]  /*117a0*/  @!P4 LEA R43, P5, R59.reuse, R14, 0x1 ;  /* 0x0000000e3b2bc211 */ /* 0x048fe400078a08ff */
[----:B------:R-:W-:Y:S01]  /*117b0*/  @!P2 MOV R9, R3 ;  /* 0x000000030009a202 */ /* 0x000fe20000000f00 */
[----:B------:R-:W1:Y:S01]  /*117c0*/  SHFL.IDX PT, R14, R40, 0x3, 0x181f ;  /* 0x00781f00280e7f89 */ /* 0x000e6200000e0000 */
[C---:B----4-:R-:W-:Y:S01]  /*117d0*/  @!P3 LEA.HI.X R21, R59.reuse, R8, R58, 0x1, P1 ;  /* 0x000000083b15b211 */ /* 0x050fe200008f0c3a */
[----:B------:R-:W-:Y:S01]  /*117e0*/  @!P2 IMAD.MOV.U32 R8, RZ, RZ, R32 ;  /* 0x000000ffff08a224 */ /* 0x000fe200078e0020 */
[----:B------:R-:W-:-:S04]  /*117f0*/  @!P4 LEA.HI.X R10, R59, R10, R58, 0x1, P5 ;  /* 0x0000000a3b0ac211 */ /* 0x000fc800028f0c3a */
[----:B-----5:R2:W-:Y:S04]  /*11800*/  @!P2 ST.E.128 desc[UR56][R8.64], R4 ;  /* 0x000000040800a985 */ /* 0x0205e8000c101d38 */
[----:B------:R3:W-:Y:S01]  /*11810*/  @!P3 ST.E.128 desc[UR56][R20.64], R24 ;  /* 0x000000181400b985 */ /* 0x0007e2000c101d38 */
[----:B--2---:R-:W-:Y:S02]  /*11820*/  @!P4 IMAD.MOV.U32 R4, RZ, RZ, R43 ;  /* 0x000000ffff04c224 */ /* 0x004fe400078e002b */
[----:B------:R-:W-:-:S05]  /*11830*/  @!P4 IMAD.MOV.U32 R5, RZ, RZ, R10 ;  /* 0x000000ffff05c224 */ /* 0x000fca00078e000a */
[----:B01----:R3:W-:Y:S02]  /*11840*/  @!P4 ST.E.128 desc[UR56][R4.64], R28 ;  /* 0x0000001c0400c985 */ /* 0x0037e4000c101d38 */
.L_x_701:
[----:B------:R-:W-:-:S05]  /*11850*/  VIADD R42, R42, 0x90 ;  /* 0x000000902a2a7836 */ /* 0x000fca0000000000 */
[----:B------:R-:W-:-:S13]  /*11860*/  ISETP.GE.OR P0, PT, R42, R63, P0 ;  /* 0x0000003f2a00720c */ /* 0x000fda0000706670 */
[----:B------:R-:W-:Y:S05]  /*11870*/  @P0 BRA `(.L_x_520) ;  /* 0x0000001000d40947 */ /* 0x000fea0003800000 */
[----:B------:R-:W-:-:S04]  /*11880*/  LEA R14, P0, R59, R14, 0x1 ;  /* 0x0000000e3b0e7211 */ /* 0x000fc800078008ff */
[----:B------:R-:W-:-:S05]  /*11890*/  LEA.HI.X R15, R59, R0, R58, 0x1, P0 ;  /* 0x000000003b0f7211 */ /* 0x000fca00000f0c3a */
[----:B------:R0:W-:Y:S01]  /*118a0*/  ST.E.128 desc[UR56][R14.64], R36 ;  /* 0x000000240e007985 */ /* 0x0001e2000c101d38 */
[----:B------:R-:W-:Y:S05]  /*118b0*/  BRA `(.L_x_520) ;  /* 0x0000001000c47947 */ /* 0x000fea0003800000 */
.L_x_518:
[----:B------:R-:W-:Y:S01]  /*118c0*/  ULDC.64 UR4, c[0x0][0xb08] ;  /* 0x0002c20000047ab9 */ /* 0x000fe20000000a00 */
[----:B0-----:R-:W0:Y:S01]  /*118d0*/  @P1 LDC R12, c[0x0][0xbec] ;  /* 0x0002fb00ff0c1b82 */ /* 0x001e220000000800 */
[----:B------:R-:W-:Y:S01]  /*118e0*/  IMAD R11, R11, UR4, RZ ;  /* 0x000000040b0b7c24 */ /* 0x000fe2000f8e02ff */
[----:B------:R-:W-:Y:S01]  /*118f0*/  SHF.R.S32.HI R0, RZ, 0x1f, R9 ;  /* 0x0000001fff007819 */ /* 0x000fe20000011409 */
[----:B------:R-:W-:Y:S01]  /*11900*/  IMAD.WIDE.U32 R4, R32, UR4, RZ ;  /* 0x0000000420047c25 */ /* 0x000fe2000f8e00ff */
[----:B------:R-:W-:-:S03]  /*11910*/  ULDC.64 UR6, c[0x0][0xb30] ;  /* 0x0002cc0000067ab9 */ /* 0x000fc60000000a00 */
[----:B------:R-:W-:Y:S01]  /*11920*/  IMAD R11, R32, UR5, R11 ;  /* 0x00000005200b7c24 */ /* 0x000fe2000f8e020b */
[----:B------:R-:W1:Y:S01]  /*11930*/  @P1 LDC R13, c[0x0][0xbf0] ;  /* 0x0002fc00ff0d1b82 */ /* 0x000e620000000800 */
[----:B------:R-:W-:Y:S01]  /*11940*/  ULDC.64 UR4, c[0x0][0xb38] ;  /* 0x0002ce0000047ab9 */ /* 0x000fe20000000a00 */
[----:B------:R-:W-:Y:S02]  /*11950*/  IMAD.MOV.U32 R3, RZ, RZ, R65 ;  /* 0x000000ffff037224 */ /* 0x000fe400078e0041 */
[----:B------:R-:W-:-:S03]  /*11960*/  IADD3 R5, R5, R11, RZ ;  /* 0x0000000b05057210 */ /* 0x000fc60007ffe0ff */
[----:B------:R-:W-:-:S04]  /*11970*/  IMAD.WIDE.U32 R4, R72, UR4, R4 ;  /* 0x0000000448047c25 */ /* 0x000fc8000f8e0004 */
[----:B------:R-:W-:Y:S01]  /*11980*/  IMAD R5, R72, UR5, R5 ;  /* 0x0000000548057c24 */ /* 0x000fe2000f8e0205 */
[----:B------:R-:W-:Y:S02]  /*11990*/  ULDC.64 UR4, c[0x0][0xb40] ;  /* 0x0002d00000047ab9 */ /* 0x000fe40000000a00 */
[----:B------:R-:W-:Y:S02]  /*119a0*/  IMAD R0, R0, UR4, RZ ;  /* 0x0000000400007c24 */ /* 0x000fe4000f8e02ff */
[----:B0-----:R-:W-:-:S04]  /*119b0*/  @P1 IMAD.HI.U32 R12, R65, R12, RZ ;  /* 0x0000000c410c1227 */ /* 0x001fc800078e00ff */
[C---:B------:R-:W-:Y:S02]  /*119c0*/  IMAD R7, R9.reuse, UR5, R0 ;  /* 0x0000000509077c24 */ /* 0x040fe4000f8e0200 */
[----:B------:R-:W-:Y:S01]  /*119d0*/  IMAD.WIDE.U32 R4, R9, UR4, R4 ;  /* 0x0000000409047c25 */ /* 0x000fe2000f8e0004 */
[----:B-1----:R-:W-:Y:S01]  /*119e0*/  @P1 SHF.R.U32.HI R3, RZ, R13, R12 ;  /* 0x0000000dff031219 */ /* 0x002fe2000001160c */
[----:B------:R-:W-:Y:S02]  /*119f0*/  ULDC.64 UR4, c[0x0][0xb48] ;  /* 0x0002d20000047ab9 */ /* 0x000fe40000000a00 */
[----:B------:R-:W-:Y:S01]  /*11a00*/  IMAD.IADD R5, R5, 0x1, R7 ;  /* 0x0000000105057824 */ /* 0x000fe200078e0207 */
[--C-:B------:R-:W-:Y:S01]  /*11a10*/  SHF.R.S32.HI R0, RZ, 0x1f, R3.reuse ;  /* 0x0000001fff007819 */ /* 0x100fe20000011403 */
[----:B------:R-:W-:Y:S02]  /*11a20*/  IMAD.MOV R7, RZ, RZ, -R3 ;  /* 0x000000ffff077224 */ /* 0x000fe400078e0a03 */
[----:B------:R-:W-:-:S04]  /*11a30*/  IMAD.WIDE.U32 R4, R70, UR4, R4 ;  /* 0x0000000446047c25 */ /* 0x000fc8000f8e0004 */
[----:B------:R-:W-:Y:S02]  /*11a40*/  IMAD R0, R0, UR6, RZ ;  /* 0x0000000600007c24 */ /* 0x000fe4000f8e02ff */
[----:B------:R-:W-:Y:S01]  /*11a50*/  IMAD R5, R70, UR5, R5 ;  /* 0x0000000546057c24 */ /* 0x000fe2000f8e0205 */
[----:B------:R-:W-:Y:S01]  /*11a60*/  ULDC.64 UR4, c[0x0][0xb28] ;  /* 0x0002ca0000047ab9 */ /* 0x000fe20000000a00 */
[C---:B------:R-:W-:Y:S02]  /*11a70*/  IMAD R9, R3.reuse, UR7, R0 ;  /* 0x0000000703097c24 */ /* 0x040fe4000f8e0200 */
[----:B------:R-:W-:Y:S01]  /*11a80*/  IMAD.WIDE.U32 R4, R3, UR6, R4 ;  /* 0x0000000603047c25 */ /* 0x000fe2000f8e0004 */
[----:B------:R-:W-:-:S03]  /*11a90*/  SHF.R.S32.HI R3, RZ, 0x1f, R68 ;  /* 0x0000001fff037819 */ /* 0x000fc60000011444 */
[----:B------:R-:W-:Y:S01]  /*11aa0*/  IMAD R7, R8, R7, R65 ;  /* 0x0000000708077224 */ /* 0x000fe200078e0241 */
[----:B------:R-:W-:Y:S01]  /*11ab0*/  LEA.HI R8, R3, R68, RZ, 0x2 ;  /* 0x0000004403087211 */ /* 0x000fe200078f10ff */
[----:B------:R-:W-:Y:S01]  /*11ac0*/  VIADD R3, R2, 0x30820 ;  /* 0x0003082002037836 */ /* 0x000fe20000000000 */
[----:B------:R-:W-:Y:S02]  /*11ad0*/  IADD3 R5, R5, R9, RZ ;  /* 0x0000000905057210 */ /* 0x000fe40007ffe0ff */
[----:B------:R-:W-:Y:S02]  /*11ae0*/  SHF.R.S32.HI R0, RZ, 0x1f, R7 ;  /* 0x0000001fff007819 */ /* 0x000fe40000011407 */
[----:B------:R-:W-:Y:S01]  /*11af0*/  LOP3.LUT R9, R8, 0x7ffffffc, RZ, 0xc0, !PT ;  /* 0x7ffffffc08097812 */ /* 0x000fe200078ec0ff */
[----:B------:R-:W-:Y:S01]  /*11b00*/  IMAD.WIDE.U32 R4, R7, UR4, R4 ;  /* 0x0000000407047c25 */ /* 0x000fe2000f8e0004 */
[----:B------:R-:W-:-:S03]  /*11b10*/  PRMT R8, RZ, 0x654, R3 ;  /* 0x00000654ff087816 */ /* 0x000fc60000000003 */
[----:B------:R-:W-:Y:S01]  /*11b20*/  IMAD R0, R0, UR4, RZ ;  /* 0x0000000400007c24 */ /* 0x000fe2000f8e02ff */
[----:B------:R0:W-:Y:S01]  /*11b30*/  SYNCS.ARRIVE.TRANS64.RED.A1T0 RZ, [R8+URZ], RZ ;  /* 0x000000ff08ff79a7 */ /* 0x0001e2000810043f */
[----:B------:R-:W-:Y:S02]  /*11b40*/  IMAD.IADD R9, R68, 0x1, -R9 ;  /* 0x0000000144097824 */ /* 0x000fe400078e0a09 */
[----:B------:R-:W-:Y:S01]  /*11b50*/  IMAD R3, R7, UR5, R0 ;  /* 0x0000000507037c24 */ /* 0x000fe2000f8e0200 */
[----:B------:R-:W-:Y:S01]  /*11b60*/  ULDC.64 UR4, c[0x0][0xb00] ;  /* 0x0002c00000047ab9 */ /* 0x000fe20000000a00 */
[----:B------:R-:W-:Y:S01]  /*11b70*/  IMAD.SHL.U32 R7, R9, 0x2, RZ ;  /* 0x0000000209077824 */ /* 0x000fe200078e00ff */
[C---:B------:R-:W-:Y:S01]  /*11b80*/  LEA R0, P0, R4.reuse, UR4, 0x2 ;  /* 0x0000000404007c11 */ /* 0x040fe2000f8010ff */
[----:B------:R-:W-:Y:S01]  /*11b90*/  UMOV UR4, 0xffffffff ;  /* 0xffffffff00047882 */ /* 0x000fe20000000000 */
[----:B------:R-:W-:Y:S01]  /*11ba0*/  IADD3 R3, R5, R3, RZ ;  /* 0x0000000305037210 */ /* 0x000fe20007ffe0ff */
[C---:B------:R-:W-:Y:S01]  /*11bb0*/  VIADD R32, R7.reuse, 0x30 ;  /* 0x0000003007207836 */ /* 0x040fe20000000000 */
[C---:B------:R-:W-:Y:S01]  /*11bc0*/  IADD3 R65, R7.reuse, 0x10, RZ ;  /* 0x0000001007417810 */ /* 0x040fe20007ffe0ff */
[C---:B------:R-:W-:Y:S01]  /*11bd0*/  VIADD R60, R7.reuse, 0x38 ;  /* 0x00000038073c7836 */ /* 0x040fe20000000000 */
[----:B------:R-:W-:Y:S01]  /*11be0*/  LEA.HI.X R4, R4, UR5, R3, 0x2, P0 ;  /* 0x0000000504047c11 */ /* 0x000fe200080f1403 */
[C---:B------:R-:W-:Y:S01]  /*11bf0*/  VIADD R62, R7.reuse, 0x8 ;  /* 0x00000008073e7836 */ /* 0x040fe20000000000 */
[----:B------:R-:W-:Y:S01]  /*11c00*/  SHF.R.S32.HI R66, RZ, 0x1f, R65 ;  /* 0x0000001fff427819 */ /* 0x000fe20000011441 */
[C---:B------:R-:W-:Y:S01]  /*11c10*/  VIADD R67, R7.reuse, 0x18 ;  /* 0x0000001807437836 */ /* 0x040fe20000000000 */
[----:B------:R-:W-:Y:S01]  /*11c20*/  SHF.R.S32.HI R61, RZ, 0x1f, R60 ;  /* 0x0000001fff3d7819 */ /* 0x000fe2000001143c */
[C---:B------:R-:W-:Y:S01]  /*11c30*/  VIADD R69, R7.reuse, 0x20 ;  /* 0x0000002007457836 */ /* 0x040fe20000000000 */
[----:B------:R-:W-:Y:S01]  /*11c40*/  SHF.R.S32.HI R64, RZ, 0x1f, R62 ;  /* 0x0000001fff407819 */ /* 0x000fe2000001143e */
[----:B------:R-:W-:Y:S01]  /*11c50*/  VIADD R71, R7, 0x28 ;  /* 0x0000002807477836 */ /* 0x000fe20000000000 */
[----:B------:R-:W-:-:S02]  /*11c60*/  SHF.R.S32.HI R68, RZ, 0x1f, R67 ;  /* 0x0000001fff447819 */ /* 0x000fc40000011443 */
[----:B------:R-:W-:Y:S02]  /*11c70*/  SHF.R.S32.HI R70, RZ, 0x1f, R69 ;  /* 0x0000001fff467819 */ /* 0x000fe40000011445 */
[----:B------:R-:W-:Y:S02]  /*11c80*/  SHF.R.S32.HI R72, RZ, 0x1f, R71 ;  /* 0x0000001fff487819 */ /* 0x000fe40000011447 */
[----:B------:R-:W-:Y:S01]  /*11c90*/  SHF.R.S32.HI R73, RZ, 0x1f, R32 ;  /* 0x0000001fff497819 */ /* 0x000fe20000011420 */
[----:B0-----:R-:W-:Y:S06]  /*11ca0*/  BRA.DIV UR4, `(.L_x_521) ;  /* 0x00000086049c7947 */ /* 0x001fec000b800000 */
[----:B------:R0:W1:Y:S04]  /*11cb0*/  SHFL.IDX PT, R3, R4, RZ, 0x1c1f ;  /* 0x001c1fff04037589 */ /* 0x00006800000e0000 */
[----:B------:R0:W2:Y:S02]  /*11cc0*/  SHFL.IDX PT, R14, R0, RZ, 0x1c1f ;  /* 0x001c1fff000e7589 */ /* 0x0000a400000e0000 */
.L_x_704:
[----:B------:R-:W-:Y:S01]  /*11cd0*/  ISETP.GE.AND P0, PT, R10, R63, PT ;  /* 0x0000003f0a00720c */ /* 0x000fe20003f06270 */
[----:B------:R-:W-:-:S12]  /*11ce0*/  BSSY B1, `(.L_x_522) ;  /* 0x0000023000017945 */ /* 0x000fd80003800000 */
[----:B------:R-:W-:Y:S05]  /*11cf0*/  @P0 BRA `(.L_x_523) ;  /* 0x0000000000840947 */ /* 0x000fea0003800000 */
[----:B------:R-:W-:Y:S02]  /*11d00*/  ULDC UR4, c[0x0][0xac8] ;  /* 0x0002b20000047ab9 */ /* 0x000fe40000000800 */
[----:B------:R-:W-:Y:S02]  /*11d10*/  ISETP.GE.AND P3, PT, R7, UR4, PT ;  /* 0x0000000407007c0c */ /* 0x000fe4000bf66270 */
[----:B------:R-:W-:Y:S02]  /*11d20*/  ISETP.GE.AND P1, PT, R62, UR4, PT ;  /* 0x000000043e007c0c */ /* 0x000fe4000bf26270 */
[----:B------:R-:W-:Y:S02]  /*11d30*/  ISETP.GE.AND P0, PT, R65, UR4, PT ;  /* 0x0000000441007c0c */ /* 0x000fe4000bf06270 */
[----:B------:R-:W-:-:S07]  /*11d40*/  ISETP.GE.AND P4, PT, R67, UR4, PT ;  /* 0x0000000443007c0c */ /* 0x000fce000bf86270 */
[-C--:B-1----:R-:W-:Y:S02]  /*11d50*/  @!P3 MOV R15, R3.reuse ;  /* 0x00000003000fb202 */ /* 0x082fe40000000f00 */
[CC--:B--2---:R-:W-:Y:S02]  /*11d60*/  @!P1 LEA R10, P5, R62.reuse, R14.reuse, 0x2 ;  /* 0x0000000e3e0a9211 */ /* 0x0c4fe400078a10ff */
[----:B------:R-:W-:Y:S01]  /*11d70*/  @!P0 LEA R12, P2, R65, R14, 0x2 ;  /* 0x0000000e410c8211 */ /* 0x000fe200078410ff */
[----:B------:R-:W-:Y:S01]  /*11d80*/  @!P3 IMAD.WIDE R8, R7, 0x4, R14 ;  /* 0x000000040708b825 */ /* 0x000fe200078e020e */
[-C--:B------:R-:W-:Y:S02]  /*11d90*/  @!P1 LEA.HI.X R11, R62, R3.reuse, R64, 0x2, P5 ;  /* 0x000000033e0b9211 */ /* 0x080fe400028f1440 */
[----:B------:R-:W-:Y:S02]  /*11da0*/  @!P0 LEA.HI.X R13, R65, R3, R66, 0x2, P2 ;  /* 0x00000003410d8211 */ /* 0x000fe400010f1442 */
[----:B------:R1:W-:Y:S01]  /*11db0*/  @!P3 ST.E.64 desc[UR56][R8.64], R20 ;  /* 0x000000140800b985 */ /* 0x0003e2000c101b38 */
[----:B------:R-:W-:-:S02]  /*11dc0*/  ISETP.GE.AND P3, PT, R69, UR4, PT ;  /* 0x0000000445007c0c */ /* 0x000fc4000bf66270 */
[----:B------:R-:W-:Y:S01]  /*11dd0*/  ISETP.GE.AND P2, PT, R71, UR4, PT ;  /* 0x0000000447007c0c */ /* 0x000fe2000bf46270 */
[----:B------:R2:W-:Y:S01]  /*11de0*/  @!P1 ST.E.64 desc[UR56][R10.64], R26 ;  /* 0x0000001a0a009985 */ /* 0x0005e2000c101b38 */
[C---:B------:R-:W-:Y:S02]  /*11df0*/  @!P4 LEA R24, P5, R67.reuse, R14, 0x2 ;  /* 0x0000000e4318c211 */ /* 0x040fe400078a10ff */
[----:B------:R-:W-:Y:S01]  /*11e00*/  ISETP.GE.AND P1, PT, R32, UR4, PT ;  /* 0x0000000420007c0c */ /* 0x000fe2000bf26270 */
[----:B------:R3:W-:Y:S01]  /*11e10*/  @!P0 ST.E.64 desc[UR56][R12.64], R28 ;  /* 0x0000001c0c008985 */ /* 0x0007e2000c101b38 */
[----:B------:R-:W-:Y:S02]  /*11e20*/  ISETP.GE.AND P0, PT, R60, UR4, PT ;  /* 0x000000043c007c0c */ /* 0x000fe4000bf06270 */
[----:B------:R-:W-:-:S03]  /*11e30*/  @!P4 LEA.HI.X R25, R67, R3, R68, 0x2, P5 ;  /* 0x000000034319c211 */ /* 0x000fc600028f1444 */
[-C--:B------:R-:W-:Y:S02]  /*11e40*/  @!P3 LEA R58, P5, R69, R14.reuse, 0x2 ;  /* 0x0000000e453ab211 */ /* 0x080fe400078a10ff */
[----:B------:R3:W-:Y:S01]  /*11e50*/  @!P4 ST.E.64 desc[UR56][R24.64], R30 ;  /* 0x0000001e1800c985 */ /* 0x0007e2000c101b38 */
[-C--:B-1----:R-:W-:Y:S02]  /*11e60*/  @!P2 LEA R8, P4, R71, R14.reuse, 0x2 ;  /* 0x0000000e4708a211 */ /* 0x082fe400078810ff */
[-C--:B------:R-:W-:Y:S02]  /*11e70*/  @!P3 LEA.HI.X R59, R69, R3.reuse, R70, 0x2, P5 ;  /* 0x00000003453bb211 */ /* 0x080fe400028f1446 */
[-C--:B--2---:R-:W-:Y:S02]  /*11e80*/  @!P1 LEA R10, P5, R32, R14.reuse, 0x2 ;  /* 0x0000000e200a9211 */ /* 0x084fe400078a10ff */
[----:B------:R-:W-:Y:S01]  /*11e90*/  @!P2 LEA.HI.X R9, R71, R3, R72, 0x2, P4 ;  /* 0x000000034709a211 */ /* 0x000fe200020f1448 */
[----:B------:R3:W-:Y:S01]  /*11ea0*/  @!P3 ST.E.64 desc[UR56][R58.64], R36 ;  /* 0x000000243a00b985 */ /* 0x0007e2000c101b38 */
[----:B------:R-:W-:-:S02]  /*11eb0*/  @!P0 LEA R14, P4, R60, R14, 0x2 ;  /* 0x0000000e3c0e8211 */ /* 0x000fc400078810ff */
[-C--:B------:R-:W-:Y:S01]  /*11ec0*/  @!P1 LEA.HI.X R11, R32, R3.reuse, R73, 0x2, P5 ;  /* 0x00000003200b9211 */ /* 0x080fe200028f1449 */
[----:B------:R3:W-:Y:S01]  /*11ed0*/  @!P2 ST.E.64 desc[UR56][R8.64], R38 ;  /* 0x000000260800a985 */ /* 0x0007e2000c101b38 */
[----:B------:R-:W-:-:S03]  /*11ee0*/  @!P0 LEA.HI.X R15, R60, R3, R61, 0x2, P4 ;  /* 0x000000033c0f8211 */ /* 0x000fc600020f143d */
[----:B------:R3:W-:Y:S04]  /*11ef0*/  @!P1 ST.E.64 desc[UR56][R10.64], R40 ;  /* 0x000000280a009985 */ /* 0x0007e8000c101b38 */
[----:B------:R3:W-:Y:S02]  /*11f00*/  @!P0 ST.E.64 desc[UR56][R14.64], R44 ;  /* 0x0000002c0e008985 */ /* 0x0007e4000c101b38 */
.L_x_523:
[----:B------:R-:W-:Y:S05]  /*11f10*/  BSYNC B1 ;  /* 0x0000000000017941 */ /* 0x000fea0003800000 */
.L_x_522:
[----:B------:R-:W-:-:S03]  /*11f20*/  UMOV UR4, 0xffffffff ;  /* 0xffffffff00047882 */ /* 0x000fc60000000000 */
[----:B------:R-:W-:Y:S05]  /*11f30*/  BRA.DIV UR4, `(.L_x_524) ;  /* 0x00000086042c7947 */ /* 0x000fea000b800000 */
[----:B-1----:R1:W4:Y:S04]  /*11f40*/  SHFL.IDX PT, R3, R4, 0x1, 0x1c1f ;  /* 0x003c1f0004037f89 */ /* 0x00232800000e0000 */
[----:B--23--:R1:W2:Y:S02]  /*11f50*/  SHFL.IDX PT, R14, R0, 0x1, 0x1c1f ;  /* 0x003c1f00000e7f89 */ /* 0x00c2a400000e0000 */
.L_x_708:
[----:B------:R-:W-:-:S13]  /*11f60*/  ISETP.GE.AND P0, PT, R6, R63, PT ;  /* 0x0000003f0600720c */ /* 0x000fda0003f06270 */
[----:B------:R-:W-:Y:S05]  /*11f70*/  @P0 BRA `(.L_x_520) ;  /* 0x0000000c00140947 */ /* 0x000fea0003800000 */
[----:B------:R-:W-:Y:S02]  /*11f80*/  ULDC UR4, c[0x0][0xac8] ;  /* 0x0002b20000047ab9 */ /* 0x000fe40000000800 */
[----:B------:R-:W-:Y:S02]  /*11f90*/  ISETP.GE.AND P4, PT, R7, UR4, PT ;  /* 0x0000000407007c0c */ /* 0x000fe4000bf86270 */
[----:B------:R-:W-:Y:S02]  /*11fa0*/  ISETP.GE.AND P5, PT, R62, UR4, PT ;  /* 0x000000043e007c0c */ /* 0x000fe4000bfa6270 */
[----:B------:R-:W-:Y:S02]  /*11fb0*/  ISETP.GE.AND P0, PT, R65, UR4, PT ;  /* 0x0000000441007c0c */ /* 0x000fe4000bf06270 */
[----:B------:R-:W-:Y:S02]  /*11fc0*/  ISETP.GE.AND P1, PT, R67, UR4, PT ;  /* 0x0000000443007c0c */ /* 0x000fe4000bf26270 */
[----:B------:R-:W-:-:S05]  /*11fd0*/  ISETP.GE.AND P2, PT, R69, UR4, PT ;  /* 0x0000000445007c0c */ /* 0x000fca000bf46270 */
[----:B----4-:R-:W-:Y:S02]  /*11fe0*/  @!P4 IMAD.MOV.U32 R15, RZ, RZ, R3 ;  /* 0x000000ffff0fc224 */ /* 0x010fe400078e0003 */
[----:B--2---:R-:W-:Y:S01]  /*11ff0*/  @!P5 LEA R6, P3, R62, R14, 0x2 ;  /* 0x0000000e3e06d211 */ /* 0x004fe200078610ff */
[----:B01----:R-:W-:-:S03]  /*12000*/  @!P4 IMAD.WIDE R4, R7, 0x4, R14 ;  /* 0x000000040704c825 */ /* 0x003fc600078e020e */
[----:B------:R-:W-:Y:S02]  /*12010*/  @!P5 LEA.HI.X R7, R62, R3, R64, 0x2, P3 ;  /* 0x000000033e07d211 */ /* 0x000fe400018f1440 */
[----:B------:R-:W-:Y:S01]  /*12020*/  ISETP.GE.AND P3, PT, R71, UR4, PT ;  /* 0x0000000447007c0c */ /* 0x000fe2000bf66270 */
[----:B------:R0:W-:Y:S01]  /*12030*/  @!P4 ST.E.64 desc[UR56][R4.64], R42 ;  /* 0x0000002a0400c985 */ /* 0x0001e2000c101b38 */
[----:B------:R-:W-:-:S03]  /*12040*/  @!P0 LEA R8, P4, R65, R14, 0x2 ;  /* 0x0000000e41088211 */ /* 0x000fc600078810ff */
[----:B------:R3:W-:Y:S01]  /*12050*/  @!P5 ST.E.64 desc[UR56][R6.64], R46 ;  /* 0x0000002e0600d985 */ /* 0x0007e2000c101b38 */
[-C--:B------:R-:W-:Y:S02]  /*12060*/  @!P1 LEA R10, P5, R67, R14.reuse, 0x2 ;  /* 0x0000000e430a9211 */ /* 0x080fe400078a10ff */
[-C--:B------:R-:W-:Y:S02]  /*12070*/  @!P0 LEA.HI.X R9, R65, R3.reuse, R66, 0x2, P4 ;  /* 0x0000000341098211 */ /* 0x080fe400020f1442 */
[----:B------:R-:W-:Y:S02]  /*12080*/  ISETP.GE.AND P4, PT, R32, UR4, PT ;  /* 0x0000000420007c0c */ /* 0x000fe4000bf86270 */
[-C--:B------:R-:W-:Y:S01]  /*12090*/  @!P1 LEA.HI.X R11, R67, R3.reuse, R68, 0x2, P5 ;  /* 0x00000003430b9211 */ /* 0x080fe200028f1444 */
[----:B------:R3:W-:Y:S01]  /*120a0*/  @!P0 ST.E.64 desc[UR56][R8.64], R48 ;  /* 0x0000003008008985 */ /* 0x0007e2000c101b38 */
[C---:B------:R-:W-:Y:S02]  /*120b0*/  @!P2 LEA R12, P5, R69.reuse, R14, 0x2 ;  /* 0x0000000e450ca211 */ /* 0x040fe400078a10ff */
[----:B------:R-:W-:Y:S01]  /*120c0*/  ISETP.GE.AND P0, PT, R60, UR4, PT ;  /* 0x000000043c007c0c */ /* 0x000fe2000bf06270 */
[----:B------:R3:W-:Y:S01]  /*120d0*/  @!P1 ST.E.64 desc[UR56][R10.64], R50 ;  /* 0x000000320a009985 */ /* 0x0007e2000c101b38 */
[----:B------:R-:W-:-:S02]  /*120e0*/  @!P2 LEA.HI.X R13, R69, R3, R70, 0x2, P5 ;  /* 0x00000003450da211 */ /* 0x000fc400028f1446 */
[----:B------:R-:W-:-:S03]  /*120f0*/  @!P3 LEA R20, P5, R71, R14, 0x2 ;  /* 0x0000000e4714b211 */ /* 0x000fc600078a10ff */
[----:B------:R3:W-:Y:S01]  /*12100*/  @!P2 ST.E.64 desc[UR56][R12.64], R52 ;  /* 0x000000340c00a985 */ /* 0x0007e2000c101b38 */
[----:B------:R-:W-:Y:S02]  /*12110*/  @!P3 LEA.HI.X R21, R71, R3, R72, 0x2, P5 ;  /* 0x000000034715b211 */ /* 0x000fe400028f1448 */
[----:B0-----:R-:W-:-:S03]  /*12120*/  @!P4 LEA R4, P5, R32, R14, 0x2 ;  /* 0x0000000e2004c211 */ /* 0x001fc600078a10ff */
[----:B------:R3:W-:Y:S01]  /*12130*/  @!P3 ST.E.64 desc[UR56][R20.64], R54 ;  /* 0x000000361400b985 */ /* 0x0007e2000c101b38 */
[----:B------:R-:W-:-:S05]  /*12140*/  @!P4 LEA.HI.X R5, R32, R3, R73, 0x2, P5 ;  /* 0x000000032005c211 */ /* 0x000fca00028f1449 */
[----:B------:R3:W-:Y:S01]  /*12150*/  @!P4 ST.E.64 desc[UR56][R4.64], R56 ;  /* 0x000000380400c985 */ /* 0x0007e2000c101b38 */
[----:B------:R-:W-:Y:S05]  /*12160*/  @P0 BRA `(.L_x_520) ;  /* 0x0000000800980947 */ /* 0x000fea0003800000 */
[----:B------:R-:W-:-:S04]  /*12170*/  LEA R14, P0, R60, R14, 0x2 ;  /* 0x0000000e3c0e7211 */ /* 0x000fc800078010ff */
[----:B------:R-:W-:-:S05]  /*12180*/  LEA.HI.X R15, R60, R3, R61, 0x2, P0 ;  /* 0x000000033c0f7211 */ /* 0x000fca00000f143d */
[----:B------:R0:W-:Y:S01]  /*12190*/  ST.E.64 desc[UR56][R14.64], R150 ;  /* 0x000000960e007985 */ /* 0x0001e2000c101b38 */
[----:B------:R-:W-:Y:S05]  /*121a0*/  BRA `(.L_x_520) ;  /* 0x0000000800887947 */ /* 0x000fea0003800000 */
.L_x_516:
[----:B------:R-:W2:Y:S01]  /*121b0*/  LDL R8, [R1+0x94] ;  /* 0x0000940001087983 */ /* 0x000ea20000100800 */
[----:B------:R-:W-:Y:S01]  /*121c0*/  ULDC.64 UR6, c[0x0][0xc08] ;  /* 0x0003020000067ab9 */ /* 0x000fe20000000a00 */
[----:B------:R-:W-:Y:S01]  /*121d0*/  ULDC.64 UR4, c[0x0][0xc00] ;  /* 0x0003000000047ab9 */ /* 0x000fe20000000a00 */
[----:B------:R-:W-:Y:S01]  /*121e0*/  ISETP.NE.U32.AND P1, PT, RZ, UR6, PT ;  /* 0x00000006ff007c0c */ /* 0x000fe2000bf25070 */
[----:B------:R-:W-:Y:S01]  /*121f0*/  IMAD.MOV.U32 R3, RZ, RZ, RZ ;  /* 0x000000ffff037224 */ /* 0x000fe200078e00ff */
[----:B------:R-:W-:Y:S02]  /*12200*/  ISETP.NE.U32.AND P0, PT, RZ, UR4, PT ;  /* 0x00000004ff007c0c */ /* 0x000fe4000bf05070 */
[----:B------:R-:W-:Y:S02]  /*12210*/  ISETP.NE.AND.EX P1, PT, RZ, UR7, PT, P1 ;  /* 0x00000007ff007c0c */ /* 0x000fe4000bf25310 */
[----:B------:R-:W-:Y:S02]  /*12220*/  IADD3 R4, P2, R66, UR4, RZ ;  /* 0x0000000442047c10 */ /* 0x000fe4000ff5e0ff */
[----:B------:R-:W-:-:S02]  /*12230*/  ISETP.NE.AND.EX P0, PT, RZ, UR5, PT, P0 ;  /* 0x00000005ff007c0c */ /* 0x000fc4000bf05300 */
[----:B------:R-:W-:Y:S01]  /*12240*/  IADD3.X R5, R67, UR5, RZ, P2, !PT ;  /* 0x0000000543057c10 */ /* 0x000fe200097fe4ff */
[----:B------:R-:W-:Y:S02]  /*12250*/  ULDC UR4, c[0x0][0xa88] ;  /* 0x0002a20000047ab9 */ /* 0x000fe40000000800 */
[----:B------:R-:W-:-:S04]  /*12260*/  IMAD.U32 R21, RZ, RZ, UR4 ;  /* 0x00000004ff157e24 */ /* 0x000fc8000f8e00ff */
[----:B------:R-:W-:-:S04]  /*12270*/  @P1 IADD3 R6, P2, R66, UR6, RZ ;  /* 0x0000000642061c10 */ /* 0x000fc8000ff5e0ff */
[----:B------:R-:W-:Y:S01]  /*12280*/  @P1 IADD3.X R7, R67, UR7, RZ, P2, !PT ;  /* 0x0000000743071c10 */ /* 0x000fe200097fe4ff */
[----:B------:R0:W5:Y:S04]  /*12290*/  @P0 LDG.E R3, desc[UR56][R4.64] ;  /* 0x0000003804030981 */ /* 0x000168000c1e1900 */
[----:B------:R0:W5:Y:S01]  /*122a0*/  @P1 LDG.E R21, desc[UR56][R6.64] ;  /* 0x0000003806151981 */ /* 0x000162000c1e1900 */
[----:B------:R-:W-:Y:S02]  /*122b0*/  ISETP.GT.AND P3, PT, R75, 0xbf, PT ;  /* 0x000000bf4b00780c */ /* 0x000fe40003f64270 */
[----:B--2---:R-:W-:-:S13]  /*122c0*/  ISETP.NE.AND P2, PT, R8, RZ, PT ;  /* 0x000000ff0800720c */ /* 0x004fda0003f45270 */
[----:B------:R-:W1:Y:S02]  /*122d0*/  @!P2 LDC R8, c[0x0][0xad4] ;  /* 0x0002b500ff08ab82 */ /* 0x000e640000000800 */
[----:B-1----:R0:W-:Y:S01]  /*122e0*/  @!P2 STL [R1+0x94], R8 ;  /* 0x000094080100a387 */ /* 0x0021e20000100800 */
[----:B------:R-:W-:Y:S01]  /*122f0*/  ISETP.GT.AND P2, PT, R8, 0x1, PT ;  /* 0x000000010800780c */ /* 0x000fe20003f44270 */
[----:B------:R-:W-:-:S12]  /*12300*/  @P1 BRA `(.L_x_525) ;  /* 0x0000000000101947 */ /* 0x000fd80003800000 */
[----:B------:R-:W-:Y:S05]  /*12310*/  @!P0 BRA `(.L_x_525) ;  /* 0x00000000000c8947 */ /* 0x000fea0003800000 */
[----:B------:R-:W2:Y:S04]  /*12320*/  LDG.E R0, desc[UR56][R4.64] ;  /* 0x0000003804007981 */ /* 0x000ea8000c1e1900 */
[----:B-----5:R-:W2:Y:S02]  /*12330*/  LDG.E R21, desc[UR56][R4.64+0x4] ;  /* 0x0000043804157981 */ /* 0x020ea4000c1e1900 */
[----:B--2---:R-:W-:-:S07]  /*12340*/  IADD3 R21, -R0, R21, RZ ;  /* 0x0000001500157210 */ /* 0x004fce0007ffe1ff */
.L_x_525:
[----:B------:R-:W-:Y:S01]  /*12350*/  BSSY B1, `(.L_x_526) ;  /* 0x000003a000017945 */ /* 0x000fe20003800000 */
[----:B------:R-:W-:Y:S02]  /*12360*/  SEL R31, R74, RZ, !P0 ;  /* 0x000000ff4a1f7207 */ /* 0x000fe40004000000 */
[----:B------:R-:W-:Y:S02]  /*12370*/  SEL R64, R64, RZ, !P0 ;  /* 0x000000ff40407207 */ /* 0x000fe40004000000 */
[----:B-----5:R-:W-:Y:S01]  /*12380*/  SHF.R.S32.HI R24, RZ, 0x1f, R3 ;  /* 0x0000001fff187819 */ /* 0x020fe20000011403 */
[----:B------:R-:W-:Y:S06]  /*12390*/  @P3 BRA `(.L_x_527) ;  /* 0x0000000000d43947 */ /* 0x000fec0003800000 */
[----:B------:R-:W2:Y:S01]  /*123a0*/  LDL R0, [R1+0x9c] ;  /* 0x00009c0001007983 */ /* 0x000ea20000100800 */
[----:B------:R-:W1:Y:S01]  /*123b0*/  LDC R26, c[0x0][0xbe8] ;  /* 0x0002fa00ff1a7b82 */ /* 0x000e620000000800 */
[----:B0-----:R-:W2:Y:S02]  /*123c0*/  S2R R4, SR_TID.X ;  /* 0x0000000000047919 */ /* 0x001ea40000002100 */
[----:B--2---:R-:W-:Y:S02]  /*123d0*/  IMAD R0, R0, 0xc0, R4 ;  /* 0x000000c000007824 */ /* 0x004fe400078e0204 */
[----:B-1----:R-:W-:Y:S02]  /*123e0*/  IMAD R4, R21, R26, RZ ;  /* 0x0000001a15047224 */ /* 0x002fe400078e02ff */
[----:B------:R-:W-:-:S05]  /*123f0*/  VIADD R37, R0, 0xffffff80 ;  /* 0xffffff8000257836 */ /* 0x000fca0000000000 */
[----:B------:R-:W-:-:S13]  /*12400*/  ISETP.GE.AND P0, PT, R37, R4, PT ;  /* 0x000000042500720c */ /* 0x000fda0003f06270 */
[----:B------:R-:W-:Y:S05]  /*12410*/  @P0 BRA `(.L_x_527) ;  /* 0x0000000000b40947 */ /* 0x000fea0003800000 */
[----:B------:R-:W2:Y:S01]  /*12420*/  LDL R14, [R1+0x8c] ;  /* 0x00008c00010e7983 */ /* 0x000ea20000100800 */
[----:B------:R-:W-:Y:S01]  /*12430*/  IMAD.MOV.U32 R20, RZ, RZ, 0x9b8 ;  /* 0x000009b8ff147424 */ /* 0x000fe200078e00ff */
[----:B------:R-:W-:Y:S01]  /*12440*/  ISETP.GT.AND P0, PT, R8, 0x1, PT ;  /* 0x000000010800780c */ /* 0x000fe20003f04270 */
[----:B------:R-:W0:Y:S01]  /*12450*/  LDC.64 R4, c[0x0][0xba8] ;  /* 0x0002ea00ff047b82 */ /* 0x000e220000000a00 */
[----:B------:R-:W3:Y:S01]  /*12460*/  LDL.LU R28, [R1+0xa0] ;  /* 0x0000a000011c7983 */ /* 0x000ee20000300800 */
[----:B------:R-:W-:Y:S01]  /*12470*/  ISETP.NE.AND P1, PT, R26, 0x1, PT ;  /* 0x000000011a00780c */ /* 0x000fe20003f25270 */
[----:B------:R-:W-:Y:S01]  /*12480*/  IMAD.MOV.U32 R25, RZ, RZ, R37 ;  /* 0x000000ffff197224 */ /* 0x000fe200078e0025 */
[----:B------:R-:W-:-:S04]  /*12490*/  SEL R20, R20, 0x978, P0 ;  /* 0x0000097814147807 */ /* 0x000fc80000000000 */
[----:B------:R-:W1:Y:S08]  /*124a0*/  LDC.64 R10, c[0x0][R20+0x220] ;  /* 0x00008800140a7b82 */ /* 0x000e700000000a00 */
[----:B------:R-:W2:Y:S08]  /*124b0*/  LDC.64 R8, c[0x0][R20+0x218] ;  /* 0x0000860014087b82 */ /* 0x000eb00000000a00 */
[----:B------:R-:W4:Y:S08]  /*124c0*/  LDC.64 R12, c[0x0][R20+0x228] ;  /* 0x00008a00140c7b82 */ /* 0x000f300000000a00 */
[----:B------:R-:W5:Y:S08]  /*124d0*/  @P1 LDC R0, c[0x0][0xbec] ;  /* 0x0002fb00ff001b82 */ /* 0x000f700000000800 */
[----:B------:R-:W4:Y:S08]  /*124e0*/  LDC.64 R6, c[0x0][R20+0x210] ;  /* 0x0000840014067b82 */ /* 0x000f300000000a00 */
[----:B------:R-:W4:Y:S01]  /*124f0*/  @P1 LDC R29, c[0x0][0xbf0] ;  /* 0x0002fc00ff1d1b82 */ /* 0x000f220000000800 */
[----:B-----5:R-:W-:-:S07]  /*12500*/  @P1 IMAD.HI.U32 R0, R37, R0, RZ ;  /* 0x0000000025001227 */ /* 0x020fce00078e00ff */
[----:B0-----:R-:W0:Y:S01]  /*12510*/  @!P0 LDC R4, c[0x0][0xb50] ;  /* 0x0002d400ff048b82 */ /* 0x001e220000000800 */
[----:B-1----:R-:W-:-:S07]  /*12520*/  IMAD R11, R11, R31, RZ ;  /* 0x0000001f0b0b7224 */ /* 0x002fce00078e02ff */
[----:B------:R-:W1:Y:S01]  /*12530*/  @!P0 LDC R5, c[0x0][0xb54] ;  /* 0x0002d500ff058b82 */ /* 0x000e620000000800 */
[----:B----4-:R-:W-:Y:S01]  /*12540*/  @P1 SHF.R.U32.HI R25, RZ, R29, R0 ;  /* 0x0000001dff191219 */ /* 0x010fe20000011600 */
[----:B------:R-:W-:Y:S02]  /*12550*/  IMAD R29, R10, R64, R11 ;  /* 0x000000400a1d7224 */ /* 0x000fe400078e020b */
[-C--:B--2---:R-:W-:Y:S02]  /*12560*/  IMAD R27, R9, R14.reuse, RZ ;  /* 0x0000000e091b7224 */ /* 0x084fe400078e02ff */
[----:B------:R-:W-:Y:S01]  /*12570*/  IMAD.WIDE.U32 R8, R8, R14, RZ ;  /* 0x0000000e08087225 */ /* 0x000fe200078e00ff */
[----:B---3--:R-:W-:-:S03]  /*12580*/  SEL R11, R28, RZ, P0 ;  /* 0x000000ff1c0b7207 */ /* 0x008fc60000000000 */
[----:B------:R-:W-:Y:S01]  /*12590*/  IMAD.WIDE.U32 R14, R10, R31, RZ ;  /* 0x0000001f0a0e7225 */ /* 0x000fe200078e00ff */
[----:B------:R-:W-:-:S03]  /*125a0*/  IADD3 R27, R9, R27, RZ ;  /* 0x0000001b091b7210 */ /* 0x000fc60007ffe0ff */
[----:B------:R-:W-:Y:S01]  /*125b0*/  IMAD.MOV R10, RZ, RZ, -R25 ;  /* 0x000000ffff0a7224 */ /* 0x000fe200078e0a19 */
[----:B------:R-:W-:Y:S01]  /*125c0*/  IADD3 R0, P1, P3, R14, R8, R3 ;  /* 0x000000080e007210 */ /* 0x000fe20007b3e003 */
[----:B------:R-:W-:Y:S02]  /*125d0*/  IMAD.IADD R29, R15, 0x1, R29 ;  /* 0x000000010f1d7824 */ /* 0x000fe400078e021d */
[----:B------:R-:W-:-:S04]  /*125e0*/  IMAD.WIDE.U32 R8, R12, R11, RZ ;  /* 0x0000000b0c087225 */ /* 0x000fc800078e00ff */
[----:B------:R-:W-:Y:S02]  /*125f0*/  IMAD R13, R13, R11, RZ ;  /* 0x0000000b0d0d7224 */ /* 0x000fe400078e02ff */
[----:B------:R-:W-:Y:S01]  /*12600*/  IMAD R11, R26, R10, R37 ;  /* 0x0000000a1a0b7224 */ /* 0x000fe200078e0225 */
[----:B------:R-:W-:Y:S01]  /*12610*/  IADD3.X R10, R29, R27, R24, P1, P3 ;  /* 0x0000001b1d0a7210 */ /* 0x000fe20000fe6418 */
[----:B------:R-:W-:Y:S01]  /*12620*/  IMAD.IADD R13, R9, 0x1, R13 ;  /* 0x00000001090d7824 */ /* 0x000fe200078e020d */
[----:B------:R-:W-:Y:S01]  /*12630*/  IADD3 R8, P0, P1, R25, R0, R8 ;  /* 0x0000000019087210 */ /* 0x000fe2000791e008 */
[----:B------:R-:W-:Y:S01]  /*12640*/  IMAD R0, R7, R11, RZ ;  /* 0x0000000b07007224 */ /* 0x000fe200078e02ff */
[----:B------:R-:W-:-:S04]  /*12650*/  SHF.R.S32.HI R25, RZ, 0x1f, R25 ;  /* 0x0000001fff197819 */ /* 0x000fc80000011419 */
[----:B------:R-:W-:Y:S02]  /*12660*/  IADD3.X R9, R25, R10, R13, P0, P1 ;  /* 0x0000000a19097210 */ /* 0x000fe400007e240d */
[----:B------:R-:W-:-:S05]  /*12670*/  SHF.R.S32.HI R13, RZ, 0x1f, R11 ;  /* 0x0000001fff0d7819 */ /* 0x000fca000001140b */
[C---:B------:R-:W-:Y:S02]  /*12680*/  IMAD R13, R6.reuse, R13, R0 ;  /* 0x0000000d060d7224 */ /* 0x040fe400078e0200 */
[----:B------:R-:W-:-:S05]  /*12690*/  IMAD.WIDE.U32 R6, R6, R11, R8 ;  /* 0x0000000b06067225 */ /* 0x000fca00078e0008 */
[----:B------:R-:W-:Y:S01]  /*126a0*/  IADD3 R0, R7, R13, RZ ;  /* 0x0000000d07007210 */ /* 0x000fe20007ffe0ff */
[----:B------:R-:W-:Y:S01]  /*126b0*/  IMAD.MOV.U32 R7, RZ, RZ, -0x800000 ;  /* 0xff800000ff077424 */ /* 0x000fe200078e00ff */
[----:B0-----:R-:W-:-:S04]  /*126c0*/  LEA R4, P0, R6, R4, 0x2 ;  /* 0x0000000406047211 */ /* 0x001fc800078010ff */
[----:B-1----:R-:W-:-:S05]  /*126d0*/  LEA.HI.X R5, R6, R5, R0, 0x2, P0 ;  /* 0x0000000506057211 */ /* 0x002fca00000f1400 */
[----:B------:R1:W-:Y:S04]  /*126e0*/  STG.E desc[UR56][R4.64], R7 ;  /* 0x0000000704007986 */ /* 0x0003e8000c101938 */
.L_x_527:
[----:B------:R-:W-:Y:S05]  /*126f0*/  BSYNC B1 ;  /* 0x0000000000017941 */ /* 0x000fea0003800000 */
.L_x_526:
[----:B------:R-:W-:Y:S05]  /*12700*/  @P2 BRA `(.L_x_520) ;  /* 0x0000000400302947 */ /* 0x000fea0003800000 */
[----:B------:R-:W2:Y:S01]  /*12710*/  LDL.LU R12, [R1+0x8c] ;  /* 0x00008c00010c7983 */ /* 0x000ea20000300800 */
[----:B------:R-:W3:Y:S01]  /*12720*/  LDC R10, c[0x0][0xbe8] ;  /* 0x0002fa00ff0a7b82 */ /* 0x000ee20000000800 */
[----:B------:R-:W-:Y:S01]  /*12730*/  ULDC.64 UR4, c[0x0][0xaa0] ;  /* 0x0002a80000047ab9 */ /* 0x000fe20000000a00 */
[----:B------:R-:W-:Y:S01]  /*12740*/  IMAD R61, R61, 0x30, R60 ;  /* 0x000000303d3d7824 */ /* 0x000fe200078e023c */
[----:B------:R-:W4:Y:S01]  /*12750*/  LDL R26, [R1+0x9c] ;  /* 0x00009c00011a7983 */ /* 0x000f220000100800 */
[----:B------:R-:W-:Y:S01]  /*12760*/  IMAD R0, R24, UR4, RZ ;  /* 0x0000000418007c24 */ /* 0x000fe2000f8e02ff */
[----:B------:R-:W-:Y:S01]  /*12770*/  ULDC.64 UR6, c[0x0][0xaf0] ;  /* 0x0002bc0000067ab9 */ /* 0x000fe20000000a00 */
[----:B01----:R-:W-:-:S04]  /*12780*/  IMAD.WIDE.U32 R4, R3, UR4, RZ ;  /* 0x0000000403047c25 */ /* 0x003fc8000f8e00ff */
[----:B------:R-:W-:Y:S01]  /*12790*/  IMAD R7, R3, UR5, R0 ;  /* 0x0000000503077c24 */ /* 0x000fe2000f8e0200 */
[----:B------:R-:W-:Y:S01]  /*127a0*/  ULDC.64 UR4, c[0x0][0xae8] ;  /* 0x0002ba0000047ab9 */ /* 0x000fe20000000a00 */
[----:B------:R-:W-:Y:S02]  /*127b0*/  IMAD R6, R64, UR6, RZ ;  /* 0x0000000640067c24 */ /* 0x000fe4000f8e02ff */
[----:B------:R-:W-:Y:S01]  /*127c0*/  IMAD.IADD R5, R5, 0x1, R7 ;  /* 0x0000000105057824 */ /* 0x000fe200078e0207 */
[----:B---3--:R-:W-:-:S13]  /*127d0*/  ISETP.NE.AND P0, PT, R10, 0x1, PT ;  /* 0x000000010a00780c */ /* 0x008fda0003f05270 */
[----:B------:R-:W0:Y:S08]  /*127e0*/  @P0 LDC R9, c[0x0][0xbec] ;  /* 0x0002fb00ff090b82 */ /* 0x000e300000000800 */
[----:B------:R-:W1:Y:S01]  /*127f0*/  @P0 LDC R11, c[0x0][0xbf0] ;  /* 0x0002fc00ff0b0b82 */ /* 0x000e620000000800 */
[----:B--2---:R-:W-:-:S04]  /*12800*/  IMAD.WIDE.U32 R4, R12, UR4, R4 ;  /* 0x000000040c047c25 */ /* 0x004fc8000f8e0004 */
[----:B----4-:R-:W-:Y:S02]  /*12810*/  IMAD R8, R26, 0xc0, R61 ;  /* 0x000000c01a087824 */ /* 0x010fe400078e023d */
[----:B------:R-:W-:Y:S01]  /*12820*/  IMAD R5, R12, UR5, R5 ;  /* 0x000000050c057c24 */ /* 0x000fe2000f8e0205 */
[----:B------:R-:W-:Y:S01]  /*12830*/  ULDC.64 UR4, c[0x0][0xae0] ;  /* 0x0002b80000047ab9 */ /* 0x000fe20000000a00 */
[----:B0-----:R-:W-:-:S04]  /*12840*/  @P0 IMAD.HI.U32 R0, R8, R9, RZ ;  /* 0x0000000908000227 */ /* 0x001fc800078e00ff */
[----:B------:R-:W-:Y:S01]  /*12850*/  IMAD.MOV.U32 R3, RZ, RZ, R8 ;  /* 0x000000ffff037224 */ /* 0x000fe200078e0008 */
[----:B-1----:R-:W-:Y:S01]  /*12860*/  @P0 SHF.R.U32.HI R3, RZ, R11, R0 ;  /* 0x0000000bff030219 */ /* 0x002fe20000011600 */
[C---:B------:R-:W-:Y:S02]  /*12870*/  IMAD R9, R31.reuse, UR7, R6 ;  /* 0x000000071f097c24 */ /* 0x040fe4000f8e0206 */
[----:B------:R-:W-:Y:S01]  /*12880*/  IMAD.WIDE.U32 R4, R31, UR6, R4 ;  /* 0x000000061f047c25 */ /* 0x000fe2000f8e0004 */
[----:B------:R-:W-:Y:S01]  /*12890*/  IADD3 R7, -R3, RZ, RZ ;  /* 0x000000ff03077210 */ /* 0x000fe20007ffe1ff */
[----:B------:R-:W-:Y:S01]  /*128a0*/  ULDC.64 UR6, c[0x0][0xa80] ;  /* 0x0002a00000067ab9 */ /* 0x000fe20000000a00 */
[----:B------:R-:W-:Y:S01]  /*128b0*/  SHF.R.S32.HI R0, RZ, 0x1f, R3 ;  /* 0x0000001fff007819 */ /* 0x000fe20000011403 */
[----:B------:R-:W-:Y:S02]  /*128c0*/  IMAD.IADD R5, R5, 0x1, R9 ;  /* 0x0000000105057824 */ /* 0x000fe400078e0209 */
[----:B------:R-:W-:-:S02]  /*128d0*/  IMAD R7, R10, R7, R8 ;  /* 0x000000070a077224 */ /* 0x000fc400078e0208 */
[----:B------:R-:W-:Y:S02]  /*128e0*/  IMAD R0, R0, UR4, RZ ;  /* 0x0000000400007c24 */ /* 0x000fe4000f8e02ff */
[----:B------:R-:W-:-:S04]  /*128f0*/  IMAD.WIDE.U32 R4, R3, UR4, R4 ;  /* 0x0000000403047c25 */ /* 0x000fc8000f8e0004 */
[----:B------:R-:W-:Y:S01]  /*12900*/  IMAD R9, R3, UR5, R0 ;  /* 0x0000000503097c24 */ /* 0x000fe2000f8e0200 */
[----:B------:R-:W-:Y:S01]  /*12910*/  SHF.R.S32.HI R0, RZ, 0x1f, R7 ;  /* 0x0000001fff007819 */ /* 0x000fe20000011407 */
[----:B------:R-:W-:Y:S02]  /*12920*/  ULDC.64 UR4, c[0x0][0xad8] ;  /* 0x0002b60000047ab9 */ /* 0x000fe40000000a00 */
[----:B------:R-:W-:Y:S02]  /*12930*/  IMAD.IADD R5, R5, 0x1, R9 ;  /* 0x0000000105057824 */ /* 0x000fe400078e0209 */
[----:B------:R-:W-:Y:S02]  /*12940*/  IMAD R0, R0, UR4, RZ ;  /* 0x0000000400007c24 */ /* 0x000fe4000f8e02ff */
[----:B------:R-:W-:Y:S01]  /*12950*/  IMAD.WIDE.U32 R4, R7, UR4, R4 ;  /* 0x0000000407047c25 */ /* 0x000fe2000f8e0004 */
[----:B------:R-:W-:Y:S02]  /*12960*/  ULDC UR4, c[0x0][0xac8] ;  /* 0x0002b20000047ab9 */ /* 0x000fe40000000800 */
[----:B------:R-:W-:Y:S01]  /*12970*/  ISETP.GE.AND P0, PT, R59, UR4, PT ;  /* 0x000000043b007c0c */ /* 0x000fe2000bf06270 */
[----:B------:R-:W-:Y:S01]  /*12980*/  IMAD R3, R7, UR5, R0 ;  /* 0x0000000507037c24 */ /* 0x000fe2000f8e0200 */
[----:B------:R-:W-:Y:S01]  /*12990*/  LEA R7, P1, R4, UR6, 0x1 ;  /* 0x0000000604077c11 */ /* 0x000fe2000f8208ff */
[----:B------:R-:W-:-:S02]  /*129a0*/  UMOV UR4, 0xffffffff ;  /* 0xffffffff00047882 */ /* 0x000fc40000000000 */
[----:B------:R-:W-:-:S05]  /*129b0*/  IMAD.IADD R3, R5, 0x1, R3 ;  /* 0x0000000105037824 */ /* 0x000fca00078e0203 */
[----:B------:R-:W-:Y:S01]  /*129c0*/  LEA.HI.X R20, R4, UR7, R3, 0x1, P1 ;  /* 0x0000000704147c11 */ /* 0x000fe200088f0c03 */
[----:B------:R-:W-:Y:S06]  /*129d0*/  BRA.DIV UR4, `(.L_x_528) ;  /* 0x0000007a04cc7947 */ /* 0x000fec000b800000 */
[----:B------:R-:W0:Y:S01]  /*129e0*/  SHFL.IDX PT, R3, R7, RZ, 0x181f ;  /* 0x00181fff07037589 */ /* 0x000e2200000e0000 */
[----:B------:R-:W-:Y:S02]  /*129f0*/  IMAD R21, R21, R10, RZ ;  /* 0x0000000a15157224 */ /* 0x000fe400078e02ff */
[----:B------:R-:W-:Y:S01]  /*12a00*/  IMAD R24, R26, 0xc0, R60 ;  /* 0x000000c01a187824 */ /* 0x000fe200078e023c */
[----:B------:R-:W1:Y:S03]  /*12a10*/  SHFL.IDX PT, R0, R20, RZ, 0x181f ;  /* 0x00181fff14007589 */ /* 0x000e6600000e0000 */
[C---:B------:R-:W-:Y:S01]  /*12a20*/  VIADD R10, R24.reuse, 0x60 ;  /* 0x00000060180a7836 */ /* 0x040fe20000000000 */
[----:B------:R-:W2:Y:S01]  /*12a30*/  SHFL.IDX PT, R5, R7, 0x1, 0x181f ;  /* 0x00381f0007057f89 */ /* 0x000ea200000e0000 */
[CC--:B------:R-:W-:Y:S02]  /*12a40*/  ISETP.GE.OR P2, PT, R24.reuse, R21.reuse, P0 ;  /* 0x000000151800720c */ /* 0x0c0fe40000746670 */
[----:B------:R-:W-:Y:S01]  /*12a50*/  IADD3 R8, R24, 0x30, RZ ;  /* 0x0000003018087810 */ /* 0x000fe20007ffe0ff */
[----:B------:R-:W3:Y:S01]  /*12a60*/  SHFL.IDX PT, R14, R7, 0x2, 0x181f ;  /* 0x00581f00070e7f89 */ /* 0x000ee200000e0000 */
[----:B------:R-:W-:-:S02]  /*12a70*/  ISETP.GE.OR P4, PT, R10, R21, P0 ;  /* 0x000000150a00720c */ /* 0x000fc40000786670 */
[----:B------:R-:W-:Y:S01]  /*12a80*/  ISETP.GE.OR P3, PT, R8, R21, P0 ;  /* 0x000000150800720c */ /* 0x000fe20000766670 */
[----:B------:R-:W4:Y:S04]  /*12a90*/  SHFL.IDX PT, R4, R20, 0x1, 0x181f ;  /* 0x00381f0014047f89 */ /* 0x000f2800000e0000 */
[----:B------:R-:W5:Y:S02]  /*12aa0*/  SHFL.IDX PT, R6, R20, 0x2, 0x181f ;  /* 0x00581f0014067f89 */ /* 0x000f6400000e0000 */
[----:B0-----:R-:W-:-:S04]  /*12ab0*/  @!P2 LEA R10, P5, R59, R3, 0x1 ;  /* 0x000000033b0aa211 */ /* 0x001fc800078a08ff */
[C---:B-1----:R-:W-:Y:S02]  /*12ac0*/  @!P2 LEA.HI.X R3, R59.reuse, R0, R58, 0x1, P5 ;  /* 0x000000003b03a211 */ /* 0x042fe400028f0c3a */
[----:B------:R0:W1:Y:S01]  /*12ad0*/  SHFL.IDX PT, R0, R20, 0x3, 0x181f ;  /* 0x00781f0014007f89 */ /* 0x00006200000e0000 */
[C---:B--2---:R-:W-:Y:S02]  /*12ae0*/  @!P3 LEA R8, P1, R59.reuse, R5, 0x1 ;  /* 0x000000053b08b211 */ /* 0x044fe400078208ff */
[----:B------:R-:W-:Y:S01]  /*12af0*/  @!P2 IMAD.MOV.U32 R11, RZ, RZ, R3 ;  /* 0x000000ffff0ba224 */ /* 0x000fe200078e0003 */
[----:B---3--:R-:W-:-:S04]  /*12b00*/  @!P4 LEA R25, P5, R59, R14, 0x1 ;  /* 0x0000000e3b19c211 */ /* 0x008fc800078a08ff */
[----:B------:R0:W-:Y:S01]  /*12b10*/  @!P2 ST.E.128 desc[UR56][R10.64], RZ ;  /* 0x000000ff0a00a985 */ /* 0x0001e2000c101d38 */
[C-C-:B----4-:R-:W-:Y:S01]  /*12b20*/  @!P3 LEA.HI.X R9, R59.reuse, R4, R58.reuse, 0x1, P1 ;  /* 0x000000043b09b211 */ /* 0x150fe200008f0c3a */
[----:B------:R-:W-:Y:S02]  /*12b30*/  @!P4 IMAD.MOV.U32 R4, RZ, RZ, R25 ;  /* 0x000000ffff04c224 */ /* 0x000fe400078e0019 */
[----:B------:R0:W2:Y:S01]  /*12b40*/  SHFL.IDX PT, R14, R7, 0x3, 0x181f ;  /* 0x00781f00070e7f89 */ /* 0x0000a200000e0000 */
[----:B-----5:R-:W-:-:S03]  /*12b50*/  @!P4 LEA.HI.X R5, R59, R6, R58, 0x1, P5 ;  /* 0x000000063b05c211 */ /* 0x020fc600028f0c3a */
[----:B------:R0:W-:Y:S04]  /*12b60*/  @!P3 ST.E.128 desc[UR56][R8.64], RZ ;  /* 0x000000ff0800b985 */ /* 0x0001e8000c101d38 */
[----:B------:R0:W-:Y:S02]  /*12b70*/  @!P4 ST.E.128 desc[UR56][R4.64], RZ ;  /* 0x000000ff0400c985 */ /* 0x0001e4000c101d38 */
.L_x_717:
[----:B------:R-:W-:-:S04]  /*12b80*/  IADD3 R24, R24, 0x90, RZ ;  /* 0x0000009018187810 */ /* 0x000fc80007ffe0ff */
[----:B------:R-:W-:-:S13]  /*12b90*/  ISETP.GE.OR P0, PT, R24, R21, P0 ;  /* 0x000000151800720c */ /* 0x000fda0000706670 */
[----:B--2---:R-:W-:-:S04]  /*12ba0*/  @!P0 LEA R14, P1, R59, R14, 0x1 ;  /* 0x0000000e3b0e8211 */ /* 0x004fc800078208ff */
[----:B-1----:R-:W-:-:S05]  /*12bb0*/  @!P0 LEA.HI.X R15, R59, R0, R58, 0x1, P1 ;  /* 0x000000003b0f8211 */ /* 0x002fca00008f0c3a */
[----:B------:R1:W-:Y:S04]  /*12bc0*/  @!P0 ST.E.128 desc[UR56][R14.64], RZ ;  /* 0x000000ff0e008985 */ /* 0x0003e8000c101d38 */
.L_x_520:
[----:B------:R-:W-:Y:S05]  /*12bd0*/  BSYNC B0 ;  /* 0x0000000000007941 */ /* 0x000fea0003800000 */
.L_x_515:
[----:B------:R-:W-:Y:S02]  /*12be0*/  ULDC UR4, c[0x0][0xc3c] ;  /* 0x00030f0000047ab9 */ /* 0x000fe40000000800 */
[----:B------:R-:W-:-:S13]  /*12bf0*/  ISETP.GE.AND P0, PT, R35, UR4, PT ;  /* 0x0000000423007c0c */ /* 0x000fda000bf06270 */
[----:B------:R-:W-:Y:S05]  /*12c00*/  @!P0 BRA `(.L_x_529) ;  /* 0xfffffee400508947 */ /* 0x000fea000383ffff */
[----:B------:R-:W-:Y:S05]  /*12c10*/  BRA `(.L_x_400) ;  /* 0x0000006800c87947 */ /* 0x000fea0003800000 */
.L_x_398:
[----:B------:R-:W-:-:S08]  /*12c20*/  NOP ;  /* 0x0000000000007918 */ /* 0x000fd00000000000 */
[----:B--2---:R-:W0:-:S00]  /*12c30*/  USETMAXREG.DEALLOC.CTAPOOL 0x20 ;  /* 0x00000020000079c8 */ /* 0x004e0000080e0500 */
[----:B0-----:R-:W2:Y:S01]  /*12c40*/  LDL.LU R2, [R1] ;  /* 0x0000000001027983 */ /* 0x001ea20000300800 */
[----:B------:R-:W-:Y:S01]  /*12c50*/  LOP3.LUT R0, R0, 0x3, RZ, 0xc0, !PT ;  /* 0x0000000300007812 */ /* 0x000fe200078ec0ff */
[----:B------:R-:W-:-:S05]  /*12c60*/  IMAD.MOV.U32 R6, RZ, RZ, RZ ;  /* 0x000000ffff067224 */ /* 0x000fca00078e00ff */
[----:B------:R-:W0:Y:S02]  /*12c70*/  SHFL.IDX PT, R0, R0, RZ, 0x1f ;  /* 0x00001fff00007589 */ /* 0x000e2400000e0000 */
[----:B0-----:R-:W-:Y:S02]  /*12c80*/  ISETP.NE.AND P0, PT, R0, RZ, PT ;  /* 0x000000ff0000720c */ /* 0x001fe40003f05270 */
[----:B--2---:R-:W-:-:S11]  /*12c90*/  LOP3.LUT R2, R2, 0xfffffffd, RZ, 0xc0, !PT ;  /* 0xfffffffd02027812 */ /* 0x004fd600078ec0ff */
[----:B------:R-:W-:-:S05]  /*12ca0*/  @P0 LOP3.LUT R2, R2, 0x2, RZ, 0xfc, !PT ;  /* 0x0000000202020812 */ /* 0x000fca00078efcff */
[----:B------:R0:W-:Y:S01]  /*12cb0*/  STL [R1], R2 ;  /* 0x0000000201007387 */ /* 0x0001e20000100800 */
        /* <DEDUP_REMOVED lines=8> */
.L_x_530:
[----:B------:R-:W1:Y:S01]  /*12d40*/  S2R R0, SR_TID.X ;  /* 0x0000000000007919 */ /* 0x000e620000002100 */
[----:B------:R-:W-:Y:S01]  /*12d50*/  ULDC UR4, c[0x0][0xc3c] ;  /* 0x00030f0000047ab9 */ /* 0x000fe20000000800 */
[----:B------:R-:W-:Y:S01]  /*12d60*/  IMAD.MOV.U32 R7, RZ, RZ, RZ ;  /* 0x000000ffff077224 */ /* 0x000fe200078e00ff */
[----:B------:R-:W2:Y:S01]  /*12d70*/  S2UR UR6, SR_CTAID.X ;  /* 0x00000000000679c3 */ /* 0x000ea20000002500 */
[----:B------:R-:W-:Y:S01]  /*12d80*/  ULDC UR5, c[0x0][0xc38] ;  /* 0x00030e0000057ab9 */ /* 0x000fe20000000800 */
[----:B-1----:R-:W-:-:S04]  /*12d90*/  LOP3.LUT R0, R0, 0x1f, RZ, 0xc0, !PT ;  /* 0x0000001f00007812 */ /* 0x002fc800078ec0ff */
[----:B------:R-:W-:-:S04]  /*12da0*/  ISETP.NE.AND P0, PT, R0, 0x1f, PT ;  /* 0x0000001f0000780c */ /* 0x000fc80003f05270 */
[----:B------:R-:W-:-:S13]  /*12db0*/  ISETP.GE.OR P1, PT, R0, UR4, !P0 ;  /* 0x0000000400007c0c */ /* 0x000fda000c726670 */
[----:B------:R-:W1:Y:S08]  /*12dc0*/  @!P1 LDC.64 R4, c[0x0][0xc80] ;  /* 0x00032000ff049b82 */ /* 0x000e700000000a00 */
[----:B0-----:R-:W0:Y:S01]  /*12dd0*/  @!P1 LDC.64 R2, c[0x0][0xc78] ;  /* 0x00031e00ff029b82 */ /* 0x001e220000000a00 */
[----:B-1----:R-:W-:-:S05]  /*12de0*/  @!P1 IMAD.WIDE.U32 R4, R0, 0x4, R4 ;  /* 0x0000000400049825 */ /* 0x002fca00078e0004 */
[----:B------:R-:W3:Y:S01]  /*12df0*/  @!P1 LDG.E R6, desc[UR56][R4.64] ;  /* 0x0000003804069981 */ /* 0x000ee2000c1e1900 */
[----:B0-----:R-:W-:-:S05]  /*12e00*/  @!P1 IMAD.WIDE.U32 R2, R0, 0x4, R2 ;  /* 0x0000000400029825 */ /* 0x001fca00078e0002 */
        /* <DEDUP_REMOVED lines=24> */
[----:B0-----:R-:W-:-:S05]  /*12f90*/  IMAD R8, R8, UR5, RZ ;  /* 0x0000000508087c24 */ /* 0x001fca000f8e02ff */
[----:B--2---:R-:W-:Y:S02]  /*12fa0*/  ISETP.GT.AND P6, PT, R8, UR6, PT ;  /* 0x0000000608007c0c */ /* 0x004fe4000bfc4270 */
[----:B------:R-:W-:-:S11]  /*12fb0*/  MOV R3, R8 ;  /* 0x0000000800037202 */ /* 0x000fd60000000f00 */
[----:B------:R-:W-:Y:S05]  /*12fc0*/  @P6 BRA `(.L_x_532) ;  /* 0x00000000009c6947 */ /* 0x000fea0003800000 */
[----:B------:R-:W-:Y:S01]  /*12fd0*/  IMAD.MOV.U32 R8, RZ, RZ, R3 ;  /* 0x000000ffff087224 */ /* 0x000fe200078e0003 */
[----:B------:R-:W-:Y:S01]  /*12fe0*/  UMOV UR4, URZ ;  /* 0x0000003f00047c82 */ /* 0x000fe20008000000 */
[----:B------:R-:W-:-:S05]  /*12ff0*/  ULDC UR5, c[0x0][0xc38] ;  /* 0x00030e0000057ab9 */ /* 0x000fca0000000800 */
.L_x_534:
        /* <DEDUP_REMOVED lines=31> */
[----:B------:R-:W0:Y:S02]  /*131f0*/  SHFL.IDX PT, R3, R2, 0x1f, 0x1f ;  /* 0x03e01f0002037f89 */ /* 0x000e2400000e0000 */
[----:B0-----:R-:W-:-:S04]  /*13200*/  IMAD R3, R3, UR5, RZ ;  /* 0x0000000503037c24 */ /* 0x001fc8000f8e02ff */
[----:B------:R-:W-:-:S05]  /*13210*/  IMAD.IADD R8, R3, 0x1, R8 ;  /* 0x0000000103087824 */ /* 0x000fca00078e0208 */
[----:B------:R-:W-:-:S13]  /*13220*/  ISETP.GT.AND P6, PT, R8, UR6, PT ;  /* 0x0000000608007c0c */ /* 0x000fda000bfc4270 */
[----:B------:R-:W-:Y:S05]  /*13230*/  @!P6 BRA `(.L_x_534) ;  /* 0xfffffffc0070e947 */ /* 0x000fea000383ffff */
.L_x_532:
        /* <DEDUP_REMOVED lines=19> */
.L_x_535:
[----:B0-----:R-:W-:Y:S01]  /*13370*/  IMAD.MOV.U32 R5, RZ, RZ, R10 ;  /* 0x000000ffff057224 */ /* 0x001fe200078e000a */
[----:B------:R-:W-:Y:S01]  /*13380*/  MOV R2, RZ ;  /* 0x000000ff00027202 */ /* 0x000fe20000000f00 */
[----:B-1----:R-:W-:Y:S02]  /*13390*/  IMAD R24, R24, UR5, R9 ;  /* 0x0000000518187c24 */ /* 0x002fe4000f8e0209 */
[----:B------:R-:W0:Y:S01]  /*133a0*/  I2F.RP R8, R5 ;  /* 0x0000000500087306 */ /* 0x000e220000209400 */
[----:B------:R-:W-:Y:S02]  /*133b0*/  IMAD R9, R11, R4, RZ ;  /* 0x000000040b097224 */ /* 0x000fe400078e02ff */
        /* <DEDUP_REMOVED lines=11> */
[----:B------:R-:W-:Y:S01]  /*13470*/  @!P1 IMAD.IADD R9, R9, 0x1, -R4 ;  /* 0x0000000109099824 */ /* 0x000fe200078e0a04 */
[----:B------:R-:W-:Y:S01]  /*13480*/  @!P1 IADD3 R2, R2, 0x1, RZ ;  /* 0x0000000102029810 */ /* 0x000fe20007ffe0ff */
[----:B------:R-:W0:Y:S01]  /*13490*/  F2I.FTZ.U32.TRUNC.NTZ R3, R3 ;  /* 0x0000000300037305 */ /* 0x000e22000021f000 */
[----:B------:R-:W-:Y:S02]  /*134a0*/  ISETP.NE.AND P1, PT, R6, RZ, PT ;  /* 0x000000ff0600720c */ /* 0x000fe40003f25270 */
[----:B------:R-:W-:Y:S02]  /*134b0*/  ISETP.GE.U32.AND P0, PT, R9, R4, PT ;  /* 0x000000040900720c */ /* 0x000fe40003f06070 */
[----:B------:R-:W-:-:S04]  /*134c0*/  LOP3.LUT R4, R25, R6, RZ, 0x3c, !PT ;  /* 0x0000000619047212 */ /* 0x000fc800078e3cff */
[----:B------:R-:W-:Y:S01]  /*134d0*/  ISETP.GE.AND P2, PT, R4, RZ, PT ;  /* 0x000000ff0400720c */ /* 0x000fe20003f46270 */
[----:B0-----:R-:W-:-:S06]  /*134e0*/  IMAD.MOV R8, RZ, RZ, -R3 ;  /* 0x000000ffff087224 */ /* 0x001fcc00078e0a03 */
[----:B------:R-:W-:-:S04]  /*134f0*/  @P0 VIADD R2, R2, 0x1 ;  /* 0x0000000102020836 */ /* 0x000fc80000000000 */
[----:B------:R-:W-:Y:S01]  /*13500*/  IMAD.MOV.U32 R4, RZ, RZ, R2 ;  /* 0x000000ffff047224 */ /* 0x000fe200078e0002 */
[----:B------:R-:W-:Y:S02]  /*13510*/  MOV R2, R8 ;  /* 0x0000000800027202 */ /* 0x000fe40000000f00 */
[----:B------:R-:W-:Y:S01]  /*13520*/  IABS R8, R7 ;  /* 0x0000000700087213 */ /* 0x000fe20000000000 */
[----:B------:R-:W-:Y:S01]  /*13530*/  @!P2 IMAD.MOV R4, RZ, RZ, -R4 ;  /* 0x000000ffff04a224 */ /* 0x000fe200078e0a04 */
[----:B------:R-:W-:Y:S01]  /*13540*/  @!P1 LOP3.LUT R4, RZ, R6, RZ, 0x33, !PT ;  /* 0x00000006ff049212 */ /* 0x000fe200078e33ff */
[----:B------:R-:W-:Y:S02]  /*13550*/  IMAD R9, R2, R5, RZ ;  /* 0x0000000502097224 */ /* 0x000fe400078e02ff */
[----:B------:R-:W-:Y:S02]  /*13560*/  IMAD.MOV.U32 R2, RZ, RZ, RZ ;  /* 0x000000ffff027224 */ /* 0x000fe400078e00ff */
[----:B------:R-:W-:-:S02]  /*13570*/  IMAD.MOV R8, RZ, RZ, -R8 ;  /* 0x000000ffff087224 */ /* 0x000fc400078e0a08 */
[----:B------:R-:W-:Y:S01]  /*13580*/  IMAD.HI.U32 R2, R3, R9, R2 ;  /* 0x0000000903027227 */ /* 0x000fe200078e0002 */
[----:B------:R-:W-:-:S03]  /*13590*/  IABS R3, R4 ;  /* 0x0000000400037213 */ /* 0x000fc60000000000 */
[----:B------:R-:W-:Y:S02]  /*135a0*/  IMAD R6, R6, R4, RZ ;  /* 0x0000000406067224 */ /* 0x000fe400078e02ff */
[----:B------:R-:W-:-:S04]  /*135b0*/  IMAD.HI.U32 R2, R2, R3, RZ ;  /* 0x0000000302027227 */ /* 0x000fc800078e00ff */
[----:B------:R-:W-:Y:S01]  /*135c0*/  IMAD R8, R2, R8, R3 ;  /* 0x0000000802087224 */ /* 0x000fe200078e0203 */
[----:B------:R-:W-:Y:S01]  /*135d0*/  LOP3.LUT R3, R4, R7, RZ, 0x3c, !PT ;  /* 0x0000000704037212 */ /* 0x000fe200078e3cff */
[----:B------:R-:W-:-:S03]  /*135e0*/  IMAD.IADD R25, R25, 0x1, -R6 ;  /* 0x0000000119197824 */ /* 0x000fc600078e0a06 */
[----:B------:R-:W-:Y:S02]  /*135f0*/  ISETP.GT.U32.AND P1, PT, R5, R8, PT ;  /* 0x000000080500720c */ /* 0x000fe40003f24070 */
[----:B------:R-:W-:-:S11]  /*13600*/  ISETP.GE.AND P2, PT, R3, RZ, PT ;  /* 0x000000ff0300720c */ /* 0x000fd60003f46270 */
[-C--:B------:R-:W-:Y:S01]  /*13610*/  @!P1 IADD3 R8, R8, -R5.reuse, RZ ;  /* 0x8000000508089210 */ /* 0x080fe20007ffe0ff */
        /* <DEDUP_REMOVED lines=8> */
[----:B------:R-:W-:-:S05]  /*136a0*/  IMAD R7, R7, 0x1000000, R2 ;  /* 0x0100000007077824 */ /* 0x000fca00078e0202 */
[----:B------:R-:W-:Y:S01]  /*136b0*/  LEA R26, R4, R7, 0x10 ;  /* 0x00000007041a7211 */ /* 0x000fe200078e80ff */
[----:B------:R-:W-:Y:S06]  /*136c0*/  BRA `(.L_x_536) ;  /* 0x00000000000c7947 */ /* 0x000fec0003800000 */
.L_x_533:
[----:B------:R-:W-:Y:S02]  /*136d0*/  IMAD.MOV.U32 R25, RZ, RZ, RZ ;  /* 0x000000ffff197224 */ /* 0x000fe400078e00ff */
[----:B------:R-:W-:Y:S02]  /*136e0*/  IMAD.U32 R24, RZ, RZ, UR6 ;  /* 0x00000006ff187e24 */ /* 0x000fe4000f8e00ff */
[----:B------:R-:W-:-:S07]  /*136f0*/  IMAD.MOV.U32 R26, RZ, RZ, RZ ;  /* 0x000000ffff1a7224 */ /* 0x000fce00078e00ff */
.L_x_536:
[----:B------:R-:W-:-:S13]  /*13700*/  ISETP.NE.AND P0, PT, R0, RZ, PT ;  /* 0x000000ff0000720c */ /* 0x000fda0003f05270 */
[----:B------:R-:W0:Y:S01]  /*13710*/  @!P0 S2R R3, SR_CgaCtaId ;  /* 0x0000000000038919 */ /* 0x000e220000008800 */
[----:B------:R-:W-:-:S04]  /*13720*/  @!P0 MOV R0, 0x400 ;  /* 0x0000040000008802 */ /* 0x000fc80000000f00 */
[----:B0-----:R-:W-:-:S05]  /*13730*/  @!P0 LEA R0, R3, R0, 0x18 ;  /* 0x0000000003008211 */ /* 0x001fca00078ec0ff */
[----:B------:R2:W-:Y:S01]  /*13740*/  @!P0 STS.128 [R0+0x308d0], R24 ;  /* 0x0308d01800008388 */ /* 0x0005e20000000c00 */
[----:B------:R-:W-:Y:S06]  /*13750*/  BAR.ARV 0x5, 0x200 ;  /* 0x0148000000007b1d */ /* 0x000fec0000002000 */
.L_x_531:
[----:B------:R3:W-:Y:S01]  /*13760*/  STL [R1+0x38], RZ ;  /* 0x000038ff01007387 */ /* 0x0007e20000100800 */
[----:B------:R-:W-:Y:S01]  /*13770*/  ULDC UR4, c[0x0][0xc3c] ;  /* 0x00030f0000047ab9 */ /* 0x000fe20000000800 */
[----:B------:R-:W-:Y:S01]  /*13780*/  MOV R28, 0x1 ;  /* 0x00000001001c7802 */ /* 0x000fe20000000f00 */
[----:B------:R-:W-:Y:S01]  /*13790*/  IMAD.MOV.U32 R18, RZ, RZ, RZ ;  /* 0x000000ffff127224 */ /* 0x000fe200078e00ff */
[----:B-1----:R-:W-:-:S13]  /*137a0*/  ISETP.GE.AND P0, PT, R27, UR4, PT ;  /* 0x000000041b007c0c */ /* 0x002fda000bf06270 */
[----:B---3--:R-:W-:Y:S05]  /*137b0*/  @P0 BRA `(.L_x_537) ;  /* 0x0000005c00040947 */ /* 0x008fea0003800000 */
[----:B------:R-:W1:Y:S01]  /*137c0*/  S2R R5, SR_TID.X ;  /* 0x0000000000057919 */ /* 0x000e620000002100 */
[----:B------:R-:W3:Y:S01]  /*137d0*/  S2UR UR5, SR_CgaCtaId ;  /* 0x00000000000579c3 */ /* 0x000ee20000008800 */
[----:B------:R-:W-:Y:S01]  /*137e0*/  UMOV UR4, 0x400 ;  /* 0x0000040000047882 */ /* 0x000fe20000000000 */
[----:B------:R-:W-:Y:S01]  /*137f0*/  BSSY B8, `(.L_x_537) ;  /* 0x00005bd000087945 */ /* 0x000fe20003800000 */
[----:B------:R-:W-:Y:S01]  /*13800*/  STL [R1+0x38], RZ ;  /* 0x000038ff01007387 */ /* 0x000fe20000100800 */
[----:B------:R-:W-:Y:S01]  /*13810*/  IMAD.MOV.U32 R29, RZ, RZ, RZ ;  /* 0x000000ffff1d7224 */ /* 0x000fe200078e00ff */
[----:B------:R-:W-:Y:S01]  /*13820*/  ULDC.64 UR38, c[0x0][0x198] ;  /* 0x0000660000267ab9 */ /* 0x000fe20000000a00 */
[----:B------:R-:W-:Y:S01]  /*13830*/  IMAD.MOV.U32 R18, RZ, RZ, RZ ;  /* 0x000000ffff127224 */ /* 0x000fe200078e00ff */
[----:B------:R-:W-:Y:S01]  /*13840*/  ULDC UR36, c[0x0][0xc] ;  /* 0x0000030000247ab9 */ /* 0x000fe20000000800 */
[----:B------:R-:W-:Y:S01]  /*13850*/  IMAD.MOV.U32 R28, RZ, RZ, 0x1 ;  /* 0x00000001ff1c7424 */ /* 0x000fe200078e00ff */
[----:B---3--:R-:W-:-:S06]  /*13860*/  ULEA UR4, UR5, UR4, 0x18 ;  /* 0x0000000405047291 */ /* 0x008fcc000f8ec03f */
[----:B------:R-:W-:Y:S01]  /*13870*/  IMAD.U32 R16, RZ, RZ, UR4 ;  /* 0x00000004ff107e24 */ /* 0x000fe2000f8e00ff */
[C---:B-1----:R-:W-:Y:S01]  /*13880*/  LOP3.LUT R4, R5.reuse, 0x7f, RZ, 0xc0, !PT ;  /* 0x0000007f05047812 */ /* 0x042fe200078ec0ff */
[----:B--2---:R-:W-:-:S04]  /*13890*/  IMAD.SHL.U32 R0, R5, 0x8, RZ ;  /* 0x0000000805007824 */ /* 0x004fc800078e00ff */
[----:B------:R-:W-:Y:S01]  /*138a0*/  IMAD.SHL.U32 R3, R4, 0x8, RZ ;  /* 0x0000000804037824 */ /* 0x000fe200078e00ff */
[----:B0-----:R-:W-:Y:S01]  /*138b0*/  LOP3.LUT R2, R0, 0x1f8, RZ, 0xc0, !PT ;  /* 0x000001f800027812 */ /* 0x001fe200078ec0ff */
[----:B------:R-:W-:Y:S01]  /*138c0*/  IMAD.MOV.U32 R0, RZ, RZ, 0x1 ;  /* 0x00000001ff007424 */ /* 0x000fe200078e00ff */
[----:B------:R-:W-:Y:S02]  /*138d0*/  SHF.R.U32.HI R4, RZ, 0x3, R4 ;  /* 0x00000003ff047819 */ /* 0x000fe40000011604 */
[----:B------:R-:W-:Y:S02]  /*138e0*/  LOP3.LUT R2, R2, 0x38, R5, 0x78, !PT ;  /* 0x0000003802027812 */ /* 0x000fe400078e7805 */
[----:B------:R0:W-:Y:S02]  /*138f0*/  STL [R1+0x4], R0 ;  /* 0x0000040001007387 */ /* 0x0001e40000100800 */
[----:B------:R-:W-:Y:S02]  /*13900*/  LOP3.LUT R3, R2, 0x200, R3, 0xf8, !PT ;  /* 0x0000020002037812 */ /* 0x000fe400078ef803 */
[----:B------:R-:W-:-:S04]  /*13910*/  SHF.L.U32 R2, R5, 0x4, RZ ;  /* 0x0000000405027819 */ /* 0x000fc800000006ff */
[----:B------:R-:W-:Y:S02]  /*13920*/  LOP3.LUT R2, R4, 0x70, R2, 0xf8, !PT ;  /* 0x0000007004027812 */ /* 0x000fe400078ef802 */
[----:B0-----:R-:W-:-:S05]  /*13930*/  LEA R0, R3, R16, 0x1 ;  /* 0x0000001003007211 */ /* 0x001fca00078e08ff */
[----:B------:R0:W-:Y:S02]  /*13940*/  STL [R1+0x10], R0 ;  /* 0x0000100001007387 */ /* 0x0001e40000100800 */
.L_x_661:
[----:B-1----:R-:W1:Y:S02]  /*13950*/  LDC.64 R2, c[0x0][0xc88] ;  /* 0x00032200ff027b82 */ /* 0x002e640000000a00 */
[----:B-1----:R-:W-:-:S05]  /*13960*/  IMAD.WIDE R2, R27, 0x4, R2 ;  /* 0x000000041b027825 */ /* 0x002fca00078e0202 */
[----:B0-----:R-:W0:Y:S01]  /*13970*/  LDG.E R13, desc[UR56][R2.64] ;  /* 0x00000038020d7981 */ /* 0x001e22000c1e1900 */
[----:B------:R-:W-:Y:S05]  /*13980*/  YIELD ;  /* 0x0000000000007946 */ /* 0x000fea0003800000 */
[----:B------:R-:W-:Y:S01]  /*13990*/  ULDC.64 UR4, c[0x0][0xa28] ;  /* 0x00028a0000047ab9 */ /* 0x000fe20000000a00 */
[----:B------:R-:W-:Y:S02]  /*139a0*/  CS2R R8, SRZ ;  /* 0x0000000000087805 */ /* 0x000fe4000001ff00 */
[----:B------:R-:W-:Y:S01]  /*139b0*/  ISETP.NE.U32.AND P0, PT, RZ, UR4, PT ;  /* 0x00000004ff007c0c */ /* 0x000fe2000bf05070 */
[----:B------:R-:W-:-:S03]  /*139c0*/  ULDC.64 UR6, c[0x0][0xa00] ;  /* 0x0002800000067ab9 */ /* 0x000fc60000000a00 */
[----:B------:R-:W-:Y:S02]  /*139d0*/  ISETP.NE.AND.EX P0, PT, RZ, UR5, PT, P0 ;  /* 0x00000005ff007c0c */ /* 0x000fe4000bf05300 */
[----:B0-----:R-:W-:Y:S01]  /*139e0*/  SHF.R.S32.HI R0, RZ, 0x1f, R13 ;  /* 0x0000001fff007819 */ /* 0x001fe2000001140d */
[----:B------:R-:W-:-:S10]  /*139f0*/  IMAD.SHL.U32 R19, R13, 0x4, RZ ;  /* 0x000000040d137824 */ /* 0x000fd400078e00ff */
[C---:B------:R-:W-:Y:S01]  /*13a00*/  @P0 LEA R4, P1, R13.reuse, UR4, 0x2 ;  /* 0x000000040d040c11 */ /* 0x040fe2000f8210ff */
[----:B------:R-:W-:Y:S01]  /*13a10*/  STL [R1+0x14], R13 ;  /* 0x0000140d01007387 */ /* 0x000fe20000100800 */
[C-C-:B------:R-:W-:Y:S02]  /*13a20*/  SHF.L.U64.HI R22, R13.reuse, 0x2, R0.reuse ;  /* 0x000000020d167819 */ /* 0x140fe40000010200 */
[----:B--2---:R-:W-:Y:S01]  /*13a30*/  @P0 LEA.HI.X R5, R13, UR5, R0, 0x2, P1 ;  /* 0x000000050d050c11 */ /* 0x004fe200088f1400 */
[----:B------:R-:W-:Y:S01]  /*13a40*/  ULDC.64 UR4, c[0x0][0xa08] ;  /* 0x0002820000047ab9 */ /* 0x000fe20000000a00 */
[----:B------:R-:W-:Y:S01]  /*13a50*/  ISETP.NE.U32.AND P1, PT, RZ, UR6, PT ;  /* 0x00000006ff007c0c */ /* 0x000fe2000bf25070 */
[----:B------:R0:W-:Y:S01]  /*13a60*/  STL [R1+0x2c], R0 ;  /* 0x00002c0001007387 */ /* 0x0001e20000100800 */
[----:B------:R-:W-:-:S03]  /*13a70*/  IADD3 R2, P2, R19, UR6, RZ ;  /* 0x0000000613027c10 */ /* 0x000fc6000ff5e0ff */
[----:B------:R1:W5:Y:S01]  /*13a80*/  @P0 LDG.E R9, desc[UR56][R4.64] ;  /* 0x0000003804090981 */ /* 0x000362000c1e1900 */
[----:B------:R-:W-:Y:S02]  /*13a90*/  ISETP.NE.AND.EX P0, PT, RZ, UR7, PT, P1 ;  /* 0x00000007ff007c0c */ /* 0x000fe4000bf05310 */
[C---:B------:R-:W-:Y:S01]  /*13aa0*/  IADD3.X R3, R22.reuse, UR7, RZ, P2, !PT ;  /* 0x0000000716037c10 */ /* 0x040fe200097fe4ff */
[----:B------:R-:W-:Y:S01]  /*13ab0*/  ULDC.64 UR6, c[0x0][0xa10] ;  /* 0x0002840000067ab9 */ /* 0x000fe20000000a00 */
[----:B------:R-:W-:Y:S01]  /*13ac0*/  ISETP.NE.U32.AND P1, PT, RZ, UR4, PT ;  /* 0x00000004ff007c0c */ /* 0x000fe2000bf25070 */
[----:B0-----:R-:W-:Y:S01]  /*13ad0*/  IMAD.MOV.U32 R0, RZ, RZ, RZ ;  /* 0x000000ffff007224 */ /* 0x001fe200078e00ff */
[C---:B------:R-:W-:Y:S02]  /*13ae0*/  IADD3 R6, P3, R19.reuse, UR4, RZ ;  /* 0x0000000413067c10 */ /* 0x040fe4000ff7e0ff */
[----:B------:R-:W-:Y:S02]  /*13af0*/  ISETP.NE.AND.EX P1, PT, RZ, UR5, PT, P1 ;  /* 0x00000005ff007c0c */ /* 0x000fe4000bf25310 */
[----:B------:R-:W-:Y:S01]  /*13b00*/  IADD3.X R7, R22, UR5, RZ, P3, !PT ;  /* 0x0000000516077c10 */ /* 0x000fe20009ffe4ff */
[----:B------:R-:W-:Y:S01]  /*13b10*/  ULDC.64 UR4, c[0x0][0xa18] ;  /* 0x0002860000047ab9 */ /* 0x000fe20000000a00 */
[----:B-1----:R-:W-:Y:S01]  /*13b20*/  IADD3 R4, P4, R19, UR6, RZ ;  /* 0x0000000613047c10 */ /* 0x002fe2000ff9e0ff */
[----:B------:R-:W2:Y:S01]  /*13b30*/  @P0 LDG.E R8, desc[UR56][R2.64] ;  /* 0x0000003802080981 */ /* 0x000ea2000c1e1900 */
[----:B------:R-:W-:-:S02]  /*13b40*/  ISETP.NE.U32.AND P3, PT, RZ, UR4, PT ;  /* 0x00000004ff007c0c */ /* 0x000fc4000bf65070 */
[----:B------:R-:W-:Y:S02]  /*13b50*/  IADD3.X R5, R22, UR7, RZ, P4, !PT ;  /* 0x0000000716057c10 */ /* 0x000fe4000a7fe4ff */
[----:B------:R-:W-:Y:S02]  /*13b60*/  ISETP.NE.AND.EX P3, PT, RZ, UR5, PT, P3 ;  /* 0x00000005ff007c0c */ /* 0x000fe4000bf65330 */
[----:B------:R-:W-:Y:S02]  /*13b70*/  ISETP.NE.U32.AND P2, PT, RZ, UR6, PT ;  /* 0x00000006ff007c0c */ /* 0x000fe4000bf45070 */
[----:B------:R-:W-:Y:S02]  /*13b80*/  MOV R12, RZ ;  /* 0x000000ff000c7202 */ /* 0x000fe40000000f00 */
[----:B------:R-:W-:-:S04]  /*13b90*/  ISETP.NE.AND.EX P2, PT, RZ, UR7, PT, P2 ;  /* 0x00000007ff007c0c */ /* 0x000fc8000bf45320 */
[----:B------:R-:W5:Y:S03]  /*13ba0*/  @P1 LDG.E R12, desc[UR56][R6.64] ;  /* 0x00000038060c1981 */ /* 0x000f66000c1e1900 */
[----:B------:R-:W-:Y:S01]  /*13bb0*/  @P3 IADD3 R10, P4, R19, UR4, RZ ;  /* 0x00000004130a3c10 */ /* 0x000fe2000ff9e0ff */
[----:B------:R-:W-:-:S03]  /*13bc0*/  ULDC UR4, c[0x0][0x288] ;  /* 0x0000a20000047ab9 */ /* 0x000fc60000000800 */
[----:B------:R-:W-:Y:S02]  /*13bd0*/  @P3 IADD3.X R11, R22, UR5, RZ, P4, !PT ;  /* 0x00000005160b3c10 */ /* 0x000fe4000a7fe4ff */
[----:B------:R-:W5:Y:S04]  /*13be0*/  @P2 LDG.E R0, desc[UR56][R4.64] ;  /* 0x0000003804002981 */ /* 0x000f68000c1e1900 */
[----:B--2---:R0:W-:Y:S02]  /*13bf0*/  STL [R1+0x20], R8 ;  /* 0x0000200801007387 */ /* 0x0041e40000100800 */
[----:B0-----:R-:W-:Y:S01]  /*13c00*/  IMAD.U32 R8, RZ, RZ, UR4 ;  /* 0x00000004ff087e24 */ /* 0x001fe2000f8e00ff */
[----:B------:R-:W-:-:S05]  /*13c10*/  ULDC.64 UR4, c[0x0][0x418] ;  /* 0x0001060000047ab9 */ /* 0x000fca0000000a00 */
[----:B------:R0:W2:Y:S01]  /*13c20*/  @P3 LDG.E R8, desc[UR56][R10.64] ;  /* 0x000000380a083981 */ /* 0x0000a2000c1e1900 */
[----:B------:R-:W-:-:S03]  /*13c30*/  UISETP.NE.U32.AND UP0, UPT, UR4, URZ, UPT ;  /* 0x0000003f0400728c */ /* 0x000fc6000bf05070 */
[----:B------:R-:W-:Y:S01]  /*13c40*/  ULDC UR4, c[0x0][0x424] ;  /* 0x0001090000047ab9 */ /* 0x000fe20000000800 */
[----:B------:R-:W-:-:S03]  /*13c50*/  UISETP.NE.AND.EX UP0, UPT, UR5, URZ, UPT, UP0 ;  /* 0x0000003f0500728c */ /* 0x000fc6000bf05300 */
[----:B------:R-:W-:Y:S01]  /*13c60*/  ULDC UR5, c[0x0][0x2f0] ;  /* 0x0000bc0000057ab9 */ /* 0x000fe20000000800 */
[----:B------:R-:W-:-:S04]  /*13c70*/  USEL UR4, UR4, 0x1, UP0 ;  /* 0x0000000104047887 */ /* 0x000fc80008000000 */
[----:B------:R-:W-:-:S03]  /*13c80*/  UIMAD UR4, UR4, UR5, URZ ;  /* 0x00000005040472a4 */ /* 0x000fc6000f8e023f */
[----:B------:R-:W-:-:S03]  /*13c90*/  ULDC UR5, c[0x0][0x348] ;  /* 0x0000d20000057ab9 */ /* 0x000fc60000000800 */
[----:B0-----:R-:W-:Y:S01]  /*13ca0*/  MOV R10, UR4 ;  /* 0x00000004000a7c02 */ /* 0x001fe20008000f00 */
[----:B--2---:R0:W-:Y:S02]  /*13cb0*/  STL [R1+0x3c], R8 ;  /* 0x00003c0801007387 */ /* 0x0041e40000100800 */
[----:B0-----:R-:W-:Y:S01]  /*13cc0*/  IMAD.U32 R8, RZ, RZ, UR5 ;  /* 0x00000005ff087e24 */ /* 0x001fe2000f8e00ff */
[----:B---3--:R-:W-:Y:S06]  /*13cd0*/  @P3 BRA `(.L_x_538) ;  /* 0x0000000000143947 */ /* 0x008fec0003800000 */
[----:B------:R-:W-:Y:S05]  /*13ce0*/  @!P0 BRA `(.L_x_538) ;  /* 0x0000000000108947 */ /* 0x000fea0003800000 */
[----:B------:R-:W2:Y:S04]  /*13cf0*/  LDG.E R11, desc[UR56][R2.64] ;  /* 0x00000038020b7981 */ /* 0x000ea8000c1e1900 */
[----:B------:R-:W2:Y:S02]  /*13d00*/  LDG.E R2, desc[UR56][R2.64+0x4] ;  /* 0x0000043802027981 */ /* 0x000ea4000c1e1900 */
[----:B--2---:R-:W-:-:S05]  /*13d10*/  IMAD.IADD R2, R2, 0x1, -R11 ;  /* 0x0000000102027824 */ /* 0x004fca00078e0a0b */
[----:B------:R0:W-:Y:S02]  /*13d20*/  STL [R1+0x3c], R2 ;  /* 0x00003c0201007387 */ /* 0x0001e40000100800 */
.L_x_538:
[----:B------:R-:W-:Y:S01]  /*13d30*/  ULDC.64 UR4, c[0x0][0xa20] ;  /* 0x0002880000047ab9 */ /* 0x000fe20000000a00 */
[C---:B------:R-:W-:Y:S01]  /*13d40*/  LOP3.LUT R11, R26.reuse, 0xff000000, RZ, 0xc0, !PT ;  /* 0xff0000001a0b7812 */ /* 0x040fe200078ec0ff */
[----:B------:R-:W-:Y:S01]  /*13d50*/  IMAD.MOV.U32 R23, RZ, RZ, R13 ;  /* 0x000000ffff177224 */ /* 0x000fe200078e000d */
[----:B------:R-:W-:Y:S02]  /*13d60*/  ISETP.NE.U32.AND P0, PT, RZ, UR4, PT ;  /* 0x00000004ff007c0c */ /* 0x000fe4000bf05070 */
[----:B------:R-:W-:Y:S02]  /*13d70*/  SHF.R.U32.HI R11, RZ, 0x8, R11 ;  /* 0x00000008ff0b7819 */ /* 0x000fe4000001160b */
[----:B------:R-:W-:Y:S02]  /*13d80*/  ISETP.NE.AND.EX P0, PT, RZ, UR5, PT, P0 ;  /* 0x00000005ff007c0c */ /* 0x000fe4000bf05300 */
[C---:B0-----:R-:W-:Y:S02]  /*13d90*/  LOP3.LUT R2, R26.reuse, 0xff0000, RZ, 0xc0, !PT ;  /* 0x00ff00001a027812 */ /* 0x041fe400078ec0ff */
        /* <DEDUP_REMOVED lines=8> */
.L_x_539:
[----:B------:R-:W-:Y:S05]  /*13e20*/  @!P1 BRA `(.L_x_540) ;  /* 0x00000000000c9947 */ /* 0x000fea0003800000 */
[----:B------:R-:W2:Y:S04]  /*13e30*/  LDG.E R10, desc[UR56][R6.64] ;  /* 0x00000038060a7981 */ /* 0x000ea8000c1e1900 */
[----:B------:R-:W2:Y:S02]  /*13e40*/  LDG.E R6, desc[UR56][R6.64+0x4] ;  /* 0x0000043806067981 */ /* 0x000ea4000c1e1900 */
[----:B--2---:R-:W-:-:S07]  /*13e50*/  IADD3 R10, -R10, R6, RZ ;  /* 0x000000060a0a7210 */ /* 0x004fce0007ffe1ff */
.L_x_540:
[----:B0-----:R-:W2:Y:S01]  /*13e60*/  @P2 LDG.E R2, desc[UR56][R4.64] ;  /* 0x0000003804022981 */ /* 0x001ea2000c1e1900 */
[----:B-----5:R-:W-:-:S03]  /*13e70*/  IMAD.IADD R10, R10, 0x1, -R9 ;  /* 0x000000010a0a7824 */ /* 0x020fc600078e0a09 */
[----:B------:R-:W2:Y:S01]  /*13e80*/  @P2 LDG.E R4, desc[UR56][R4.64+0x4] ;  /* 0x0000043804042981 */ /* 0x000ea2000c1e1900 */
[----:B------:R-:W-:Y:S01]  /*13e90*/  LOP3.LUT R13, R11, 0xff, RZ, 0xc0, !PT ;  /* 0x000000ff0b0d7812 */ /* 0x000fe200078ec0ff */
[----:B------:R-:W-:Y:S01]  /*13ea0*/  BSSY B0, `(.L_x_541) ;  /* 0x000002b000007945 */ /* 0x000fe20003800000 */
[----:B--2---:R-:W-:-:S04]  /*13eb0*/  @P2 IMAD.IADD R8, R4, 0x1, -R2 ;  /* 0x0000000104082824 */ /* 0x004fc800078e0a02 */
[----:B------:R-:W-:-:S05]  /*13ec0*/  IMAD.IADD R2, R10, 0x1, R8 ;  /* 0x000000010a027824 */ /* 0x000fca00078e0208 */
[----:B------:R-:W-:-:S05]  /*13ed0*/  IADD3 R3, R2, 0xbf, RZ ;  /* 0x000000bf02037810 */ /* 0x000fca0007ffe0ff */
[----:B------:R-:W-:Y:S01]  /*13ee0*/  IMAD.HI R3, R3, 0x2aaaaaab, RZ ;  /* 0x2aaaaaab03037827 */ /* 0x000fe200078e02ff */
[----:B------:R-:W-:-:S04]  /*13ef0*/  ISETP.GE.AND P1, PT, R2, 0x1, PT ;  /* 0x000000010200780c */ /* 0x000fc80003f26270 */
[----:B------:R-:W-:-:S04]  /*13f00*/  SHF.R.U32.HI R2, RZ, 0x1f, R3 ;  /* 0x0000001fff027819 */ /* 0x000fc80000011603 */
[----:B------:R-:W-:-:S05]  /*13f10*/  LEA.HI.SX32 R12, R3, R2, 0x1b ;  /* 0x00000002030c7211 */ /* 0x000fca00078fdaff */
[----:B------:R0:W-:Y:S04]  /*13f20*/  STL [R1+0x1c], R12 ;  /* 0x00001c0c01007387 */ /* 0x0001e80000100800 */
[----:B------:R0:W-:Y:S01]  /*13f30*/  STL [R1+0x40], R13 ;  /* 0x0000400d01007387 */ /* 0x0001e20000100800 */
[----:B------:R-:W-:Y:S01]  /*13f40*/  SHF.R.U32.HI R4, RZ, 0x10, R11 ;  /* 0x00000010ff047819 */ /* 0x000fe2000001160b */
[----:B------:R-:W-:Y:S01]  /*13f50*/  IMAD.MOV.U32 R3, RZ, RZ, RZ ;  /* 0x000000ffff037224 */ /* 0x000fe200078e00ff */
[----:B------:R-:W-:Y:S06]  /*13f60*/  @!P1 BRA `(.L_x_542) ;  /* 0x0000000000789947 */ /* 0x000fec0003800000 */
[----:B------:R-:W-:Y:S01]  /*13f70*/  ISETP.NE.AND P0, PT, R4, RZ, PT ;  /* 0x000000ff0400720c */ /* 0x000fe20003f05270 */
[----:B------:R-:W-:-:S03]  /*13f80*/  ULDC UR4, c[0x0][0x9f0] ;  /* 0x00027c0000047ab9 */ /* 0x000fc60000000800 */
[----:B------:R-:W-:-:S04]  /*13f90*/  SEL R5, R4, UR4, P0 ;  /* 0x0000000404057c07 */ /* 0x000fc80008000000 */
[----:B------:R-:W-:Y:S02]  /*13fa0*/  IABS R6, R5 ;  /* 0x0000000500067213 */ /* 0x000fe40000000000 */
[----:B------:R-:W-:Y:S02]  /*13fb0*/  IADD3 R7, R5, -0x1, R12 ;  /* 0xffffffff05077810 */ /* 0x000fe40007ffe00c */
[----:B------:R-:W1:Y:S08]  /*13fc0*/  I2F.RP R2, R6 ;  /* 0x0000000600027306 */ /* 0x000e700000209400 */
[----:B-1----:R-:W1:Y:S02]  /*13fd0*/  MUFU.RCP R2, R2 ;  /* 0x0000000200027308 */ /* 0x002e640000001000 */
[----:B-1----:R-:W-:-:S06]  /*13fe0*/  VIADD R2, R2, 0xffffffe ;  /* 0x0ffffffe02027836 */ /* 0x002fcc0000000000 */
[----:B------:R1:W2:Y:S02]  /*13ff0*/  F2I.FTZ.U32.TRUNC.NTZ R3, R2 ;  /* 0x0000000200037305 */ /* 0x0002a4000021f000 */
[----:B-1----:R-:W-:-:S04]  /*14000*/  LOP3.LUT R2, R7, R5, RZ, 0x3c, !PT ;  /* 0x0000000507027212 */ /* 0x002fc800078e3cff */
[----:B------:R-:W-:Y:S01]  /*14010*/  ISETP.GE.AND P4, PT, R2, RZ, PT ;  /* 0x000000ff0200720c */ /* 0x000fe20003f86270 */
[----:B--2---:R-:W-:-:S04]  /*14020*/  IMAD.MOV R2, RZ, RZ, -R3 ;  /* 0x000000ffff027224 */ /* 0x004fc800078e0a03 */
[----:B------:R-:W-:Y:S01]  /*14030*/  IMAD R9, R2, R6, RZ ;  /* 0x0000000602097224 */ /* 0x000fe200078e02ff */
[----:B------:R-:W-:-:S05]  /*14040*/  MOV R2, RZ ;  /* 0x000000ff00027202 */ /* 0x000fca0000000f00 */
[----:B------:R-:W-:Y:S01]  /*14050*/  IMAD.HI.U32 R9, R3, R9, R2 ;  /* 0x0000000903097227 */ /* 0x000fe200078e0002 */
[----:B------:R-:W-:Y:S02]  /*14060*/  IABS R2, R5 ;  /* 0x0000000500027213 */ /* 0x000fe40000000000 */
[----:B------:R-:W-:-:S03]  /*14070*/  IABS R3, R7 ;  /* 0x0000000700037213 */ /* 0x000fc60000000000 */
[----:B------:R-:W-:-:S04]  /*14080*/  IMAD.MOV R2, RZ, RZ, -R2 ;  /* 0x000000ffff027224 */ /* 0x000fc800078e0a02 */
[----:B------:R-:W-:Y:S02]  /*14090*/  IMAD.MOV.U32 R7, RZ, RZ, R2 ;  /* 0x000000ffff077224 */ /* 0x000fe400078e0002 */
        /* <DEDUP_REMOVED lines=10> */
[----:B------:R-:W-:-:S07]  /*14140*/  IMAD.MOV.U32 R3, RZ, RZ, R2 ;  /* 0x000000ffff037224 */ /* 0x000fce00078e0002 */
.L_x_542:
[----:B------:R-:W-:Y:S05]  /*14150*/  BSYNC B0 ;  /* 0x0000000000007941 */ /* 0x000fea0003800000 */
.L_x_541:
[-C--:B------:R-:W-:Y:S01]  /*14160*/  IMAD R2, R13, R3.reuse, RZ ;  /* 0x000000030d027224 */ /* 0x080fe200078e02ff */
[----:B------:R-:W-:Y:S04]  /*14170*/  BSSY B0, `(.L_x_543) ;  /* 0x00000db000007945 */ /* 0x000fe80003800000 */
[C---:B------:R-:W-:Y:S01]  /*14180*/  VIADDMNMX R3, R2.reuse, R3, R12, PT ;  /* 0x0000000302037246 */ /* 0x040fe2000380010c */
[----:B------:R-:W-:-:S04]  /*14190*/  IMAD R2, R2, 0xc0, -R10 ;  /* 0x000000c002027824 */ /* 0x000fc800078e0a0a */
[----:B------:R-:W-:Y:S01]  /*141a0*/  IMAD R3, R3, 0xc0, -R10 ;  /* 0x000000c003037824 */ /* 0x000fe200078e0a0a */
[----:B------:R-:W-:-:S04]  /*141b0*/  VIMNMX R2, RZ, R2, !PT ;  /* 0x00000002ff027248 */ /* 0x000fc80007fe0100 */
[----:B------:R-:W-:-:S04]  /*141c0*/  VIMNMX R3, R3, R8, PT ;  /* 0x0000000803037248 */ /* 0x000fc80003fe0100 */
[----:B------:R-:W-:-:S13]  /*141d0*/  ISETP.GT.AND P0, PT, R3, R2, PT ;  /* 0x000000020300720c */ /* 0x000fda0003f04270 */
[----:B------:R-:W-:Y:S01]  /*141e0*/  @P0 IADD3 R5, R3, 0xbf, RZ ;  /* 0x000000bf03050810 */ /* 0x000fe20007ffe0ff */
[----:B------:R-:W-:-:S04]  /*141f0*/  IMAD.WIDE.U32 R2, R2, -0x55555555, RZ ;  /* 0xaaaaaaab02027825 */ /* 0x000fc800078e00ff */
[----:B------:R-:W-:Y:S01]  /*14200*/  @P0 IMAD.HI R2, R5, 0x2aaaaaab, RZ ;  /* 0x2aaaaaab05020827 */ /* 0x000fe200078e02ff */
[----:B------:R-:W-:-:S04]  /*14210*/  SHF.R.U32.HI R3, RZ, 0x7, R3 ;  /* 0x00000007ff037819 */ /* 0x000fc80000011603 */
[----:B------:R-:W-:Y:S01]  /*14220*/  @P0 SHF.R.U32.HI R6, RZ, 0x1f, R2 ;  /* 0x0000001fff060819 */ /* 0x000fe20000011602 */
[----:B------:R-:W-:-:S03]  /*14230*/  IMAD.MOV.U32 R5, RZ, RZ, R3 ;  /* 0x000000ffff057224 */ /* 0x000fc600078e0003 */
[----:B------:R-:W-:Y:S02]  /*14240*/  @P0 LEA.HI.SX32 R5, R2, R6, 0x1b ;  /* 0x0000000602050211 */ /* 0x000fe400078fdaff */
[----:B------:R-:W-:Y:S02]  /*14250*/  PLOP3.LUT P0, PT, PT, PT, PT, 0x80, 0x0 ;  /* 0x000000000000781c */ /* 0x000fe40003f0f070 */
[----:B------:R-:W-:-:S13]  /*14260*/  ISETP.GT.AND P3, PT, R5, R3, PT ;  /* 0x000000030500720c */ /* 0x000fda0003f64270 */
[----:B------:R-:W-:Y:S05]  /*14270*/  @!P3 BRA `(.L_x_544) ;  /* 0x0000000c0028b947 */ /* 0x000fea0003800000 */
[----:B------:R-:W-:Y:S01]  /*14280*/  UMOV UR4, 0xffffffff ;  /* 0xffffffff00047882 */ /* 0x000fe20000000000 */
[----:B------:R-:W-:Y:S02]  /*14290*/  SEL R2, R23, RZ, !P2 ;  /* 0x000000ff17027207 */ /* 0x000fe40005000000 */
[----:B------:R-:W-:Y:S05]  /*142a0*/  BRA.DIV UR4, `(.L_x_545) ;  /* 0x0000006604987947 */ /* 0x000fea000b800000 */
[----:B------:R-:W1:Y:S02]  /*142b0*/  S2R R6, SR_TID.X ;  /* 0x0000000000067919 */ /* 0x000e640000002100 */
[----:B-1----:R-:W-:-:S04]  /*142c0*/  SHF.R.U32.HI R6, RZ, 0x5, R6 ;  /* 0x00000005ff067819 */ /* 0x002fc80000011606 */
[----:B------:R-:W-:-:S05]  /*142d0*/  LOP3.LUT R6, R6, 0x3, RZ, 0xc0, !PT ;  /* 0x0000000306067812 */ /* 0x000fca00078ec0ff */
[----:B------:R1:W2:Y:S02]  /*142e0*/  SHFL.IDX PT, R14, R6, RZ, 0x1f ;  /* 0x00001fff060e7589 */ /* 0x0002a400000e0000 */
.L_x_720:
[----:B--2---:R-:W-:Y:S02]  /*142f0*/  ISETP.NE.AND P0, PT, R14, RZ, PT ;  /* 0x000000ff0e00720c */ /* 0x004fe40003f05270 */
[----:B------:R-:W-:-:S11]  /*14300*/  PLOP3.LUT P6, PT, PT, PT, PT, 0x8, 0x0 ;  /* 0x000000000000781c */ /* 0x000fd60003fce170 */
[----:B------:R-:W-:Y:S05]  /*14310*/  @P0 BRA `(.L_x_546) ;  /* 0x00000000000c0947 */ /* 0x000fea0003800000 */
[----:B------:R-:W-:-:S03]  /*14320*/  UMOV UR4, 0xffffffff ;  /* 0xffffffff00047882 */ /* 0x000fc60000000000 */
[----:B------:R-:W-:Y:S05]  /*14330*/  BRA.DIV UR4, `(.L_x_547) ;  /* 0x0000006604a87947 */ /* 0x000fea000b800000 */
[----:B------:R-:W-:-:S13]  /*14340*/  ELECT P6, URZ, PT ;  /* 0x00000000003f782f */ /* 0x000fda00038c0000 */
.L_x_546:
[----:B-1----:R-:W2:Y:S01]  /*14350*/  LDL R6, [R1+0x38] ;  /* 0x0000380001067983 */ /* 0x002ea20000100800 */
[----:B------:R-:W-:Y:S01]  /*14360*/  BSSY B1, `(.L_x_548) ;  /* 0x0000008000017945 */ /* 0x000fe20003800000 */
[----:B--2---:R-:W-:-:S05]  /*14370*/  VIADD R6, R6, 0x1 ;  /* 0x0000000106067836 */ /* 0x004fca0000000000 */
[----:B------:R-:W-:-:S04]  /*14380*/  LEA.HI R7, R6, R6, RZ, 0x1 ;  /* 0x0000000606077211 */ /* 0x000fc800078f08ff */
[----:B------:R-:W-:-:S05]  /*14390*/  LOP3.LUT R7, R7, 0xfffffffe, RZ, 0xc0, !PT ;  /* 0xfffffffe07077812 */ /* 0x000fca00078ec0ff */
[----:B------:R-:W-:-:S05]  /*143a0*/  IMAD.IADD R6, R6, 0x1, -R7 ;  /* 0x0000000106067824 */ /* 0x000fca00078e0a07 */
[----:B------:R-:W-:-:S04]  /*143b0*/  SHF.L.U32 R6, R6, 0x1f, RZ ;  /* 0x0000001f06067819 */ /* 0x000fc800000006ff */
[----:B------:R-:W1:Y:S02]  /*143c0*/  SYNCS.PHASECHK.TRANS64.TRYWAIT P0, [R16+URZ+0x30820], R6 ;  /* 0x03082006100075a7 */ /* 0x000e64000800017f */
[----:B-1----:R-:W-:Y:S05]  /*143d0*/  @!P0 BRA `(.L_x_549) ;  /* 0x0000006400a08947 */ /* 0x002fea0003800000 */
.L_x_723:
[----:B------:R-:W-:Y:S05]  /*143e0*/  BSYNC B1 ;  /* 0x0000000000017941 */ /* 0x000fea0003800000 */
.L_x_548:
[----:B------:R-:W-:Y:S04]  /*143f0*/  BSSY B1, `(.L_x_550) ;  /* 0x000004e000017945 */ /* 0x000fe80003800000 */
[----:B------:R-:W-:Y:S05]  /*14400*/  @!P6 BRA `(.L_x_551) ;  /* 0x000000040030e947 */ /* 0x000fea0003800000 */
[----:B------:R-:W1:Y:S01]  /*14410*/  LDL R9, [R1+0x4] ;  /* 0x0000040001097983 */ /* 0x000e620000100800 */
[----:B------:R-:W2:Y:S02]  /*14420*/  S2R R7, SR_TID.X ;  /* 0x0000000000077919 */ /* 0x000ea40000002100 */
[----:B--2---:R-:W-:Y:S02]  /*14430*/  LOP3.LUT R8, R7, 0x7f, RZ, 0xc0, !PT ;  /* 0x0000007f07087812 */ /* 0x004fe400078ec0ff */
[----:B------:R-:W-:Y:S01]  /*14440*/  LEA R7, R29, R16, 0x3 ;  /* 0x000000101d077211 */ /* 0x000fe200078e18ff */
[----:B------:R-:W-:Y:S01]  /*14450*/  BSSY B2, `(.L_x_552) ;  /* 0x0000005000027945 */ /* 0x000fe20003800000 */
[----:B------:R-:W-:Y:S02]  /*14460*/  ISETP.NE.AND P2, PT, R8, RZ, PT ;  /* 0x000000ff0800720c */ /* 0x000fe40003f45270 */
[----:B-1----:R-:W-:-:S04]  /*14470*/  SHF.L.U32 R6, R9, 0x1f, RZ ;  /* 0x0000001f09067819 */ /* 0x002fc800000006ff */
[----:B------:R-:W1:Y:S02]  /*14480*/  SYNCS.PHASECHK.TRANS64.TRYWAIT P0, [R7+URZ+0x308a0], R6 ;  /* 0x0308a006070075a7 */ /* 0x000e64000800017f */
[----:B-1----:R-:W-:Y:S05]  /*14490*/  @!P0 BRA `(.L_x_553) ;  /* 0x0000006400848947 */ /* 0x002fea0003800000 */
.L_x_724:
[----:B------:R-:W-:Y:S05]  /*144a0*/  BSYNC B2 ;  /* 0x0000000000027941 */ /* 0x000fea0003800000 */
.L_x_552:
[----:B------:R-:W-:Y:S04]  /*144b0*/  BSSY B2, `(.L_x_554) ;  /* 0x0000009000027945 */ /* 0x000fe80003800000 */
[----:B------:R-:W-:Y:S05]  /*144c0*/  @P2 BRA `(.L_x_555) ;  /* 0x00000000001c2947 */ /* 0x000fea0003800000 */
[----:B------:R-:W2:Y:S02]  /*144d0*/  S2R R8, SR_TID.X ;  /* 0x0000000000087919 */ /* 0x000ea40000002100 */
[----:B--2---:R-:W-:Y:S01]  /*144e0*/  LOP3.LUT R9, R8, 0x1f, RZ, 0xc0, !PT ;  /* 0x0000001f08097812 */ /* 0x004fe200078ec0ff */
[----:B------:R-:W-:-:S03]  /*144f0*/  IMAD.MOV.U32 R8, RZ, RZ, 0x6000 ;  /* 0x00006000ff087424 */ /* 0x000fc600078e00ff */
[----:B------:R-:W-:Y:S01]  /*14500*/  ISETP.NE.AND P0, PT, R9, RZ, PT ;  /* 0x000000ff0900720c */ /* 0x000fe20003f05270 */
[----:B------:R2:W-:-:S12]  /*14510*/  SYNCS.ARRIVE.TRANS64 RZ, [R7+URZ+0x30890], R8 ;  /* 0x0308900807ff79a7 */ /* 0x0005d8000800003f */
[----:B--2---:R-:W-:Y:S05]  /*14520*/  @!P0 BRA `(.L_x_555) ;  /* 0x0000000000048947 */ /* 0x004fea0003800000 */
[----:B------:R-:W-:Y:S01]  /*14530*/  BPT.TRAP 0x1 ;  /* 0x000000040000795c */ /* 0x000fe20000300000 */
.L_x_555:
[----:B------:R-:W-:Y:S05]  /*14540*/  BSYNC B2 ;  /* 0x0000000000027941 */ /* 0x000fea0003800000 */
.L_x_554:
[----:B0-----:R-:W-:Y:S01]  /*14550*/  IMAD.MOV.U32 R12, RZ, RZ, RZ ;  /* 0x000000ffff0c7224 */ /* 0x001fe200078e00ff */
[----:B------:R-:W-:Y:S01]  /*14560*/  UIADD3 UR4, UP0, UR38, 0x570, URZ ;  /* 0x0000057026047890 */ /* 0x000fe2000ff1e03f */
[----:B------:R-:W-:Y:S01]  /*14570*/  IMAD R8, R5, 0xc0, R0 ;  /* 0x000000c005087824 */ /* 0x000fe200078e0200 */
[----:B------:R-:W-:Y:S01]  /*14580*/  PLOP3.LUT P0, PT, PT, PT, PT, 0x80, 0x0 ;  /* 0x000000000000781c */ /* 0x000fe20003f0f070 */
[----:B------:R-:W-:Y:S01]  /*14590*/  IMAD R11, R29, 0x6000, R16 ;  /* 0x000060001d0b7824 */ /* 0x000fe200078e0210 */
[----:B------:R-:W-:Y:S01]  /*145a0*/  R2UR UR10, R12 ;  /* 0x000000000c0a72ca */ /* 0x000fe200000e0000 */
[----:B------:R-:W-:Y:S01]  /*145b0*/  VIADD R8, R8, 0xffffff40 ;  /* 0xffffff4008087836 */ /* 0x000fe20000000000 */
[----:B------:R-:W-:Y:S01]  /*145c0*/  IADD3 R9, R7, 0x30890, RZ ;  /* 0x0003089007097810 */ /* 0x000fe20007ffe0ff */
[----:B------:R-:W-:Y:S01]  /*145d0*/  VIADD R10, R11, 0x12400 ;  /* 0x000124000b0a7836 */ /* 0x000fe20000000000 */
[----:B------:R-:W-:Y:S01]  /*145e0*/  UIADD3.X UR5, URZ, UR39, URZ, UP0, !UPT ;  /* 0x000000273f057290 */ /* 0x000fe200087fe43f */
[----:B------:R-:W-:Y:S01]  /*145f0*/  UMOV UR6, 0x0 ;  /* 0x0000000000067882 */ /* 0x000fe20000000000 */
[----:B------:R-:W-:-:S10]  /*14600*/  UMOV UR7, 0x12f00000 ;  /* 0x12f0000000077882 */ /* 0x000fd40000000000 */
.L_x_556:
        /* <DEDUP_REMOVED lines=10> */
[----:B------:R-:W0:Y:S01]  /*146b0*/  SYNCS.PHASECHK.TRANS64.TRYWAIT P0, [R7+URZ+0x308c0], R6 ;  /* 0x0308c006070075a7 */ /* 0x000e22000800017f */
[----:B------:R-:W-:Y:S04]  /*146c0*/  BSSY B2, `(.L_x_557) ;  /* 0x0000002000027945 */ /* 0x000fe80003800000 */
[----:B0-----:R-:W-:Y:S05]  /*146d0*/  @!P0 BRA `(.L_x_558) ;  /* 0x0000006400088947 */ /* 0x001fea0003800000 */
.L_x_725:
[----:B------:R-:W-:Y:S05]  /*146e0*/  BSYNC B2 ;  /* 0x0000000000027941 */ /* 0x000fea0003800000 */
.L_x_557:
[----:B------:R-:W-:Y:S01]  /*146f0*/  BSSY B2, `(.L_x_559) ;  /* 0x000000b000027945 */ /* 0x000fe20003800000 */
[----:B------:R-:W-:Y:S02]  /*14700*/  IMAD.MOV.U32 R14, RZ, RZ, 0x0 ;  /* 0x00000000ff0e7424 */ /* 0x000fe400078e00ff */
[----:B------:R-:W-:Y:S01]  /*14710*/  IMAD.MOV.U32 R15, RZ, RZ, 0x12f00000 ;  /* 0x12f00000ff0f7424 */ /* 0x000fe200078e00ff */
[----:B------:R-:W-:Y:S06]  /*14720*/  @P2 BRA `(.L_x_560) ;  /* 0x00000000001c2947 */ /* 0x000fec0003800000 */
[----:B------:R-:W2:Y:S01]  /*14730*/  S2R R9, SR_TID.X ;  /* 0x0000000000097919 */ /* 0x000ea20000002100 */
[----:B01----:R-:W-:-:S04]  /*14740*/  MOV R6, 0x6000 ;  /* 0x0000600000067802 */ /* 0x003fc80000000f00 */
[----:B------:R3:W-:Y:S01]  /*14750*/  SYNCS.ARRIVE.TRANS64 RZ, [R7+URZ+0x308b0], R6 ;  /* 0x0308b00607ff79a7 */ /* 0x0007e2000800003f */
[----:B--2---:R-:W-:-:S04]  /*14760*/  LOP3.LUT R9, R9, 0x1f, RZ, 0xc0, !PT ;  /* 0x0000001f09097812 */ /* 0x004fc800078ec0ff */
[----:B------:R-:W-:-:S13]  /*14770*/  ISETP.NE.AND P0, PT, R9, RZ, PT ;  /* 0x000000ff0900720c */ /* 0x000fda0003f05270 */
[----:B---3--:R-:W-:Y:S05]  /*14780*/  @!P0 BRA `(.L_x_560) ;  /* 0x0000000000048947 */ /* 0x008fea0003800000 */
[----:B------:R-:W-:Y:S01]  /*14790*/  BPT.TRAP 0x1 ;  /* 0x000000040000795c */ /* 0x000fe20000300000 */
.L_x_560:
[----:B------:R-:W-:Y:S05]  /*147a0*/  BSYNC B2 ;  /* 0x0000000000027941 */ /* 0x000fea0003800000 */
.L_x_559:
[----:B------:R-:W-:Y:S01]  /*147b0*/  R2UR UR10, R12 ;  /* 0x000000000c0a72ca */ /* 0x000fe200000e0000 */
[----:B------:R-:W-:Y:S01]  /*147c0*/  UIADD3 UR4, UP0, UR38, 0x670, URZ ;  /* 0x0000067026047890 */ /* 0x000fe2000ff1e03f */
[----:B------:R-:W-:Y:S01]  /*147d0*/  R2UR UR6, R14 ;  /* 0x000000000e0672ca */ /* 0x000fe200000e0000 */
[----:B------:R-:W-:Y:S01]  /*147e0*/  VIADD R11, R11, 0x400 ;  /* 0x000004000b0b7836 */ /* 0x000fe20000000000 */
[----:B------:R-:W-:Y:S01]  /*147f0*/  R2UR UR7, R15 ;  /* 0x000000000f0772ca */ /* 0x000fe200000e0000 */
[----:B01----:R-:W-:Y:S01]  /*14800*/  VIADD R7, R7, 0x308b0 ;  /* 0x000308b007077836 */ /* 0x003fe20000000000 */
[----:B------:R-:W-:Y:S01]  /*14810*/  PLOP3.LUT P0, PT, PT, PT, PT, 0x80, 0x0 ;  /* 0x000000000000781c */ /* 0x000fe20003f0f070 */
[----:B------:R-:W-:-:S12]  /*14820*/  UIADD3.X UR5, URZ, UR39, URZ, UP0, !UPT ;  /* 0x000000273f057290 */ /* 0x000fd800087fe43f */
.L_x_561:
        /* <DEDUP_REMOVED lines=9> */
[----:B--2---:R-:W-:Y:S05]  /*148c0*/  @P0 BRA.U.ANY `(.L_x_561) ;  /* 0xfffffffd00d80947 */ /* 0x004fea000393ffff */
.L_x_551:
[----:B------:R-:W-:Y:S05]  /*148d0*/  BSYNC B1 ;  /* 0x0000000000017941 */ /* 0x000fea0003800000 */
.L_x_550:
[----:B------:R-:W2:Y:S01]  /*148e0*/  LDL.LU R9, [R1+0x4] ;  /* 0x0000040001097983 */ /* 0x000ea20000300800 */
[----:B------:R-:W-:Y:S01]  /*148f0*/  VIADD R29, R29, 0x1 ;  /* 0x000000011d1d7836 */ /* 0x000fe20000000000 */
[----:B------:R-:W-:Y:S02]  /*14900*/  IADD3 R5, R5, -0x2, RZ ;  /* 0xfffffffe05057810 */ /* 0x000fe40007ffe0ff */
[----:B------:R-:W-:Y:S02]  /*14910*/  PLOP3.LUT P0, PT, PT, PT, PT, 0x8, 0x0 ;  /* 0x000000000000781c */ /* 0x000fe40003f0e170 */
[----:B------:R-:W-:Y:S02]  /*14920*/  ISETP.NE.AND P2, PT, R29, 0x2, PT ;  /* 0x000000021d00780c */ /* 0x000fe40003f45270 */
[----:B------:R-:W-:Y:S02]  /*14930*/  ISETP.GE.AND P3, PT, R5, R3, PT ;  /* 0x000000030500720c */ /* 0x000fe40003f66270 */
[----:B-1----:R-:W-:-:S02]  /*14940*/  SEL R6, RZ, 0x1, P2 ;  /* 0x00000001ff067807 */ /* 0x002fc40001000000 */
[----:B------:R-:W-:Y:S02]  /*14950*/  SEL R29, R29, RZ, P2 ;  /* 0x000000ff1d1d7207 */ /* 0x000fe40001000000 */
[----:B--2---:R-:W-:-:S05]  /*14960*/  LOP3.LUT R9, R9, R6, RZ, 0x3c, !PT ;  /* 0x0000000609097212 */ /* 0x004fca00078e3cff */
[----:B------:R1:W-:Y:S02]  /*14970*/  STL [R1+0x4], R9 ;  /* 0x0000040901007387 */ /* 0x0003e40000100800 */
[----:B------:R-:W-:Y:S05]  /*14980*/  @!P3 BRA `(.L_x_544) ;  /* 0x000000040064b947 */ /* 0x000fea0003800000 */
.L_x_574:
[----:B------:R-:W-:Y:S05]  /*14990*/  YIELD ;  /* 0x0000000000007946 */ /* 0x000fea0003800000 */
[----:B------:R-:W-:Y:S04]  /*149a0*/  BSSY B1, `(.L_x_562) ;  /* 0x000004d000017945 */ /* 0x000fe80003800000 */
[----:B--2---:R-:W-:Y:S05]  /*149b0*/  @!P6 BRA `(.L_x_563) ;  /* 0x00000004002ce947 */ /* 0x004fea0003800000 */
[----:B------:R-:W2:Y:S01]  /*149c0*/  LDL R7, [R1+0x4] ;  /* 0x0000040001077983 */ /* 0x000ea20000100800 */
[----:B------:R-:W3:Y:S02]  /*149d0*/  S2R R6, SR_TID.X ;  /* 0x0000000000067919 */ /* 0x000ee40000002100 */
[----:B---3--:R-:W-:Y:S01]  /*149e0*/  LOP3.LUT R8, R6, 0x7f, RZ, 0xc0, !PT ;  /* 0x0000007f06087812 */ /* 0x008fe200078ec0ff */
[----:B------:R-:W-:Y:S01]  /*149f0*/  IMAD R6, R29, 0x8, R16 ;  /* 0x000000081d067824 */ /* 0x000fe200078e0210 */
[----:B------:R-:W-:Y:S02]  /*14a00*/  BSSY B2, `(.L_x_564) ;  /* 0x0000005000027945 */ /* 0x000fe40003800000 */
[----:B------:R-:W-:Y:S02]  /*14a10*/  ISETP.NE.AND P3, PT, R8, RZ, PT ;  /* 0x000000ff0800720c */ /* 0x000fe40003f65270 */
[----:B--2---:R-:W-:-:S04]  /*14a20*/  SHF.L.U32 R7, R7, 0x1f, RZ ;  /* 0x0000001f07077819 */ /* 0x004fc800000006ff */
[----:B------:R-:W2:Y:S02]  /*14a30*/  SYNCS.PHASECHK.TRANS64.TRYWAIT P2, [R6+URZ+0x308a0], R7 ;  /* 0x0308a007060075a7 */ /* 0x000ea4000804017f */
[----:B--2---:R-:W-:Y:S05]  /*14a40*/  @!P2 BRA `(.L_x_565) ;  /* 0x000000600040a947 */ /* 0x004fea0003800000 */
.L_x_726:
[----:B------:R-:W-:Y:S05]  /*14a50*/  BSYNC B2 ;  /* 0x0000000000027941 */ /* 0x000fea0003800000 */
.L_x_564:
[----:B------:R-:W-:Y:S04]  /*14a60*/  BSSY B2, `(.L_x_566) ;  /* 0x0000009000027945 */ /* 0x000fe80003800000 */
[----:B------:R-:W-:Y:S05]  /*14a70*/  @P3 BRA `(.L_x_567) ;  /* 0x00000000001c3947 */ /* 0x000fea0003800000 */
[----:B------:R-:W1:Y:S02]  /*14a80*/  S2R R8, SR_TID.X ;  /* 0x0000000000087919 */ /* 0x000e640000002100 */
[----:B-1----:R-:W-:Y:S01]  /*14a90*/  LOP3.LUT R9, R8, 0x1f, RZ, 0xc0, !PT ;  /* 0x0000001f08097812 */ /* 0x002fe200078ec0ff */
[----:B------:R-:W-:-:S03]  /*14aa0*/  IMAD.MOV.U32 R8, RZ, RZ, 0x6000 ;  /* 0x00006000ff087424 */ /* 0x000fc600078e00ff */
[----:B------:R-:W-:Y:S01]  /*14ab0*/  ISETP.NE.AND P2, PT, R9, RZ, PT ;  /* 0x000000ff0900720c */ /* 0x000fe20003f45270 */
[----:B------:R3:W-:-:S12]  /*14ac0*/  SYNCS.ARRIVE.TRANS64 RZ, [R6+URZ+0x30890], R8 ;  /* 0x0308900806ff79a7 */ /* 0x0007d8000800003f */
[----:B---3--:R-:W-:Y:S05]  /*14ad0*/  @!P2 BRA `(.L_x_567) ;  /* 0x000000000004a947 */ /* 0x008fea0003800000 */
[----:B------:R-:W-:Y:S01]  /*14ae0*/  BPT.TRAP 0x1 ;  /* 0x000000040000795c */ /* 0x000fe20000300000 */
.L_x_567:
[----:B------:R-:W-:Y:S05]  /*14af0*/  BSYNC B2 ;  /* 0x0000000000027941 */ /* 0x000fea0003800000 */
.L_x_566:
[----:B0-----:R-:W-:Y:S01]  /*14b00*/  IMAD.MOV.U32 R12, RZ, RZ, RZ ;  /* 0x000000ffff0c7224 */ /* 0x001fe200078e00ff */
[----:B------:R-:W-:Y:S01]  /*14b10*/  UIADD3 UR4, UP0, UR38, 0x570, URZ ;  /* 0x0000057026047890 */ /* 0x000fe2000ff1e03f */
[----:B------:R-:W-:Y:S01]  /*14b20*/  IMAD R8, R29, 0x6000, R16 ;  /* 0x000060001d087824 */ /* 0x000fe200078e0210 */
[----:B------:R-:W-:Y:S01]  /*14b30*/  PLOP3.LUT P2, PT, PT, PT, PT, 0x80, 0x0 ;  /* 0x000000000000781c */ /* 0x000fe20003f4f070 */
[----:B-1----:R-:W-:Y:S01]  /*14b40*/  IMAD R9, R5, 0xc0, R0 ;  /* 0x000000c005097824 */ /* 0x002fe200078e0200 */
[----:B------:R-:W-:Y:S01]  /*14b50*/  R2UR UR10, R12 ;  /* 0x000000000c0a72ca */ /* 0x000fe200000e0000 */
[----:B------:R-:W-:Y:S01]  /*14b60*/  VIADD R11, R8, 0x12400 ;  /* 0x00012400080b7836 */ /* 0x000fe20000000000 */
[----:B------:R-:W-:Y:S01]  /*14b70*/  IADD3 R10, R6, 0x30890, RZ ;  /* 0x00030890060a7810 */ /* 0x000fe20007ffe0ff */
[----:B------:R-:W-:Y:S01]  /*14b80*/  UIADD3.X UR5, URZ, UR39, URZ, UP0, !UPT ;  /* 0x000000273f057290 */ /* 0x000fe200087fe43f */
[----:B------:R-:W-:Y:S01]  /*14b90*/  UMOV UR6, 0x0 ;  /* 0x0000000000067882 */ /* 0x000fe20000000000 */
[----:B------:R-:W-:-:S10]  /*14ba0*/  UMOV UR7, 0x12f00000 ;  /* 0x12f0000000077882 */ /* 0x000fd40000000000 */
.L_x_568:
        /* <DEDUP_REMOVED lines=13> */
.L_x_727:
[----:B------:R-:W-:Y:S05]  /*14c80*/  BSYNC B2 ;  /* 0x0000000000027941 */ /* 0x000fea0003800000 */
.L_x_569:
[----:B------:R-:W-:Y:S01]  /*14c90*/  BSSY B2, `(.L_x_571) ;  /* 0x000000b000027945 */ /* 0x000fe20003800000 */
[----:B------:R-:W-:Y:S02]  /*14ca0*/  IMAD.MOV.U32 R10, RZ, RZ, 0x0 ;  /* 0x00000000ff0a7424 */ /* 0x000fe400078e00ff */
[----:B------:R-:W-:Y:S01]  /*14cb0*/  IMAD.MOV.U32 R11, RZ, RZ, 0x12f00000 ;  /* 0x12f00000ff0b7424 */ /* 0x000fe200078e00ff */
[----:B------:R-:W-:Y:S06]  /*14cc0*/  @P3 BRA `(.L_x_572) ;  /* 0x00000000001c3947 */ /* 0x000fec0003800000 */
[----:B------:R-:W1:Y:S01]  /*14cd0*/  S2R R13, SR_TID.X ;  /* 0x00000000000d7919 */ /* 0x000e620000002100 */
[----:B0-2---:R-:W-:-:S04]  /*14ce0*/  MOV R7, 0x6000 ;  /* 0x0000600000077802 */ /* 0x005fc80000000f00 */
[----:B------:R3:W-:Y:S01]  /*14cf0*/  SYNCS.ARRIVE.TRANS64 RZ, [R6+URZ+0x308b0], R7 ;  /* 0x0308b00706ff79a7 */ /* 0x0007e2000800003f */
[----:B-1----:R-:W-:-:S04]  /*14d00*/  LOP3.LUT R13, R13, 0x1f, RZ, 0xc0, !PT ;  /* 0x0000001f0d0d7812 */ /* 0x002fc800078ec0ff */
[----:B------:R-:W-:-:S13]  /*14d10*/  ISETP.NE.AND P2, PT, R13, RZ, PT ;  /* 0x000000ff0d00720c */ /* 0x000fda0003f45270 */
[----:B---3--:R-:W-:Y:S05]  /*14d20*/  @!P2 BRA `(.L_x_572) ;  /* 0x000000000004a947 */ /* 0x008fea0003800000 */
[----:B------:R-:W-:Y:S01]  /*14d30*/  BPT.TRAP 0x1 ;  /* 0x000000040000795c */ /* 0x000fe20000300000 */
.L_x_572:
[----:B------:R-:W-:Y:S05]  /*14d40*/  BSYNC B2 ;  /* 0x0000000000027941 */ /* 0x000fea0003800000 */
.L_x_571:
[----:B------:R-:W-:Y:S01]  /*14d50*/  R2UR UR10, R12 ;  /* 0x000000000c0a72ca */ /* 0x000fe200000e0000 */
[----:B------:R-:W-:Y:S01]  /*14d60*/  UIADD3 UR4, UP0, UR38, 0x670, URZ ;  /* 0x0000067026047890 */ /* 0x000fe2000ff1e03f */
[----:B------:R-:W-:Y:S01]  /*14d70*/  R2UR UR6, R10 ;  /* 0x000000000a0672ca */ /* 0x000fe200000e0000 */
[----:B------:R-:W-:Y:S01]  /*14d80*/  VIADD R8, R8, 0x400 ;  /* 0x0000040008087836 */ /* 0x000fe20000000000 */
[----:B------:R-:W-:Y:S01]  /*14d90*/  R2UR UR7, R11 ;  /* 0x000000000b0772ca */ /* 0x000fe200000e0000 */
[----:B0-2---:R-:W-:Y:S01]  /*14da0*/  VIADD R6, R6, 0x308b0 ;  /* 0x000308b006067836 */ /* 0x005fe20000000000 */
[----:B------:R-:W-:Y:S01]  /*14db0*/  PLOP3.LUT P2, PT, PT, PT, PT, 0x80, 0x0 ;  /* 0x000000000000781c */ /* 0x000fe20003f4f070 */
[----:B------:R-:W-:-:S12]  /*14dc0*/  UIADD3.X UR5, URZ, UR39, URZ, UP0, !UPT ;  /* 0x000000273f057290 */ /* 0x000fd800087fe43f */
.L_x_573:
        /* <DEDUP_REMOVED lines=10> */
.L_x_563:
[----:B------:R-:W-:Y:S05]  /*14e70*/  BSYNC B1 ;  /* 0x0000000000017941 */ /* 0x000fea0003800000 */
.L_x_562:
[----:B------:R-:W2:Y:S01]  /*14e80*/  LDL.LU R7, [R1+0x4] ;  /* 0x0000040001077983 */ /* 0x000ea20000300800 */
[----:B------:R-:W-:Y:S01]  /*14e90*/  VIADD R29, R29, 0x1 ;  /* 0x000000011d1d7836 */ /* 0x000fe20000000000 */
[C---:B------:R-:W-:Y:S02]  /*14ea0*/  ISETP.GT.AND P3, PT, R5.reuse, R3, PT ;  /* 0x000000030500720c */ /* 0x040fe40003f64270 */
[----:B------:R-:W-:Y:S02]  /*14eb0*/  IADD3 R5, R5, -0x1, RZ ;  /* 0xffffffff05057810 */ /* 0x000fe40007ffe0ff */
[----:B------:R-:W-:-:S04]  /*14ec0*/  ISETP.NE.AND P2, PT, R29, 0x2, PT ;  /* 0x000000021d00780c */ /* 0x000fc80003f45270 */
[----:B------:R-:W-:Y:S02]  /*14ed0*/  SEL R6, RZ, 0x1, P2 ;  /* 0x00000001ff067807 */ /* 0x000fe40001000000 */
[----:B------:R-:W-:Y:S02]  /*14ee0*/  SEL R29, R29, RZ, P2 ;  /* 0x000000ff1d1d7207 */ /* 0x000fe40001000000 */
[----:B--2---:R-:W-:-:S05]  /*14ef0*/  LOP3.LUT R7, R7, R6, RZ, 0x3c, !PT ;  /* 0x0000000607077212 */ /* 0x004fca00078e3cff */
[----:B------:R2:W-:Y:S01]  /*14f00*/  STL [R1+0x4], R7 ;  /* 0x0000040701007387 */ /* 0x0005e20000100800 */
[----:B------:R-:W-:Y:S05]  /*14f10*/  @P3 BRA `(.L_x_574) ;  /* 0xfffffff8009c3947 */ /* 0x000fea000383ffff */
.L_x_544:
[----:B------:R-:W-:Y:S05]  /*14f20*/  BSYNC B0 ;  /* 0x0000000000007941 */ /* 0x000fea0003800000 */
.L_x_543:
[----:B--2---:R2:W5:Y:S01]  /*14f30*/  LDL R7, [R1+0x1c] ;  /* 0x00001c0001077983 */ /* 0x0045620000100800 */
[----:B------:R-:W-:Y:S05]  /*14f40*/  @!P0 WARPSYNC.ALL ;  /* 0x0000000000008948 */ /* 0x000fea0003800000 */
[----:B------:R2:W-:Y:S01]  /*14f50*/  STL [R1+0x28], RZ ;  /* 0x000028ff01007387 */ /* 0x0005e20000100800 */
[----:B------:R-:W-:Y:S01]  /*14f60*/  BSSY B0, `(.L_x_575) ;  /* 0x000001f000007945 */ /* 0x000fe20003800000 */
[----:B------:R-:W-:Y:S06]  /*14f70*/  @!P0 BAR.SYNC.DEFER_BLOCKING 0xc, 0x200 ;  /* 0x0308000000008b1d */ /* 0x000fec0000010000 */
[----:B--2---:R-:W-:Y:S05]  /*14f80*/  @!P1 BRA `(.L_x_576) ;  /* 0x0000000000709947 */ /* 0x004fea0003800000 */
[----:B------:R-:W-:-:S13]  /*14f90*/  ISETP.NE.AND P0, PT, R4, RZ, PT ;  /* 0x000000ff0400720c */ /* 0x000fda0003f05270 */
[----:B------:R-:W2:Y:S02]  /*14fa0*/  @!P0 LDC R4, c[0x0][0x9f0] ;  /* 0x00027c00ff048b82 */ /* 0x000ea40000000800 */
[-C--:B--2---:R-:W-:Y:S02]  /*14fb0*/  IABS R0, R4.reuse ;  /* 0x0000000400007213 */ /* 0x084fe40000000000 */
[----:B------:R-:W-:Y:S02]  /*14fc0*/  IABS R6, R4 ;  /* 0x0000000400067213 */ /* 0x000fe40000000000 */
[----:B------:R-:W2:Y:S02]  /*14fd0*/  I2F.RP R2, R0 ;  /* 0x0000000000027306 */ /* 0x000ea40000209400 */
[----:B------:R-:W-:-:S06]  /*14fe0*/  IADD3 R6, RZ, -R6, RZ ;  /* 0x80000006ff067210 */ /* 0x000fcc0007ffe0ff */
[----:B--2---:R-:W2:Y:S02]  /*14ff0*/  MUFU.RCP R2, R2 ;  /* 0x0000000200027308 */ /* 0x004ea40000001000 */
[----:B--2---:R-:W-:-:S06]  /*15000*/  VIADD R2, R2, 0xffffffe ;  /* 0x0ffffffe02027836 */ /* 0x004fcc0000000000 */
[----:B------:R-:W2:Y:S02]  /*15010*/  F2I.FTZ.U32.TRUNC.NTZ R3, R2 ;  /* 0x0000000200037305 */ /* 0x000ea4000021f000 */
[----:B--2---:R-:W-:-:S04]  /*15020*/  IMAD.MOV R2, RZ, RZ, -R3 ;  /* 0x000000ffff027224 */ /* 0x004fc800078e0a03 */
[----:B------:R-:W-:Y:S02]  /*15030*/  IMAD R5, R2, R0, RZ ;  /* 0x0000000002057224 */ /* 0x000fe400078e02ff */
[----:B------:R-:W-:-:S04]  /*15040*/  IMAD.MOV.U32 R2, RZ, RZ, RZ ;  /* 0x000000ffff027224 */ /* 0x000fc800078e00ff */
[----:B------:R-:W-:Y:S01]  /*15050*/  IMAD.HI.U32 R5, R3, R5, R2 ;  /* 0x0000000503057227 */ /* 0x000fe200078e0002 */
[----:B-----5:R-:W-:-:S04]  /*15060*/  IADD3 R3, R7, -0x1, R4 ;  /* 0xffffffff07037810 */ /* 0x020fc80007ffe004 */
[----:B------:R-:W-:Y:S02]  /*15070*/  IABS R2, R3 ;  /* 0x0000000300027213 */ /* 0x000fe40000000000 */
[----:B------:R-:W-:-:S03]  /*15080*/  LOP3.LUT R3, R3, R4, RZ, 0x3c, !PT ;  /* 0x0000000403037212 */ /* 0x000fc600078e3cff */
[----:B------:R-:W-:Y:S01]  /*15090*/  IMAD.HI.U32 R5, R5, R2, RZ ;  /* 0x0000000205057227 */ /* 0x000fe200078e00ff */
[----:B------:R-:W-:-:S03]  /*150a0*/  ISETP.GE.AND P2, PT, R3, RZ, PT ;  /* 0x000000ff0300720c */ /* 0x000fc60003f46270 */
[----:B------:R-:W-:-:S05]  /*150b0*/  IMAD R2, R5, R6, R2 ;  /* 0x0000000605027224 */ /* 0x000fca00078e0202 */
[----:B------:R-:W-:-:S13]  /*150c0*/  ISETP.GT.U32.AND P1, PT, R0, R2, PT ;  /* 0x000000020000720c */ /* 0x000fda0003f24070 */
[----:B------:R-:W-:Y:S02]  /*150d0*/  @!P1 IMAD.IADD R2, R2, 0x1, -R0 ;  /* 0x0000000102029824 */ /* 0x000fe400078e0a00 */
[----:B------:R-:W-:Y:S01]  /*150e0*/  @!P1 VIADD R5, R5, 0x1 ;  /* 0x0000000105059836 */ /* 0x000fe20000000000 */
[----:B------:R-:W-:Y:S02]  /*150f0*/  ISETP.NE.AND P1, PT, R4, RZ, PT ;  /* 0x000000ff0400720c */ /* 0x000fe40003f25270 */
[----:B------:R-:W-:-:S13]  /*15100*/  ISETP.GE.U32.AND P0, PT, R2, R0, PT ;  /* 0x000000000200720c */ /* 0x000fda0003f06070 */
[----:B------:R-:W-:-:S05]  /*15110*/  @P0 VIADD R5, R5, 0x1 ;  /* 0x0000000105050836 */ /* 0x000fca0000000000 */
[----:B------:R-:W-:Y:S02]  /*15120*/  @!P2 IADD3 R5, -R5, RZ, RZ ;  /* 0x000000ff0505a210 */ /* 0x000fe40007ffe1ff */
[----:B------:R-:W-:-:S05]  /*15130*/  @!P1 LOP3.LUT R5, RZ, R4, RZ, 0x33, !PT ;  /* 0x00000004ff059212 */ /* 0x000fca00078e33ff */
[----:B------:R2:W-:Y:S02]  /*15140*/  STL [R1+0x28], R5 ;  /* 0x0000280501007387 */ /* 0x0005e40000100800 */
.L_x_576:
[----:B------:R-:W-:Y:S05]  /*15150*/  BSYNC B0 ;  /* 0x0000000000007941 */ /* 0x000fea0003800000 */
.L_x_575:
[----:B------:R-:W3:Y:S04]  /*15160*/  LDL R0, [R1+0x28] ;  /* 0x0000280001007983 */ /* 0x000ee80000100800 */
[----:B------:R-:W3:Y:S01]  /*15170*/  LDL R2, [R1+0x40] ;  /* 0x0000400001027983 */ /* 0x000ee20000100800 */
[----:B------:R-:W-:Y:S01]  /*15180*/  BSSY B7, `(.L_x_577) ;  /* 0x0000360000077945 */ /* 0x000fe20003800000 */
[----:B---3--:R-:W-:-:S05]  /*15190*/  IMAD R2, R2, R0, RZ ;  /* 0x0000000002027224 */ /* 0x008fca00078e02ff */
[----:B-----5:R-:W-:Y:S01]  /*151a0*/  VIADDMNMX R0, R2, R0, R7, PT ;  /* 0x0000000002007246 */ /* 0x020fe20003800107 */
[----:B------:R3:W-:Y:S03]  /*151b0*/  STL [R1+0xc], R2 ;  /* 0x00000c0201007387 */ /* 0x0007e60000100800 */
[----:B------:R-:W-:Y:S01]  /*151c0*/  ISETP.GT.AND P0, PT, R0, R2, PT ;  /* 0x000000020000720c */ /* 0x000fe20003f04270 */
[----:B------:R3:W-:-:S12]  /*151d0*/  STL [R1+0x24], R0 ;  /* 0x0000240001007387 */ /* 0x0007d80000100800 */
[----:B---3--:R-:W-:Y:S05]  /*151e0*/  @P0 BRA `(.L_x_578) ;  /* 0x0000000000440947 */ /* 0x008fea0003800000 */
[----:B------:R-:W3:Y:S02]  /*151f0*/  S2R R0, SR_TID.X ;  /* 0x0000000000007919 */ /* 0x000ee40000002100 */
[----:B---3--:R-:W-:-:S04]  /*15200*/  LOP3.LUT R0, R0, 0x7f, RZ, 0xc0, !PT ;  /* 0x0000007f00007812 */ /* 0x008fc800078ec0ff */
[----:B------:R-:W-:-:S13]  /*15210*/  ISETP.NE.AND P0, PT, R0, RZ, PT ;  /* 0x000000ff0000720c */ /* 0x000fda0003f05270 */
[----:B------:R-:W-:Y:S05]  /*15220*/  @P0 BRA `(.L_x_579) ;  /* 0x0000003400540947 */ /* 0x000fea0003800000 */
[----:B--2---:R-:W2:Y:S01]  /*15230*/  S2R R5, SR_LANEID ;  /* 0x0000000000057919 */ /* 0x004ea20000000000 */
[----:B------:R-:W-:Y:S01]  /*15240*/  VOTEU.ANY UR4, UPT, PT ;  /* 0x0000000000047886 */ /* 0x000fe200038e0100 */
[----:B------:R-:W3:Y:S01]  /*15250*/  LDC.64 R2, c[0x0][0xc60] ;  /* 0x00031800ff027b82 */ /* 0x000ee20000000a00 */
[----:B------:R-:W2:Y:S02]  /*15260*/  FLO.U32 R0, UR4 ;  /* 0x0000000400007d00 */ /* 0x000ea400080e0000 */
[----:B--2---:R-:W-:-:S06]  /*15270*/  ISETP.EQ.U32.AND P0, PT, R0, R5, PT ;  /* 0x000000050000720c */ /* 0x004fcc0003f02070 */
[----:B------:R-:W3:Y:S07]  /*15280*/  POPC R5, UR4 ;  /* 0x0000000400057d09 */ /* 0x000eee0008000000 */
[----:B---3--:R-:W2:Y:S01]  /*15290*/  @P0 ATOMG.E.ADD.STRONG.GPU PT, R3, desc[UR56][R2.64], R5 ;  /* 0x00000005020309a8 */ /* 0x008ea200081ee1f8 */
[----:B------:R-:W3:Y:S02]  /*152a0*/  S2R R4, SR_LTMASK ;  /* 0x0000000000047919 */ /* 0x000ee40000003900 */
[----:B---3--:R-:W-:-:S04]  /*152b0*/  LOP3.LUT R4, R4, UR4, RZ, 0xc0, !PT ;  /* 0x0000000404047c12 */ /* 0x008fc8000f8ec0ff */
[----:B------:R-:W3:Y:S01]  /*152c0*/  POPC R7, R4 ;  /* 0x0000000400077309 */ /* 0x000ee20000000000 */
[----:B--2---:R-:W3:Y:S02]  /*152d0*/  SHFL.IDX PT, R0, R3, R0, 0x1f ;  /* 0x00001f0003007589 */ /* 0x004ee400000e0000 */
[----:B---3--:R-:W-:Y:S01]  /*152e0*/  IADD3 R24, R0, UR36, R7 ;  /* 0x0000002400187c10 */ /* 0x008fe2000fffe007 */
[----:B------:R-:W-:Y:S06]  /*152f0*/  BRA `(.L_x_579) ;  /* 0x0000003400207947 */ /* 0x000fec0003800000 */
.L_x_578:
        /* <DEDUP_REMOVED lines=10> */
[----:B------:R-:W3:Y:S01]  /*153a0*/  LDC.64 R2, c[0x4][R2] ;  /* 0x0100000002027b82 */ /* 0x000ee20000000a00 */
[----:B--2---:R-:W-:Y:S01]  /*153b0*/  IMAD.U32 R5, RZ, RZ, UR7 ;  /* 0x00000007ff057e24 */ /* 0x004fe2000f8e00ff */
[----:B------:R-:W-:Y:S01]  /*153c0*/  MOV R8, 0x70 ;  /* 0x0000007000087802 */ /* 0x000fe20000000f00 */
[----:B------:R-:W-:Y:S02]  /*153d0*/  IMAD.U32 R7, RZ, RZ, UR9 ;  /* 0x00000009ff077e24 */ /* 0x000fe4000f8e00ff */
[----:B------:R-:W-:-:S02]  /*153e0*/  IMAD.U32 R10, RZ, RZ, UR4 ;  /* 0x00000004ff0a7e24 */ /* 0x000fc4000f8e00ff */
[----:B------:R-:W-:Y:S02]  /*153f0*/  IMAD.U32 R11, RZ, RZ, UR5 ;  /* 0x00000005ff0b7e24 */ /* 0x000fe4000f8e00ff */
[----:B0-----:R-:W-:Y:S02]  /*15400*/  IMAD.MOV.U32 R12, RZ, RZ, 0x1 ;  /* 0x00000001ff0c7424 */ /* 0x001fe400078e00ff */
[----:B------:R-:W-:-:S07]  /*15410*/  IMAD.MOV.U32 R13, RZ, RZ, RZ ;  /* 0x000000ffff0d7224 */ /* 0x000fce00078e00ff */
[----:B------:R-:W-:-:S07]  /*15420*/  LEPC R20, `(.L_x_581) ;  /* 0x000000001014794e */ /* 0x000fce0000000000 */
[----:B-1-3--:R-:W-:Y:S05]  /*15430*/  CALL.ABS.NOINC R2 ;  /* 0x0000000002007343 */ /* 0x00afea0003c00000 */
.L_x_581:
[----:B------:R-:W-:Y:S05]  /*15440*/  BSYNC B6 ;  /* 0x0000000000067941 */ /* 0x000fea0003800000 */
.L_x_580:
        /* <DEDUP_REMOVED lines=8> */
[----:B------:R3:W4:Y:S01]  /*154d0*/  LDC.64 R2, c[0x4][R0] ;  /* 0x0100000000027b82 */ /* 0x0007220000000a00 */
[----:B------:R-:W-:Y:S01]  /*154e0*/  MOV R4, UR6 ;  /* 0x0000000600047c02 */ /* 0x000fe20008000f00 */
[----:B--2---:R-:W-:Y:S01]  /*154f0*/  IMAD.U32 R5, RZ, RZ, UR7 ;  /* 0x00000007ff057e24 */ /* 0x004fe2000f8e00ff */
[----:B------:R-:W-:Y:S01]  /*15500*/  MOV R10, UR4 ;  /* 0x00000004000a7c02 */ /* 0x000fe20008000f00 */
[----:B------:R-:W-:Y:S01]  /*15510*/  IMAD.U32 R6, RZ, RZ, UR8 ;  /* 0x00000008ff067e24 */ /* 0x000fe2000f8e00ff */
[----:B0-----:R-:W-:Y:S01]  /*15520*/  MOV R13, RZ ;  /* 0x000000ff000d7202 */ /* 0x001fe20000000f00 */
[----:B------:R-:W-:-:S02]  /*15530*/  IMAD.U32 R7, RZ, RZ, UR9 ;  /* 0x00000009ff077e24 */ /* 0x000fc4000f8e00ff */
[----:B------:R-:W-:Y:S02]  /*15540*/  IMAD.U32 R11, RZ, RZ, UR5 ;  /* 0x00000005ff0b7e24 */ /* 0x000fe4000f8e00ff */
[----:B------:R-:W-:Y:S02]  /*15550*/  IMAD.MOV.U32 R8, RZ, RZ, 0x70 ;  /* 0x00000070ff087424 */ /* 0x000fe400078e00ff */
[----:B---3--:R-:W-:-:S07]  /*15560*/  IMAD.MOV.U32 R12, RZ, RZ, 0x1 ;  /* 0x00000001ff0c7424 */ /* 0x008fce00078e00ff */
[----:B------:R-:W-:-:S07]  /*15570*/  LEPC R20, `(.L_x_584) ;  /* 0x000000001014794e */ /* 0x000fce0000000000 */
[----:B-1--4-:R-:W-:Y:S05]  /*15580*/  CALL.ABS.NOINC R2 ;  /* 0x0000000002007343 */ /* 0x012fea0003c00000 */
.L_x_584:
        /* <DEDUP_REMOVED lines=8> */
[----:B------:R-:W-:Y:S01]  /*15610*/  MOV R12, 0x1 ;  /* 0x00000001000c7802 */ /* 0x000fe20000000f00 */
[----:B------:R-:W-:Y:S02]  /*15620*/  IMAD.U32 R6, RZ, RZ, UR6 ;  /* 0x00000006ff067e24 */ /* 0x000fe4000f8e00ff */
[----:B------:R-:W-:-:S02]  /*15630*/  IMAD.U32 R10, RZ, RZ, UR8 ;  /* 0x00000008ff0a7e24 */ /* 0x000fc4000f8e00ff */
[----:B------:R-:W-:Y:S02]  /*15640*/  IMAD.U32 R11, RZ, RZ, UR9 ;  /* 0x00000009ff0b7e24 */ /* 0x000fe4000f8e00ff */
[----:B------:R-:W-:Y:S02]  /*15650*/  IMAD.MOV.U32 R8, RZ, RZ, 0x70 ;  /* 0x00000070ff087424 */ /* 0x000fe400078e00ff */
[----:B------:R-:W-:-:S07]  /*15660*/  IMAD.MOV.U32 R13, RZ, RZ, RZ ;  /* 0x000000ffff0d7224 */ /* 0x000fce00078e00ff */
[----:B------:R-:W-:-:S07]  /*15670*/  LEPC R20, `(.L_x_583) ;  /* 0x000000001014794e */ /* 0x000fce0000000000 */
[----:B0-----:R-:W-:Y:S05]  /*15680*/  CALL.ABS.NOINC R2 ;  /* 0x0000000002007343 */ /* 0x001fea0003c00000 */
.L_x_583:
[----:B------:R-:W-:Y:S05]  /*15690*/  BSYNC B6 ;  /* 0x0000000000067941 */ /* 0x000fea0003800000 */
.L_x_582:
[----:B------:R-:W-:Y:S01]  /*156a0*/  ULDC.64 UR4, c[0x0][0x9f8] ;  /* 0x00027e0000047ab9 */ /* 0x000fe20000000a00 */
[----:B------:R-:W3:Y:S01]  /*156b0*/  LDL R20, [R1+0x24] ;  /* 0x0000240001147983 */ /* 0x000ee20000100800 */
[----:B------:R-:W-:-:S04]  /*156c0*/  ISETP.NE.U32.AND P0, PT, RZ, UR4, PT ;  /* 0x00000004ff007c0c */ /* 0x000fc8000bf05070 */
[----:B------:R-:W-:-:S13]  /*156d0*/  ISETP.NE.AND.EX P0, PT, RZ, UR5, PT, P0 ;  /* 0x00000005ff007c0c */ /* 0x000fda000bf05300 */
[----:B------:R-:W-:-:S04]  /*156e0*/  @P0 IADD3 R2, P1, R19, UR4, RZ ;  /* 0x0000000413020c10 */ /* 0x000fc8000ff3e0ff */
[----:B------:R-:W-:Y:S01]  /*156f0*/  @P0 IADD3.X R3, R22, UR5, RZ, P1, !PT ;  /* 0x0000000516030c10 */ /* 0x000fe20008ffe4ff */
[----:B------:R-:W-:-:S04]  /*15700*/  ULDC.64 UR4, c[0x0][0xa08] ;  /* 0x0002820000047ab9 */ /* 0x000fc80000000a00 */
[----:B------:R4:W5:Y:S02]  /*15710*/  @P0 LDG.E R23, desc[UR56][R2.64] ;  /* 0x0000003802170981 */ /* 0x000964000c1e1900 */
[----:B----4-:R-:W4:Y:S02]  /*15720*/  LDC.64 R2, c[0x0][0x418] ;  /* 0x00010600ff027b82 */ /* 0x010f240000000a00 */
[----:B----4-:R-:W-:Y:S01]  /*15730*/  LOP3.LUT P0, RZ, R2, UR4, RZ, 0xfc, !PT ;  /* 0x0000000402ff7c12 */ /* 0x010fe2000f80fcff */
[----:B------:R-:W-:-:S03]  /*15740*/  UMOV UR4, 0xffffffff ;  /* 0xffffffff00047882 */ /* 0x000fc60000000000 */
[----:B------:R-:W-:Y:S01]  /*15750*/  LOP3.LUT P0, RZ, R3, UR5, RZ, 0xfc, P0 ;  /* 0x0000000503ff7c12 */ /* 0x000fe2000800fcff */
[----:B---3--:R-:W-:Y:S01]  /*15760*/  VIADD R22, R20, 0xffffffff ;  /* 0xffffffff14167836 */ /* 0x008fe20000000000 */
[----:B-----5:R-:W-:Y:S02]  /*15770*/  SHF.R.S32.HI R7, RZ, 0x1f, R23 ;  /* 0x0000001fff077819 */ /* 0x020fe40000011417 */
[----:B------:R-:W-:-:S03]  /*15780*/  SEL R19, R23, RZ, !P0 ;  /* 0x000000ff17137207 */ /* 0x000fc60004000000 */
[----:B------:R3:W-:Y:S01]  /*15790*/  STL [R1+0x8], R7 ;  /* 0x0000080701007387 */ /* 0x0007e20000100800 */
[----:B------:R-:W-:Y:S05]  /*157a0*/  BRA.DIV UR4, `(.L_x_585) ;  /* 0x0000005604107947 */ /* 0x000fea000b800000 */
[----:B------:R-:W4:Y:S02]  /*157b0*/  S2R R0, SR_TID.X ;  /* 0x0000000000007919 */ /* 0x000f240000002100 */
[----:B----4-:R-:W-:-:S04]  /*157c0*/  SHF.R.U32.HI R0, RZ, 0x5, R0 ;  /* 0x00000005ff007819 */ /* 0x010fc80000011600 */
[----:B------:R-:W-:-:S05]  /*157d0*/  LOP3.LUT R0, R0, 0x3, RZ, 0xc0, !PT ;  /* 0x0000000300007812 */ /* 0x000fca00078ec0ff */
[----:B------:R4:W0:Y:S02]  /*157e0*/  SHFL.IDX PT, R14, R0, RZ, 0x1f ;  /* 0x00001fff000e7589 */ /* 0x00082400000e0000 */
.L_x_730:
[----:B----4-:R-:W4:Y:S01]  /*157f0*/  LDL.LU R0, [R1] ;  /* 0x0000000001007983 */ /* 0x010f220000300800 */
[----:B------:R-:W-:Y:S02]  /*15800*/  PLOP3.LUT P1, PT, PT, PT, PT, 0x8, 0x0 ;  /* 0x000000000000781c */ /* 0x000fe40003f2e170 */
[----:B0-----:R-:W-:Y:S02]  /*15810*/  ISETP.NE.AND P0, PT, R14, RZ, PT ;  /* 0x000000ff0e00720c */ /* 0x001fe40003f05270 */
[----:B----4-:R-:W-:-:S09]  /*15820*/  LOP3.LUT R0, R0, 0xfffffffe, RZ, 0xc0, !PT ;  /* 0xfffffffe00007812 */ /* 0x010fd200078ec0ff */
[----:B------:R-:W-:-:S05]  /*15830*/  @P1 LOP3.LUT R0, R0, 0x1, RZ, 0xfc, !PT ;  /* 0x0000000100001812 */ /* 0x000fca00078efcff */
[----:B------:R0:W-:Y:S01]  /*15840*/  STL [R1], R0 ;  /* 0x0000000001007387 */ /* 0x0001e20000100800 */
[----:B------:R-:W-:Y:S05]  /*15850*/  @P0 BRA `(.L_x_586) ;  /* 0x0000000000f80947 */ /* 0x000fea0003800000 */
[----:B------:R-:W-:-:S03]  /*15860*/  UMOV UR4, 0xffffffff ;  /* 0xffffffff00047882 */ /* 0x000fc60000000000 */
[----:B------:R-:W-:Y:S05]  /*15870*/  BRA.DIV UR4, `(.L_x_587) ;  /* 0x0000005604107947 */ /* 0x000fea000b800000 */
[----:B------:R-:W-:-:S13]  /*15880*/  ELECT P6, URZ, PT ;  /* 0x00000000003f782f */ /* 0x000fda00038c0000 */
.L_x_733:
[----:B------:R-:W-:Y:S05]  /*15890*/  @!P6 BRA `(.L_x_586) ;  /* 0x0000000000e8e947 */ /* 0x000fea0003800000 */
[----:B------:R-:W-:-:S04]  /*158a0*/  ISETP.NE.U32.AND P0, PT, R2, RZ, PT ;  /* 0x000000ff0200720c */ /* 0x000fc80003f05070 */
[----:B------:R-:W-:-:S13]  /*158b0*/  ISETP.NE.AND.EX P0, PT, R3, RZ, PT, P0 ;  /* 0x000000ff0300720c */ /* 0x000fda0003f05300 */
[----:B------:R-:W-:Y:S05]  /*158c0*/  @!P0 BRA `(.L_x_588) ;  /* 0x0000000000488947 */ /* 0x000fea0003800000 */
[----:B------:R-:W4:Y:S01]  /*158d0*/  LDC R6, c[0x0][0x43c] ;  /* 0x00010f00ff067b82 */ /* 0x000f220000000800 */
[----:B0-----:R-:W-:Y:S01]  /*158e0*/  IMAD.MOV.U32 R0, RZ, RZ, R22 ;  /* 0x000000ffff007224 */ /* 0x001fe200078e0016 */
[----:B------:R-:W-:Y:S01]  /*158f0*/  ULDC.64 UR4, c[0x0][0x428] ;  /* 0x00010a0000047ab9 */ /* 0x000fe20000000a00 */
[----:B----4-:R-:W-:-:S13]  /*15900*/  ISETP.NE.AND P0, PT, R6, 0x1, PT ;  /* 0x000000010600780c */ /* 0x010fda0003f05270 */
[----:B--2---:R-:W0:Y:S02]  /*15910*/  @P0 LDC.64 R4, c[0x0][0x440] ;  /* 0x00011000ff040b82 */ /* 0x004e240000000a00 */
[----:B0-----:R-:W-:-:S05]  /*15920*/  @P0 IMAD.HI.U32 R4, R22, R4, RZ ;  /* 0x0000000416040227 */ /* 0x001fca00078e00ff */
[----:B------:R-:W-:-:S04]  /*15930*/  @P0 SHF.R.U32.HI R0, RZ, R5, R4 ;  /* 0x00000005ff000219 */ /* 0x000fc80000011604 */
[----:B------:R-:W-:Y:S02]  /*15940*/  IADD3 R4, -R0, RZ, RZ ;  /* 0x000000ff00047210 */ /* 0x000fe40007ffe1ff */
[----:B------:R-:W-:-:S03]  /*15950*/  SHF.R.S32.HI R5, RZ, 0x1f, R0 ;  /* 0x0000001fff057819 */ /* 0x000fc60000011400 */
[----:B------:R-:W-:Y:S02]  /*15960*/  IMAD R22, R6, R4, R22 ;  /* 0x0000000406167224 */ /* 0x000fe400078e0216 */
[----:B------:R-:W-:Y:S02]  /*15970*/  IMAD R6, R7, UR4, RZ ;  /* 0x0000000407067c24 */ /* 0x000fe4000f8e02ff */
[----:B------:R-:W-:Y:S02]  /*15980*/  IMAD.MOV.U32 R4, RZ, RZ, R0 ;  /* 0x000000ffff047224 */ /* 0x000fe400078e0000 */
[C---:B------:R-:W-:Y:S02]  /*15990*/  IMAD R0, R23.reuse, UR5, R6 ;  /* 0x0000000517007c24 */ /* 0x040fe4000f8e0206 */
[----:B------:R-:W-:-:S04]  /*159a0*/  IMAD.WIDE.U32 R4, R23, UR4, R4 ;  /* 0x0000000417047c25 */ /* 0x000fc8000f8e0004 */
[----:B------:R-:W-:Y:S01]  /*159b0*/  IMAD.IADD R0, R5, 0x1, R0 ;  /* 0x0000000105007824 */ /* 0x000fe200078e0200 */
[----:B------:R-:W-:-:S04]  /*159c0*/  LEA R2, P0, R4, R2, 0x2 ;  /* 0x0000000204027211 */ /* 0x000fc800078010ff */
[----:B------:R-:W-:-:S05]  /*159d0*/  LEA.HI.X R3, R4, R3, R0, 0x2, P0 ;  /* 0x0000000304037211 */ /* 0x000fca00000f1400 */
[----:B------:R4:W5:Y:S04]  /*159e0*/  LDG.E R19, desc[UR56][R2.64] ;  /* 0x0000003802137981 */ /* 0x000968000c1e1900 */
.L_x_588:
[----:B0-----:R-:W-:Y:S01]  /*159f0*/  IMAD R0, R18, 0x8, R16 ;  /* 0x0000000812007824 */ /* 0x001fe200078e0210 */
[----:B----4-:R-:W-:-:S04]  /*15a00*/  SHF.L.U32 R2, R28, 0x1f, RZ ;  /* 0x0000001f1c027819 */ /* 0x010fc800000006ff */
[----:B------:R-:W0:Y:S02]  /*15a10*/  SYNCS.PHASECHK.TRANS64.TRYWAIT P0, [R0+URZ+0x30840], R2 ;  /* 0x03084002000075a7 */ /* 0x000e24000800017f */
[----:B0-----:R-:W-:Y:S05]  /*15a20*/  @!P0 BRA `(.L_x_589) ;  /* 0x0000005000c48947 */ /* 0x001fea0003800000 */
.L_x_734:
[----:B------:R-:W4:Y:S02]  /*15a30*/  S2R R3, SR_TID.X ;  /* 0x0000000000037919 */ /* 0x000f240000002100 */
[----:B----4-:R-:W-:-:S04]  /*15a40*/  LOP3.LUT R3, R3, 0x7f, RZ, 0xc0, !PT ;  /* 0x0000007f03037812 */ /* 0x010fc800078ec0ff */
[----:B------:R-:W-:-:S13]  /*15a50*/  ISETP.NE.AND P0, PT, R3, RZ, PT ;  /* 0x000000ff0300720c */ /* 0x000fda0003f05270 */
[----:B------:R-:W-:Y:S05]  /*15a60*/  @P0 BRA `(.L_x_590) ;  /* 0x00000000001c0947 */ /* 0x000fea0003800000 */
[----:B------:R-:W4:Y:S01]  /*15a70*/  S2R R3, SR_TID.X ;  /* 0x0000000000037919 */ /* 0x000f220000002100 */
[----:B0-----:R-:W-:-:S04]  /*15a80*/  MOV R2, 0x6000 ;  /* 0x0000600000027802 */ /* 0x001fc80000000f00 */
[----:B------:R0:W-:Y:S01]  /*15a90*/  SYNCS.ARRIVE.TRANS64 RZ, [R0+URZ+0x30830], R2 ;  /* 0x0308300200ff79a7 */ /* 0x0001e2000800003f */
[----:B----4-:R-:W-:-:S04]  /*15aa0*/  LOP3.LUT R3, R3, 0x1f, RZ, 0xc0, !PT ;  /* 0x0000001f03037812 */ /* 0x010fc800078ec0ff */
[----:B------:R-:W-:-:S13]  /*15ab0*/  ISETP.NE.AND P0, PT, R3, RZ, PT ;  /* 0x000000ff0300720c */ /* 0x000fda0003f05270 */
[----:B0-----:R-:W-:Y:S05]  /*15ac0*/  @!P0 BRA `(.L_x_590) ;  /* 0x0000000000048947 */ /* 0x001fea0003800000 */
[----:B------:R-:W-:Y:S01]  /*15ad0*/  BPT.TRAP 0x1 ;  /* 0x000000040000795c */ /* 0x000fe20000300000 */
.L_x_590:
[----:B0-----:R-:W4:Y:S01]  /*15ae0*/  LDL.LU R2, [R1] ;  /* 0x0000000001027983 */ /* 0x001f220000300800 */
[----:B------:R-:W-:Y:S01]  /*15af0*/  R2UR UR9, R0 ;  /* 0x00000000000972ca */ /* 0x000fe200000e0000 */
[----:B------:R-:W-:Y:S01]  /*15b00*/  IMAD R0, R18, 0x6000, R16 ;  /* 0x0000600012007824 */ /* 0x000fe200078e0210 */
[----:B------:R-:W-:Y:S01]  /*15b10*/  R2UR UR11, R22 ;  /* 0x00000000160b72ca */ /* 0x000fe200000e0000 */
[----:B------:R-:W-:Y:S01]  /*15b20*/  UIADD3 UR6, UP0, UR38, 0x370, URZ ;  /* 0x0000037026067890 */ /* 0x000fe2000ff1e03f */
[----:B------:R-:W-:Y:S01]  /*15b30*/  R2UR UR4, R26 ;  /* 0x000000001a0472ca */ /* 0x000fe200000e0000 */
[----:B------:R-:W-:Y:S01]  /*15b40*/  UMOV UR5, 0x14f00000 ;  /* 0x14f0000000057882 */ /* 0x000fe20000000000 */
[----:B------:R-:W-:Y:S01]  /*15b50*/  R2UR UR8, R0 ;  /* 0x00000000000872ca */ /* 0x000fe200000e0000 */
[----:B------:R-:W-:Y:S01]  /*15b60*/  UIADD3.X UR7, URZ, UR39, URZ, UP0, !UPT ;  /* 0x000000273f077290 */ /* 0x000fe200087fe43f */
[----:B------:R-:W-:Y:S01]  /*15b70*/  PLOP3.LUT P0, PT, PT, PT, PT, 0x80, 0x0 ;  /* 0x000000000000781c */ /* 0x000fe20003f0f070 */
[----:B------:R-:W-:Y:S01]  /*15b80*/  UMOV UR10, URZ ;  /* 0x0000003f000a7c82 */ /* 0x000fe20008000000 */
[----:B------:R-:W-:-:S02]  /*15b90*/  R2UR UR12, R17 ;  /* 0x00000000110c72ca */ /* 0x000fc400000e0000 */
[----:B-----5:R-:W-:Y:S01]  /*15ba0*/  R2UR UR13, R19 ;  /* 0x00000000130d72ca */ /* 0x020fe200000e0000 */
[----:B------:R-:W-:-:S04]  /*15bb0*/  UIADD3 UR9, UR9, 0x30830, URZ ;  /* 0x0003083009097890 */ /* 0x000fc8000fffe03f */
[----:B------:R-:W-:Y:S02]  /*15bc0*/  UIMAD UR11, UR11, 0xc0, UR4 ;  /* 0x000000c00b0b78a4 */ /* 0x000fe4000f8e0204 */
[----:B------:R-:W-:Y:S01]  /*15bd0*/  UIADD3 UR8, UR8, 0x12400, URZ ;  /* 0x0001240008087890 */ /* 0x000fe2000fffe03f */
[----:B------:R-:W-:-:S08]  /*15be0*/  UMOV UR4, 0x0 ;  /* 0x0000000000047882 */ /* 0x000fd00000000000 */
[----:B------:R0:W-:Y:S01]  /*15bf0*/  UTMALDG.4D [UR8], [UR6], desc[UR4] ;  /* 0x00000408060075b4 */ /* 0x0001e20008019000 */
[----:B----4-:R-:W-:-:S04]  /*15c00*/  LOP3.LUT R2, R2, 0xfffffffe, RZ, 0xc0, !PT ;  /* 0xfffffffe02027812 */ /* 0x010fc800078ec0ff */
[----:B------:R-:W-:-:S05]  /*15c10*/  @P0 LOP3.LUT R2, R2, 0x1, RZ, 0xfc, !PT ;  /* 0x0000000102020812 */ /* 0x000fca00078efcff */
[----:B------:R0:W-:Y:S01]  /*15c20*/  STL [R1], R2 ;  /* 0x0000000201007387 */ /* 0x0001e20000100800 */
[----:B------:R-:W-:Y:S01]  /*15c30*/  NOP ;  /* 0x0000000000007918 */ /* 0x000fe20000000000 */
.L_x_586:
[----:B------:R-:W4:Y:S04]  /*15c40*/  LDL.LU R4, [R1+0x20] ;  /* 0x0000200001047983 */ /* 0x000f280000300800 */
[----:B------:R-:W5:Y:S04]  /*15c50*/  LDL.LU R6, [R1+0x14] ;  /* 0x0000140001067983 */ /* 0x000f680000300800 */
[----:B------:R-:W2:Y:S01]  /*15c60*/  LDL.LU R3, [R1+0x2c] ;  /* 0x00002c0001037983 */ /* 0x000ea20000300800 */
[----:B------:R-:W-:Y:S05]  /*15c70*/  WARPSYNC.ALL ;  /* 0x0000000000007948 */ /* 0x000fea0003800000 */
[----:B0-----:R-:W-:Y:S01]  /*15c80*/  ULDC.64 UR6, c[0x0][0xa00] ;  /* 0x0002800000067ab9 */ /* 0x001fe20000000a00 */
[----:B------:R-:W-:Y:S01]  /*15c90*/  ULDC.64 UR4, c[0x0][0x298] ;  /* 0x0000a60000047ab9 */ /* 0x000fe20000000a00 */
[----:B------:R-:W-:Y:S01]  /*15ca0*/  VIADD R0, R16, 0xc400 ;  /* 0x0000c40010007836 */ /* 0x000fe20000000000 */
[----:B------:R-:W-:Y:S01]  /*15cb0*/  BAR.SYNC.DEFER_BLOCKING 0x8, 0x200 ;  /* 0x0208000000007b1d */ /* 0x000fe20000010000 */
[----:B------:R-:W-:-:S03]  /*15cc0*/  ISETP.NE.U32.AND P0, PT, RZ, UR6, PT ;  /* 0x00000006ff007c0c */ /* 0x000fc6000bf05070 */
[----:B------:R-:W-:Y:S02]  /*15cd0*/  LOP3.LUT P1, RZ, R0, 0x3ff, RZ, 0xc0, !PT ;  /* 0x000003ff00ff7812 */ /* 0x000fe4000782c0ff */
[----:B------:R-:W-:Y:S01]  /*15ce0*/  ISETP.NE.AND.EX P0, PT, RZ, UR7, PT, P0 ;  /* 0x00000007ff007c0c */ /* 0x000fe2000bf05300 */
[----:B------:R-:W-:Y:S01]  /*15cf0*/  BSSY B6, `(.L_x_591) ;  /* 0x000001d000067945 */ /* 0x000fe20003800000 */
[----:B----4-:R-:W-:Y:S02]  /*15d00*/  SHF.R.S32.HI R2, RZ, 0x1f, R4 ;  /* 0x0000001fff027819 */ /* 0x010fe40000011404 */
[----:B-----5:R-:W-:-:S03]  /*15d10*/  SEL R6, R6, RZ, !P0 ;  /* 0x000000ff06067207 */ /* 0x020fc60004000000 */
[----:B------:R-:W-:-:S04]  /*15d20*/  IMAD R2, R2, UR4, RZ ;  /* 0x0000000402027c24 */ /* 0x000fc8000f8e02ff */
[C---:B------:R-:W-:Y:S01]  /*15d30*/  IMAD R0, R4.reuse, UR5, R2 ;  /* 0x0000000504007c24 */ /* 0x040fe2000f8e0202 */
[----:B--2---:R-:W-:Y:S01]  /*15d40*/  SEL R2, R3, RZ, !P0 ;  /* 0x000000ff03027207 */ /* 0x004fe20004000000 */
        /* <DEDUP_REMOVED lines=11> */
[----:B------:R-:W-:Y:S01]  /*15e00*/  IMAD.U32 R4, RZ, RZ, UR4 ;  /* 0x00000004ff047e24 */ /* 0x000fe2000f8e00ff */
[----:B------:R-:W-:Y:S01]  /*15e10*/  MOV R5, UR5 ;  /* 0x0000000500057c02 */ /* 0x000fe20008000f00 */
[----:B------:R-:W0:Y:S01]  /*15e20*/  LDC.64 R2, c[0x4][R2] ;  /* 0x0100000002027b82 */ /* 0x000e220000000a00 */
[----:B------:R-:W-:Y:S01]  /*15e30*/  IMAD.U32 R6, RZ, RZ, UR6 ;  /* 0x00000006ff067e24 */ /* 0x000fe2000f8e00ff */
[----:B------:R-:W-:Y:S01]  /*15e40*/  MOV R11, UR9 ;  /* 0x00000009000b7c02 */ /* 0x000fe20008000f00 */
[----:B---3--:R-:W-:Y:S02]  /*15e50*/  IMAD.U32 R7, RZ, RZ, UR7 ;  /* 0x00000007ff077e24 */ /* 0x008fe4000f8e00ff */
[----:B------:R-:W-:-:S02]  /*15e60*/  IMAD.U32 R10, RZ, RZ, UR8 ;  /* 0x00000008ff0a7e24 */ /* 0x000fc4000f8e00ff */
[----:B------:R-:W-:Y:S02]  /*15e70*/  IMAD.MOV.U32 R8, RZ, RZ, 0x70 ;  /* 0x00000070ff087424 */ /* 0x000fe400078e00ff */
[----:B------:R-:W-:Y:S02]  /*15e80*/  IMAD.MOV.U32 R12, RZ, RZ, 0x1 ;  /* 0x00000001ff0c7424 */ /* 0x000fe400078e00ff */
[----:B------:R-:W-:-:S07]  /*15e90*/  IMAD.MOV.U32 R13, RZ, RZ, RZ ;  /* 0x000000ffff0d7224 */ /* 0x000fce00078e00ff */
[----:B------:R-:W-:-:S07]  /*15ea0*/  LEPC R20, `(.L_x_592) ;  /* 0x000000001014794e */ /* 0x000fce0000000000 */
[----:B01----:R-:W-:Y:S05]  /*15eb0*/  CALL.ABS.NOINC R2 ;  /* 0x0000000002007343 */ /* 0x003fea0003c00000 */
.L_x_592:
[----:B------:R-:W-:Y:S05]  /*15ec0*/  BSYNC B6 ;  /* 0x0000000000067941 */ /* 0x000fea0003800000 */
.L_x_591:
[----:B------:R-:W2:Y:S01]  /*15ed0*/  LDL.LU R20, [R1+0x20] ;  /* 0x0000200001147983 */ /* 0x000ea20000300800 */
[----:B-1----:R-:W1:Y:S01]  /*15ee0*/  LDC R9, c[0x0][0x448] ;  /* 0x00011200ff097b82 */ /* 0x002e620000000800 */
[----:B------:R-:W-:Y:S01]  /*15ef0*/  ULDC.64 UR4, c[0x0][0x2d8] ;  /* 0x0000b60000047ab9 */ /* 0x000fe20000000a00 */
[----:B------:R-:W-:Y:S01]  /*15f00*/  ULDC.64 UR6, c[0x0][0x2e0] ;  /* 0x0000b80000067ab9 */ /* 0x000fe20000000a00 */
[----:B0-----:R-:W2:Y:S01]  /*15f10*/  LDL.LU.64 R2, [R1+0x30] ;  /* 0x0000300001027983 */ /* 0x001ea20000300a00 */
[----:B------:R-:W-:-:S03]  /*15f20*/  ULDC.64 UR8, c[0x0][0x280] ;  /* 0x0000a00000087ab9 */ /* 0x000fc60000000a00 */
[----:B------:R-:W4:Y:S04]  /*15f30*/  LDL.LU R21, [R1+0x2c] ;  /* 0x00002c0001157983 */ /* 0x000f280000300800 */
[----:B------:R-:W3:Y:S04]  /*15f40*/  LDL.LU R4, [R1+0x14] ;  /* 0x0000140001047983 */ /* 0x000ee80000300800 */
[----:B------:R0:W5:Y:S01]  /*15f50*/  LDL R10, [R1+0x10] ;  /* 0x00001000010a7983 */ /* 0x0001620000100800 */
[----:B-1----:R-:W-:-:S13]  /*15f60*/  ISETP.NE.AND P0, PT, R9, 0x1, PT ;  /* 0x000000010900780c */ /* 0x002fda0003f05270 */
[----:B------:R-:W1:Y:S08]  /*15f70*/  @P0 LDC R5, c[0x0][0x450] ;  /* 0x00011400ff050b82 */ /* 0x000e700000000800 */
[----:B------:R-:W0:Y:S01]  /*15f80*/  @P0 LDC R8, c[0x0][0x450] ;  /* 0x00011400ff080b82 */ /* 0x000e220000000800 */
[----:B------:R-:W0:Y:S01]  /*15f90*/  S2R R11, SR_TID.X ;  /* 0x00000000000b7919 */ /* 0x000e220000002100 */
[----:B--2---:R-:W-:-:S02]  /*15fa0*/  MOV R3, R20 ;  /* 0x0000001400037202 */ /* 0x004fc40000000f00 */
[----:B------:R-:W2:Y:S01]  /*15fb0*/  S2R R20, SR_TID.X ;  /* 0x0000000000147919 */ /* 0x000ea20000002100 */
[----:B----4-:R-:W-:Y:S02]  /*15fc0*/  IMAD R0, R21, UR6, RZ ;  /* 0x0000000615007c24 */ /* 0x010fe4000f8e02ff */
[----:B------:R-:W-:-:S04]  /*15fd0*/  IMAD.WIDE.U32 R2, R17, UR4, R2 ;  /* 0x0000000411027c25 */ /* 0x000fc8000f8e0002 */
[----:B------:R-:W-:Y:S01]  /*15fe0*/  IMAD R3, R17, UR5, R3 ;  /* 0x0000000511037c24 */ /* 0x000fe2000f8e0203 */
[----:B------:R-:W-:Y:S01]  /*15ff0*/  ULDC.64 UR4, c[0x0][0x2d0] ;  /* 0x0000b40000047ab9 */ /* 0x000fe20000000a00 */
[C---:B---3--:R-:W-:Y:S02]  /*16000*/  IMAD R0, R4.reuse, UR7, R0 ;  /* 0x0000000704007c24 */ /* 0x048fe4000f8e0200 */
[----:B------:R-:W-:Y:S01]  /*16010*/  IMAD.WIDE.U32 R2, R4, UR6, R2 ;  /* 0x0000000604027c25 */ /* 0x000fe2000f8e0002 */
[----:B------:R-:W-:Y:S01]  /*16020*/  ULDC.64 UR6, c[0x0][0x2c8] ;  /* 0x0000b20000067ab9 */ /* 0x000fe20000000a00 */
[----:B------:R-:W3:Y:S02]  /*16030*/  @P0 LDC R4, c[0x0][0x44c] ;  /* 0x00011300ff040b82 */ /* 0x000ee40000000800 */
[----:B------:R-:W-:Y:S01]  /*16040*/  IMAD.IADD R3, R3, 0x1, R0 ;  /* 0x0000000103037824 */ /* 0x000fe200078e0200 */
[C---:B--2---:R-:W-:Y:S01]  /*16050*/  LOP3.LUT R21, R20.reuse, 0x7f, RZ, 0xc0, !PT ;  /* 0x0000007f14157812 */ /* 0x044fe200078ec0ff */
[----:B------:R-:W-:-:S03]  /*16060*/  IMAD.SHL.U32 R20, R20, 0x10, RZ ;  /* 0x0000001014147824 */ /* 0x000fc600078e00ff */
[----:B------:R-:W-:-:S04]  /*16070*/  SHF.R.U32.HI R21, RZ, 0x3, R21 ;  /* 0x00000003ff157819 */ /* 0x000fc80000011615 */
[----:B------:R-:W-:-:S05]  /*16080*/  LOP3.LUT R20, R21, 0x70, R20, 0xf8, !PT ;  /* 0x0000007015147812 */ /* 0x000fca00078ef814 */
[----:B------:R-:W-:-:S04]  /*16090*/  IMAD R6, R25, 0xc0, R20 ;  /* 0x000000c019067824 */ /* 0x000fc800078e0214 */
[----:B---3--:R-:W-:-:S04]  /*160a0*/  @P0 IMAD.HI.U32 R0, R6, R4, RZ ;  /* 0x0000000406000227 */ /* 0x008fc800078e00ff */
[----:B------:R-:W-:Y:S01]  /*160b0*/  IMAD.MOV.U32 R4, RZ, RZ, R6 ;  /* 0x000000ffff047224 */ /* 0x000fe200078e0006 */
[----:B-1----:R-:W-:-:S04]  /*160c0*/  @P0 SHF.R.U32.HI R4, RZ, R5, R0 ;  /* 0x00000005ff040219 */ /* 0x002fc80000011600 */
[----:B------:R-:W-:-:S05]  /*160d0*/  SHF.R.S32.HI R0, RZ, 0x1f, R4 ;  /* 0x0000001fff007819 */ /* 0x000fca0000011404 */
[----:B------:R-:W-:Y:S01]  /*160e0*/  IMAD R0, R0, UR4, RZ ;  /* 0x0000000400007c24 */ /* 0x000fe2000f8e02ff */
[----:B------:R-:W-:-:S03]  /*160f0*/  IADD3 R7, -R4, RZ, RZ ;  /* 0x000000ff04077210 */ /* 0x000fc60007ffe1ff */
[C---:B------:R-:W-:Y:S02]  /*16100*/  IMAD R0, R4.reuse, UR5, R0 ;  /* 0x0000000504007c24 */ /* 0x040fe4000f8e0200 */
[----:B------:R-:W-:-:S04]  /*16110*/  IMAD.WIDE.U32 R4, R4, UR4, R2 ;  /* 0x0000000404047c25 */ /* 0x000fc8000f8e0002 */
[----:B------:R-:W-:Y:S02]  /*16120*/  IMAD.IADD R5, R5, 0x1, R0 ;  /* 0x0000000105057824 */ /* 0x000fe400078e0200 */
[----:B------:R-:W-:-:S05]  /*16130*/  IMAD R0, R9, R7, R6 ;  /* 0x0000000709007224 */ /* 0x000fca00078e0206 */
        /* <DEDUP_REMOVED lines=8> */
[----:B------:R-:W-:-:S05]  /*161c0*/  VIADD R5, R6, 0x80 ;  /* 0x0000008006057836 */ /* 0x000fca0000000000 */
[----:B------:R-:W-:Y:S01]  /*161d0*/  MOV R6, R5 ;  /* 0x0000000500067202 */ /* 0x000fe20000000f00 */
        /* <DEDUP_REMOVED lines=26> */
[----:B------:R-:W-:Y:S04]  /*16380*/  SHFL.IDX PT, R7, R4, RZ, 0x181f ;  /* 0x00181fff04077589 */ /* 0x000fe800000e0000 */
[----:B------:R-:W-:Y:S01]  /*16390*/  SHFL.IDX PT, R8, R2, RZ, 0x181f ;  /* 0x00181fff02087589 */ /* 0x000fe200000e0000 */
[----:B--2---:R-:W-:-:S03]  /*163a0*/  IMAD R3, R6, R9, RZ ;  /* 0x0000000906037224 */ /* 0x004fc600078e02ff */
[----:B------:R-:W0:Y:S02]  /*163b0*/  SHFL.IDX PT, R6, R0, RZ, 0x181f ;  /* 0x00181fff00067589 */ /* 0x000e2400000e0000 */
[----:B------:R-:W-:-:S13]  /*163c0*/  ISETP.GE.AND P1, PT, R25, R3, PT ;  /* 0x000000031900720c */ /* 0x000fda0003f26270 */
[----:B0-----:R-:W-:-:S05]  /*163d0*/  @!P1 LEA R6, P2, R20, R6, 0x1 ;  /* 0x0000000614069211 */ /* 0x001fca00078408ff */
[----:B------:R-:W-:-:S05]  /*163e0*/  @!P1 IMAD.X R7, RZ, RZ, R7, P2 ;  /* 0x000000ffff079224 */ /* 0x000fca00010e0607 */
        /* <DEDUP_REMOVED lines=11> */
[----:B0-----:R-:W-:Y:S02]  /*164a0*/  IADD3 R6, R25, 0x20, RZ ;  /* 0x0000002019067810 */ /* 0x001fe40007ffe0ff */
[----:B------:R-:W0:Y:S02]  /*164b0*/  SHFL.IDX PT, R7, R0, 0x2, 0x181f ;  /* 0x00581f0000077f89 */ /* 0x000e2400000e0000 */
        /* <DEDUP_REMOVED lines=50> */
[----:B0-----:R-:W-:-:S05]  /*167e0*/  VIADD R0, R25, 0x80 ;  /* 0x0000008019007836 */ /* 0x001fca0000000000 */
[----:B------:R-:W-:Y:S01]  /*167f0*/  ISETP.GE.AND P2, PT, R0, R3, PT ;  /* 0x000000030000720c */ /* 0x000fe20003f46270 */
[----:B------:R-:W-:-:S05]  /*16800*/  VIADD R0, R25, 0x70 ;  /* 0x0000007019007836 */ /* 0x000fca0000000000 */
[----:B------:R-:W-:Y:S02]  /*16810*/  ISETP.GE.AND P1, PT, R0, R3, PT ;  /* 0x000000030000720c */ /* 0x000fe40003f26270 */
[----:B------:R-:W0:Y:S11]  /*16820*/  SHFL.IDX PT, R0, R5, RZ, 0x181f ;  /* 0x00181fff05007589 */ /* 0x000e3600000e0000 */
[----:B-1----:R-:W-:-:S04]  /*16830*/  @!P1 LEA R6, P3, R20, R6, 0x1 ;  /* 0x0000000614069211 */ /* 0x002fc800078608ff */
[----:B------:R-:W-:-:S05]  /*16840*/  @!P1 IADD3.X R4, RZ, R4, RZ, P3, !PT ;  /* 0x00000004ff049210 */ /* 0x000fca0001ffe4ff */
[----:B------:R-:W-:-:S05]  /*16850*/  @!P1 IMAD.MOV.U32 R7, RZ, RZ, R4 ;  /* 0x000000ffff079224 */ /* 0x000fca00078e0004 */
[----:B------:R1:W-:Y:S01]  /*16860*/  @!P1 LDGSTS.E.BYPASS.LTC128B.128 [R10+0xfc00], desc[UR56][R6.64], !P0 ;  /* 0x0fc00000060a9fae */ /* 0x0003e2000c101d78 */
[----:B0-----:R-:W-:-:S05]  /*16870*/  @!P2 LEA R0, P1, R20, R0, 0x1 ;  /* 0x000000001400a211 */ /* 0x001fca00078208ff */
[----:B-1----:R-:W-:-:S04]  /*16880*/  @!P2 IMAD.X R6, RZ, RZ, R8, P1 ;  /* 0x000000ffff06a224 */ /* 0x002fc800008e0608 */
[----:B------:R-:W-:Y:S01]  /*16890*/  @!P2 IMAD.MOV.U32 R7, RZ, RZ, R6 ;  /* 0x000000ffff07a224 */ /* 0x000fe200078e0006 */
[----:B------:R-:W-:Y:S01]  /*168a0*/  @!P2 MOV R6, R0 ;  /* 0x000000000006a202 */ /* 0x000fe20000000f00 */
[----:B------:R-:W-:-:S04]  /*168b0*/  VIADD R0, R25, 0x90 ;  /* 0x0000009019007836 */ /* 0x000fc80000000000 */
[----:B------:R0:W-:Y:S01]  /*168c0*/  @!P2 LDGSTS.E.BYPASS.LTC128B.128 [R10+0x10400], desc[UR56][R6.64], !P0 ;  /* 0x10400000060aafae */ /* 0x0001e2000c101d78 */
[----:B------:R-:W-:-:S03]  /*168d0*/  ISETP.GE.AND P1, PT, R0, R3, PT ;  /* 0x000000030000720c */ /* 0x000fc60003f26270 */
[----:B------:R-:W-:Y:S04]  /*168e0*/  SHFL.IDX PT, R0, R2, 0x1, 0x181f ;  /* 0x00381f0002007f89 */ /* 0x000fe800000e0000 */
[----:B0-----:R-:W0:Y:S06]  /*168f0*/  SHFL.IDX PT, R6, R5, 0x1, 0x181f ;  /* 0x00381f0005067f89 */ /* 0x001e2c00000e0000 */
[----:B0-----:R-:W-:-:S05]  /*16900*/  @!P1 LEA R6, P2, R20, R6, 0x1 ;  /* 0x0000000614069211 */ /* 0x001fca00078408ff */
[----:B------:R-:W-:-:S04]  /*16910*/  @!P1 IMAD.X R0, RZ, RZ, R0, P2 ;  /* 0x000000ffff009224 */ /* 0x000fc800010e0600 */
[----:B------:R-:W-:Y:S01]  /*16920*/  @!P1 IMAD.MOV.U32 R7, RZ, RZ, R0 ;  /* 0x000000ffff079224 */ /* 0x000fe200078e0000 */
[----:B------:R-:W-:-:S04]  /*16930*/  IADD3 R0, R25, 0xa0, RZ ;  /* 0x000000a019007810 */ /* 0x000fc80007ffe0ff */
[----:B------:R0:W-:Y:S01]  /*16940*/  @!P1 LDGSTS.E.BYPASS.LTC128B.128 [R10+0x10c00], desc[UR56][R6.64], !P0 ;  /* 0x10c00000060a9fae */ /* 0x0001e2000c101d78 */
[----:B------:R-:W-:-:S03]  /*16950*/  ISETP.GE.AND P1, PT, R0, R3, PT ;  /* 0x000000030000720c */ /* 0x000fc60003f26270 */
[----:B------:R-:W-:Y:S04]  /*16960*/  SHFL.IDX PT, R0, R2, 0x2, 0x181f ;  /* 0x00581f0002007f89 */ /* 0x000fe800000e0000 */
[----:B0-----:R-:W0:Y:S06]  /*16970*/  SHFL.IDX PT, R6, R5, 0x2, 0x181f ;  /* 0x00581f0005067f89 */ /* 0x001e2c00000e0000 */
[----:B0-----:R-:W-:-:S05]  /*16980*/  @!P1 LEA R6, P2, R20, R6, 0x1 ;  /* 0x0000000614069211 */ /* 0x001fca00078408ff */
[----:B------:R-:W-:-:S04]  /*16990*/  @!P1 IMAD.X R0, RZ, RZ, R0, P2 ;  /* 0x000000ffff009224 */ /* 0x000fc800010e0600 */
[----:B------:R-:W-:Y:S02]  /*169a0*/  @!P1 IMAD.MOV.U32 R7, RZ, RZ, R0 ;  /* 0x000000ffff079224 */ /* 0x000fe400078e0000 */
[----:B------:R0:W1:Y:S04]  /*169b0*/  SHFL.IDX PT, R0, R2, 0x3, 0x181f ;  /* 0x00781f0002007f89 */ /* 0x00006800000e0000 */
[----:B------:R0:W-:Y:S04]  /*169c0*/  @!P1 LDGSTS.E.BYPASS.LTC128B.128 [R10+0x11400], desc[UR56][R6.64], !P0 ;  /* 0x11400000060a9fae */ /* 0x0001e8000c101d78 */
[----:B------:R0:W2:Y:S02]  /*169d0*/  SHFL.IDX PT, R2, R5, 0x3, 0x181f ;  /* 0x00781f0005027f89 */ /* 0x0000a400000e0000 */
.L_x_759:
[----:B------:R-:W-:Y:S02]  /*169e0*/  VIADD R25, R25, 0xb0 ;  /* 0x000000b019197836 */ /* 0x000fe40000000000 */
[----:B------:R-:W-:-:S03]  /*169f0*/  VIADD R8, R16, 0x30800 ;  /* 0x0003080010087836 */ /* 0x000fc60000000000 */
[----:B------:R-:W-:-:S13]  /*16a00*/  ISETP.GE.AND P1, PT, R25, R3, PT ;  /* 0x000000031900720c */ /* 0x000fda0003f26270 */
[----:B0-2---:R-:W-:-:S04]  /*16a10*/  @!P1 LEA R2, P2, R20, R2, 0x1 ;  /* 0x0000000214029211 */ /* 0x005fc800078408ff */
[----:B-1----:R-:W-:-:S05]  /*16a20*/  @!P1 IADD3.X R3, RZ, R0, RZ, P2, !PT ;  /* 0x00000000ff039210 */ /* 0x002fca00017fe4ff */
[----:B------:R-:W-:Y:S01]  /*16a30*/  @!PT LDS RZ, [RZ] ;  /* 0x00000000fffff984 */ /* 0x000fe20000000800 */
[----:B------:R-:W-:Y:S01]  /*16a40*/  @!PT LDS RZ, [RZ] ;  /* 0x00000000fffff984 */ /* 0x000fe20000000800 */
[----:B------:R-:W-:Y:S01]  /*16a50*/  @!PT LDS RZ, [RZ] ;  /* 0x00000000fffff984 */ /* 0x000fe20000000800 */
[----:B------:R0:W-:Y:S01]  /*16a60*/  @!P1 LDGSTS.E.BYPASS.LTC128B.128 [R10+0x11c00], desc[UR56][R2.64], !P0 ;  /* 0x11c00000020a9fae */ /* 0x0001e2000c101d78 */
[----:B------:R-:W-:Y:S01]  /*16a70*/  PLOP3.LUT P0, PT, PT, PT, PT, 0x80, 0x0 ;  /* 0x000000000000781c */ /* 0x000fe20003f0f070 */
[----:B------:R-:W-:-:S12]  /*16a80*/  NOP ;  /* 0x0000000000007918 */ /* 0x000fd80000000000 */
.L_x_594:
        /* <DEDUP_REMOVED lines=18> */
.L_x_760:
[----:B------:R-:W-:Y:S05]  /*16bb0*/  BSYNC B0 ;  /* 0x0000000000007941 */ /* 0x000fea0003800000 */
.L_x_595:
[----:B------:R-:W0:Y:S04]  /*16bc0*/  LDL R2, [R1+0x24] ;  /* 0x0000240001027983 */ /* 0x000e280000100800 */
[----:B------:R-:W2:Y:S01]  /*16bd0*/  LDL R3, [R1+0xc] ;  /* 0x00000c0001037983 */ /* 0x000ea20000100800 */
[----:B------:R-:W-:Y:S01]  /*16be0*/  BSSY B0, `(.L_x_597) ;  /* 0x0000178000007945 */ /* 0x000fe20003800000 */
[----:B0-----:R-:W-:-:S04]  /*16bf0*/  IADD3 R0, R2, -0x2, RZ ;  /* 0xfffffffe02007810 */ /* 0x001fc80007ffe0ff */
        /* <DEDUP_REMOVED lines=23> */
[----:B--2---:R-:W-:-:S13]  /*16d70*/  LOP3.LUT P1, RZ, R3, 0x1, RZ, 0xc0, !PT ;  /* 0x0000000103ff7812 */ /* 0x004fda000782c0ff */
[----:B------:R-:W-:Y:S05]  /*16d80*/  @!P1 BRA `(.L_x_602) ;  /* 0x0000000400a49947 */ /* 0x000fea0003800000 */
[----:B------:R-:W-:Y:S01]  /*16d90*/  ULDC.64 UR4, c[0x0][0x418] ;  /* 0x0001060000047ab9 */ /* 0x000fe20000000a00 */
[----:B------:R-:W-:Y:S01]  /*16da0*/  IMAD.MOV.U32 R6, RZ, RZ, R19 ;  /* 0x000000ffff067224 */ /* 0x000fe200078e0013 */
[----:B------:R-:W-:-:S04]  /*16db0*/  ISETP.NE.U32.AND P0, PT, RZ, UR4, PT ;  /* 0x00000004ff007c0c */ /* 0x000fc8000bf05070 */
[----:B------:R-:W-:-:S13]  /*16dc0*/  ISETP.NE.AND.EX P0, PT, RZ, UR5, PT, P0 ;  /* 0x00000005ff007c0c */ /* 0x000fda000bf05300 */
[----:B------:R-:W-:Y:S05]  /*16dd0*/  @!P0 BRA `(.L_x_603) ;  /* 0x0000000000488947 */ /* 0x000fea0003800000 */
[----:B------:R-:W2:Y:S01]  /*16de0*/  LDL R11, [R1+0x8] ;  /* 0x00000800010b7983 */ /* 0x000ea20000100800 */
[----:B------:R-:W0:Y:S01]  /*16df0*/  LDC R7, c[0x0][0x43c] ;  /* 0x00010f00ff077b82 */ /* 0x000e220000000800 */
[----:B------:R-:W-:Y:S01]  /*16e00*/  ULDC.64 UR6, c[0x0][0x428] ;  /* 0x00010a0000067ab9 */ /* 0x000fe20000000a00 */
[----:B0-----:R-:W-:-:S13]  /*16e10*/  ISETP.NE.AND P0, PT, R7, 0x1, PT ;  /* 0x000000010700780c */ /* 0x001fda0003f05270 */
[----:B------:R-:W0:Y:S02]  /*16e20*/  @P0 LDC.64 R2, c[0x0][0x440] ;  /* 0x00011000ff020b82 */ /* 0x000e240000000a00 */
[----:B0-----:R-:W-:-:S04]  /*16e30*/  @P0 IMAD.HI.U32 R6, R0, R2, RZ ;  /* 0x0000000200060227 */ /* 0x001fc800078e00ff */
[----:B------:R-:W-:Y:S01]  /*16e40*/  IMAD.MOV.U32 R2, RZ, RZ, R0 ;  /* 0x000000ffff027224 */ /* 0x000fe200078e0000 */
[----:B------:R-:W-:-:S05]  /*16e50*/  @P0 SHF.R.U32.HI R2, RZ, R3, R6 ;  /* 0x00000003ff020219 */ /* 0x000fca0000011606 */
[----:B------:R-:W-:-:S04]  /*16e60*/  IMAD.MOV R3, RZ, RZ, -R2 ;  /* 0x000000ffff037224 */ /* 0x000fc800078e0a02 */
[----:B------:R-:W-:Y:S01]  /*16e70*/  IMAD R0, R7, R3, R0 ;  /* 0x0000000307007224 */ /* 0x000fe200078e0200 */
[----:B------:R-:W-:-:S03]  /*16e80*/  SHF.R.S32.HI R3, RZ, 0x1f, R2 ;  /* 0x0000001fff037819 */ /* 0x000fc60000011402 */
[----:B------:R-:W-:-:S04]  /*16e90*/  IMAD.WIDE.U32 R2, R23, UR6, R2 ;  /* 0x0000000617027c25 */ /* 0x000fc8000f8e0002 */
[----:B--2---:R-:W-:-:S04]  /*16ea0*/  IMAD R6, R11, UR6, RZ ;  /* 0x000000060b067c24 */ /* 0x004fc8000f8e02ff */
[----:B------:R-:W-:-:S05]  /*16eb0*/  IMAD R6, R23, UR7, R6 ;  /* 0x0000000717067c24 */ /* 0x000fca000f8e0206 */
[----:B------:R-:W-:Y:S02]  /*16ec0*/  IADD3 R3, R6, R3, RZ ;  /* 0x0000000306037210 */ /* 0x000fe40007ffe0ff */
[----:B------:R-:W-:-:S04]  /*16ed0*/  LEA R6, P0, R2, UR4, 0x2 ;  /* 0x0000000402067c11 */ /* 0x000fc8000f8010ff */
[----:B------:R-:W-:-:S05]  /*16ee0*/  LEA.HI.X R7, R2, UR5, R3, 0x2, P0 ;  /* 0x0000000502077c11 */ /* 0x000fca00080f1403 */
[----:B------:R0:W5:Y:S04]  /*16ef0*/  LDG.E R6, desc[UR56][R6.64] ;  /* 0x0000003806067981 */ /* 0x000168000c1e1900 */
.L_x_603:
[----:B------:R-:W-:Y:S01]  /*16f00*/  IMAD R2, R5, 0x8, R16 ;  /* 0x0000000805027824 */ /* 0x000fe200078e0210 */
[----:B------:R-:W-:Y:S01]  /*16f10*/  SHF.L.U32 R3, R10, 0x1f, RZ ;  /* 0x0000001f0a037819 */ /* 0x000fe200000006ff */
[----:B------:R-:W-:Y:S03]  /*16f20*/  BSSY B3, `(.L_x_604) ;  /* 0x0000003000037945 */ /* 0x000fe60003800000 */
[----:B------:R-:W1:Y:S02]  /*16f30*/  SYNCS.PHASECHK.TRANS64.TRYWAIT P0, [R2+URZ+0x30840], R3 ;  /* 0x03084003020075a7 */ /* 0x000e64000800017f */
[----:B-1----:R-:W-:Y:S05]  /*16f40*/  @!P0 BRA `(.L_x_605) ;  /* 0x0000004c00848947 */ /* 0x002fea0003800000 */
.L_x_761:
[----:B------:R-:W-:Y:S05]  /*16f50*/  BSYNC B3 ;  /* 0x0000000000037941 */ /* 0x000fea0003800000 */
.L_x_604:
        /* <DEDUP_REMOVED lines=12> */
.L_x_607:
[----:B------:R-:W-:Y:S05]  /*17020*/  BSYNC B3 ;  /* 0x0000000000037941 */ /* 0x000fea0003800000 */
.L_x_606:
[----:B------:R-:W-:Y:S01]  /*17030*/  IMAD.MOV.U32 R11, RZ, RZ, RZ ;  /* 0x000000ffff0b7224 */ /* 0x000fe200078e00ff */
[----:B------:R-:W-:Y:S01]  /*17040*/  UIADD3 UR4, UP0, UR38, 0x370, URZ ;  /* 0x0000037026047890 */ /* 0x000fe2000ff1e03f */
[----:B-1----:R-:W-:Y:S01]  /*17050*/  IMAD R3, R5, 0x6000, R16 ;  /* 0x0000600005037824 */ /* 0x002fe200078e0210 */
[----:B------:R-:W-:Y:S01]  /*17060*/  PLOP3.LUT P0, PT, PT, PT, PT, 0x80, 0x0 ;  /* 0x000000000000781c */ /* 0x000fe20003f0f070 */
[----:B------:R-:W-:Y:S01]  /*17070*/  IMAD R7, R0, 0xc0, R26 ;  /* 0x000000c000077824 */ /* 0x000fe200078e021a */
[----:B------:R-:W-:Y:S01]  /*17080*/  R2UR UR10, R11 ;  /* 0x000000000b0a72ca */ /* 0x000fe200000e0000 */
[----:B------:R-:W-:Y:S01]  /*17090*/  VIADD R3, R3, 0x12400 ;  /* 0x0001240003037836 */ /* 0x000fe20000000000 */
[----:B------:R-:W-:Y:S01]  /*170a0*/  IADD3 R2, R2, 0x30830, RZ ;  /* 0x0003083002027810 */ /* 0x000fe20007ffe0ff */
[----:B------:R-:W-:Y:S01]  /*170b0*/  UIADD3.X UR5, URZ, UR39, URZ, UP0, !UPT ;  /* 0x000000273f057290 */ /* 0x000fe200087fe43f */
[----:B------:R-:W-:Y:S01]  /*170c0*/  UMOV UR6, 0x0 ;  /* 0x0000000000067882 */ /* 0x000fe20000000000 */
[----:B------:R-:W-:-:S10]  /*170d0*/  UMOV UR7, 0x14f00000 ;  /* 0x14f0000000077882 */ /* 0x000fd40000000000 */
.L_x_608:
        /* <DEDUP_REMOVED lines=15> */
.L_x_762:
[----:B------:R-:W-:Y:S05]  /*171d0*/  BSYNC B3 ;  /* 0x0000000000037941 */ /* 0x000fea0003800000 */
.L_x_609:
[----:B------:R-:W-:Y:S01]  /*171e0*/  BSSY B3, `(.L_x_611) ;  /* 0x000000c000037945 */ /* 0x000fe20003800000 */
[----:B------:R-:W-:Y:S01]  /*171f0*/  IMAD.MOV.U32 R12, RZ, RZ, 0x0 ;  /* 0x00000000ff0c7424 */ /* 0x000fe200078e00ff */
[----:B------:R-:W-:Y:S02]  /*17200*/  MOV R13, 0x14f00000 ;  /* 0x14f00000000d7802 */ /* 0x000fe40000000f00 */
[----:B------:R-:W-:Y:S05]  /*17210*/  @P1 BRA `(.L_x_612) ;  /* 0x0000000000201947 */ /* 0x000fea0003800000 */
[----:B------:R-:W1:Y:S01]  /*17220*/  S2R R7, SR_TID.X ;  /* 0x0000000000077919 */ /* 0x000e620000002100 */
[----:B0-----:R-:W-:Y:S02]  /*17230*/  IMAD R2, R18, 0x8, R16 ;  /* 0x0000000812027824 */ /* 0x001fe400078e0210 */
[----:B------:R-:W-:-:S04]  /*17240*/  IMAD.MOV.U32 R3, RZ, RZ, 0x6000 ;  /* 0x00006000ff037424 */ /* 0x000fc800078e00ff */
[----:B------:R2:W-:Y:S01]  /*17250*/  SYNCS.ARRIVE.TRANS64 RZ, [R2+URZ+0x30850], R3 ;  /* 0x0308500302ff79a7 */ /* 0x0005e2000800003f */
[----:B-1----:R-:W-:-:S04]  /*17260*/  LOP3.LUT R7, R7, 0x1f, RZ, 0xc0, !PT ;  /* 0x0000001f07077812 */ /* 0x002fc800078ec0ff */
[----:B------:R-:W-:-:S13]  /*17270*/  ISETP.NE.AND P0, PT, R7, RZ, PT ;  /* 0x000000ff0700720c */ /* 0x000fda0003f05270 */
[----:B--2---:R-:W-:Y:S05]  /*17280*/  @!P0 BRA `(.L_x_612) ;  /* 0x0000000000048947 */ /* 0x004fea0003800000 */
[----:B------:R-:W-:Y:S01]  /*17290*/  BPT.TRAP 0x1 ;  /* 0x000000040000795c */ /* 0x000fe20000300000 */
.L_x_612:
[----:B------:R-:W-:Y:S05]  /*172a0*/  BSYNC B3 ;  /* 0x0000000000037941 */ /* 0x000fea0003800000 */
.L_x_611:
[----:B------:R-:W-:Y:S01]  /*172b0*/  R2UR UR10, R11 ;  /* 0x000000000b0a72ca */ /* 0x000fe200000e0000 */
[--C-:B0-----:R-:W-:Y:S01]  /*172c0*/  IMAD R2, R18, 0x6000, R16.reuse ;  /* 0x0000600012027824 */ /* 0x101fe200078e0210 */
[----:B------:R-:W-:Y:S01]  /*172d0*/  R2UR UR6, R12 ;  /* 0x000000000c0672ca */ /* 0x000fe200000e0000 */
[----:B------:R-:W-:Y:S01]  /*172e0*/  IMAD R3, R18, 0x8, R16 ;  /* 0x0000000812037824 */ /* 0x000fe200078e0210 */
[----:B------:R-:W-:Y:S01]  /*172f0*/  R2UR UR7, R13 ;  /* 0x000000000d0772ca */ /* 0x000fe200000e0000 */
[----:B------:R-:W-:Y:S01]  /*17300*/  UIADD3 UR4, UP0, UR38, 0x470, URZ ;  /* 0x0000047026047890 */ /* 0x000fe2000ff1e03f */
[----:B------:R-:W-:Y:S01]  /*17310*/  PLOP3.LUT P0, PT, PT, PT, PT, 0x80, 0x0 ;  /* 0x000000000000781c */ /* 0x000fe20003f0f070 */
[----:B------:R-:W-:Y:S01]  /*17320*/  IMAD R7, R22, 0xc0, R26 ;  /* 0x000000c016077824 */ /* 0x000fe200078e021a */
[----:B------:R-:W-:Y:S01]  /*17330*/  IADD3 R2, R2, 0x400, RZ ;  /* 0x0000040002027810 */ /* 0x000fe20007ffe0ff */
[----:B------:R-:W-:Y:S01]  /*17340*/  VIADD R3, R3, 0x30850 ;  /* 0x0003085003037836 */ /* 0x000fe20000000000 */
[----:B------:R-:W-:-:S12]  /*17350*/  UIADD3.X UR5, URZ, UR39, URZ, UP0, !UPT ;  /* 0x000000273f057290 */ /* 0x000fd800087fe43f */
.L_x_613:
        /* <DEDUP_REMOVED lines=12> */
.L_x_602:
[----:B------:R-:W-:Y:S05]  /*17420*/  BSYNC B1 ;  /* 0x0000000000017941 */ /* 0x000fea0003800000 */
.L_x_601:
[----:B------:R-:W2:Y:S01]  /*17430*/  LDL.LU R0, [R1+0x24] ;  /* 0x0000240001007983 */ /* 0x000ea20000300800 */
[----:B------:R-:W-:Y:S02]  /*17440*/  IMAD.MOV.U32 R18, RZ, RZ, R5 ;  /* 0x000000ffff127224 */ /* 0x000fe400078e0005 */
[----:B------:R-:W-:Y:S01]  /*17450*/  IMAD.MOV.U32 R28, RZ, RZ, R10 ;  /* 0x000000ffff1c7224 */ /* 0x000fe200078e000a */
[----:B--2---:R-:W-:-:S07]  /*17460*/  IADD3 R0, R0, -0x3, RZ ;  /* 0xfffffffd00007810 */ /* 0x004fce0007ffe0ff */
.L_x_600:
[----:B------:R-:W-:Y:S05]  /*17470*/  BSYNC B2 ;  /* 0x0000000000027941 */ /* 0x000fea0003800000 */
.L_x_599:
[----:B------:R-:W-:Y:S01]  /*17480*/  VIADD R9, R9, 0xfffffffe ;  /* 0xfffffffe09097836 */ /* 0x000fe20000000000 */
[----:B------:R-:W-:-:S04]  /*17490*/  LOP3.LUT R4, RZ, R4, RZ, 0x33, !PT ;  /* 0x00000004ff047212 */ /* 0x000fc800078e33ff */
[----:B------:R-:W-:-:S13]  /*174a0*/  ISETP.NE.AND P0, PT, R9, R4, PT ;  /* 0x000000040900720c */ /* 0x000fda0003f05270 */
[----:B------:R-:W-:Y:S05]  /*174b0*/  @!P0 BRA `(.L_x_598) ;  /* 0x0000000c00a88947 */ /* 0x000fea0003800000 */
[----:B------:R-:W-:-:S07]  /*174c0*/  MOV R4, R19 ;  /* 0x0000001300047202 */ /* 0x000fce0000000f00 */
.L_x_640:
        /* <DEDUP_REMOVED lines=22> */
[----:B------:R-:W-:-:S04]  /*17630*/  @P0 SHF.R.U32.HI R2, RZ, R3, R4 ;  /* 0x00000003ff020219 */ /* 0x000fc80000011604 */
[----:B------:R-:W-:-:S05]  /*17640*/  IADD3 R3, -R2, RZ, RZ ;  /* 0x000000ff02037210 */ /* 0x000fca0007ffe1ff */
[----:B------:R-:W-:Y:S01]  /*17650*/  IMAD R9, R9, R3, R0 ;  /* 0x0000000309097224 */ /* 0x000fe200078e0200 */
[----:B------:R-:W-:-:S03]  /*17660*/  SHF.R.S32.HI R3, RZ, 0x1f, R2 ;  /* 0x0000001fff037819 */ /* 0x000fc60000011402 */
[----:B------:R-:W-:-:S04]  /*17670*/  IMAD.WIDE.U32 R2, R23, UR6, R2 ;  /* 0x0000000617027c25 */ /* 0x000fc8000f8e0002 */
[----:B--2---:R-:W-:-:S04]  /*17680*/  IMAD R4, R5, UR6, RZ ;  /* 0x0000000605047c24 */ /* 0x004fc8000f8e02ff */
[----:B------:R-:W-:-:S04]  /*17690*/  IMAD R4, R23, UR7, R4 ;  /* 0x0000000717047c24 */ /* 0x000fc8000f8e0204 */
[----:B------:R-:W-:Y:S01]  /*176a0*/  IMAD.IADD R3, R4, 0x1, R3 ;  /* 0x0000000104037824 */ /* 0x000fe200078e0203 */
[----:B------:R-:W-:-:S04]  /*176b0*/  LEA R4, P0, R2, UR4, 0x2 ;  /* 0x0000000402047c11 */ /* 0x000fc8000f8010ff */
[----:B------:R-:W-:-:S05]  /*176c0*/  LEA.HI.X R5, R2, UR5, R3, 0x2, P0 ;  /* 0x0000000502057c11 */ /* 0x000fca00080f1403 */
[----:B------:R0:W5:Y:S04]  /*176d0*/  LDG.E R4, desc[UR56][R4.64] ;  /* 0x0000003804047981 */ /* 0x000168000c1e1900 */
.L_x_616:
[----:B------:R-:W-:Y:S01]  /*176e0*/  IMAD R2, R6, 0x8, R16 ;  /* 0x0000000806027824 */ /* 0x000fe200078e0210 */
[----:B------:R-:W-:Y:S01]  /*176f0*/  SHF.L.U32 R3, R7, 0x1f, RZ ;  /* 0x0000001f07037819 */ /* 0x000fe200000006ff */
[----:B------:R-:W-:Y:S03]  /*17700*/  BSSY B2, `(.L_x_617) ;  /* 0x0000003000027945 */ /* 0x000fe60003800000 */
[----:B------:R-:W1:Y:S02]  /*17710*/  SYNCS.PHASECHK.TRANS64.TRYWAIT P0, [R2+URZ+0x30840], R3 ;  /* 0x03084003020075a7 */ /* 0x000e64000800017f */
[----:B-1----:R-:W-:Y:S05]  /*17720*/  @!P0 BRA `(.L_x_618) ;  /* 0x0000004400b48947 */ /* 0x002fea0003800000 */
.L_x_763:
[----:B------:R-:W-:Y:S05]  /*17730*/  BSYNC B2 ;  /* 0x0000000000027941 */ /* 0x000fea0003800000 */
.L_x_617:
        /* <DEDUP_REMOVED lines=12> */
.L_x_620:
[----:B------:R-:W-:Y:S05]  /*17800*/  BSYNC B2 ;  /* 0x0000000000027941 */ /* 0x000fea0003800000 */
.L_x_619:
[----:B------:R-:W-:Y:S01]  /*17810*/  MOV R5, RZ ;  /* 0x000000ff00057202 */ /* 0x000fe20000000f00 */
[----:B-1----:R-:W-:Y:S01]  /*17820*/  IMAD R3, R6, 0x6000, R16 ;  /* 0x0000600006037824 */ /* 0x002fe200078e0210 */
[----:B------:R-:W-:Y:S01]  /*17830*/  UIADD3 UR4, UP0, UR38, 0x370, URZ ;  /* 0x0000037026047890 */ /* 0x000fe2000ff1e03f */
        /* <DEDUP_REMOVED lines=8> */
.L_x_621:
        /* <DEDUP_REMOVED lines=15> */
.L_x_764:
[----:B------:R-:W-:Y:S05]  /*179b0*/  BSYNC B2 ;  /* 0x0000000000027941 */ /* 0x000fea0003800000 */
.L_x_622:
[----:B------:R-:W-:Y:S01]  /*179c0*/  BSSY B2, `(.L_x_624) ;  /* 0x000000b000027945 */ /* 0x000fe20003800000 */
[----:B------:R-:W-:Y:S01]  /*179d0*/  MOV R2, 0x0 ;  /* 0x0000000000027802 */ /* 0x000fe20000000f00 */
[----:B------:R-:W-:Y:S02]  /*179e0*/  IMAD.MOV.U32 R3, RZ, RZ, 0x14f00000 ;  /* 0x14f00000ff037424 */ /* 0x000fe400078e00ff */
[----:B------:R-:W-:Y:S05]  /*179f0*/  @P1 BRA `(.L_x_625) ;  /* 0x00000000001c1947 */ /* 0x000fea0003800000 */
[----:B------:R-:W1:Y:S02]  /*17a00*/  S2R R11, SR_TID.X ;  /* 0x00000000000b7919 */ /* 0x000e640000002100 */
[----:B-1----:R-:W-:Y:S01]  /*17a10*/  LOP3.LUT R12, R11, 0x1f, RZ, 0xc0, !PT ;  /* 0x0000001f0b0c7812 */ /* 0x002fe200078ec0ff */
[----:B------:R-:W-:-:S03]  /*17a20*/  IMAD.MOV.U32 R11, RZ, RZ, 0x6000 ;  /* 0x00006000ff0b7424 */ /* 0x000fc600078e00ff */
[----:B------:R-:W-:Y:S01]  /*17a30*/  ISETP.NE.AND P0, PT, R12, RZ, PT ;  /* 0x000000ff0c00720c */ /* 0x000fe20003f05270 */
[----:B------:R1:W-:-:S12]  /*17a40*/  SYNCS.ARRIVE.TRANS64 RZ, [R10+URZ+0x50], R11 ;  /* 0x0000500b0aff79a7 */ /* 0x0003d8000800003f */
[----:B-1----:R-:W-:Y:S05]  /*17a50*/  @!P0 BRA `(.L_x_625) ;  /* 0x0000000000048947 */ /* 0x002fea0003800000 */
[----:B------:R-:W-:Y:S01]  /*17a60*/  BPT.TRAP 0x1 ;  /* 0x000000040000795c */ /* 0x000fe20000300000 */
.L_x_625:
[----:B------:R-:W-:Y:S05]  /*17a70*/  BSYNC B2 ;  /* 0x0000000000027941 */ /* 0x000fea0003800000 */
.L_x_624:
        /* <DEDUP_REMOVED lines=8> */
[----:B------:R-:W-:Y:S01]  /*17b00*/  IADD3 R18, R18, 0x400, RZ ;  /* 0x0000040012127810 */ /* 0x000fe20007ffe0ff */
[----:B------:R-:W-:-:S12]  /*17b10*/  UIADD3.X UR5, URZ, UR39, URZ, UP0, !UPT ;  /* 0x000000273f057290 */ /* 0x000fd800087fe43f */
.L_x_626:
        /* <DEDUP_REMOVED lines=12> */
.L_x_615:
[----:B------:R-:W-:Y:S05]  /*17be0*/  BSYNC B1 ;  /* 0x0000000000017941 */ /* 0x000fea0003800000 */
.L_x_614:
[----:B------:R-:W2:Y:S01]  /*17bf0*/  LDL R2, [R1] ;  /* 0x0000000001027983 */ /* 0x000ea20000100800 */
[----:B------:R-:W-:Y:S01]  /*17c00*/  VIADD R18, R6, 0x1 ;  /* 0x0000000106127836 */ /* 0x000fe20000000000 */
[----:B------:R-:W-:Y:S01]  /*17c10*/  BSSY B1, `(.L_x_627) ;  /* 0x0000070000017945 */ /* 0x000fe20003800000 */
[----:B------:R-:W-:-:S03]  /*17c20*/  IADD3 R9, R0, -0x1, RZ ;  /* 0xffffffff00097810 */ /* 0x000fc60007ffe0ff */
        /* <DEDUP_REMOVED lines=29> */
.L_x_629:
[----:B------:R-:W-:Y:S01]  /*17e00*/  IMAD R2, R18, 0x8, R16 ;  /* 0x0000000812027824 */ /* 0x000fe200078e0210 */
[----:B------:R-:W-:Y:S01]  /*17e10*/  SHF.L.U32 R3, R28, 0x1f, RZ ;  /* 0x0000001f1c037819 */ /* 0x000fe200000006ff */
[----:B------:R-:W-:Y:S03]  /*17e20*/  BSSY B2, `(.L_x_630) ;  /* 0x0000003000027945 */ /* 0x000fe60003800000 */
[----:B------:R-:W1:Y:S02]  /*17e30*/  SYNCS.PHASECHK.TRANS64.TRYWAIT P0, [R2+URZ+0x30840], R3 ;  /* 0x03084003020075a7 */ /* 0x000e64000800017f */
[----:B-1----:R-:W-:Y:S05]  /*17e40*/  @!P0 BRA `(.L_x_631) ;  /* 0x0000004000148947 */ /* 0x002fea0003800000 */
.L_x_765:
[----:B------:R-:W-:Y:S05]  /*17e50*/  BSYNC B2 ;  /* 0x0000000000027941 */ /* 0x000fea0003800000 */
.L_x_630:
        /* <DEDUP_REMOVED lines=12> */
.L_x_633:
[----:B------:R-:W-:Y:S05]  /*17f20*/  BSYNC B2 ;  /* 0x0000000000027941 */ /* 0x000fea0003800000 */
.L_x_632:
[----:B-1----:R-:W-:Y:S01]  /*17f30*/  IMAD.MOV.U32 R2, RZ, RZ, RZ ;  /* 0x000000ffff027224 */ /* 0x002fe200078e00ff */
[C---:B------:R-:W-:Y:S01]  /*17f40*/  LEA R5, R18.reuse, R8, 0x3 ;  /* 0x0000000812057211 */ /* 0x040fe200078e18ff */
[----:B------:R-:W-:Y:S01]  /*17f50*/  IMAD R3, R18, 0x6000, R16 ;  /* 0x0000600012037824 */ /* 0x000fe200078e0210 */
[----:B------:R-:W-:Y:S01]  /*17f60*/  UIADD3 UR4, UP0, UR38, 0x370, URZ ;  /* 0x0000037026047890 */ /* 0x000fe2000ff1e03f */
[----:B------:R-:W-:Y:S01]  /*17f70*/  PLOP3.LUT P0, PT, PT, PT, PT, 0x80, 0x0 ;  /* 0x000000000000781c */ /* 0x000fe20003f0f070 */
[----:B------:R-:W-:Y:S01]  /*17f80*/  IMAD R11, R10, 0xc0, R26 ;  /* 0x000000c00a0b7824 */ /* 0x000fe200078e021a */
[----:B------:R-:W-:Y:S01]  /*17f90*/  R2UR UR10, R2 ;  /* 0x00000000020a72ca */ /* 0x000fe200000e0000 */
[----:B------:R-:W-:Y:S01]  /*17fa0*/  VIADD R3, R3, 0x12400 ;  /* 0x0001240003037836 */ /* 0x000fe20000000000 */
[----:B------:R-:W-:Y:S01]  /*17fb0*/  UIADD3.X UR5, URZ, UR39, URZ, UP0, !UPT ;  /* 0x000000273f057290 */ /* 0x000fe200087fe43f */
[----:B------:R-:W-:Y:S01]  /*17fc0*/  VIADD R5, R5, 0x30 ;  /* 0x0000003005057836 */ /* 0x000fe20000000000 */
[----:B------:R-:W-:Y:S01]  /*17fd0*/  UMOV UR6, 0x0 ;  /* 0x0000000000067882 */ /* 0x000fe20000000000 */
[----:B------:R-:W-:-:S10]  /*17fe0*/  UMOV UR7, 0x14f00000 ;  /* 0x14f0000000077882 */ /* 0x000fd40000000000 */
.L_x_634:
        /* <DEDUP_REMOVED lines=15> */
.L_x_766:
[----:B------:R-:W-:Y:S05]  /*180e0*/  BSYNC B2 ;  /* 0x0000000000027941 */ /* 0x000fea0003800000 */
.L_x_635:
        /* <DEDUP_REMOVED lines=11> */
.L_x_638:
[----:B------:R-:W-:Y:S05]  /*181a0*/  BSYNC B2 ;  /* 0x0000000000027941 */ /* 0x000fea0003800000 */
.L_x_637:
        /* <DEDUP_REMOVED lines=10> */
.L_x_639:
        /* <DEDUP_REMOVED lines=12> */
.L_x_628:
[----:B------:R-:W-:Y:S05]  /*18310*/  BSYNC B1 ;  /* 0x0000000000017941 */ /* 0x000fea0003800000 */
.L_x_627:
[----:B------:R-:W2:Y:S01]  /*18320*/  LDL R2, [R1+0xc] ;  /* 0x00000c0001027983 */ /* 0x000ea20000100800 */
[----:B------:R-:W-:Y:S01]  /*18330*/  VIADD R0, R0, 0xfffffffe ;  /* 0xfffffffe00007836 */ /* 0x000fe20000000000 */
[----:B--2---:R-:W-:-:S13]  /*18340*/  ISETP.GT.AND P0, PT, R9, R2, PT ;  /* 0x000000020900720c */ /* 0x004fda0003f04270 */
[----:B------:R-:W-:Y:S05]  /*18350*/  @P0 BRA `(.L_x_640) ;  /* 0xfffffff0005c0947 */ /* 0x000fea000383ffff */
.L_x_598:
[----:B------:R-:W-:Y:S05]  /*18360*/  BSYNC B0 ;  /* 0x0000000000007941 */ /* 0x000fea0003800000 */
.L_x_597:
        /* <DEDUP_REMOVED lines=17> */
.L_x_642:
[----:B------:R-:W-:Y:S05]  /*18480*/  BSYNC B0 ;  /* 0x0000000000007941 */ /* 0x000fea0003800000 */
.L_x_641:
[----:B------:R-:W2:Y:S01]  /*18490*/  LDL R0, [R1] ;  /* 0x0000000001007983 */ /* 0x000ea20000100800 */
[----:B------:R-:W-:Y:S01]  /*184a0*/  BSSY B0, `(.L_x_643) ;  /* 0x0000028000007945 */ /* 0x000fe20003800000 */
[----:B--2---:R-:W-:-:S13]  /*184b0*/  LOP3.LUT P0, RZ, R0, 0x1, RZ, 0xc0, !PT ;  /* 0x0000000100ff7812 */ /* 0x004fda000780c0ff */
[----:B------:R-:W-:Y:S05]  /*184c0*/  @!P0 BRA `(.L_x_644) ;  /* 0x0000000000948947 */ /* 0x000fea0003800000 */
[----:B------:R-:W-:Y:S01]  /*184d0*/  LEA R3, R18, R16, 0x3 ;  /* 0x0000001012037211 */ /* 0x000fe200078e18ff */
[----:B------:R-:W-:Y:S01]  /*184e0*/  BSSY B1, `(.L_x_645) ;  /* 0x0000005000017945 */ /* 0x000fe20003800000 */
[----:B------:R-:W-:Y:S02]  /*184f0*/  SHF.L.U32 R0, R28, 0x1f, RZ ;  /* 0x0000001f1c007819 */ /* 0x000fe400000006ff */
[----:B------:R-:W-:Y:S02]  /*18500*/  ISETP.NE.AND P1, PT, R6, RZ, PT ;  /* 0x000000ff0600720c */ /* 0x000fe40003f25270 */
[----:B------:R-:W0:Y:S02]  /*18510*/  SYNCS.PHASECHK.TRANS64.TRYWAIT P0, [R3+URZ+0x30860], R0 ;  /* 0x03086000030075a7 */ /* 0x000e24000800017f */
[----:B0-----:R-:W-:Y:S09]  /*18520*/  @!P0 BRA `(.L_x_646) ;  /* 0x0000003800848947 */ /* 0x001ff20003800000 */
.L_x_767:
[----:B------:R-:W-:Y:S05]  /*18530*/  BSYNC B1 ;  /* 0x0000000000017941 */ /* 0x000fea0003800000 */
.L_x_645:
[----:B------:R-:W-:Y:S04]  /*18540*/  BSSY B1, `(.L_x_647) ;  /* 0x0000009000017945 */ /* 0x000fe80003800000 */
        /* <DEDUP_REMOVED lines=8> */
.L_x_648:
[----:B------:R-:W-:Y:S05]  /*185d0*/  BSYNC B1 ;  /* 0x0000000000017941 */ /* 0x000fea0003800000 */
.L_x_647:
        /* <DEDUP_REMOVED lines=10> */
.L_x_649:
        /* <DEDUP_REMOVED lines=10> */
.L_x_644:
[----:B------:R-:W-:Y:S05]  /*18720*/  BSYNC B0 ;  /* 0x0000000000007941 */ /* 0x000fea0003800000 */
.L_x_643:
[----:B------:R-:W-:-:S04]  /*18730*/  IADD3 R18, R18, 0x1, RZ ;  /* 0x0000000112127810 */ /* 0x000fc80007ffe0ff */
[----:B------:R-:W-:-:S04]  /*18740*/  ISETP.NE.AND P0, PT, R18, 0x2, PT ;  /* 0x000000021200780c */ /* 0x000fc80003f05270 */
[----:B------:R-:W-:Y:S02]  /*18750*/  SEL R3, RZ, 0x1, P0 ;  /* 0x00000001ff037807 */ /* 0x000fe40000000000 */
[----:B------:R-:W-:Y:S02]  /*18760*/  SEL R18, R18, RZ, P0 ;  /* 0x000000ff12127207 */ /* 0x000fe40000000000 */
[----:B------:R-:W-:-:S07]  /*18770*/  LOP3.LUT R28, R28, R3, RZ, 0x3c, !PT ;  /* 0x000000031c1c7212 */ /* 0x000fce00078e3cff */
.L_x_579:
[----:B------:R-:W-:Y:S05]  /*18780*/  BSYNC B7 ;  /* 0x0000000000077941 */ /* 0x000fea0003800000 */
.L_x_577:
[----:B------:R-:W3:Y:S02]  /*18790*/  LDL R0, [R1] ;  /* 0x0000000001007983 */ /* 0x000ee40000100800 */
[----:B---3--:R-:W-:-:S13]  /*187a0*/  LOP3.LUT P0, RZ, R0, 0x2, RZ, 0xc0, !PT ;  /* 0x0000000200ff7812 */ /* 0x008fda000780c0ff */
[----:B------:R-:W-:Y:S05]  /*187b0*/  @!P0 BRA `(.L_x_650) ;  /* 0x0000000000248947 */ /* 0x000fea0003800000 */
[----:B------:R-:W-:Y:S05]  /*187c0*/  WARPSYNC.ALL ;  /* 0x0000000000007948 */ /* 0x000fea0003800000 */
[----:B------:R-:W3:Y:S08]  /*187d0*/  S2UR UR5, SR_CgaCtaId ;  /* 0x00000000000579c3 */ /* 0x000ef00000008800 */
[----:B------:R-:W-:Y:S06]  /*187e0*/  BAR.SYNC.DEFER_BLOCKING 0x5, 0x200 ;  /* 0x0148000000007b1d */ /* 0x000fec0000010000 */
[----:B------:R-:W-:-:S02]  /*187f0*/  UMOV UR4, 0x400 ;  /* 0x0000040000047882 */ /* 0x000fc40000000000 */
[----:B---3--:R-:W-:-:S06]  /*18800*/  ULEA UR4, UR5, UR4, 0x18 ;  /* 0x0000000405047291 */ /* 0x008fcc000f8ec03f */
[----:B------:R-:W-:-:S05]  /*18810*/  IMAD.U32 R16, RZ, RZ, UR4 ;  /* 0x00000004ff107e24 */ /* 0x000fca000f8e00ff */
[----:B------:R3:W4:Y:S01]  /*18820*/  LDS.128 R24, [R16+0x308d0] ;  /* 0x0308d00010187984 */ /* 0x0007220000000c00 */
[----:B------:R-:W-:Y:S06]  /*18830*/  BAR.ARV 0x4, 0x200 ;  /* 0x0108000000007b1d */ /* 0x000fec0000002000 */
[----:B------:R-:W-:Y:S05]  /*18840*/  BRA `(.L_x_651) ;  /* 0x0000000800d07947 */ /* 0x000fea0003800000 */
.L_x_650:
[----:B------:R-:W1:Y:S01]  /*18850*/  S2R R0, SR_TID.X ;  /* 0x0000000000007919 */ /* 0x000e620000002100 */
[----:B------:R-:W-:Y:S01]  /*18860*/  UMOV UR4, 0xffffffff ;  /* 0xffffffff00047882 */ /* 0x000fe20000000000 */
[----:B-1----:R-:W-:-:S04]  /*18870*/  LOP3.LUT R9, R0, 0x1f, RZ, 0xc0, !PT ;  /* 0x0000001f00097812 */ /* 0x002fc800078ec0ff */
[----:B------:R-:W-:Y:S01]  /*18880*/  ISETP.NE.AND P0, PT, R9, 0x1f, PT ;  /* 0x0000001f0900780c */ /* 0x000fe20003f05270 */
[----:B------:R-:W-:-:S12]  /*18890*/  BRA.DIV UR4, `(.L_x_652) ;  /* 0x0000003604bc7947 */ /* 0x000fd8000b800000 */
[----:B------:R-:W-:Y:S01]  /*188a0*/  IMAD.IADD R7, R27, 0x1, R9 ;  /* 0x000000011b077824 */ /* 0x000fe200078e0209 */
[----:B------:R-:W-:-:S04]  /*188b0*/  ULDC UR4, c[0x0][0xc3c] ;  /* 0x00030f0000047ab9 */ /* 0x000fc80000000800 */
[----:B------:R-:W-:-:S13]  /*188c0*/  ISETP.GE.OR P1, PT, R7, UR4, !P0 ;  /* 0x0000000407007c0c */ /* 0x000fda000c726670 */
[----:B------:R-:W1:Y:S08]  /*188d0*/  @!P1 LDC.64 R2, c[0x0][0xc80] ;  /* 0x00032000ff029b82 */ /* 0x000e700000000a00 */
[----:B--2---:R-:W2:Y:S01]  /*188e0*/  @!P1 LDC.64 R4, c[0x0][0xc78] ;  /* 0x00031e00ff049b82 */ /* 0x004ea20000000a00 */
[----:B-1----:R-:W-:-:S05]  /*188f0*/  @!P1 IMAD.WIDE R2, R7, 0x4, R2 ;  /* 0x0000000407029825 */ /* 0x002fca00078e0202 */
[----:B------:R2:W3:Y:S02]  /*18900*/  @!P1 LDG.E R8, desc[UR56][R2.64] ;  /* 0x0000003802089981 */ /* 0x0004e4000c1e1900 */
[----:B--2---:R-:W-:-:S05]  /*18910*/  @!P1 IMAD.WIDE R2, R7, 0x4, R4 ;  /* 0x0000000407029825 */ /* 0x004fca00078e0204 */
[----:B------:R-:W2:Y:S01]  /*18920*/  @!P1 LDG.E R5, desc[UR56][R2.64] ;  /* 0x0000003802059981 */ /* 0x000ea2000c1e1900 */
[----:B------:R-:W-:Y:S01]  /*18930*/  IMAD.MOV.U32 R7, RZ, RZ, RZ ;  /* 0x000000ffff077224 */ /* 0x000fe200078e00ff */
[C---:B------:R-:W-:Y:S01]  /*18940*/  ISETP.GE.U32.AND P2, PT, R9.reuse, 0x2, PT ;  /* 0x000000020900780c */ /* 0x040fe20003f46070 */
[----:B------:R-:W-:Y:S01]  /*18950*/  IMAD.MOV.U32 R4, RZ, RZ, RZ ;  /* 0x000000ffff047224 */ /* 0x000fe200078e00ff */
[C---:B------:R-:W-:Y:S01]  /*18960*/  ISETP.GE.U32.AND P3, PT, R9.reuse, 0x4, PT ;  /* 0x000000040900780c */ /* 0x040fe20003f66070 */
[----:B------:R-:W-:Y:S01]  /*18970*/  SHFL.IDX PT, R0, R24, RZ, 0x1f ;  /* 0x00001fff18007589 */ /* 0x000fe200000e0000 */
[C---:B------:R-:W-:Y:S02]  /*18980*/  ISETP.GE.U32.AND P4, PT, R9.reuse, 0x8, PT ;  /* 0x000000080900780c */ /* 0x040fe40003f86070 */
[----:B------:R-:W-:Y:S01]  /*18990*/  ISETP.GE.U32.AND P5, PT, R9, 0x10, PT ;  /* 0x000000100900780c */ /* 0x000fe20003fa6070 */
[----:B------:R1:W-:Y:S02]  /*189a0*/  SHFL.IDX PT, R6, R24, 0x1, 0x1f ;  /* 0x00201f0018067f89 */ /* 0x0003e400000e0000 */
[----:B-1----:R-:W-:-:S02]  /*189b0*/  MOV R24, RZ ;  /* 0x000000ff00187202 */ /* 0x002fc40000000f00 */
[----:B---3--:R-:W-:Y:S01]  /*189c0*/  @!P1 MOV R7, R8 ;  /* 0x0000000800079202 */ /* 0x008fe20000000f00 */
[----:B--2---:R-:W-:Y:S01]  /*189d0*/  @!P1 IMAD.MOV.U32 R4, RZ, RZ, R5 ;  /* 0x000000ffff049224 */ /* 0x004fe200078e0005 */
[----:B------:R-:W-:-:S03]  /*189e0*/  ISETP.NE.AND P1, PT, R9, RZ, PT ;  /* 0x000000ff0900720c */ /* 0x000fc60003f25270 */
[----:B0-----:R-:W-:-:S05]  /*189f0*/  IMAD R13, R4, R7, RZ ;  /* 0x00000007040d7224 */ /* 0x001fca00078e02ff */
        /* <DEDUP_REMOVED lines=15> */
[----:B------:R0:W1:Y:S02]  /*18af0*/  SHFL.IDX PT, R14, R3, 0x1f, 0x1f ;  /* 0x03e01f00030e7f89 */ /* 0x00006400000e0000 */
.L_x_777:
[----:B------:R-:W-:Y:S02]  /*18b00*/  ULDC UR4, c[0x0][0xc38] ;  /* 0x00030e0000047ab9 */ /* 0x000fe40000000800 */
[----:B------:R-:W-:-:S04]  /*18b10*/  IMAD.U32 R2, RZ, RZ, UR4 ;  /* 0x00000004ff027e24 */ /* 0x000fc8000f8e00ff */
[----:B-1----:R-:W-:-:S04]  /*18b20*/  IMAD R5, R14, R2, RZ ;  /* 0x000000020e057224 */ /* 0x002fc800078e02ff */
[----:B------:R-:W-:-:S05]  /*18b30*/  IMAD.IADD R6, R6, 0x1, R5 ;  /* 0x0000000106067824 */ /* 0x000fca00078e0205 */
[----:B------:R-:W-:-:S13]  /*18b40*/  ISETP.GT.AND P6, PT, R6, R0, PT ;  /* 0x000000000600720c */ /* 0x000fda0003fc4270 */
[----:B------:R-:W-:Y:S05]  /*18b50*/  @P6 BRA `(.L_x_653) ;  /* 0x0000000000a46947 */ /* 0x000fea0003800000 */
.L_x_656:
[----:B------:R-:W1:Y:S01]  /*18b60*/  LDC R2, c[0x0][0xc3c] ;  /* 0x00030f00ff027b82 */ /* 0x000e620000000800 */
[----:B------:R-:W-:-:S05]  /*18b70*/  VIADD R27, R27, 0x1f ;  /* 0x0000001f1b1b7836 */ /* 0x000fca0000000000 */
[----:B-1----:R-:W-:-:S13]  /*18b80*/  ISETP.GE.AND P6, PT, R27, R2, PT ;  /* 0x000000021b00720c */ /* 0x002fda0003fc6270 */
[----:B------:R-:W-:Y:S05]  /*18b90*/  @P6 BRA `(.L_x_654) ;  /* 0x0000000400b86947 */ /* 0x000fea0003800000 */
[----:B0-----:R-:W0:Y:S01]  /*18ba0*/  S2R R3, SR_TID.X ;  /* 0x0000000000037919 */ /* 0x001e220000002100 */
[----:B------:R-:W-:Y:S01]  /*18bb0*/  IMAD.MOV.U32 R7, RZ, RZ, RZ ;  /* 0x000000ffff077224 */ /* 0x000fe200078e00ff */
[----:B0-----:R-:W-:-:S04]  /*18bc0*/  LOP3.LUT R3, R3, 0x1f, RZ, 0xc0, !PT ;  /* 0x0000001f03037812 */ /* 0x001fc800078ec0ff */
[----:B------:R-:W-:-:S04]  /*18bd0*/  IADD3 R9, R27, R3, RZ ;  /* 0x000000031b097210 */ /* 0x000fc80007ffe0ff */
        /* <DEDUP_REMOVED lines=27> */
.L_x_785:
[----:B------:R-:W-:Y:S02]  /*18d90*/  ULDC UR4, c[0x0][0xc38] ;  /* 0x00030e0000047ab9 */ /* 0x000fe40000000800 */
[----:B------:R-:W-:-:S05]  /*18da0*/  MOV R2, UR4 ;  /* 0x0000000400027c02 */ /* 0x000fca0008000f00 */
[----:B-1----:R-:W-:-:S04]  /*18db0*/  IMAD R5, R14, R2, RZ ;  /* 0x000000020e057224 */ /* 0x002fc800078e02ff */
[----:B------:R-:W-:-:S05]  /*18dc0*/  IMAD.IADD R6, R5, 0x1, R6 ;  /* 0x0000000105067824 */ /* 0x000fca00078e0206 */
[----:B------:R-:W-:-:S13]  /*18dd0*/  ISETP.GT.AND P6, PT, R6, R0, PT ;  /* 0x000000000600720c */ /* 0x000fda0003fc4270 */
[----:B------:R-:W-:Y:S05]  /*18de0*/  @!P6 BRA `(.L_x_656) ;  /* 0xfffffffc005ce947 */ /* 0x000fea000383ffff */
.L_x_653:
        /* <DEDUP_REMOVED lines=9> */
.L_x_790:
[----:B------:R-:W-:-:S13]  /*18e80*/  ISETP.NE.AND P0, PT, R8, RZ, PT ;  /* 0x000000ff0800720c */ /* 0x000fda0003f05270 */
[----:B------:R-:W-:Y:S05]  /*18e90*/  @!P0 BRA `(.L_x_658) ;  /* 0x0000000000108947 */ /* 0x000fea0003800000 */
[----:B------:R-:W-:Y:S01]  /*18ea0*/  UMOV UR4, 0xffffffff ;  /* 0xffffffff00047882 */ /* 0x000fe20000000000 */
[----:B------:R-:W-:Y:S02]  /*18eb0*/  VIADD R12, R5, 0xffffffff ;  /* 0xffffffff050c7836 */ /* 0x000fe40000000000 */
[----:B------:R-:W-:Y:S05]  /*18ec0*/  BRA.DIV UR4, `(.L_x_659) ;  /* 0x0000003a04807947 */ /* 0x000fea000b800000 */
[----:B------:R4:W0:Y:S02]  /*18ed0*/  SHFL.IDX PT, R24, R3, R12, 0x1f ;  /* 0x00001f0c03187589 */ /* 0x00082400000e0000 */
.L_x_658:
        /* <DEDUP_REMOVED lines=9> */
[----:B0-----:R-:W-:-:S02]  /*18f70*/  IADD3 R10, R9, 0xffffffe, RZ ;  /* 0x0ffffffe090a7810 */ /* 0x001fc40007ffe0ff */
[----:B------:R-:W-:-:S04]  /*18f80*/  IABS R9, R7 ;  /* 0x0000000700097213 */ /* 0x000fc80000000000 */
[----:B------:R0:W2:Y:S02]  /*18f90*/  F2I.FTZ.U32.TRUNC.NTZ R3, R10 ;  /* 0x0000000a00037305 */ /* 0x0000a4000021f000 */
[----:B0-----:R-:W-:Y:S01]  /*18fa0*/  IABS R10, R0 ;  /* 0x00000000000a7213 */ /* 0x001fe20000000000 */
[----:B--2---:R-:W-:-:S04]  /*18fb0*/  IMAD.MOV R11, RZ, RZ, -R3 ;  /* 0x000000ffff0b7224 */ /* 0x004fc800078e0a03 */
[----:B------:R-:W-:-:S04]  /*18fc0*/  IMAD R11, R11, R8, RZ ;  /* 0x000000080b0b7224 */ /* 0x000fc800078e02ff */
[----:B------:R-:W-:Y:S01]  /*18fd0*/  IMAD.HI.U32 R3, R3, R11, R2 ;  /* 0x0000000b03037227 */ /* 0x000fe200078e0002 */
[----:B------:R-:W-:Y:S01]  /*18fe0*/  IADD3 R11, RZ, -R9, RZ ;  /* 0x80000009ff0b7210 */ /* 0x000fe20007ffe0ff */
[----:B------:R-:W0:Y:S04]  /*18ff0*/  MUFU.RCP R2, R12 ;  /* 0x0000000c00027308 */ /* 0x000e280000001000 */
[----:B------:R-:W-:-:S04]  /*19000*/  IMAD.HI.U32 R9, R3, R10, RZ ;  /* 0x0000000a03097227 */ /* 0x000fc800078e00ff */
[----:B------:R-:W-:-:S05]  /*19010*/  IMAD R11, R9, R11, R10 ;  /* 0x0000000b090b7224 */ /* 0x000fca00078e020a */
[----:B------:R-:W-:Y:S01]  /*19020*/  ISETP.GT.U32.AND P1, PT, R8, R11, PT ;  /* 0x0000000b0800720c */ /* 0x000fe20003f24070 */
[----:B0-----:R-:W-:Y:S01]  /*19030*/  VIADD R10, R2, 0xffffffe ;  /* 0x0ffffffe020a7836 */ /* 0x001fe20000000000 */
[----:B------:R-:W-:-:S03]  /*19040*/  MOV R2, RZ ;  /* 0x000000ff00027202 */ /* 0x000fc60000000f00 */
[----:B------:R-:W0:Y:S08]  /*19050*/  F2I.FTZ.U32.TRUNC.NTZ R3, R10 ;  /* 0x0000000a00037305 */ /* 0x000e30000021f000 */
[----:B------:R-:W-:Y:S02]  /*19060*/  @!P1 IMAD.IADD R11, R11, 0x1, -R8 ;  /* 0x000000010b0b9824 */ /* 0x000fe400078e0a08 */
[----:B------:R-:W-:Y:S01]  /*19070*/  @!P1 VIADD R9, R9, 0x1 ;  /* 0x0000000109099836 */ /* 0x000fe20000000000 */
[----:B------:R-:W-:-:S02]  /*19080*/  ISETP.NE.AND P1, PT, R7, RZ, PT ;  /* 0x000000ff0700720c */ /* 0x000fc40003f25270 */
[----:B------:R-:W-:Y:S02]  /*19090*/  ISETP.GE.U32.AND P0, PT, R11, R8, PT ;  /* 0x000000080b00720c */ /* 0x000fe40003f06070 */
[----:B------:R-:W-:Y:S01]  /*190a0*/  IABS R8, R4 ;  /* 0x0000000400087213 */ /* 0x000fe20000000000 */
[----:B0-----:R-:W-:-:S03]  /*190b0*/  IMAD.MOV R11, RZ, RZ, -R3 ;  /* 0x000000ffff0b7224 */ /* 0x001fc600078e0a03 */
[----:B------:R-:W-:Y:S01]  /*190c0*/  IADD3 R8, RZ, -R8, RZ ;  /* 0x80000008ff087210 */ /* 0x000fe20007ffe0ff */
[----:B------:R-:W-:-:S04]  /*190d0*/  IMAD R11, R11, R6, RZ ;  /* 0x000000060b0b7224 */ /* 0x000fc800078e02ff */
[----:B------:R-:W-:Y:S01]  /*190e0*/  IMAD.HI.U32 R2, R3, R11, R2 ;  /* 0x0000000b03027227 */ /* 0x000fe200078e0002 */
[----:B------:R-:W-:-:S03]  /*190f0*/  LOP3.LUT R3, R0, R7, RZ, 0x3c, !PT ;  /* 0x0000000700037212 */ /* 0x000fc600078e3cff */
[----:B------:R-:W-:Y:S01]  /*19100*/  @P0 VIADD R9, R9, 0x1 ;  /* 0x0000000109090836 */ /* 0x000fe20000000000 */
[----:B------:R-:W-:-:S13]  /*19110*/  ISETP.GE.AND P2, PT, R3, RZ, PT ;  /* 0x000000ff0300720c */ /* 0x000fda0003f46270 */
[----:B------:R-:W-:Y:S01]  /*19120*/  @!P2 IMAD.MOV R9, RZ, RZ, -R9 ;  /* 0x000000ffff09a224 */ /* 0x000fe200078e0a09 */
[----:B------:R-:W-:-:S04]  /*19130*/  @!P1 LOP3.LUT R9, RZ, R7, RZ, 0x33, !PT ;  /* 0x00000007ff099212 */ /* 0x000fc800078e33ff */
[-C--:B------:R-:W-:Y:S01]  /*19140*/  IABS R3, R9.reuse ;  /* 0x0000000900037213 */ /* 0x080fe20000000000 */
[----:B------:R-:W-:-:S04]  /*19150*/  IMAD R7, R7, R9, RZ ;  /* 0x0000000907077224 */ /* 0x000fc800078e02ff */
[----:B------:R-:W-:Y:S01]  /*19160*/  IMAD.HI.U32 R2, R2, R3, RZ ;  /* 0x0000000302027227 */ /* 0x000fe200078e00ff */
[----:B------:R-:W-:-:S03]  /*19170*/  IADD3 R25, R0, -R7, RZ ;  /* 0x8000000700197210 */ /* 0x000fc60007ffe0ff */
[----:B------:R-:W-:-:S05]  /*19180*/  IMAD R3, R2, R8, R3 ;  /* 0x0000000802037224 */ /* 0x000fca00078e0203 */
[----:B------:R-:W-:-:S13]  /*19190*/  ISETP.GT.U32.AND P1, PT, R6, R3, PT ;  /* 0x000000030600720c */ /* 0x000fda0003f24070 */
[----:B------:R-:W-:Y:S02]  /*191a0*/  @!P1 IMAD.IADD R3, R3, 0x1, -R6 ;  /* 0x0000000103039824 */ /* 0x000fe400078e0a06 */
[----:B------:R-:W-:Y:S01]  /*191b0*/  @!P1 VIADD R2, R2, 0x1 ;  /* 0x0000000102029836 */ /* 0x000fe20000000000 */
[----:B------:R-:W-:Y:S02]  /*191c0*/  ISETP.NE.AND P1, PT, R4, RZ, PT ;  /* 0x000000ff0400720c */ /* 0x000fe40003f25270 */
[----:B------:R-:W-:Y:S02]  /*191d0*/  ISETP.GE.U32.AND P0, PT, R3, R6, PT ;  /* 0x000000060300720c */ /* 0x000fe40003f06070 */
[----:B------:R-:W-:-:S04]  /*191e0*/  LOP3.LUT R3, R9, R4, RZ, 0x3c, !PT ;  /* 0x0000000409037212 */ /* 0x000fc800078e3cff */
[----:B------:R-:W-:-:S07]  /*191f0*/  ISETP.GE.AND P2, PT, R3, RZ, PT ;  /* 0x000000ff0300720c */ /* 0x000fce0003f46270 */
[----:B------:R-:W-:-:S06]  /*19200*/  @P0 VIADD R2, R2, 0x1 ;  /* 0x0000000102020836 */ /* 0x000fcc0000000000 */
[----:B------:R-:W-:Y:S02]  /*19210*/  @!P2 IADD3 R2, -R2, RZ, RZ ;  /* 0x000000ff0202a210 */ /* 0x000fe40007ffe1ff */
[----:B------:R-:W-:-:S05]  /*19220*/  @!P1 LOP3.LUT R2, RZ, R4, RZ, 0x33, !PT ;  /* 0x00000004ff029212 */ /* 0x000fca00078e33ff */
[--C-:B------:R-:W-:Y:S02]  /*19230*/  IMAD.MOV R3, RZ, RZ, -R2.reuse ;  /* 0x000000ffff037224 */ /* 0x100fe400078e0a02 */
[C---:B------:R-:W-:Y:S02]  /*19240*/  IMAD R2, R4.reuse, 0x1000000, R2 ;  /* 0x0100000004027824 */ /* 0x040fe400078e0202 */
[----:B------:R-:W-:-:S04]  /*19250*/  IMAD R9, R4, R3, R9 ;  /* 0x0000000304097224 */ /* 0x000fc800078e0209 */
[----:B------:R-:W-:Y:S01]  /*19260*/  IMAD R26, R9, 0x10000, R2 ;  /* 0x00010000091a7824 */ /* 0x000fe200078e0202 */
[----:B------:R-:W-:Y:S06]  /*19270*/  BRA `(.L_x_660) ;  /* 0x00000000001c7947 */ /* 0x000fec0003800000 */
.L_x_654:
[----:B------:R-:W-:Y:S01]  /*19280*/  UMOV UR4, URZ ;  /* 0x0000003f00047c82 */ /* 0x000fe20008000000 */
[----:B------:R-:W-:Y:S01]  /*19290*/  UMOV UR5, URZ ;  /* 0x0000003f00057c82 */ /* 0x000fe20008000000 */
[----:B------:R-:W-:Y:S01]  /*192a0*/  ULDC UR6, c[0x0][0xc3c] ;  /* 0x00030f0000067ab9 */ /* 0x000fe20000000800 */
[----:B------:R-:W-:Y:S01]  /*192b0*/  IMAD.MOV.U32 R24, RZ, RZ, R0 ;  /* 0x000000ffff187224 */ /* 0x000fe200078e0000 */
[----:B------:R-:W-:Y:S01]  /*192c0*/  MOV R26, UR5 ;  /* 0x00000005001a7c02 */ /* 0x000fe20008000f00 */
[----:B------:R-:W-:Y:S02]  /*192d0*/  IMAD.U32 R25, RZ, RZ, UR4 ;  /* 0x00000004ff197e24 */ /* 0x000fe4000f8e00ff */
[----:B------:R-:W-:-:S07]  /*192e0*/  IMAD.U32 R27, RZ, RZ, UR6 ;  /* 0x00000006ff1b7e24 */ /* 0x000fce000f8e00ff */
.L_x_660:
        /* <DEDUP_REMOVED lines=10> */
.L_x_651:
[----:B------:R-:W-:Y:S02]  /*19390*/  ULDC UR4, c[0x0][0xc3c] ;  /* 0x00030f0000047ab9 */ /* 0x000fe40000000800 */
[----:B----4-:R-:W-:-:S13]  /*193a0*/  ISETP.GE.AND P0, PT, R27, UR4, PT ;  /* 0x000000041b007c0c */ /* 0x010fda000bf06270 */
[----:B------:R-:W-:Y:S05]  /*193b0*/  @!P0 BRA `(.L_x_661) ;  /* 0xffffffa400648947 */ /* 0x000fea000383ffff */
[----:B------:R-:W-:Y:S05]  /*193c0*/  BSYNC B8 ;  /* 0x0000000000087941 */ /* 0x000fea0003800000 */
.L_x_537:
[----:B--2---:R-:W2:Y:S01]  /*193d0*/  LDL.LU R0, [R1+0x38] ;  /* 0x0000380001007983 */ /* 0x004ea20000300800 */
[----:B------:R-:W-:Y:S01]  /*193e0*/  BSSY B0, `(.L_x_662) ;  /* 0x000000b000007945 */ /* 0x000fe20003800000 */
[----:B-1----:R-:W1:Y:S01]  /*193f0*/  S2R R5, SR_CgaCtaId ;  /* 0x0000000000057919 */ /* 0x002e620000008800 */
[----:B--2---:R-:W-:-:S05]  /*19400*/  VIADD R0, R0, 0x1 ;  /* 0x0000000100007836 */ /* 0x004fca0000000000 */
[----:B0-----:R-:W-:-:S04]  /*19410*/  LEA.HI R2, R0, R0, RZ, 0x1 ;  /* 0x0000000000027211 */ /* 0x001fc800078f08ff */
[----:B------:R-:W-:Y:S02]  /*19420*/  LOP3.LUT R3, R2, 0xfffffffe, RZ, 0xc0, !PT ;  /* 0xfffffffe02037812 */ /* 0x000fe400078ec0ff */
[----:B------:R-:W-:-:S03]  /*19430*/  MOV R2, 0x400 ;  /* 0x0000040000027802 */ /* 0x000fc60000000f00 */
[----:B------:R-:W-:Y:S01]  /*19440*/  IMAD.IADD R0, R0, 0x1, -R3 ;  /* 0x0000000100007824 */ /* 0x000fe200078e0a03 */
[----:B-1----:R-:W-:-:S04]  /*19450*/  LEA R9, R5, R2, 0x18 ;  /* 0x0000000205097211 */ /* 0x002fc800078ec0ff */
[----:B------:R-:W-:-:S04]  /*19460*/  SHF.L.U32 R0, R0, 0x1f, RZ ;  /* 0x0000001f00007819 */ /* 0x000fc800000006ff */
[----:B------:R-:W0:Y:S02]  /*19470*/  SYNCS.PHASECHK.TRANS64.TRYWAIT P0, [R9+URZ+0x30820], R0 ;  /* 0x03082000090075a7 */ /* 0x000e24000800017f */
[----:B0-----:R-:W-:Y:S05]  /*19480*/  @!P0 BRA `(.L_x_663) ;  /* 0x0000003400388947 */ /* 0x001fea0003800000 */
.L_x_793:
[----:B------:R-:W-:Y:S05]  /*19490*/  BSYNC B0 ;  /* 0x0000000000007941 */ /* 0x000fea0003800000 */
.L_x_662:
[----:B------:R-:W-:-:S03]  /*194a0*/  UMOV UR4, 0xffffffff ;  /* 0xffffffff00047882 */ /* 0x000fc60000000000 */
[----:B------:R-:W-:Y:S05]  /*194b0*/  BRA.DIV UR4, `(.L_x_664) ;  /* 0x0000003604407947 */ /* 0x000fea000b800000 */
[----:B0-----:R-:W0:Y:S02]  /*194c0*/  S2R R0, SR_TID.X ;  /* 0x0000000000007919 */ /* 0x001e240000002100 */
[----:B0-----:R-:W-:-:S04]  /*194d0*/  SHF.R.U32.HI R0, RZ, 0x5, R0 ;  /* 0x00000005ff007819 */ /* 0x001fc80000011600 */
[----:B------:R-:W-:-:S05]  /*194e0*/  LOP3.LUT R0, R0, 0x3, RZ, 0xc0, !PT ;  /* 0x0000000300007812 */ /* 0x000fca00078ec0ff */
[----:B------:R0:W1:Y:S02]  /*194f0*/  SHFL.IDX PT, R14, R0, RZ, 0x1f ;  /* 0x00001fff000e7589 */ /* 0x00006400000e0000 */
.L_x_796:
[----:B-1----:R-:W-:-:S13]  /*19500*/  ISETP.NE.AND P0, PT, R14, RZ, PT ;  /* 0x000000ff0e00720c */ /* 0x002fda0003f05270 */
[----:B------:R-:W-:Y:S05]  /*19510*/  @P0 BRA `(.L_x_400) ;  /* 0x0000000000880947 */ /* 0x000fea0003800000 */
[----:B------:R-:W-:-:S03]  /*19520*/  UMOV UR4, 0xffffffff ;  /* 0xffffffff00047882 */ /* 0x000fc60000000000 */
[----:B------:R-:W-:Y:S05]  /*19530*/  BRA.DIV UR4, `(.L_x_665) ;  /* 0x0000003604547947 */ /* 0x000fea000b800000 */
[----:B------:R-:W-:-:S13]  /*19540*/  ELECT P6, URZ, PT ;  /* 0x00000000003f782f */ /* 0x000fda00038c0000 */
.L_x_799:
[----:B------:R-:W-:Y:S05]  /*19550*/  @!P6 BRA `(.L_x_400) ;  /* 0x000000000078e947 */ /* 0x000fea0003800000 */
[----:B0-----:R-:W2:Y:S02]  /*19560*/  LDL.LU R0, [R1+0x44] ;  /* 0x0000440001007983 */ /* 0x001ea40000300800 */
[----:B--2---:R-:W-:-:S04]  /*19570*/  LOP3.LUT R0, R0, 0x2, RZ, 0xfc, !PT ;  /* 0x0000000200007812 */ /* 0x004fc800078efcff */
[----:B------:R-:W-:-:S13]  /*19580*/  ISETP.NE.AND P2, PT, R0, 0x3, PT ;  /* 0x000000030000780c */ /* 0x000fda0003f45270 */
[----:B------:R-:W-:Y:S05]  /*19590*/  @!P2 BRA `(.L_x_666) ;  /* 0x000000000004a947 */ /* 0x000fea0003800000 */
[----:B------:R-:W-:Y:S01]  /*195a0*/  BPT.TRAP 0x1 ;  /* 0x000000040000795c */ /* 0x000fe20000300000 */
.L_x_666:
[----:B------:R-:W-:Y:S01]  /*195b0*/  IADD3 R3, R9, 0x30840, RZ ;  /* 0x0003084009037810 */ /* 0x000fe20007ffe0ff */
[----:B------:R-:W-:Y:S01]  /*195c0*/  VIADD R0, R18, 0x1 ;  /* 0x0000000112007836 */ /* 0x000fe20000000000 */
[----:B------:R-:W-:-:S03]  /*195d0*/  SHF.L.U32 R2, R28, 0x1f, RZ ;  /* 0x0000001f1c027819 */ /* 0x000fc600000006ff */
[----:B------:R-:W-:Y:S01]  /*195e0*/  IMAD R7, R18, 0x8, R3 ;  /* 0x0000000812077824 */ /* 0x000fe200078e0203 */
[----:B------:R-:W-:-:S03]  /*195f0*/  ISETP.NE.AND P1, PT, R0, 0x2, PT ;  /* 0x000000020000780c */ /* 0x000fc60003f25270 */
[----:B------:R-:W0:Y:S01]  /*19600*/  SYNCS.PHASECHK.TRANS64.TRYWAIT P0, [R7+URZ], R2 ;  /* 0x00000002070075a7 */ /* 0x000e22000800017f */
[----:B------:R-:W-:Y:S02]  /*19610*/  SEL R5, RZ, 0x1, P1 ;  /* 0x00000001ff057807 */ /* 0x000fe40000800000 */
[----:B------:R-:W-:Y:S02]  /*19620*/  SEL R4, R0, RZ, P1 ;  /* 0x000000ff00047207 */ /* 0x000fe40000800000 */
[----:B------:R-:W-:-:S03]  /*19630*/  LOP3.LUT R0, R28, R5, RZ, 0x3c, !PT ;  /* 0x000000051c007212 */ /* 0x000fc600078e3cff */
[----:B------:R-:W-:Y:S01]  /*19640*/  IMAD R3, R4, 0x8, R3 ;  /* 0x0000000804037824 */ /* 0x000fe200078e0203 */
[----:B------:R-:W-:Y:S01]  /*19650*/  SHF.L.U32 R0, R0, 0x1f, RZ ;  /* 0x0000001f00007819 */ /* 0x000fe200000006ff */
[----:B0-----:R-:W-:Y:S06]  /*19660*/  @!P0 BRA `(.L_x_667) ;  /* 0x0000003400288947 */ /* 0x001fec0003800000 */
.L_x_800:
[----:B------:R-:W1:Y:S02]  /*19670*/  SYNCS.PHASECHK.TRANS64.TRYWAIT P0, [R3+URZ], R0 ;  /* 0x00000000030075a7 */ /* 0x000e64000800017f */
[----:B-1----:R-:W-:Y:S05]  /*19680*/  @!P0 BRA `(.L_x_668) ;  /* 0x0000003400348947 */ /* 0x002fea0003800000 */
.L_x_801:
[----:B------:R-:W-:Y:S05]  /*19690*/  @!P2 BRA `(.L_x_669) ;  /* 0x000000000004a947 */ /* 0x000fea0003800000 */
[----:B------:R-:W-:Y:S01]  /*196a0*/  BPT.TRAP 0x1 ;  /* 0x000000040000795c */ /* 0x000fe20000300000 */
.L_x_669:
[----:B-1----:R-:W-:-:S05]  /*196b0*/  IADD3 R3, R9, 0x30860, RZ ;  /* 0x0003086009037810 */ /* 0x002fca0007ffe0ff */
[----:B------:R-:W-:-:S04]  /*196c0*/  IMAD R5, R18, 0x8, R3 ;  /* 0x0000000812057824 */ /* 0x000fc800078e0203 */
[----:B------:R-:W1:Y:S02]  /*196d0*/  SYNCS.PHASECHK.TRANS64.TRYWAIT P0, [R5+URZ], R2 ;  /* 0x00000002050075a7 */ /* 0x000e64000800017f */
[----:B-1----:R-:W-:Y:S05]  /*196e0*/  @!P0 BRA `(.L_x_670) ;  /* 0x0000003400308947 */ /* 0x002fea0003800000 */
.L_x_802:
[----:B------:R-:W-:-:S07]  /*196f0*/  IMAD R3, R4, 0x8, R3 ;  /* 0x0000000804037824 */ /* 0x000fce00078e0203 */
.L_x_671:
[----:B--2---:R2:W4:Y:S02]  /*19700*/  SYNCS.PHASECHK.TRANS64.TRYWAIT P0, [R3+URZ], R0 ;  /* 0x00000000030075a7 */ /* 0x004524000800017f */
[----:B----4-:R-:W-:Y:S05]  /*19710*/  @!P0 NANOSLEEP.SYNCS 0x989680 ;  /* 0x009896800000895d */ /* 0x010fea0003900000 */
[----:B------:R-:W4:Y:S02]  /*19720*/  @!P0 SYNCS.PHASECHK.TRANS64 P0, [R3+URZ], R0 ;  /* 0x00000000030085a7 */ /* 0x000f24000800007f */
[----:B----4-:R-:W-:Y:S05]  /*19730*/  @!P0 BRA `(.L_x_671) ;  /* 0xfffffffc00f08947 */ /* 0x010fea000383ffff */
.L_x_400:
[----:B------:R-:W-:Y:S05]  /*19740*/  BSYNC B9 ;  /* 0x0000000000097941 */ /* 0x000fea0003800000 */
.L_x_397:
[----:B------:R-:W-:Y:S05]  /*19750*/  EXIT ;  /* 0x000000000000794d */ /* 0x000fea0003800000 */
.L_x_420:
[----:B0-----:R0:W1:Y:S02]  /*19760*/  SYNCS.PHASECHK.TRANS64.TRYWAIT P6, [R83+URZ+0x30890], R95 ;  /* 0x0308905f530075a7 */ /* 0x00106400080c017f */
[----:B-1----:R-:W-:Y:S05]  /*19770*/  @!P6 NANOSLEEP.SYNCS 0x989680 ;  /* 0x009896800000e95d */ /* 0x002fea0003900000 */
[----:B------:R-:W1:Y:S02]  /*19780*/  @!P6 SYNCS.PHASECHK.TRANS64 P6, [R83+URZ+0x30890], R95 ;  /* 0x0308905f5300e5a7 */ /* 0x000e6400080c007f */
[----:B-1----:R-:W-:Y:S05]  /*19790*/  @!P6 BRA `(.L_x_420) ;  /* 0xfffffffc00f0e947 */ /* 0x002fea000383ffff */
[----:B------:R-:W-:Y:S05]  /*197a0*/  BRA `(.L_x_672) ;  /* 0xfffffe9400d07947 */ /* 0x000fea000383ffff */
.L_x_440:
[----:B0-----:R0:W1:Y:S02]  /*197b0*/  SYNCS.PHASECHK.TRANS64.TRYWAIT P5, [R83+URZ+0x30890], R95 ;  /* 0x0308905f530075a7 */ /* 0x00106400080a017f */
[----:B-1----:R-:W-:Y:S05]  /*197c0*/  @!P5 NANOSLEEP.SYNCS 0x989680 ;  /* 0x009896800000d95d */ /* 0x002fea0003900000 */
[----:B------:R-:W1:Y:S02]  /*197d0*/  @!P5 SYNCS.PHASECHK.TRANS64 P5, [R83+URZ+0x30890], R95 ;  /* 0x0308905f5300d5a7 */ /* 0x000e6400080a007f */
[----:B-1----:R-:W-:Y:S05]  /*197e0*/  @!P5 BRA `(.L_x_440) ;  /* 0xfffffffc00f0d947 */ /* 0x002fea000383ffff */
[----:B------:R-:W-:Y:S05]  /*197f0*/  BRA `(.L_x_673) ;  /* 0xfffffea8003c7947 */ /* 0x000fea000383ffff */
.L_x_449:
[----:B0-----:R0:W1:Y:S02]  /*19800*/  SYNCS.PHASECHK.TRANS64.TRYWAIT P4, [R83+URZ+0x30890], R95 ;  /* 0x0308905f530075a7 */ /* 0x001064000808017f */
[----:B-1----:R-:W-:Y:S05]  /*19810*/  @!P4 NANOSLEEP.SYNCS 0x989680 ;  /* 0x009896800000c95d */ /* 0x002fea0003900000 */
[----:B------:R-:W1:Y:S02]  /*19820*/  @!P4 SYNCS.PHASECHK.TRANS64 P4, [R83+URZ+0x30890], R95 ;  /* 0x0308905f5300c5a7 */ /* 0x000e64000808007f */
[----:B-1----:R-:W-:Y:S05]  /*19830*/  @!P4 BRA `(.L_x_449) ;  /* 0xfffffffc00f0c947 */ /* 0x002fea000383ffff */
[----:B------:R-:W-:Y:S05]  /*19840*/  BRA `(.L_x_674) ;  /* 0xfffffeb8005c7947 */ /* 0x000fea000383ffff */
.L_x_455:
[----:B--2---:R2:W3:Y:S02]  /*19850*/  SYNCS.PHASECHK.TRANS64.TRYWAIT P3, [R83+URZ+0x308b0], R95 ;  /* 0x0308b05f530075a7 */ /* 0x0044e4000806017f */
[----:B---3--:R-:W-:Y:S05]  /*19860*/  @!P3 NANOSLEEP.SYNCS 0x989680 ;  /* 0x009896800000b95d */ /* 0x008fea0003900000 */
[----:B------:R-:W3:Y:S02]  /*19870*/  @!P3 SYNCS.PHASECHK.TRANS64 P3, [R83+URZ+0x308b0], R95 ;  /* 0x0308b05f5300b5a7 */ /* 0x000ee4000806007f */
[----:B---3--:R-:W-:Y:S05]  /*19880*/  @!P3 BRA `(.L_x_455) ;  /* 0xfffffffc00f0b947 */ /* 0x008fea000383ffff */
[----:B------:R-:W-:Y:S05]  /*19890*/  BRA `(.L_x_675) ;  /* 0xfffffeb800f07947 */ /* 0x000fea000383ffff */
.L_x_465:
[----:B------:R-:W1:Y:S01]  /*198a0*/  S2R R4, SR_TID.X ;  /* 0x0000000000047919 */ /* 0x000e620000002100 */
[----:B------:R-:W-:Y:S01]  /*198b0*/  BSSY B0, `(.L_x_676) ;  /* 0x000000c000007945 */ /* 0x000fe20003800000 */
[----:B------:R-:W-:Y:S02]  /*198c0*/  IMAD.MOV.U32 R12, RZ, RZ, RZ ;  /* 0x000000ffff0c7224 */ /* 0x000fe400078e00ff */
[----:B------:R-:W-:Y:S02]  /*198d0*/  IMAD.MOV.U32 R11, RZ, RZ, 0x1f ;  /* 0x0000001fff0b7424 */ /* 0x000fe400078e00ff */
[----:B------:R-:W-:Y:S02]  /*198e0*/  IMAD.MOV.U32 R15, RZ, RZ, -0x1 ;  /* 0xffffffffff0f7424 */ /* 0x000fe400078e00ff */
[----:B-1----:R-:W-:-:S05]  /*198f0*/  VIADD R5, R4, 0xffffff80 ;  /* 0xffffff8004057836 */ /* 0x002fca0000000000 */
[----:B------:R-:W-:-:S04]  /*19900*/  SHF.R.S32.HI R4, RZ, 0x1f, R5 ;  /* 0x0000001fff047819 */ /* 0x000fc80000011405 */
[----:B------:R-:W-:-:S04]  /*19910*/  LEA.HI R4, R4, R5, RZ, 0x7 ;  /* 0x0000000504047211 */ /* 0x000fc800078f38ff */
[----:B------:R-:W-:-:S04]  /*19920*/  SHF.R.S32.HI R4, RZ, 0x7, R4 ;  /* 0x00000007ff047819 */ /* 0x000fc80000011404 */
[----:B0-----:R-:W-:-:S07]  /*19930*/  MOV R13, R4 ;  /* 0x00000004000d7202 */ /* 0x001fce0000000f00 */
[----:B-----5:R-:W-:Y:S05]  /*19940*/  WARPSYNC.COLLECTIVE R15, `(.L_x_677) ;  /* 0x000000000f087348 */ /* 0x020fea0003c00000 */
[----:B------:R0:W1:Y:S02]  /*19950*/  SHFL.IDX P6, R14, R13, R12, R11 ;  /* 0x0000000c0d0e7389 */ /* 0x00006400000c000b */
[----:B01---5:R-:W-:Y:S01]  /*19960*/  ENDCOLLECTIVE ;  /* 0x000000000000791b */ /* 0x023fe20003800000 */
.L_x_677:
[----:B------:R-:W-:Y:S05]  /*19970*/  BSYNC B0 ;  /* 0x0000000000007941 */ /* 0x000fea0003800000 */
.L_x_676:
[----:B------:R0:W-:Y:S01]  /*19980*/  STL [R1+0x74], R14 ;  /* 0x0000740e01007387 */ /* 0x0001e20000100800 */
[----:B------:R-:W-:Y:S05]  /*19990*/  BRA `(.L_x_678) ;  /* 0xfffffec000d47947 */ /* 0x000fea000383ffff */
.L_x_477:
[----:B------:R-:W-:Y:S01]  /*199a0*/  BSSY B1, `(.L_x_679) ;  /* 0x0000008000017945 */ /* 0x000fe20003800000 */
[----:B------:R-:W-:Y:S01]  /*199b0*/  MOV R13, R26 ;  /* 0x0000001a000d7202 */ /* 0x000fe20000000f00 */
[----:B------:R-:W-:Y:S02]  /*199c0*/  IMAD.MOV.U32 R12, RZ, RZ, RZ ;  /* 0x000000ffff0c7224 */ /* 0x000fe400078e00ff */
[----:B------:R-:W-:Y:S02]  /*199d0*/  IMAD.MOV.U32 R11, RZ, RZ, 0x1c1f ;  /* 0x00001c1fff0b7424 */ /* 0x000fe400078e00ff */
[----:B------:R-:W-:-:S07]  /*199e0*/  IMAD.MOV.U32 R15, RZ, RZ, -0x1 ;  /* 0xffffffffff0f7424 */ /* 0x000fce00078e00ff */
[----:B------:R-:W-:Y:S05]  /*199f0*/  WARPSYNC.COLLECTIVE R15, `(.L_x_680) ;  /* 0x000000000f087348 */ /* 0x000fea0003c00000 */
[----:B------:R0:W1:Y:S02]  /*19a00*/  SHFL.IDX P6, R14, R13, R12, R11 ;  /* 0x0000000c0d0e7389 */ /* 0x00006400000c000b */
[----:B01----:R-:W-:Y:S01]  /*19a10*/  ENDCOLLECTIVE ;  /* 0x000000000000791b */ /* 0x003fe20003800000 */
.L_x_680:
[----:B------:R-:W-:Y:S05]  /*19a20*/  BSYNC B1 ;  /* 0x0000000000017941 */ /* 0x000fea0003800000 */
.L_x_679:
[----:B------:R-:W-:Y:S01]  /*19a30*/  IMAD.MOV.U32 R13, RZ, RZ, R25 ;  /* 0x000000ffff0d7224 */ /* 0x000fe200078e0019 */
[----:B------:R-:W-:Y:S01]  /*19a40*/  MOV R15, 0xffffffff ;  /* 0xffffffff000f7802 */ /* 0x000fe20000000f00 */
[----:B------:R-:W-:Y:S01]  /*19a50*/  IMAD.MOV.U32 R12, RZ, RZ, RZ ;  /* 0x000000ffff0c7224 */ /* 0x000fe200078e00ff */
[----:B------:R-:W-:Y:S01]  /*19a60*/  MOV R3, R14 ;  /* 0x0000000e00037202 */ /* 0x000fe20000000f00 */
[----:B------:R-:W-:-:S07]  /*19a70*/  IMAD.MOV.U32 R11, RZ, RZ, 0x1c1f ;  /* 0x00001c1fff0b7424 */ /* 0x000fce00078e00ff */
[----:B------:R-:W-:Y:S05]  /*19a80*/  WARPSYNC.COLLECTIVE R15, `(.L_x_681) ;  /* 0x000000000f087348 */ /* 0x000fea0003c00000 */
[----:B------:R0:W1:Y:S02]  /*19a90*/  SHFL.IDX P6, R14, R13, R12, R11 ;  /* 0x0000000c0d0e7389 */ /* 0x00006400000c000b */
[----:B01----:R-:W-:Y:S01]  /*19aa0*/  ENDCOLLECTIVE ;  /* 0x000000000000791b */ /* 0x003fe20003800000 */
.L_x_681:
[----:B------:R-:W-:Y:S02]  /*19ab0*/  IMAD.MOV.U32 R13, RZ, RZ, R28 ;  /* 0x000000ffff0d7224 */ /* 0x000fe400078e001c */
[----:B------:R-:W-:-:S07]  /*19ac0*/  IMAD.MOV.U32 R0, RZ, RZ, R14 ;  /* 0x000000ffff007224 */ /* 0x000fce00078e000e */
[----:B------:R-:W-:Y:S05]  /*19ad0*/  WARPSYNC.COLLECTIVE R15, `(.L_x_682) ;  /* 0x000000000f087348 */ /* 0x000fea0003c00000 */
[----:B------:R0:W1:Y:S02]  /*19ae0*/  SHFL.IDX P6, R14, R13, R12, R11 ;  /* 0x0000000c0d0e7389 */ /* 0x00006400000c000b */
[----:B01----:R-:W-:Y:S01]  /*19af0*/  ENDCOLLECTIVE ;  /* 0x000000000000791b */ /* 0x003fe20003800000 */
.L_x_682:
[----:B------:R-:W-:Y:S01]  /*19b00*/  MOV R13, R27 ;  /* 0x0000001b000d7202 */ /* 0x000fe20000000f00 */
[----:B------:R-:W-:-:S07]  /*19b10*/  IMAD.MOV.U32 R5, RZ, RZ, R14 ;  /* 0x000000ffff057224 */ /* 0x000fce00078e000e */
[----:B------:R-:W-:Y:S05]  /*19b20*/  WARPSYNC.COLLECTIVE R15, `(.L_x_683) ;  /* 0x000000000f087348 */ /* 0x000fea0003c00000 */
[----:B------:R0:W1:Y:S02]  /*19b30*/  SHFL.IDX P6, R14, R13, R12, R11 ;  /* 0x0000000c0d0e7389 */ /* 0x00006400000c000b */
[----:B01----:R-:W-:Y:S01]  /*19b40*/  ENDCOLLECTIVE ;  /* 0x000000000000791b */ /* 0x003fe20003800000 */
.L_x_683:
[----:B------:R-:W-:Y:S05]  /*19b50*/  BRA `(.L_x_684) ;  /* 0xfffffec400ec7947 */ /* 0x000fea000383ffff */
.L_x_481:
[----:B0-----:R0:W1:Y:S02]  /*19b60*/  SYNCS.PHASECHK.TRANS64.TRYWAIT P0, [R2+URZ+0x30800], R5 ;  /* 0x03080005020075a7 */ /* 0x001064000800017f */
[----:B-1----:R-:W-:Y:S05]  /*19b70*/  @!P0 NANOSLEEP.SYNCS 0x989680 ;  /* 0x009896800000895d */ /* 0x002fea0003900000 */
[----:B------:R-:W1:Y:S02]  /*19b80*/  @!P0 SYNCS.PHASECHK.TRANS64 P0, [R2+URZ+0x30800], R5 ;  /* 0x03080005020085a7 */ /* 0x000e64000800007f */
[----:B-1----:R-:W-:Y:S05]  /*19b90*/  @!P0 BRA `(.L_x_481) ;  /* 0xfffffffc00f08947 */ /* 0x002fea000383ffff */
[----:B------:R-:W-:Y:S05]  /*19ba0*/  BRA `(.L_x_685) ;  /* 0xfffffecc002c7947 */ /* 0x000fea000383ffff */
.L_x_489:
[----:B------:R-:W-:Y:S01]  /*19bb0*/  BSSY B1, `(.L_x_686) ;  /* 0x0000008000017945 */ /* 0x000fe20003800000 */
[----:B------:R-:W-:Y:S01]  /*19bc0*/  IMAD.MOV.U32 R13, RZ, RZ, R26 ;  /* 0x000000ffff0d7224 */ /* 0x000fe200078e001a */
[----:B------:R-:W-:Y:S01]  /*19bd0*/  MOV R15, 0xffffffff ;  /* 0xffffffff000f7802 */ /* 0x000fe20000000f00 */
[----:B------:R-:W-:Y:S02]  /*19be0*/  IMAD.MOV.U32 R12, RZ, RZ, RZ ;  /* 0x000000ffff0c7224 */ /* 0x000fe400078e00ff */
[----:B------:R-:W-:-:S07]  /*19bf0*/  IMAD.MOV.U32 R11, RZ, RZ, 0x1c1f ;  /* 0x00001c1fff0b7424 */ /* 0x000fce00078e00ff */
[----:B------:R-:W-:Y:S05]  /*19c00*/  WARPSYNC.COLLECTIVE R15, `(.L_x_687) ;  /* 0x000000000f087348 */ /* 0x000fea0003c00000 */
[----:B------:R0:W1:Y:S02]  /*19c10*/  SHFL.IDX P6, R14, R13, R12, R11 ;  /* 0x0000000c0d0e7389 */ /* 0x00006400000c000b */
[----:B01----:R-:W-:Y:S01]  /*19c20*/  ENDCOLLECTIVE ;  /* 0x000000000000791b */ /* 0x003fe20003800000 */
.L_x_687:
[----:B------:R-:W-:Y:S05]  /*19c30*/  BSYNC B1 ;  /* 0x0000000000017941 */ /* 0x000fea0003800000 */
.L_x_686:
[----:B------:R-:W-:Y:S01]  /*19c40*/  IMAD.MOV.U32 R13, RZ, RZ, R25 ;  /* 0x000000ffff0d7224 */ /* 0x000fe200078e0019 */
[----:B------:R-:W-:Y:S01]  /*19c50*/  MOV R11, 0x1c1f ;  /* 0x00001c1f000b7802 */ /* 0x000fe20000000f00 */
[----:B------:R-:W-:Y:S02]  /*19c60*/  IMAD.MOV.U32 R12, RZ, RZ, RZ ;  /* 0x000000ffff0c7224 */ /* 0x000fe400078e00ff */
[----:B------:R-:W-:Y:S02]  /*19c70*/  IMAD.MOV.U32 R15, RZ, RZ, -0x1 ;  /* 0xffffffffff0f7424 */ /* 0x000fe400078e00ff */
[----:B------:R-:W-:-:S07]  /*19c80*/  IMAD.MOV.U32 R0, RZ, RZ, R14 ;  /* 0x000000ffff007224 */ /* 0x000fce00078e000e */
[----:B------:R-:W-:Y:S05]  /*19c90*/  WARPSYNC.COLLECTIVE R15, `(.L_x_688) ;  /* 0x000000000f087348 */ /* 0x000fea0003c00000 */
[----:B------:R0:W1:Y:S02]  /*19ca0*/  SHFL.IDX P6, R14, R13, R12, R11 ;  /* 0x0000000c0d0e7389 */ /* 0x00006400000c000b */
[----:B01----:R-:W-:Y:S01]  /*19cb0*/  ENDCOLLECTIVE ;  /* 0x000000000000791b */ /* 0x003fe20003800000 */
.L_x_688:
[----:B------:R-:W-:Y:S02]  /*19cc0*/  IMAD.MOV.U32 R13, RZ, RZ, R28 ;  /* 0x000000ffff0d7224 */ /* 0x000fe400078e001c */
[----:B------:R-:W-:-:S07]  /*19cd0*/  IMAD.MOV.U32 R3, RZ, RZ, R14 ;  /* 0x000000ffff037224 */ /* 0x000fce00078e000e */
[----:B------:R-:W-:Y:S05]  /*19ce0*/  WARPSYNC.COLLECTIVE R15, `(.L_x_689) ;  /* 0x000000000f087348 */ /* 0x000fea0003c00000 */
[----:B------:R0:W1:Y:S02]  /*19cf0*/  SHFL.IDX P6, R14, R13, R12, R11 ;  /* 0x0000000c0d0e7389 */ /* 0x00006400000c000b */
[----:B01----:R-:W-:Y:S01]  /*19d00*/  ENDCOLLECTIVE ;  /* 0x000000000000791b */ /* 0x003fe20003800000 */
.L_x_689:
[----:B------:R-:W-:Y:S01]  /*19d10*/  IMAD.MOV.U32 R13, RZ, RZ, R27 ;  /* 0x000000ffff0d7224 */ /* 0x000fe200078e001b */
[----:B------:R-:W-:-:S07]  /*19d20*/  MOV R20, R14 ;  /* 0x0000000e00147202 */ /* 0x000fce0000000f00 */
[----:B------:R-:W-:Y:S05]  /*19d30*/  WARPSYNC.COLLECTIVE R15, `(.L_x_690) ;  /* 0x000000000f087348 */ /* 0x000fea0003c00000 */
[----:B------:R0:W1:Y:S02]  /*19d40*/  SHFL.IDX P6, R14, R13, R12, R11 ;  /* 0x0000000c0d0e7389 */ /* 0x00006400000c000b */
[----:B01----:R-:W-:Y:S01]  /*19d50*/  ENDCOLLECTIVE ;  /* 0x000000000000791b */ /* 0x003fe20003800000 */
.L_x_690:
[----:B------:R-:W-:Y:S05]  /*19d60*/  BRA `(.L_x_691) ;  /* 0xfffffed400947947 */ /* 0x000fea000383ffff */
.L_x_493:
[----:B0-----:R0:W1:Y:S02]  /*19d70*/  SYNCS.PHASECHK.TRANS64.TRYWAIT P1, [R2+URZ+0x30800], R25 ;  /* 0x03080019020075a7 */ /* 0x001064000802017f */
[----:B-1----:R-:W-:Y:S05]  /*19d80*/  @!P1 NANOSLEEP.SYNCS 0x989680 ;  /* 0x009896800000995d */ /* 0x002fea0003900000 */
[----:B------:R-:W1:Y:S02]  /*19d90*/  @!P1 SYNCS.PHASECHK.TRANS64 P1, [R2+URZ+0x30800], R25 ;  /* 0x03080019020095a7 */ /* 0x000e64000802007f */
[----:B-1----:R-:W-:Y:S05]  /*19da0*/  @!P1 BRA `(.L_x_493) ;  /* 0xfffffffc00f09947 */ /* 0x002fea000383ffff */
[----:B------:R-:W-:Y:S05]  /*19db0*/  BRA `(.L_x_692) ;  /* 0xfffffed8007c7947 */ /* 0x000fea000383ffff */
.L_x_499:
[----:B-1----:R1:W3:Y:S02]  /*19dc0*/  SYNCS.PHASECHK.TRANS64.TRYWAIT P1, [R0+URZ+0x30830], R5 ;  /* 0x03083005000075a7 */ /* 0x0022e4000802017f */
[----:B---3--:R-:W-:Y:S05]  /*19dd0*/  @!P1 NANOSLEEP.SYNCS 0x989680 ;  /* 0x009896800000995d */ /* 0x008fea0003900000 */
[----:B------:R-:W3:Y:S02]  /*19de0*/  @!P1 SYNCS.PHASECHK.TRANS64 P1, [R0+URZ+0x30830], R5 ;  /* 0x03083005000095a7 */ /* 0x000ee4000802007f */
[----:B---3--:R-:W-:Y:S05]  /*19df0*/  @!P1 BRA `(.L_x_499) ;  /* 0xfffffffc00f09947 */ /* 0x008fea000383ffff */
[----:B------:R-:W-:Y:S05]  /*19e00*/  BRA `(.L_x_498) ;  /* 0xfffffee400c47947 */ /* 0x000fea000383ffff */
.L_x_505:
[----:B-1----:R1:W2:Y:S02]  /*19e10*/  SYNCS.PHASECHK.TRANS64.TRYWAIT P3, [R5+URZ+0x30830], R6 ;  /* 0x03083006050075a7 */ /* 0x0022a4000806017f */
[----:B--2---:R-:W-:Y:S05]  /*19e20*/  @!P3 NANOSLEEP.SYNCS 0x989680 ;  /* 0x009896800000b95d */ /* 0x004fea0003900000 */
[----:B------:R-:W2:Y:S02]  /*19e30*/  @!P3 SYNCS.PHASECHK.TRANS64 P3, [R5+URZ+0x30830], R6 ;  /* 0x030830060500b5a7 */ /* 0x000ea4000806007f */
[----:B--2---:R-:W-:Y:S05]  /*19e40*/  @!P3 BRA `(.L_x_505) ;  /* 0xfffffffc00f0b947 */ /* 0x004fea000383ffff */
[----:B------:R-:W-:Y:S05]  /*19e50*/  BRA `(.L_x_504) ;  /* 0xffffff2000807947 */ /* 0x000fea000383ffff */
.L_x_509:
[----:B-1----:R1:W2:Y:S02]  /*19e60*/  SYNCS.PHASECHK.TRANS64.TRYWAIT P2, [R6+URZ+0x30850], R5 ;  /* 0x03085005060075a7 */ /* 0x0022a4000804017f */
[----:B--2---:R-:W-:Y:S05]  /*19e70*/  @!P2 NANOSLEEP.SYNCS 0x989680 ;  /* 0x009896800000a95d */ /* 0x004fea0003900000 */
[----:B------:R-:W2:Y:S02]  /*19e80*/  @!P2 SYNCS.PHASECHK.TRANS64 P2, [R6+URZ+0x30850], R5 ;  /* 0x030850050600a5a7 */ /* 0x000ea4000804007f */
[----:B--2---:R-:W-:Y:S05]  /*19e90*/  @!P2 BRA `(.L_x_509) ;  /* 0xfffffffc00f0a947 */ /* 0x004fea000383ffff */
[----:B------:R-:W-:Y:S05]  /*19ea0*/  BRA `(.L_x_506) ;  /* 0xffffff2400507947 */ /* 0x000fea000383ffff */
.L_x_514:
[----:B-1----:R1:W2:Y:S02]  /*19eb0*/  SYNCS.PHASECHK.TRANS64.TRYWAIT P0, [R11+URZ+0x30850], R0 ;  /* 0x030850000b0075a7 */ /* 0x0022a4000800017f */
[----:B--2---:R-:W-:Y:S05]  /*19ec0*/  @!P0 NANOSLEEP.SYNCS 0x989680 ;  /* 0x009896800000895d */ /* 0x004fea0003900000 */
[----:B------:R-:W2:Y:S02]  /*19ed0*/  @!P0 SYNCS.PHASECHK.TRANS64 P0, [R11+URZ+0x30850], R0 ;  /* 0x030850000b0085a7 */ /* 0x000ea4000800007f */
[----:B--2---:R-:W-:Y:S05]  /*19ee0*/  @!P0 BRA `(.L_x_514) ;  /* 0xfffffffc00f08947 */ /* 0x004fea000383ffff */
[----:B------:R-:W-:Y:S05]  /*19ef0*/  BRA `(.L_x_513) ;  /* 0xffffff5c00247947 */ /* 0x000fea000383ffff */
.L_x_519:
[----:B------:R-:W-:Y:S01]  /*19f00*/  IMAD.MOV.U32 R13, RZ, RZ, R41 ;  /* 0x000000ffff0d7224 */ /* 0x000fe200078e0029 */
[----:B------:R-:W-:Y:S01]  /*19f10*/  MOV R11, 0x181f ;  /* 0x0000181f000b7802 */ /* 0x000fe20000000f00 */
[----:B------:R-:W-:Y:S02]  /*19f20*/  IMAD.MOV.U32 R12, RZ, RZ, RZ ;  /* 0x000000ffff0c7224 */ /* 0x000fe400078e00ff */
[----:B------:R-:W-:Y:S02]  /*19f30*/  IMAD.MOV.U32 R15, RZ, RZ, -0x1 ;  /* 0xffffffffff0f7424 */ /* 0x000fe400078e00ff */
[----:B------:R-:W-:-:S07]  /*19f40*/  IMAD R42, R76, 0xc0, R60 ;  /* 0x000000c04c2a7824 */ /* 0x000fce00078e023c */
[----:B-----5:R-:W-:Y:S05]  /*19f50*/  WARPSYNC.COLLECTIVE R15, `(.L_x_693) ;  /* 0x000000000f087348 */ /* 0x020fea0003c00000 */
[----:B------:R0:W1:Y:S02]  /*19f60*/  SHFL.IDX P6, R14, R13, R12, R11 ;  /* 0x0000000c0d0e7389 */ /* 0x00006400000c000b */
[----:B01---5:R-:W-:Y:S01]  /*19f70*/  ENDCOLLECTIVE ;  /* 0x000000000000791b */ /* 0x023fe20003800000 */
.L_x_693:
[----:B------:R-:W-:Y:S02]  /*19f80*/  VIADD R20, R42, 0x30 ;  /* 0x000000302a147836 */ /* 0x000fe40000000000 */
[----:B------:R-:W-:Y:S02]  /*19f90*/  IMAD.MOV.U32 R13, RZ, RZ, R40 ;  /* 0x000000ffff0d7224 */ /* 0x000fe400078e0028 */
[----:B------:R-:W-:-:S07]  /*19fa0*/  IMAD.MOV.U32 R0, RZ, RZ, R14 ;  /* 0x000000ffff007224 */ /* 0x000fce00078e000e */
[----:B------:R-:W-:Y:S05]  /*19fb0*/  WARPSYNC.COLLECTIVE R15, `(.L_x_694) ;  /* 0x000000000f087348 */ /* 0x000fea0003c00000 */
[----:B------:R0:W1:Y:S02]  /*19fc0*/  SHFL.IDX P6, R14, R13, R12, R11 ;  /* 0x0000000c0d0e7389 */ /* 0x00006400000c000b */
[----:B01----:R-:W-:Y:S01]  /*19fd0*/  ENDCOLLECTIVE ;  /* 0x000000000000791b */ /* 0x003fe20003800000 */
.L_x_694:
[----:B------:R-:W-:Y:S02]  /*19fe0*/  ULDC UR4, c[0x0][0xac8] ;  /* 0x0002b20000047ab9 */ /* 0x000fe40000000800 */
[----:B------:R-:W-:-:S04]  /*19ff0*/  ISETP.GE.AND P0, PT, R59, UR4, PT ;  /* 0x000000043b007c0c */ /* 0x000fc8000bf06270 */
[-C--:B------:R-:W-:Y:S01]  /*1a000*/  ISETP.GE.OR P4, PT, R20, R63.reuse, P0 ;  /* 0x0000003f1400720c */ /* 0x080fe20000786670 */
[C---:B------:R-:W-:Y:S01]  /*1a010*/  VIADD R20, R42.reuse, 0x60 ;  /* 0x000000602a147836 */ /* 0x040fe20000000000 */
[----:B------:R-:W-:-:S04]  /*1a020*/  ISETP.GE.OR P3, PT, R42, R63, P0 ;  /* 0x0000003f2a00720c */ /* 0x000fc80000766670 */
[----:B------:R-:W-:Y:S01]  /*1a030*/  ISETP.GE.OR P2, PT, R20, R63, P0 ;  /* 0x0000003f1400720c */ /* 0x000fe20000746670 */
[----:B------:R-:W-:Y:S02]  /*1a040*/  IMAD.MOV.U32 R13, RZ, RZ, R41 ;  /* 0x000000ffff0d7224 */ /* 0x000fe400078e0029 */
[----:B------:R-:W-:Y:S01]  /*1a050*/  IMAD.MOV.U32 R12, RZ, RZ, 0x1 ;  /* 0x00000001ff0c7424 */ /* 0x000fe200078e00ff */
[----:B------:R-:W-:-:S09]  /*1a060*/  MOV R3, R14 ;  /* 0x0000000e00037202 */ /* 0x000fd20000000f00 */
[----:B------:R-:W-:Y:S05]  /*1a070*/  WARPSYNC.COLLECTIVE R15, `(.L_x_695) ;  /* 0x000000000f087348 */ /* 0x000fea0003c00000 */
[----:B------:R0:W1:Y:S02]  /*1a080*/  SHFL.IDX P6, R14, R13, R12, R11 ;  /* 0x0000000c0d0e7389 */ /* 0x00006400000c000b */
[----:B01----:R-:W-:Y:S01]  /*1a090*/  ENDCOLLECTIVE ;  /* 0x000000000000791b */ /* 0x003fe20003800000 */
.L_x_695:
[----:B------:R-:W-:-:S04]  /*1a0a0*/  @!P3 LEA R32, P5, R59, R3, 0x1 ;  /* 0x000000033b20b211 */ /* 0x000fc800078a08ff */
[----:B------:R-:W-:Y:S02]  /*1a0b0*/  @!P3 LEA.HI.X R3, R59, R0, R58, 0x1, P5 ;  /* 0x000000003b03b211 */ /* 0x000fe400028f0c3a */
[----:B------:R-:W-:Y:S01]  /*1a0c0*/  MOV R13, R40 ;  /* 0x00000028000d7202 */ /* 0x000fe20000000f00 */
[----:B------:R-:W-:-:S07]  /*1a0d0*/  IMAD.MOV.U32 R8, RZ, RZ, R14 ;  /* 0x000000ffff087224 */ /* 0x000fce00078e000e */
[----:B------:R-:W-:Y:S05]  /*1a0e0*/  WARPSYNC.COLLECTIVE R15, `(.L_x_696) ;  /* 0x000000000f087348 */ /* 0x000fea0003c00000 */
[----:B------:R0:W1:Y:S02]  /*1a0f0*/  SHFL.IDX P6, R14, R13, R12, R11 ;  /* 0x0000000c0d0e7389 */ /* 0x00006400000c000b */
[----:B01----:R-:W-:Y:S01]  /*1a100*/  ENDCOLLECTIVE ;  /* 0x000000000000791b */ /* 0x003fe20003800000 */
.L_x_696:
[----:B------:R-:W-:Y:S02]  /*1a110*/  IMAD.MOV.U32 R13, RZ, RZ, R41 ;  /* 0x000000ffff0d7224 */ /* 0x000fe400078e0029 */
[----:B------:R-:W-:Y:S02]  /*1a120*/  IMAD.MOV.U32 R12, RZ, RZ, 0x2 ;  /* 0x00000002ff0c7424 */ /* 0x000fe400078e00ff */
[----:B------:R-:W-:-:S07]  /*1a130*/  IMAD.MOV.U32 R9, RZ, RZ, R14 ;  /* 0x000000ffff097224 */ /* 0x000fce00078e000e */
[----:B------:R-:W-:Y:S05]  /*1a140*/  WARPSYNC.COLLECTIVE R15, `(.L_x_697) ;  /* 0x000000000f087348 */ /* 0x000fea0003c00000 */
[----:B------:R0:W1:Y:S02]  /*1a150*/  SHFL.IDX P6, R14, R13, R12, R11 ;  /* 0x0000000c0d0e7389 */ /* 0x00006400000c000b */
[----:B01----:R-:W-:Y:S01]  /*1a160*/  ENDCOLLECTIVE ;  /* 0x000000000000791b */ /* 0x003fe20003800000 */
.L_x_697:
[----:B------:R-:W-:Y:S01]  /*1a170*/  @!P4 LEA R20, P1, R59, R9, 0x1 ;  /* 0x000000093b14c211 */ /* 0x000fe200078208ff */
[----:B------:R-:W-:-:S03]  /*1a180*/  @!P3 IMAD.MOV.U32 R9, RZ, RZ, R3 ;  /* 0x000000ffff09b224 */ /* 0x000fc600078e0003 */
[----:B------:R-:W-:Y:S02]  /*1a190*/  @!P4 LEA.HI.X R21, R59, R8, R58, 0x1, P1 ;  /* 0x000000083b15c211 */ /* 0x000fe400008f0c3a */
[----:B------:R-:W-:Y:S01]  /*1a1a0*/  @!P3 MOV R8, R32 ;  /* 0x000000200008b202 */ /* 0x000fe20000000f00 */
[----:B------:R-:W-:-:S04]  /*1a1b0*/  IMAD.MOV.U32 R13, RZ, RZ, R40 ;  /* 0x000000ffff0d7224 */ /* 0x000fc800078e0028 */
[----:B------:R0:W-:Y:S04]  /*1a1c0*/  @!P3 ST.E.128 desc[UR56][R8.64], R4 ;  /* 0x000000040800b985 */ /* 0x0001e8000c101d38 */
[----:B------:R0:W-:Y:S01]  /*1a1d0*/  @!P4 ST.E.128 desc[UR56][R20.64], R24 ;  /* 0x000000181400c985 */ /* 0x0001e2000c101d38 */
[----:B------:R-:W-:-:S07]  /*1a1e0*/  MOV R10, R14 ;  /* 0x0000000e000a7202 */ /* 0x000fce0000000f00 */
[----:B0-----:R-:W-:Y:S05]  /*1a1f0*/  WARPSYNC.COLLECTIVE R15, `(.L_x_698) ;  /* 0x000000000f087348 */ /* 0x001fea0003c00000 */
[----:B------:R1:W2:Y:S02]  /*1a200*/  SHFL.IDX P6, R14, R13, R12, R11 ;  /* 0x0000000c0d0e7389 */ /* 0x0002a400000c000b */
[----:B012---:R-:W-:Y:S01]  /*1a210*/  ENDCOLLECTIVE ;  /* 0x000000000000791b */ /* 0x007fe20003800000 */
.L_x_698:
[----:B------:R-:W-:Y:S02]  /*1a220*/  IMAD.MOV.U32 R13, RZ, RZ, R41 ;  /* 0x000000ffff0d7224 */ /* 0x000fe400078e0029 */
[----:B------:R-:W-:Y:S01]  /*1a230*/  IMAD.MOV.U32 R12, RZ, RZ, 0x3 ;  /* 0x00000003ff0c7424 */ /* 0x000fe200078e00ff */
[----:B------:R-:W-:-:S13]  /*1a240*/  @!P2 LEA R43, P5, R59, R14, 0x1 ;  /* 0x0000000e3b2ba211 */ /* 0x000fda00078a08ff */
[----:B------:R-:W-:Y:S05]  /*1a250*/  WARPSYNC.COLLECTIVE R15, `(.L_x_699) ;  /* 0x000000000f087348 */ /* 0x000fea0003c00000 */
[----:B------:R0:W1:Y:S02]  /*1a260*/  SHFL.IDX P6, R14, R13, R12, R11 ;  /* 0x0000000c0d0e7389 */ /* 0x00006400000c000b */
[----:B01----:R-:W-:Y:S01]  /*1a270*/  ENDCOLLECTIVE ;  /* 0x000000000000791b */ /* 0x003fe20003800000 */
.L_x_699:
[----:B------:R-:W-:Y:S01]  /*1a280*/  @!P2 LEA.HI.X R10, R59, R10, R58, 0x1, P5 ;  /* 0x0000000a3b0aa211 */ /* 0x000fe200028f0c3a */
[----:B------:R-:W-:-:S04]  /*1a290*/  @!P2 IMAD.MOV.U32 R4, RZ, RZ, R43 ;  /* 0x000000ffff04a224 */ /* 0x000fc800078e002b */
[----:B------:R-:W-:-:S05]  /*1a2a0*/  @!P2 IMAD.MOV.U32 R5, RZ, RZ, R10 ;  /* 0x000000ffff05a224 */ /* 0x000fca00078e000a */
[----:B------:R0:W-:Y:S01]  /*1a2b0*/  @!P2 ST.E.128 desc[UR56][R4.64], R28 ;  /* 0x0000001c0400a985 */ /* 0x0001e2000c101d38 */
[----:B------:R-:W-:Y:S01]  /*1a2c0*/  IMAD.MOV.U32 R13, RZ, RZ, R40 ;  /* 0x000000ffff0d7224 */ /* 0x000fe200078e0028 */
[----:B------:R-:W-:-:S07]  /*1a2d0*/  MOV R0, R14 ;  /* 0x0000000e00007202 */ /* 0x000fce0000000f00 */
[----:B0-----:R-:W-:Y:S05]  /*1a2e0*/  WARPSYNC.COLLECTIVE R15, `(.L_x_700) ;  /* 0x000000000f087348 */ /* 0x001fea0003c00000 */
[----:B------:R1:W2:Y:S02]  /*1a2f0*/  SHFL.IDX P6, R14, R13, R12, R11 ;  /* 0x0000000c0d0e7389 */ /* 0x0002a400000c000b */
[----:B012---:R-:W-:Y:S01]  /*1a300*/  ENDCOLLECTIVE ;  /* 0x000000000000791b */ /* 0x007fe20003800000 */
.L_x_700:
[----:B------:R-:W-:Y:S05]  /*1a310*/  BRA `(.L_x_701) ;  /* 0xffffff74004c7947 */ /* 0x000fea000383ffff */
.L_x_521:
[----:B------:R-:W-:Y:S01]  /*1a320*/  MOV R13, R4 ;  /* 0x00000004000d7202 */ /* 0x000fe20000000f00 */
[----:B------:R-:W-:Y:S02]  /*1a330*/  IMAD.MOV.U32 R12, RZ, RZ, RZ ;  /* 0x000000ffff0c7224 */ /* 0x000fe400078e00ff */
[----:B------:R-:W-:Y:S02]  /*1a340*/  IMAD.MOV.U32 R11, RZ, RZ, 0x1c1f ;  /* 0x00001c1fff0b7424 */ /* 0x000fe400078e00ff */
[----:B------:R-:W-:-:S07]  /*1a350*/  IMAD.MOV.U32 R15, RZ, RZ, -0x1 ;  /* 0xffffffffff0f7424 */ /* 0x000fce00078e00ff */
[----:B------:R-:W-:Y:S05]  /*1a360*/  WARPSYNC.COLLECTIVE R15, `(.L_x_702) ;  /* 0x000000000f087348 */ /* 0x000fea0003c00000 */
[----:B------:R0:W1:Y:S02]  /*1a370*/  SHFL.IDX P6, R14, R13, R12, R11 ;  /* 0x0000000c0d0e7389 */ /* 0x00006400000c000b */
[----:B01----:R-:W-:Y:S01]  /*1a380*/  ENDCOLLECTIVE ;  /* 0x000000000000791b */ /* 0x003fe20003800000 */
.L_x_702:
[----:B------:R-:W-:Y:S01]  /*1a390*/  IMAD.MOV.U32 R13, RZ, RZ, R0 ;  /* 0x000000ffff0d7224 */ /* 0x000fe200078e0000 */
[----:B------:R-:W-:-:S07]  /*1a3a0*/  MOV R3, R14 ;  /* 0x0000000e00037202 */ /* 0x000fce0000000f00 */
[----:B------:R-:W-:Y:S05]  /*1a3b0*/  WARPSYNC.COLLECTIVE R15, `(.L_x_703) ;  /* 0x000000000f087348 */ /* 0x000fea0003c00000 */
[----:B------:R0:W1:Y:S02]  /*1a3c0*/  SHFL.IDX P6, R14, R13, R12, R11 ;  /* 0x0000000c0d0e7389 */ /* 0x00006400000c000b */
[----:B01----:R-:W-:Y:S01]  /*1a3d0*/  ENDCOLLECTIVE ;  /* 0x000000000000791b */ /* 0x003fe20003800000 */
.L_x_703:
[----:B------:R-:W-:Y:S05]  /*1a3e0*/  BRA `(.L_x_704) ;  /* 0xffffff7800387947 */ /* 0x000fea000383ffff */
.L_x_524:
[----:B------:R-:W-:Y:S01]  /*1a3f0*/  BSSY B1, `(.L_x_705) ;  /* 0x0000008000017945 */ /* 0x000fe20003800000 */
[----:B---3--:R-:W-:Y:S01]  /*1a400*/  IMAD.MOV.U32 R13, RZ, RZ, R4 ;  /* 0x000000ffff0d7224 */ /* 0x008fe200078e0004 */
[----:B------:R-:W-:Y:S01]  /*1a410*/  MOV R11, 0x1c1f ;  /* 0x00001c1f000b7802 */ /* 0x000fe20000000f00 */
[----:B------:R-:W-:Y:S02]  /*1a420*/  IMAD.MOV.U32 R12, RZ, RZ, 0x1 ;  /* 0x00000001ff0c7424 */ /* 0x000fe400078e00ff */
[----:B------:R-:W-:-:S07]  /*1a430*/  IMAD.MOV.U32 R15, RZ, RZ, -0x1 ;  /* 0xffffffffff0f7424 */ /* 0x000fce00078e00ff */
[----:B012---:R-:W-:Y:S05]  /*1a440*/  WARPSYNC.COLLECTIVE R15, `(.L_x_706) ;  /* 0x000000000f087348 */ /* 0x007fea0003c00000 */
[----:B--2---:R2:W3:Y:S02]  /*1a450*/  SHFL.IDX P6, R14, R13, R12, R11 ;  /* 0x0000000c0d0e7389 */ /* 0x0044e400000c000b */
[----:B0123--:R-:W-:Y:S01]  /*1a460*/  ENDCOLLECTIVE ;  /* 0x000000000000791b */ /* 0x00ffe20003800000 */
.L_x_706:
[----:B------:R-:W-:Y:S05]  /*1a470*/  BSYNC B1 ;  /* 0x0000000000017941 */ /* 0x000fea0003800000 */
.L_x_705:
[----:B------:R-:W-:Y:S01]  /*1a480*/  IMAD.MOV.U32 R13, RZ, RZ, R0 ;  /* 0x000000ffff0d7224 */ /* 0x000fe200078e0000 */
[----:B------:R-:W-:Y:S01]  /*1a490*/  MOV R12, 0x1 ;  /* 0x00000001000c7802 */ /* 0x000fe20000000f00 */
[----:B------:R-:W-:Y:S02]  /*1a4a0*/  IMAD.MOV.U32 R11, RZ, RZ, 0x1c1f ;  /* 0x00001c1fff0b7424 */ /* 0x000fe400078e00ff */
[----:B------:R-:W-:Y:S02]  /*1a4b0*/  IMAD.MOV.U32 R15, RZ, RZ, -0x1 ;  /* 0xffffffffff0f7424 */ /* 0x000fe400078e00ff */
[----:B------:R-:W-:-:S07]  /*1a4c0*/  IMAD.MOV.U32 R3, RZ, RZ, R14 ;  /* 0x000000ffff037224 */ /* 0x000fce00078e000e */
[----:B------:R-:W-:Y:S05]  /*1a4d0*/  WARPSYNC.COLLECTIVE R15, `(.L_x_707) ;  /* 0x000000000f087348 */ /* 0x000fea0003c00000 */
[----:B------:R0:W1:Y:S02]  /*1a4e0*/  SHFL.IDX P6, R14, R13, R12, R11 ;  /* 0x0000000c0d0e7389 */ /* 0x00006400000c000b */
[----:B01----:R-:W-:Y:S01]  /*1a4f0*/  ENDCOLLECTIVE ;  /* 0x000000000000791b */ /* 0x003fe20003800000 */
.L_x_707:
[----:B------:R-:W-:Y:S05]  /*1a500*/  BRA `(.L_x_708) ;  /* 0xffffff7800947947 */ /* 0x000fea000383ffff */
.L_x_528:
[----:B------:R-:W-:Y:S01]  /*1a510*/  IMAD.MOV.U32 R13, RZ, RZ, R20 ;  /* 0x000000ffff0d7224 */ /* 0x000fe200078e0014 */
[----:B------:R-:W-:Y:S01]  /*1a520*/  MOV R12, RZ ;  /* 0x000000ff000c7202 */ /* 0x000fe20000000f00 */
[----:B------:R-:W-:Y:S02]  /*1a530*/  IMAD.MOV.U32 R11, RZ, RZ, 0x181f ;  /* 0x0000181fff0b7424 */ /* 0x000fe400078e00ff */
[----:B------:R-:W-:Y:S02]  /*1a540*/  IMAD.MOV.U32 R15, RZ, RZ, -0x1 ;  /* 0xffffffffff0f7424 */ /* 0x000fe400078e00ff */
[----:B------:R-:W-:Y:S02]  /*1a550*/  IMAD R24, R26, 0xc0, R60 ;  /* 0x000000c01a187824 */ /* 0x000fe400078e023c */
[----:B------:R-:W-:-:S07]  /*1a560*/  IMAD R21, R21, R10, RZ ;  /* 0x0000000a15157224 */ /* 0x000fce00078e02ff */
[----:B------:R-:W-:Y:S05]  /*1a570*/  WARPSYNC.COLLECTIVE R15, `(.L_x_709) ;  /* 0x000000000f087348 */ /* 0x000fea0003c00000 */
[----:B------:R0:W1:Y:S02]  /*1a580*/  SHFL.IDX P6, R14, R13, R12, R11 ;  /* 0x0000000c0d0e7389 */ /* 0x00006400000c000b */
[----:B01----:R-:W-:Y:S01]  /*1a590*/  ENDCOLLECTIVE ;  /* 0x000000000000791b */ /* 0x003fe20003800000 */
.L_x_709:
[C---:B------:R-:W-:Y:S01]  /*1a5a0*/  VIADD R8, R24.reuse, 0x30 ;  /* 0x0000003018087836 */ /* 0x040fe20000000000 */
[----:B------:R-:W-:-:S04]  /*1a5b0*/  ISETP.GE.OR P3, PT, R24, R21, P0 ;  /* 0x000000151800720c */ /* 0x000fc80000766670 */
[----:B------:R-:W-:Y:S02]  /*1a5c0*/  ISETP.GE.OR P4, PT, R8, R21, P0 ;  /* 0x000000150800720c */ /* 0x000fe40000786670 */
[----:B------:R-:W-:-:S04]  /*1a5d0*/  IADD3 R8, R24, 0x60, RZ ;  /* 0x0000006018087810 */ /* 0x000fc80007ffe0ff */
[----:B------:R-:W-:Y:S02]  /*1a5e0*/  ISETP.GE.OR P2, PT, R8, R21, P0 ;  /* 0x000000150800720c */ /* 0x000fe40000746670 */
[----:B------:R-:W-:Y:S01]  /*1a5f0*/  MOV R13, R7 ;  /* 0x00000007000d7202 */ /* 0x000fe20000000f00 */
[----:B------:R-:W-:-:S10]  /*1a600*/  IMAD.MOV.U32 R0, RZ, RZ, R14 ;  /* 0x000000ffff007224 */ /* 0x000fd400078e000e */
[----:B------:R-:W-:Y:S05]  /*1a610*/  WARPSYNC.COLLECTIVE R15, `(.L_x_710) ;  /* 0x000000000f087348 */ /* 0x000fea0003c00000 */
[----:B------:R0:W1:Y:S02]  /*1a620*/  SHFL.IDX P6, R14, R13, R12, R11 ;  /* 0x0000000c0d0e7389 */ /* 0x00006400000c000b */
[----:B01----:R-:W-:Y:S01]  /*1a630*/  ENDCOLLECTIVE ;  /* 0x000000000000791b */ /* 0x003fe20003800000 */
.L_x_710:
[----:B------:R-:W-:Y:S02]  /*1a640*/  IMAD.MOV.U32 R13, RZ, RZ, R20 ;  /* 0x000000ffff0d7224 */ /* 0x000fe400078e0014 */
[----:B------:R-:W-:Y:S02]  /*1a650*/  IMAD.MOV.U32 R12, RZ, RZ, 0x1 ;  /* 0x00000001ff0c7424 */ /* 0x000fe400078e00ff */
[----:B------:R-:W-:-:S07]  /*1a660*/  IMAD.MOV.U32 R3, RZ, RZ, R14 ;  /* 0x000000ffff037224 */ /* 0x000fce00078e000e */
[----:B------:R-:W-:Y:S05]  /*1a670*/  WARPSYNC.COLLECTIVE R15, `(.L_x_711) ;  /* 0x000000000f087348 */ /* 0x000fea0003c00000 */
[----:B------:R0:W1:Y:S02]  /*1a680*/  SHFL.IDX P6, R14, R13, R12, R11 ;  /* 0x0000000c0d0e7389 */ /* 0x00006400000c000b */
[----:B01----:R-:W-:Y:S01]  /*1a690*/  ENDCOLLECTIVE ;  /* 0x000000000000791b */ /* 0x003fe20003800000 */
.L_x_711:
[----:B------:R-:W-:-:S04]  /*1a6a0*/  @!P3 LEA R10, P5, R59, R3, 0x1 ;  /* 0x000000033b0ab211 */ /* 0x000fc800078a08ff */
[----:B------:R-:W-:Y:S01]  /*1a6b0*/  @!P3 LEA.HI.X R3, R59, R0, R58, 0x1, P5 ;  /* 0x000000003b03b211 */ /* 0x000fe200028f0c3a */
[----:B------:R-:W-:Y:S01]  /*1a6c0*/  IMAD.MOV.U32 R13, RZ, RZ, R7 ;  /* 0x000000ffff0d7224 */ /* 0x000fe200078e0007 */
[----:B------:R-:W-:-:S07]  /*1a6d0*/  MOV R4, R14 ;  /* 0x0000000e00047202 */ /* 0x000fce0000000f00 */
[----:B------:R-:W-:Y:S05]  /*1a6e0*/  WARPSYNC.COLLECTIVE R15, `(.L_x_712) ;  /* 0x000000000f087348 */ /* 0x000fea0003c00000 */
[----:B------:R0:W1:Y:S02]  /*1a6f0*/  SHFL.IDX P6, R14, R13, R12, R11 ;  /* 0x0000000c0d0e7389 */ /* 0x00006400000c000b */
[----:B01----:R-:W-:Y:S01]  /*1a700*/  ENDCOLLECTIVE ;  /* 0x000000000000791b */ /* 0x003fe20003800000 */
.L_x_712:
[----:B------:R-:W-:Y:S01]  /*1a710*/  IMAD.MOV.U32 R13, RZ, RZ, R20 ;  /* 0x000000ffff0d7224 */ /* 0x000fe200078e0014 */
[----:B------:R-:W-:Y:S01]  /*1a720*/  MOV R12, 0x2 ;  /* 0x00000002000c7802 */ /* 0x000fe20000000f00 */
[----:B------:R-:W-:-:S07]  /*1a730*/  IMAD.MOV.U32 R5, RZ, RZ, R14 ;  /* 0x000000ffff057224 */ /* 0x000fce00078e000e */
[----:B------:R-:W-:Y:S05]  /*1a740*/  WARPSYNC.COLLECTIVE R15, `(.L_x_713) ;  /* 0x000000000f087348 */ /* 0x000fea0003c00000 */
[----:B------:R0:W1:Y:S02]  /*1a750*/  SHFL.IDX P6, R14, R13, R12, R11 ;  /* 0x0000000c0d0e7389 */ /* 0x00006400000c000b */
[----:B01----:R-:W-:Y:S01]  /*1a760*/  ENDCOLLECTIVE ;  /* 0x000000000000791b */ /* 0x003fe20003800000 */
.L_x_713:
[----:B------:R-:W-:-:S04]  /*1a770*/  @!P4 LEA R8, P1, R59, R5, 0x1 ;  /* 0x000000053b08c211 */ /* 0x000fc800078208ff */
[----:B------:R-:W-:Y:S01]  /*1a780*/  @!P4 LEA.HI.X R9, R59, R4, R58, 0x1, P1 ;  /* 0x000000043b09c211 */ /* 0x000fe200008f0c3a */
[----:B------:R-:W-:Y:S02]  /*1a790*/  IMAD.MOV.U32 R13, RZ, RZ, R7 ;  /* 0x000000ffff0d7224 */ /* 0x000fe400078e0007 */
[----:B------:R-:W-:-:S07]  /*1a7a0*/  IMAD.MOV.U32 R6, RZ, RZ, R14 ;  /* 0x000000ffff067224 */ /* 0x000fce00078e000e */
[----:B------:R-:W-:Y:S05]  /*1a7b0*/  WARPSYNC.COLLECTIVE R15, `(.L_x_714) ;  /* 0x000000000f087348 */ /* 0x000fea0003c00000 */
[----:B------:R0:W1:Y:S02]  /*1a7c0*/  SHFL.IDX P6, R14, R13, R12, R11 ;  /* 0x0000000c0d0e7389 */ /* 0x00006400000c000b */
[----:B01----:R-:W-:Y:S01]  /*1a7d0*/  ENDCOLLECTIVE ;  /* 0x000000000000791b */ /* 0x003fe20003800000 */
.L_x_714:
[----:B------:R-:W-:Y:S02]  /*1a7e0*/  @!P3 IMAD.MOV.U32 R11, RZ, RZ, R3 ;  /* 0x000000ffff0bb224 */ /* 0x000fe400078e0003 */
[----:B------:R-:W-:Y:S02]  /*1a7f0*/  IMAD.MOV.U32 R13, RZ, RZ, R20 ;  /* 0x000000ffff0d7224 */ /* 0x000fe400078e0014 */
[----:B------:R-:W-:Y:S01]  /*1a800*/  IMAD.MOV.U32 R12, RZ, RZ, 0x3 ;  /* 0x00000003ff0c7424 */ /* 0x000fe200078e00ff */
[----:B------:R0:W-:Y:S04]  /*1a810*/  @!P3 ST.E.128 desc[UR56][R10.64], RZ ;  /* 0x000000ff0a00b985 */ /* 0x0001e8000c101d38 */
[----:B------:R1:W-:Y:S01]  /*1a820*/  @!P4 ST.E.128 desc[UR56][R8.64], RZ ;  /* 0x000000ff0800c985 */ /* 0x0003e2000c101d38 */
[----:B------:R-:W-:-:S04]  /*1a830*/  @!P2 LEA R25, P5, R59, R14, 0x1 ;  /* 0x0000000e3b19a211 */ /* 0x000fc800078a08ff */
[----:B------:R-:W-:Y:S01]  /*1a840*/  @!P2 LEA.HI.X R5, R59, R6, R58, 0x1, P5 ;  /* 0x000000063b05a211 */ /* 0x000fe200028f0c3a */
[----:B------:R-:W-:Y:S01]  /*1a850*/  @!P2 IMAD.MOV.U32 R4, RZ, RZ, R25 ;  /* 0x000000ffff04a224 */ /* 0x000fe200078e0019 */
[----:B0-----:R-:W-:-:S04]  /*1a860*/  MOV R11, 0x181f ;  /* 0x0000181f000b7802 */ /* 0x001fc80000000f00 */
[----:B------:R1:W-:Y:S03]  /*1a870*/  @!P2 ST.E.128 desc[UR56][R4.64], RZ ;  /* 0x000000ff0400a985 */ /* 0x0003e6000c101d38 */
[----:B-1----:R-:W-:Y:S05]  /*1a880*/  WARPSYNC.COLLECTIVE R15, `(.L_x_715) ;  /* 0x000000000f087348 */ /* 0x002fea0003c00000 */
[----:B------:R0:W2:Y:S02]  /*1a890*/  SHFL.IDX P6, R14, R13, R12, R11 ;  /* 0x0000000c0d0e7389 */ /* 0x0000a400000c000b */
[----:B012---:R-:W-:Y:S01]  /*1a8a0*/  ENDCOLLECTIVE ;  /* 0x000000000000791b */ /* 0x007fe20003800000 */
.L_x_715:
[----:B------:R-:W-:Y:S02]  /*1a8b0*/  IMAD.MOV.U32 R13, RZ, RZ, R7 ;  /* 0x000000ffff0d7224 */ /* 0x000fe400078e0007 */
[----:B------:R-:W-:-:S07]  /*1a8c0*/  IMAD.MOV.U32 R0, RZ, RZ, R14 ;  /* 0x000000ffff007224 */ /* 0x000fce00078e000e */
[----:B------:R-:W-:Y:S05]  /*1a8d0*/  WARPSYNC.COLLECTIVE R15, `(.L_x_716) ;  /* 0x000000000f087348 */ /* 0x000fea0003c00000 */
[----:B------:R0:W1:Y:S02]  /*1a8e0*/  SHFL.IDX P6, R14, R13, R12, R11 ;  /* 0x0000000c0d0e7389 */ /* 0x00006400000c000b */
[----:B01----:R-:W-:Y:S01]  /*1a8f0*/  ENDCOLLECTIVE ;  /* 0x000000000000791b */ /* 0x003fe20003800000 */
.L_x_716:
[----:B------:R-:W-:Y:S05]  /*1a900*/  BRA `(.L_x_717) ;  /* 0xffffff80009c7947 */ /* 0x000fea000383ffff */
.L_x_545:
[----:B------:R-:W1:Y:S01]  /*1a910*/  S2R R7, SR_TID.X ;  /* 0x0000000000077919 */ /* 0x000e620000002100 */
[----:B------:R-:W-:Y:S01]  /*1a920*/  BSSY B1, `(.L_x_718) ;  /* 0x000000a000017945 */ /* 0x000fe20003800000 */
[----:B0-----:R-:W-:Y:S02]  /*1a930*/  IMAD.MOV.U32 R12, RZ, RZ, RZ ;  /* 0x000000ffff0c7224 */ /* 0x001fe400078e00ff */
[----:B------:R-:W-:Y:S02]  /*1a940*/  IMAD.MOV.U32 R11, RZ, RZ, 0x1f ;  /* 0x0000001fff0b7424 */ /* 0x000fe400078e00ff */
[----:B------:R-:W-:Y:S01]  /*1a950*/  IMAD.MOV.U32 R15, RZ, RZ, -0x1 ;  /* 0xffffffffff0f7424 */ /* 0x000fe200078e00ff */
[----:B-1----:R-:W-:-:S04]  /*1a960*/  SHF.R.U32.HI R7, RZ, 0x5, R7 ;  /* 0x00000005ff077819 */ /* 0x002fc80000011607 */
[----:B------:R-:W-:-:S04]  /*1a970*/  LOP3.LUT R7, R7, 0x3, RZ, 0xc0, !PT ;  /* 0x0000000307077812 */ /* 0x000fc800078ec0ff */
[----:B------:R-:W-:-:S07]  /*1a980*/  MOV R13, R7 ;  /* 0x00000007000d7202 */ /* 0x000fce0000000f00 */
[----:B------:R-:W-:Y:S05]  /*1a990*/  WARPSYNC.COLLECTIVE R15, `(.L_x_719) ;  /* 0x000000000f087348 */ /* 0x000fea0003c00000 */
[----:B------:R0:W1:Y:S02]  /*1a9a0*/  SHFL.IDX P6, R14, R13, R12, R11 ;  /* 0x0000000c0d0e7389 */ /* 0x00006400000c000b */
[----:B01----:R-:W-:Y:S01]  /*1a9b0*/  ENDCOLLECTIVE ;  /* 0x000000000000791b */ /* 0x003fe20003800000 */
.L_x_719:
[----:B------:R-:W-:Y:S05]  /*1a9c0*/  BSYNC B1 ;  /* 0x0000000000017941 */ /* 0x000fea0003800000 */
.L_x_718:
[----:B------:R-:W-:Y:S05]  /*1a9d0*/  BRA `(.L_x_720) ;  /* 0xffffff9800447947 */ /* 0x000fea000383ffff */
.L_x_547:
[----:B------:R-:W-:Y:S01]  /*1a9e0*/  BSSY B1, `(.L_x_721) ;  /* 0x0000006000017945 */ /* 0x000fe20003800000 */
[----:B------:R-:W-:-:S07]  /*1a9f0*/  MOV R15, 0xffffffff ;  /* 0xffffffff000f7802 */ /* 0x000fce0000000f00 */
[----:B01----:R-:W-:Y:S05]  /*1aa00*/  WARPSYNC.COLLECTIVE R15, `(.L_x_722) ;  /* 0x000000000f0c7348 */ /* 0x003fea0003c00000 */
[----:B------:R-:W-:Y:S02]  /*1aa10*/  ELECT P6, UR62, PT ;  /* 0x00000000003e782f */ /* 0x000fe400038c0000 */
[----:B------:R-:W-:Y:S01]  /*1aa20*/  MOV R14, UR62 ;  /* 0x0000003e000e7c02 */ /* 0x000fe20008000f00 */
[----:B01----:R-:W-:Y:S10]  /*1aa30*/  ENDCOLLECTIVE ;  /* 0x000000000000791b */ /* 0x003ff40003800000 */
.L_x_722:
[----:B------:R-:W-:Y:S05]  /*1aa40*/  BSYNC B1 ;  /* 0x0000000000017941 */ /* 0x000fea0003800000 */
.L_x_721:
[----:B------:R-:W-:Y:S05]  /*1aa50*/  BRA `(.L_x_546) ;  /* 0xffffff98003c7947 */ /* 0x000fea000383ffff */
.L_x_549:
[----:B-1----:R1:W2:Y:S02]  /*1aa60*/  SYNCS.PHASECHK.TRANS64.TRYWAIT P0, [R16+URZ+0x30820], R6 ;  /* 0x03082006100075a7 */ /* 0x0022a4000800017f */
[----:B--2---:R-:W-:Y:S05]  /*1aa70*/  @!P0 NANOSLEEP.SYNCS 0x989680 ;  /* 0x009896800000895d */ /* 0x004fea0003900000 */
[----:B------:R-:W2:Y:S02]  /*1aa80*/  @!P0 SYNCS.PHASECHK.TRANS64 P0, [R16+URZ+0x30820], R6 ;  /* 0x03082006100085a7 */ /* 0x000ea4000800007f */
[----:B--2---:R-:W-:Y:S05]  /*1aa90*/  @!P0 BRA `(.L_x_549) ;  /* 0xfffffffc00f08947 */ /* 0x004fea000383ffff */
[----:B------:R-:W-:Y:S05]  /*1aaa0*/  BRA `(.L_x_723) ;  /* 0xffffff98004c7947 */ /* 0x000fea000383ffff */
.L_x_553:
[----:B-1----:R1:W2:Y:S02]  /*1aab0*/  SYNCS.PHASECHK.TRANS64.TRYWAIT P0, [R7+URZ+0x308a0], R6 ;  /* 0x0308a006070075a7 */ /* 0x0022a4000800017f */
[----:B--2---:R-:W-:Y:S05]  /*1aac0*/  @!P0 NANOSLEEP.SYNCS 0x989680 ;  /* 0x009896800000895d */ /* 0x004fea0003900000 */
[----:B------:R-:W2:Y:S02]  /*1aad0*/  @!P0 SYNCS.PHASECHK.TRANS64 P0, [R7+URZ+0x308a0], R6 ;  /* 0x0308a006070085a7 */ /* 0x000ea4000800007f */
[----:B--2---:R-:W-:Y:S05]  /*1aae0*/  @!P0 BRA `(.L_x_553) ;  /* 0xfffffffc00f08947 */ /* 0x004fea000383ffff */
[----:B------:R-:W-:Y:S05]  /*1aaf0*/  BRA `(.L_x_724) ;  /* 0xffffff9800687947 */ /* 0x000fea000383ffff */
.L_x_558:
[----:B0-----:R0:W2:Y:S02]  /*1ab00*/  SYNCS.PHASECHK.TRANS64.TRYWAIT P0, [R7+URZ+0x308c0], R6 ;  /* 0x0308c006070075a7 */ /* 0x0010a4000800017f */
[----:B--2---:R-:W-:Y:S05]  /*1ab10*/  @!P0 NANOSLEEP.SYNCS 0x989680 ;  /* 0x009896800000895d */ /* 0x004fea0003900000 */
[----:B------:R-:W2:Y:S02]  /*1ab20*/  @!P0 SYNCS.PHASECHK.TRANS64 P0, [R7+URZ+0x308c0], R6 ;  /* 0x0308c006070085a7 */ /* 0x000ea4000800007f */
[----:B--2---:R-:W-:Y:S05]  /*1ab30*/  @!P0 BRA `(.L_x_558) ;  /* 0xfffffffc00f08947 */ /* 0x004fea000383ffff */
[----:B------:R-:W-:Y:S05]  /*1ab40*/  BRA `(.L_x_725) ;  /* 0xffffff9800e47947 */ /* 0x000fea000383ffff */
.L_x_565:
[----:B--2---:R2:W3:Y:S02]  /*1ab50*/  SYNCS.PHASECHK.TRANS64.TRYWAIT P2, [R6+URZ+0x308a0], R7 ;  /* 0x0308a007060075a7 */ /* 0x0044e4000804017f */
[----:B---3--:R-:W-:Y:S05]  /*1ab60*/  @!P2 NANOSLEEP.SYNCS 0x989680 ;  /* 0x009896800000a95d */ /* 0x008fea0003900000 */
[----:B------:R-:W3:Y:S02]  /*1ab70*/  @!P2 SYNCS.PHASECHK.TRANS64 P2, [R6+URZ+0x308a0], R7 ;  /* 0x0308a0070600a5a7 */ /* 0x000ee4000804007f */
[----:B---3--:R-:W-:Y:S05]  /*1ab80*/  @!P2 BRA `(.L_x_565) ;  /* 0xfffffffc00f0a947 */ /* 0x008fea000383ffff */
[----:B------:R-:W-:Y:S05]  /*1ab90*/  BRA `(.L_x_726) ;  /* 0xffffff9c00ac7947 */ /* 0x000fea000383ffff */
.L_x_570:
[----:B0-----:R0:W1:Y:S02]  /*1aba0*/  SYNCS.PHASECHK.TRANS64.TRYWAIT P2, [R6+URZ+0x308c0], R7 ;  /* 0x0308c007060075a7 */ /* 0x001064000804017f */
[----:B-1----:R-:W-:Y:S05]  /*1abb0*/  @!P2 NANOSLEEP.SYNCS 0x989680 ;  /* 0x009896800000a95d */ /* 0x002fea0003900000 */
[----:B------:R-:W1:Y:S02]  /*1abc0*/  @!P2 SYNCS.PHASECHK.TRANS64 P2, [R6+URZ+0x308c0], R7 ;  /* 0x0308c0070600a5a7 */ /* 0x000e64000804007f */
[----:B-1----:R-:W-:Y:S05]  /*1abd0*/  @!P2 BRA `(.L_x_570) ;  /* 0xfffffffc00f0a947 */ /* 0x002fea000383ffff */
[----:B------:R-:W-:Y:S05]  /*1abe0*/  BRA `(.L_x_727) ;  /* 0xffffffa000247947 */ /* 0x000fea000383ffff */
.L_x_585:
[----:B------:R-:W4:Y:S01]  /*1abf0*/  S2R R20, SR_TID.X ;  /* 0x0000000000147919 */ /* 0x000f220000002100 */
[----:B------:R-:W-:Y:S01]  /*1ac00*/  BSSY B0, `(.L_x_728) ;  /* 0x000000a000007945 */ /* 0x000fe20003800000 */
[----:B0-----:R-:W-:Y:S01]  /*1ac10*/  IMAD.MOV.U32 R12, RZ, RZ, RZ ;  /* 0x000000ffff0c7224 */ /* 0x001fe200078e00ff */
[----:B------:R-:W-:Y:S01]  /*1ac20*/  MOV R15, 0xffffffff ;  /* 0xffffffff000f7802 */ /* 0x000fe20000000f00 */
[----:B------:R-:W-:Y:S01]  /*1ac30*/  IMAD.MOV.U32 R11, RZ, RZ, 0x1f ;  /* 0x0000001fff0b7424 */ /* 0x000fe200078e00ff */
[----:B----4-:R-:W-:-:S04]  /*1ac40*/  SHF.R.U32.HI R20, RZ, 0x5, R20 ;  /* 0x00000005ff147819 */ /* 0x010fc80000011614 */
[----:B------:R-:W-:-:S05]  /*1ac50*/  LOP3.LUT R20, R20, 0x3, RZ, 0xc0, !PT ;  /* 0x0000000314147812 */ /* 0x000fca00078ec0ff */
[----:B------:R-:W-:-:S07]  /*1ac60*/  IMAD.MOV.U32 R13, RZ, RZ, R20 ;  /* 0x000000ffff0d7224 */ /* 0x000fce00078e0014 */
[----:B-123--:R-:W-:Y:S05]  /*1ac70*/  WARPSYNC.COLLECTIVE R15, `(.L_x_729) ;  /* 0x000000000f087348 */ /* 0x00efea0003c00000 */
[----:B------:R0:W4:Y:S02]  /*1ac80*/  SHFL.IDX P6, R14, R13, R12, R11 ;  /* 0x0000000c0d0e7389 */ /* 0x00012400000c000b */
[----:B01234-:R-:W-:Y:S01]  /*1ac90*/  ENDCOLLECTIVE ;  /* 0x000000000000791b */ /* 0x01ffe20003800000 */
.L_x_729:
[----:B------:R-:W-:Y:S05]  /*1aca0*/  BSYNC B0 ;  /* 0x0000000000007941 */ /* 0x000fea0003800000 */
.L_x_728:
[----:B------:R-:W-:Y:S05]  /*1acb0*/  BRA `(.L_x_730) ;  /* 0xffffffa800cc7947 */ /* 0x000fea000383ffff */
.L_x_587:
[----:B------:R-:W-:Y:S01]  /*1acc0*/  BSSY B0, `(.L_x_731) ;  /* 0x0000006000007945 */ /* 0x000fe20003800000 */
[----:B------:R-:W-:-:S07]  /*1acd0*/  IMAD.MOV.U32 R15, RZ, RZ, -0x1 ;  /* 0xffffffffff0f7424 */ /* 0x000fce00078e00ff */
[----:B0123--:R-:W-:Y:S05]  /*1ace0*/  WARPSYNC.COLLECTIVE R15, `(.L_x_732) ;  /* 0x000000000f0c7348 */ /* 0x00ffea0003c00000 */
[----:B------:R-:W-:Y:S02]  /*1acf0*/  ELECT P6, UR62, PT ;  /* 0x00000000003e782f */ /* 0x000fe400038c0000 */
[----:B------:R-:W-:Y:S01]  /*1ad00*/  MOV R14, UR62 ;  /* 0x0000003e000e7c02 */ /* 0x000fe20008000f00 */
[----:B0123--:R-:W-:Y:S10]  /*1ad10*/  ENDCOLLECTIVE ;  /* 0x000000000000791b */ /* 0x00fff40003800000 */
.L_x_732:
[----:B------:R-:W-:Y:S05]  /*1ad20*/  BSYNC B0 ;  /* 0x0000000000007941 */ /* 0x000fea0003800000 */
.L_x_731:
[----:B------:R-:W-:Y:S05]  /*1ad30*/  BRA `(.L_x_733) ;  /* 0xffffffa800d47947 */ /* 0x000fea000383ffff */
.L_x_589:
[----:B0-----:R0:W4:Y:S02]  /*1ad40*/  SYNCS.PHASECHK.TRANS64.TRYWAIT P0, [R0+URZ+0x30840], R2 ;  /* 0x03084002000075a7 */ /* 0x001124000800017f */
[----:B----4-:R-:W-:Y:S05]  /*1ad50*/  @!P0 NANOSLEEP.SYNCS 0x989680 ;  /* 0x009896800000895d */ /* 0x010fea0003900000 */
[----:B------:R-:W4:Y:S02]  /*1ad60*/  @!P0 SYNCS.PHASECHK.TRANS64 P0, [R0+URZ+0x30840], R2 ;  /* 0x03084002000085a7 */ /* 0x000f24000800007f */
[----:B----4-:R-:W-:Y:S05]  /*1ad70*/  @!P0 BRA `(.L_x_589) ;  /* 0xfffffffc00f08947 */ /* 0x010fea000383ffff */
[----:B------:R-:W-:Y:S05]  /*1ad80*/  BRA `(.L_x_734) ;  /* 0xffffffac00287947 */ /* 0x000fea000383ffff */
.L_x_593:
[----:B------:R-:W2:Y:S01]  /*1ad90*/  LDL.LU R11, [R1+0x3c] ;  /* 0x00003c00010b7983 */ /* 0x000ea20000300800 */
[----:B------:R-:W-:Y:S02]  /*1ada0*/  IMAD.MOV.U32 R13, RZ, RZ, R4 ;  /* 0x000000ffff0d7224 */ /* 0x000fe400078e0004 */
[----:B------:R-:W-:Y:S02]  /*1adb0*/  IMAD.MOV.U32 R12, RZ, RZ, RZ ;  /* 0x000000ffff0c7224 */ /* 0x000fe400078e00ff */
[----:B------:R-:W-:Y:S02]  /*1adc0*/  IMAD.MOV.U32 R15, RZ, RZ, -0x1 ;  /* 0xffffffffff0f7424 */ /* 0x000fe400078e00ff */
[----:B------:R-:W-:-:S04]  /*1add0*/  IMAD R25, R25, 0xc0, R21 ;  /* 0x000000c019197824 */ /* 0x000fc800078e0215 */
[----:B------:R-:W-:Y:S02]  /*1ade0*/  VIADD R8, R25, 0x10 ;  /* 0x0000001019087836 */ /* 0x000fe40000000000 */
[----:B--2---:R-:W-:Y:S01]  /*1adf0*/  IMAD R3, R11, R9, RZ ;  /* 0x000000090b037224 */ /* 0x004fe200078e02ff */
[----:B------:R-:W-:-:S04]  /*1ae00*/  MOV R11, 0x181f ;  /* 0x0000181f000b7802 */ /* 0x000fc80000000f00 */
[----:B------:R-:W-:-:S13]  /*1ae10*/  ISETP.GE.AND P1, PT, R25, R3, PT ;  /* 0x000000031900720c */ /* 0x000fda0003f26270 */
[----:B-----5:R-:W-:Y:S05]  /*1ae20*/  WARPSYNC.COLLECTIVE R15, `(.L_x_735) ;  /* 0x000000000f087348 */ /* 0x020fea0003c00000 */
[----:B------:R0:W1:Y:S02]  /*1ae30*/  SHFL.IDX P6, R14, R13, R12, R11 ;  /* 0x0000000c0d0e7389 */ /* 0x00006400000c000b */
[----:B01---5:R-:W-:Y:S01]  /*1ae40*/  ENDCOLLECTIVE ;  /* 0x000000000000791b */ /* 0x023fe20003800000 */
.L_x_735:
[----:B------:R-:W-:Y:S02]  /*1ae50*/  IMAD.MOV.U32 R13, RZ, RZ, R0 ;  /* 0x000000ffff0d7224 */ /* 0x000fe400078e0000 */
[----:B------:R-:W-:-:S07]  /*1ae60*/  IMAD.MOV.U32 R7, RZ, RZ, R14 ;  /* 0x000000ffff077224 */ /* 0x000fce00078e000e */
[----:B------:R-:W-:Y:S05]  /*1ae70*/  WARPSYNC.COLLECTIVE R15, `(.L_x_736) ;  /* 0x000000000f087348 */ /* 0x000fea0003c00000 */
[----:B------:R0:W1:Y:S02]  /*1ae80*/  SHFL.IDX P6, R14, R13, R12, R11 ;  /* 0x0000000c0d0e7389 */ /* 0x00006400000c000b */
[----:B01----:R-:W-:Y:S01]  /*1ae90*/  ENDCOLLECTIVE ;  /* 0x000000000000791b */ /* 0x003fe20003800000 */
.L_x_736:
[----:B------:R-:W-:Y:S01]  /*1aea0*/  IMAD.MOV.U32 R13, RZ, RZ, R4 ;  /* 0x000000ffff0d7224 */ /* 0x000fe200078e0004 */
[----:B------:R-:W-:Y:S02]  /*1aeb0*/  MOV R12, 0x1 ;  /* 0x00000001000c7802 */ /* 0x000fe40000000f00 */
[----:B------:R-:W-:-:S07]  /*1aec0*/  MOV R6, R14 ;  /* 0x0000000e00067202 */ /* 0x000fce0000000f00 */
[----:B------:R-:W-:Y:S05]  /*1aed0*/  WARPSYNC.COLLECTIVE R15, `(.L_x_737) ;  /* 0x000000000f087348 */ /* 0x000fea0003c00000 */
[----:B------:R0:W1:Y:S02]  /*1aee0*/  SHFL.IDX P6, R14, R13, R12, R11 ;  /* 0x0000000c0d0e7389 */ /* 0x00006400000c000b */
[----:B01----:R-:W-:Y:S01]  /*1aef0*/  ENDCOLLECTIVE ;  /* 0x000000000000791b */ /* 0x003fe20003800000 */
.L_x_737:
[----:B------:R-:W-:-:S05]  /*1af00*/  @!P1 LEA R6, P2, R20, R6, 0x1 ;  /* 0x0000000614069211 */ /* 0x000fca00078408ff */
[----:B------:R-:W-:-:S05]  /*1af10*/  @!P1 IMAD.X R7, RZ, RZ, R7, P2 ;  /* 0x000000ffff079224 */ /* 0x000fca00010e0607 */
[----:B------:R-:W-:Y:S01]  /*1af20*/  @!PT LDS RZ, [RZ] ;  /* 0x00000000fffff984 */ /* 0x000fe20000000800 */
[----:B------:R-:W-:Y:S01]  /*1af30*/  @!PT LDS RZ, [RZ] ;  /* 0x00000000fffff984 */ /* 0x000fe20000000800 */
[----:B------:R-:W-:Y:S01]  /*1af40*/  @!PT LDS RZ, [RZ] ;  /* 0x00000000fffff984 */ /* 0x000fe20000000800 */
[----:B------:R0:W-:Y:S01]  /*1af50*/  @!P1 LDGSTS.E.BYPASS.LTC128B.128 [R10+0xc400], desc[UR56][R6.64], !P0 ;  /* 0x0c400000060a9fae */ /* 0x0001e2000c101d78 */
[----:B------:R-:W-:Y:S01]  /*1af60*/  ISETP.GE.AND P1, PT, R8, R3, PT ;  /* 0x000000030800720c */ /* 0x000fe20003f26270 */
[----:B------:R-:W-:Y:S02]  /*1af70*/  IMAD.MOV.U32 R13, RZ, RZ, R0 ;  /* 0x000000ffff0d7224 */ /* 0x000fe400078e0000 */
[----:B0-----:R-:W-:-:S10]  /*1af80*/  IMAD.MOV.U32 R6, RZ, RZ, R14 ;  /* 0x000000ffff067224 */ /* 0x001fd400078e000e */
[----:B------:R-:W-:Y:S05]  /*1af90*/  WARPSYNC.COLLECTIVE R15, `(.L_x_738) ;  /* 0x000000000f087348 */ /* 0x000fea0003c00000 */
[----:B------:R0:W1:Y:S02]  /*1afa0*/  SHFL.IDX P6, R14, R13, R12, R11 ;  /* 0x0000000c0d0e7389 */ /* 0x00006400000c000b */
[----:B01----:R-:W-:Y:S01]  /*1afb0*/  ENDCOLLECTIVE ;  /* 0x000000000000791b */ /* 0x003fe20003800000 */
.L_x_738:
[----:B------:R-:W-:Y:S02]  /*1afc0*/  IMAD.MOV.U32 R13, RZ, RZ, R4 ;  /* 0x000000ffff0d7224 */ /* 0x000fe400078e0004 */
[----:B------:R-:W-:Y:S02]  /*1afd0*/  IMAD.MOV.U32 R12, RZ, RZ, 0x2 ;  /* 0x00000002ff0c7424 */ /* 0x000fe400078e00ff */
[----:B------:R-:W-:-:S07]  /*1afe0*/  IMAD.MOV.U32 R7, RZ, RZ, R14 ;  /* 0x000000ffff077224 */ /* 0x000fce00078e000e */
[----:B------:R-:W-:Y:S05]  /*1aff0*/  WARPSYNC.COLLECTIVE R15, `(.L_x_739) ;  /* 0x000000000f087348 */ /* 0x000fea0003c00000 */
[----:B------:R0:W1:Y:S02]  /*1b000*/  SHFL.IDX P6, R14, R13, R12, R11 ;  /* 0x0000000c0d0e7389 */ /* 0x00006400000c000b */
[----:B01----:R-:W-:Y:S01]  /*1b010*/  ENDCOLLECTIVE ;  /* 0x000000000000791b */ /* 0x003fe20003800000 */
.L_x_739:
        /* <DEDUP_REMOVED lines=16> */
.L_x_740:
[----:B------:R-:W-:Y:S02]  /*1b120*/  IMAD.MOV.U32 R13, RZ, RZ, R4 ;  /* 0x000000ffff0d7224 */ /* 0x000fe400078e0004 */
[----:B------:R-:W-:Y:S02]  /*1b130*/  IMAD.MOV.U32 R12, RZ, RZ, 0x3 ;  /* 0x00000003ff0c7424 */ /* 0x000fe400078e00ff */
[----:B------:R-:W-:-:S07]  /*1b140*/  IMAD.MOV.U32 R7, RZ, RZ, R14 ;  /* 0x000000ffff077224 */ /* 0x000fce00078e000e */
[----:B------:R-:W-:Y:S05]  /*1b150*/  WARPSYNC.COLLECTIVE R15, `(.L_x_741) ;  /* 0x000000000f087348 */ /* 0x000fea0003c00000 */
[----:B------:R0:W1:Y:S02]  /*1b160*/  SHFL.IDX P6, R14, R13, R12, R11 ;  /* 0x0000000c0d0e7389 */ /* 0x00006400000c000b */
[----:B01----:R-:W-:Y:S01]  /*1b170*/  ENDCOLLECTIVE ;  /* 0x000000000000791b */ /* 0x003fe20003800000 */
.L_x_741:
        /* <DEDUP_REMOVED lines=16> */
.L_x_742:
[----:B------:R-:W-:Y:S01]  /*1b280*/  MOV R13, R4 ;  /* 0x00000004000d7202 */ /* 0x000fe20000000f00 */
[----:B------:R-:W-:Y:S02]  /*1b290*/  IMAD.MOV.U32 R12, RZ, RZ, 0x4 ;  /* 0x00000004ff0c7424 */ /* 0x000fe400078e00ff */
[----:B------:R-:W-:-:S07]  /*1b2a0*/  IMAD.MOV.U32 R7, RZ, RZ, R14 ;  /* 0x000000ffff077224 */ /* 0x000fce00078e000e */
[----:B------:R-:W-:Y:S05]  /*1b2b0*/  WARPSYNC.COLLECTIVE R15, `(.L_x_743) ;  /* 0x000000000f087348 */ /* 0x000fea0003c00000 */
[----:B------:R0:W1:Y:S02]  /*1b2c0*/  SHFL.IDX P6, R14, R13, R12, R11 ;  /* 0x0000000c0d0e7389 */ /* 0x00006400000c000b */
[----:B01----:R-:W-:Y:S01]  /*1b2d0*/  ENDCOLLECTIVE ;  /* 0x000000000000791b */ /* 0x003fe20003800000 */
.L_x_743:
        /* <DEDUP_REMOVED lines=16> */
.L_x_744:
[----:B------:R-:W-:Y:S01]  /*1b3e0*/  IMAD.MOV.U32 R13, RZ, RZ, R4 ;  /* 0x000000ffff0d7224 */ /* 0x000fe200078e0004 */
[----:B------:R-:W-:Y:S02]  /*1b3f0*/  MOV R12, 0x5 ;  /* 0x00000005000c7802 */ /* 0x000fe40000000f00 */
[----:B------:R-:W-:-:S07]  /*1b400*/  MOV R7, R14 ;  /* 0x0000000e00077202 */ /* 0x000fce0000000f00 */
[----:B------:R-:W-:Y:S05]  /*1b410*/  WARPSYNC.COLLECTIVE R15, `(.L_x_745) ;  /* 0x000000000f087348 */ /* 0x000fea0003c00000 */
[----:B------:R0:W1:Y:S02]  /*1b420*/  SHFL.IDX P6, R14, R13, R12, R11 ;  /* 0x0000000c0d0e7389 */ /* 0x00006400000c000b */
[----:B01----:R-:W-:Y:S01]  /*1b430*/  ENDCOLLECTIVE ;  /* 0x000000000000791b */ /* 0x003fe20003800000 */
.L_x_745:
        /* <DEDUP_REMOVED lines=16> */
.L_x_746:
[----:B------:R-:W-:Y:S02]  /*1b540*/  IMAD.MOV.U32 R13, RZ, RZ, R4 ;  /* 0x000000ffff0d7224 */ /* 0x000fe400078e0004 */
[----:B------:R-:W-:Y:S02]  /*1b550*/  IMAD.MOV.U32 R12, RZ, RZ, 0x6 ;  /* 0x00000006ff0c7424 */ /* 0x000fe400078e00ff */
[----:B------:R-:W-:-:S07]  /*1b560*/  IMAD.MOV.U32 R7, RZ, RZ, R14 ;  /* 0x000000ffff077224 */ /* 0x000fce00078e000e */
[----:B------:R-:W-:Y:S05]  /*1b570*/  WARPSYNC.COLLECTIVE R15, `(.L_x_747) ;  /* 0x000000000f087348 */ /* 0x000fea0003c00000 */
[----:B------:R0:W1:Y:S02]  /*1b580*/  SHFL.IDX P6, R14, R13, R12, R11 ;  /* 0x0000000c0d0e7389 */ /* 0x00006400000c000b */
[----:B01----:R-:W-:Y:S01]  /*1b590*/  ENDCOLLECTIVE ;  /* 0x000000000000791b */ /* 0x003fe20003800000 */
.L_x_747:
        /* <DEDUP_REMOVED lines=16> */
.L_x_748:
[----:B------:R-:W-:Y:S02]  /*1b6a0*/  IMAD.MOV.U32 R13, RZ, RZ, R4 ;  /* 0x000000ffff0d7224 */ /* 0x000fe400078e0004 */
[----:B------:R-:W-:Y:S02]  /*1b6b0*/  IMAD.MOV.U32 R12, RZ, RZ, 0x7 ;  /* 0x00000007ff0c7424 */ /* 0x000fe400078e00ff */
[----:B------:R-:W-:-:S07]  /*1b6c0*/  IMAD.MOV.U32 R7, RZ, RZ, R14 ;  /* 0x000000ffff077224 */ /* 0x000fce00078e000e */
[----:B------:R-:W-:Y:S05]  /*1b6d0*/  WARPSYNC.COLLECTIVE R15, `(.L_x_749) ;  /* 0x000000000f087348 */ /* 0x000fea0003c00000 */
[----:B------:R0:W1:Y:S02]  /*1b6e0*/  SHFL.IDX P6, R14, R13, R12, R11 ;  /* 0x0000000c0d0e7389 */ /* 0x00006400000c000b */
[----:B01----:R-:W-:Y:S01]  /*1b6f0*/  ENDCOLLECTIVE ;  /* 0x000000000000791b */ /* 0x003fe20003800000 */
.L_x_749:
[----:B------:R-:W-:-:S04]  /*1b700*/  @!P1 LEA R7, P2, R20, R7, 0x1 ;  /* 0x0000000714079211 */ /* 0x000fc800078408ff */
[----:B------:R-:W-:-:S04]  /*1b710*/  @!P1 IADD3.X R6, RZ, R6, RZ, P2, !PT ;  /* 0x00000006ff069210 */ /* 0x000fc800017fe4ff */
[----:B------:R-:W-:Y:S01]  /*1b720*/  @!P1 LOP3.LUT R7, R7, R6, RZ, 0x3c, !PT ;  /* 0x0000000607079212 */ /* 0x000fe200078e3cff */
[----:B------:R-:W-:-:S03]  /*1b730*/  IMAD.MOV.U32 R13, RZ, RZ, R0 ;  /* 0x000000ffff0d7224 */ /* 0x000fc600078e0000 */
[----:B------:R-:W-:Y:S02]  /*1b740*/  @!P1 LOP3.LUT R6, R7, R6, RZ, 0x3c, !PT ;  /* 0x0000000607069212 */ /* 0x000fe400078e3cff */
[----:B------:R-:W-:Y:S02]  /*1b750*/  IADD3 R0, R25, 0x70, RZ ;  /* 0x0000007019007810 */ /* 0x000fe40007ffe0ff */
[----:B------:R-:W-:Y:S02]  /*1b760*/  @!P1 LOP3.LUT R7, R7, R6, RZ, 0x3c, !PT ;  /* 0x0000000607079212 */ /* 0x000fe400078e3cff */
[----:B------:R-:W-:-:S03]  /*1b770*/  MOV R4, R14 ;  /* 0x0000000e00047202 */ /* 0x000fc60000000f00 */
[----:B------:R-:W-:Y:S01]  /*1b780*/  @!PT LDS RZ, [RZ] ;  /* 0x00000000fffff984 */ /* 0x000fe20000000800 */
[----:B------:R-:W-:Y:S01]  /*1b790*/  @!PT LDS RZ, [RZ] ;  /* 0x00000000fffff984 */ /* 0x000fe20000000800 */
[----:B------:R-:W-:Y:S01]  /*1b7a0*/  @!PT LDS RZ, [RZ] ;  /* 0x00000000fffff984 */ /* 0x000fe20000000800 */
[----:B------:R0:W-:Y:S01]  /*1b7b0*/  @!P1 LDGSTS.E.BYPASS.LTC128B.128 [R10+0xf400], desc[UR56][R6.64], !P0 ;  /* 0x0f400000060a9fae */ /* 0x0001e2000c101d78 */
[----:B------:R-:W-:Y:S02]  /*1b7c0*/  ISETP.GE.AND P1, PT, R0, R3, PT ;  /* 0x000000030000720c */ /* 0x000fe40003f26270 */
[----:B------:R-:W-:-:S11]  /*1b7d0*/  IADD3 R0, R25, 0x80, RZ ;  /* 0x0000008019007810 */ /* 0x000fd60007ffe0ff */
[----:B0-----:R-:W-:Y:S05]  /*1b7e0*/  WARPSYNC.COLLECTIVE R15, `(.L_x_750) ;  /* 0x000000000f087348 */ /* 0x001fea0003c00000 */
[----:B------:R1:W2:Y:S02]  /*1b7f0*/  SHFL.IDX P6, R14, R13, R12, R11 ;  /* 0x0000000c0d0e7389 */ /* 0x0002a400000c000b */
[----:B012---:R-:W-:Y:S01]  /*1b800*/  ENDCOLLECTIVE ;  /* 0x000000000000791b */ /* 0x007fe20003800000 */
.L_x_750:
[----:B------:R-:W-:Y:S01]  /*1b810*/  ISETP.GE.AND P2, PT, R0, R3, PT ;  /* 0x000000030000720c */ /* 0x000fe20003f46270 */
[----:B------:R-:W-:Y:S02]  /*1b820*/  IMAD.MOV.U32 R13, RZ, RZ, R2 ;  /* 0x000000ffff0d7224 */ /* 0x000fe400078e0002 */
[----:B------:R-:W-:Y:S02]  /*1b830*/  IMAD.MOV.U32 R12, RZ, RZ, RZ ;  /* 0x000000ffff0c7224 */ /* 0x000fe400078e00ff */
[----:B------:R-:W-:-:S08]  /*1b840*/  IMAD.MOV.U32 R6, RZ, RZ, R14 ;  /* 0x000000ffff067224 */ /* 0x000fd000078e000e */
[----:B------:R-:W-:Y:S05]  /*1b850*/  WARPSYNC.COLLECTIVE R15, `(.L_x_751) ;  /* 0x000000000f087348 */ /* 0x000fea0003c00000 */
[----:B------:R0:W1:Y:S02]  /*1b860*/  SHFL.IDX P6, R14, R13, R12, R11 ;  /* 0x0000000c0d0e7389 */ /* 0x00006400000c000b */
[----:B01----:R-:W-:Y:S01]  /*1b870*/  ENDCOLLECTIVE ;  /* 0x000000000000791b */ /* 0x003fe20003800000 */
.L_x_751:
[----:B------:R-:W-:-:S05]  /*1b880*/  @!P1 LEA R6, P3, R20, R6, 0x1 ;  /* 0x0000000614069211 */ /* 0x000fca00078608ff */
[----:B------:R-:W-:-:S04]  /*1b890*/  @!P1 IMAD.X R4, RZ, RZ, R4, P3 ;  /* 0x000000ffff049224 */ /* 0x000fc800018e0604 */
[----:B------:R-:W-:Y:S02]  /*1b8a0*/  @!P1 IMAD.MOV.U32 R7, RZ, RZ, R4 ;  /* 0x000000ffff079224 */ /* 0x000fe400078e0004 */
[----:B------:R-:W-:Y:S02]  /*1b8b0*/  IMAD.MOV.U32 R13, RZ, RZ, R5 ;  /* 0x000000ffff0d7224 */ /* 0x000fe400078e0005 */
[----:B------:R-:W-:Y:S01]  /*1b8c0*/  VIADD R4, R25, 0xa0 ;  /* 0x000000a019047836 */ /* 0x000fe20000000000 */
[----:B------:R-:W-:Y:S01]  /*1b8d0*/  @!PT LDS RZ, [RZ] ;  /* 0x00000000fffff984 */ /* 0x000fe20000000800 */
[----:B------:R-:W-:Y:S01]  /*1b8e0*/  @!PT LDS RZ, [RZ] ;  /* 0x00000000fffff984 */ /* 0x000fe20000000800 */
[----:B------:R-:W-:Y:S01]  /*1b8f0*/  @!PT LDS RZ, [RZ] ;  /* 0x00000000fffff984 */ /* 0x000fe20000000800 */
[----:B------:R0:W-:Y:S01]  /*1b900*/  @!P1 LDGSTS.E.BYPASS.LTC128B.128 [R10+0xfc00], desc[UR56][R6.64], !P0 ;  /* 0x0fc00000060a9fae */ /* 0x0001e2000c101d78 */
[----:B------:R-:W-:-:S07]  /*1b910*/  MOV R8, R14 ;  /* 0x0000000e00087202 */ /* 0x000fce0000000f00 */
[----:B0-----:R-:W-:Y:S05]  /*1b920*/  WARPSYNC.COLLECTIVE R15, `(.L_x_752) ;  /* 0x000000000f087348 */ /* 0x001fea0003c00000 */
[----:B------:R1:W2:Y:S02]  /*1b930*/  SHFL.IDX P6, R14, R13, R12, R11 ;  /* 0x0000000c0d0e7389 */ /* 0x0002a400000c000b */
[----:B012---:R-:W-:Y:S01]  /*1b940*/  ENDCOLLECTIVE ;  /* 0x000000000000791b */ /* 0x007fe20003800000 */
.L_x_752:
[----:B------:R-:W-:Y:S02]  /*1b950*/  IMAD.MOV.U32 R13, RZ, RZ, R2 ;  /* 0x000000ffff0d7224 */ /* 0x000fe400078e0002 */
[----:B------:R-:W-:Y:S02]  /*1b960*/  IMAD.MOV.U32 R12, RZ, RZ, 0x1 ;  /* 0x00000001ff0c7424 */ /* 0x000fe400078e00ff */
[----:B------:R-:W-:-:S07]  /*1b970*/  IMAD.MOV.U32 R0, RZ, RZ, R14 ;  /* 0x000000ffff007224 */ /* 0x000fce00078e000e */
[----:B------:R-:W-:Y:S05]  /*1b980*/  WARPSYNC.COLLECTIVE R15, `(.L_x_753) ;  /* 0x000000000f087348 */ /* 0x000fea0003c00000 */
[----:B------:R0:W1:Y:S02]  /*1b990*/  SHFL.IDX P6, R14, R13, R12, R11 ;  /* 0x0000000c0d0e7389 */ /* 0x00006400000c000b */
[----:B01----:R-:W-:Y:S01]  /*1b9a0*/  ENDCOLLECTIVE ;  /* 0x000000000000791b */ /* 0x003fe20003800000 */
.L_x_753:
[----:B------:R-:W-:-:S04]  /*1b9b0*/  @!P2 LEA R0, P1, R20, R0, 0x1 ;  /* 0x000000001400a211 */ /* 0x000fc800078208ff */
[----:B------:R-:W-:-:S05]  /*1b9c0*/  @!P2 IADD3.X R6, RZ, R8, RZ, P1, !PT ;  /* 0x00000008ff06a210 */ /* 0x000fca0000ffe4ff */
[----:B------:R-:W-:Y:S02]  /*1b9d0*/  @!P2 IMAD.MOV.U32 R7, RZ, RZ, R6 ;  /* 0x000000ffff07a224 */ /* 0x000fe400078e0006 */
[----:B------:R-:W-:Y:S01]  /*1b9e0*/  @!P2 IMAD.MOV.U32 R6, RZ, RZ, R0 ;  /* 0x000000ffff06a224 */ /* 0x000fe200078e0000 */
[----:B------:R-:W-:Y:S01]  /*1b9f0*/  IADD3 R0, R25, 0x90, RZ ;  /* 0x0000009019007810 */ /* 0x000fe20007ffe0ff */
[----:B------:R-:W-:-:S03]  /*1ba00*/  IMAD.MOV.U32 R13, RZ, RZ, R5 ;  /* 0x000000ffff0d7224 */ /* 0x000fc600078e0005 */
[----:B------:R-:W-:Y:S01]  /*1ba10*/  ISETP.GE.AND P1, PT, R0, R3, PT ;  /* 0x000000030000720c */ /* 0x000fe20003f26270 */
[----:B------:R-:W-:Y:S01]  /*1ba20*/  @!PT LDS RZ, [RZ] ;  /* 0x00000000fffff984 */ /* 0x000fe20000000800 */
[----:B------:R-:W-:Y:S01]  /*1ba30*/  @!PT LDS RZ, [RZ] ;  /* 0x00000000fffff984 */ /* 0x000fe20000000800 */
[----:B------:R-:W-:Y:S01]  /*1ba40*/  @!PT LDS RZ, [RZ] ;  /* 0x00000000fffff984 */ /* 0x000fe20000000800 */
[----:B------:R0:W-:Y:S01]  /*1ba50*/  @!P2 LDGSTS.E.BYPASS.LTC128B.128 [R10+0x10400], desc[UR56][R6.64], !P0 ;  /* 0x10400000060aafae */ /* 0x0001e2000c101d78 */
[----:B------:R-:W-:-:S11]  /*1ba60*/  MOV R0, R14 ;  /* 0x0000000e00007202 */ /* 0x000fd60000000f00 */
[----:B0-----:R-:W-:Y:S05]  /*1ba70*/  WARPSYNC.COLLECTIVE R15, `(.L_x_754) ;  /* 0x000000000f087348 */ /* 0x001fea0003c00000 */
[----:B------:R1:W2:Y:S02]  /*1ba80*/  SHFL.IDX P6, R14, R13, R12, R11 ;  /* 0x0000000c0d0e7389 */ /* 0x0002a400000c000b */
[----:B012---:R-:W-:Y:S01]  /*1ba90*/  ENDCOLLECTIVE ;  /* 0x000000000000791b */ /* 0x007fe20003800000 */
.L_x_754:
[----:B------:R-:W-:Y:S01]  /*1baa0*/  IMAD.MOV.U32 R13, RZ, RZ, R2 ;  /* 0x000000ffff0d7224 */ /* 0x000fe200078e0002 */
[----:B------:R-:W-:Y:S01]  /*1bab0*/  MOV R12, 0x2 ;  /* 0x00000002000c7802 */ /* 0x000fe20000000f00 */
[----:B------:R-:W-:-:S07]  /*1bac0*/  IMAD.MOV.U32 R6, RZ, RZ, R14 ;  /* 0x000000ffff067224 */ /* 0x000fce00078e000e */
[----:B------:R-:W-:Y:S05]  /*1bad0*/  WARPSYNC.COLLECTIVE R15, `(.L_x_755) ;  /* 0x000000000f087348 */ /* 0x000fea0003c00000 */
[----:B------:R0:W1:Y:S02]  /*1bae0*/  SHFL.IDX P6, R14, R13, R12, R11 ;  /* 0x0000000c0d0e7389 */ /* 0x00006400000c000b */
[----:B01----:R-:W-:Y:S01]  /*1baf0*/  ENDCOLLECTIVE ;  /* 0x000000000000791b */ /* 0x003fe20003800000 */
.L_x_755:
[----:B------:R-:W-:-:S04]  /*1bb00*/  @!P1 LEA R6, P2, R20, R6, 0x1 ;  /* 0x0000000614069211 */ /* 0x000fc800078408ff */
[----:B------:R-:W-:-:S05]  /*1bb10*/  @!P1 IADD3.X R0, RZ, R0, RZ, P2, !PT ;  /* 0x00000000ff009210 */ /* 0x000fca00017fe4ff */
        /* <DEDUP_REMOVED lines=11> */
.L_x_756:
[----:B------:R-:W-:Y:S02]  /*1bbd0*/  IMAD.MOV.U32 R13, RZ, RZ, R2 ;  /* 0x000000ffff0d7224 */ /* 0x000fe400078e0002 */
[----:B------:R-:W-:Y:S01]  /*1bbe0*/  IMAD.MOV.U32 R12, RZ, RZ, 0x3 ;  /* 0x00000003ff0c7424 */ /* 0x000fe200078e00ff */
[----:B------:R-:W-:-:S07]  /*1bbf0*/  MOV R6, R14 ;  /* 0x0000000e00067202 */ /* 0x000fce0000000f00 */
[----:B------:R-:W-:Y:S05]  /*1bc00*/  WARPSYNC.COLLECTIVE R15, `(.L_x_757) ;  /* 0x000000000f087348 */ /* 0x000fea0003c00000 */
[----:B------:R0:W1:Y:S02]  /*1bc10*/  SHFL.IDX P6, R14, R13, R12, R11 ;  /* 0x0000000c0d0e7389 */ /* 0x00006400000c000b */
[----:B01----:R-:W-:Y:S01]  /*1bc20*/  ENDCOLLECTIVE ;  /* 0x000000000000791b */ /* 0x003fe20003800000 */
.L_x_757:
        /* <DEDUP_REMOVED lines=12> */
.L_x_758:
[----:B------:R-:W-:Y:S01]  /*1bcf0*/  IMAD.MOV.U32 R2, RZ, RZ, R14 ;  /* 0x000000ffff027224 */ /* 0x000fe200078e000e */
[----:B------:R-:W-:Y:S06]  /*1bd00*/  BRA `(.L_x_759) ;  /* 0xffffffac00347947 */ /* 0x000fec000383ffff */
.L_x_596:
[----:B0-----:R0:W1:Y:S02]  /*1bd10*/  SYNCS.PHASECHK.TRANS64.TRYWAIT P0, [R16+URZ+0x30820], R0 ;  /* 0x03082000100075a7 */ /* 0x001064000800017f */
[----:B-1----:R-:W-:Y:S05]  /*1bd20*/  @!P0 NANOSLEEP.SYNCS 0x989680 ;  /* 0x009896800000895d */ /* 0x002fea0003900000 */
[----:B------:R-:W1:Y:S02]  /*1bd30*/  @!P0 SYNCS.PHASECHK.TRANS64 P0, [R16+URZ+0x30820], R0 ;  /* 0x03082000100085a7 */ /* 0x000e64000800007f */
[----:B-1----:R-:W-:Y:S05]  /*1bd40*/  @!P0 BRA `(.L_x_596) ;  /* 0xfffffffc00f08947 */ /* 0x002fea000383ffff */
[----:B------:R-:W-:Y:S05]  /*1bd50*/  BRA `(.L_x_760) ;  /* 0xffffffac00947947 */ /* 0x000fea000383ffff */
.L_x_605:
[----:B-1----:R1:W2:Y:S02]  /*1bd60*/  SYNCS.PHASECHK.TRANS64.TRYWAIT P0, [R2+URZ+0x30840], R3 ;  /* 0x03084003020075a7 */ /* 0x0022a4000800017f */
[----:B--2---:R-:W-:Y:S05]  /*1bd70*/  @!P0 NANOSLEEP.SYNCS 0x989680 ;  /* 0x009896800000895d */ /* 0x004fea0003900000 */
[----:B------:R-:W2:Y:S02]  /*1bd80*/  @!P0 SYNCS.PHASECHK.TRANS64 P0, [R2+URZ+0x30840], R3 ;  /* 0x03084003020085a7 */ /* 0x000ea4000800007f */
[----:B--2---:R-:W-:Y:S05]  /*1bd90*/  @!P0 BRA `(.L_x_605) ;  /* 0xfffffffc00f08947 */ /* 0x004fea000383ffff */
[----:B------:R-:W-:Y:S05]  /*1bda0*/  BRA `(.L_x_761) ;  /* 0xffffffb000687947 */ /* 0x000fea000383ffff */
.L_x_610:
[----:B0-----:R0:W1:Y:S02]  /*1bdb0*/  SYNCS.PHASECHK.TRANS64.TRYWAIT P0, [R3+URZ+0x60], R2 ;  /* 0x00006002030075a7 */ /* 0x001064000800017f */
[----:B-1----:R-:W-:Y:S05]  /*1bdc0*/  @!P0 NANOSLEEP.SYNCS 0x989680 ;  /* 0x009896800000895d */ /* 0x002fea0003900000 */
[----:B------:R-:W1:Y:S02]  /*1bdd0*/  @!P0 SYNCS.PHASECHK.TRANS64 P0, [R3+URZ+0x60], R2 ;  /* 0x00006002030085a7 */ /* 0x000e64000800007f */
[----:B-1----:R-:W-:Y:S05]  /*1bde0*/  @!P0 BRA `(.L_x_610) ;  /* 0xfffffffc00f08947 */ /* 0x002fea000383ffff */
[----:B------:R-:W-:Y:S05]  /*1bdf0*/  BRA `(.L_x_762) ;  /* 0xffffffb000f47947 */ /* 0x000fea000383ffff */
.L_x_618:
[----:B-1----:R1:W2:Y:S02]  /*1be00*/  SYNCS.PHASECHK.TRANS64.TRYWAIT P0, [R2+URZ+0x30840], R3 ;  /* 0x03084003020075a7 */ /* 0x0022a4000800017f */
[----:B--2---:R-:W-:Y:S05]  /*1be10*/  @!P0 NANOSLEEP.SYNCS 0x989680 ;  /* 0x009896800000895d */ /* 0x004fea0003900000 */
[----:B------:R-:W2:Y:S02]  /*1be20*/  @!P0 SYNCS.PHASECHK.TRANS64 P0, [R2+URZ+0x30840], R3 ;  /* 0x03084003020085a7 */ /* 0x000ea4000800007f */
[----:B--2---:R-:W-:Y:S05]  /*1be30*/  @!P0 BRA `(.L_x_618) ;  /* 0xfffffffc00f08947 */ /* 0x004fea000383ffff */
[----:B------:R-:W-:Y:S05]  /*1be40*/  BRA `(.L_x_763) ;  /* 0xffffffb800387947 */ /* 0x000fea000383ffff */
.L_x_623:
[----:B0-----:R0:W1:Y:S02]  /*1be50*/  SYNCS.PHASECHK.TRANS64.TRYWAIT P0, [R10+URZ+0x60], R28 ;  /* 0x0000601c0a0075a7 */ /* 0x001064000800017f */
[----:B-1----:R-:W-:Y:S05]  /*1be60*/  @!P0 NANOSLEEP.SYNCS 0x989680 ;  /* 0x009896800000895d */ /* 0x002fea0003900000 */
[----:B------:R-:W1:Y:S02]  /*1be70*/  @!P0 SYNCS.PHASECHK.TRANS64 P0, [R10+URZ+0x60], R28 ;  /* 0x0000601c0a0085a7 */ /* 0x000e64000800007f */
[----:B-1----:R-:W-:Y:S05]  /*1be80*/  @!P0 BRA `(.L_x_623) ;  /* 0xfffffffc00f08947 */ /* 0x002fea000383ffff */
[----:B------:R-:W-:Y:S05]  /*1be90*/  BRA `(.L_x_764) ;  /* 0xffffffb800c47947 */ /* 0x000fea000383ffff */
.L_x_631:
[----:B-1----:R1:W2:Y:S02]  /*1bea0*/  SYNCS.PHASECHK.TRANS64.TRYWAIT P0, [R2+URZ+0x30840], R3 ;  /* 0x03084003020075a7 */ /* 0x0022a4000800017f */
[----:B--2---:R-:W-:Y:S05]  /*1beb0*/  @!P0 NANOSLEEP.SYNCS 0x989680 ;  /* 0x009896800000895d */ /* 0x004fea0003900000 */
[----:B------:R-:W2:Y:S02]  /*1bec0*/  @!P0 SYNCS.PHASECHK.TRANS64 P0, [R2+URZ+0x30840], R3 ;  /* 0x03084003020085a7 */ /* 0x000ea4000800007f */
[----:B--2---:R-:W-:Y:S05]  /*1bed0*/  @!P0 BRA `(.L_x_631) ;  /* 0xfffffffc00f08947 */ /* 0x004fea000383ffff */
[----:B------:R-:W-:Y:S05]  /*1bee0*/  BRA `(.L_x_765) ;  /* 0xffffffbc00d87947 */ /* 0x000fea000383ffff */
.L_x_636:
[----:B0-----:R0:W1:Y:S02]  /*1bef0*/  SYNCS.PHASECHK.TRANS64.TRYWAIT P0, [R3+URZ+0x60], R7 ;  /* 0x00006007030075a7 */ /* 0x001064000800017f */
[----:B-1----:R-:W-:Y:S05]  /*1bf00*/  @!P0 NANOSLEEP.SYNCS 0x989680 ;  /* 0x009896800000895d */ /* 0x002fea0003900000 */
[----:B------:R-:W1:Y:S02]  /*1bf10*/  @!P0 SYNCS.PHASECHK.TRANS64 P0, [R3+URZ+0x60], R7 ;  /* 0x00006007030085a7 */ /* 0x000e64000800007f */
[----:B-1----:R-:W-:Y:S05]  /*1bf20*/  @!P0 BRA `(.L_x_636) ;  /* 0xfffffffc00f08947 */ /* 0x002fea000383ffff */
[----:B------:R-:W-:Y:S05]  /*1bf30*/  BRA `(.L_x_766) ;  /* 0xffffffc000687947 */ /* 0x000fea000383ffff */
.L_x_646:
[----:B0-----:R0:W1:Y:S02]  /*1bf40*/  SYNCS.PHASECHK.TRANS64.TRYWAIT P0, [R3+URZ+0x30860], R0 ;  /* 0x03086000030075a7 */ /* 0x001064000800017f */
[----:B-1----:R-:W-:Y:S05]  /*1bf50*/  @!P0 NANOSLEEP.SYNCS 0x989680 ;  /* 0x009896800000895d */ /* 0x002fea0003900000 */
[----:B------:R-:W1:Y:S02]  /*1bf60*/  @!P0 SYNCS.PHASECHK.TRANS64 P0, [R3+URZ+0x30860], R0 ;  /* 0x03086000030085a7 */ /* 0x000e64000800007f */
[----:B-1----:R-:W-:Y:S05]  /*1bf70*/  @!P0 BRA `(.L_x_646) ;  /* 0xfffffffc00f08947 */ /* 0x002fea000383ffff */
[----:B------:R-:W-:Y:S05]  /*1bf80*/  BRA `(.L_x_767) ;  /* 0xffffffc400687947 */ /* 0x000fea000383ffff */
.L_x_652:
[----:B------:R-:W-:Y:S01]  /*1bf90*/  BSSY B0, `(.L_x_768) ;  /* 0x0000008000007945 */ /* 0x000fe20003800000 */
[----:B0-----:R-:W-:Y:S01]  /*1bfa0*/  MOV R13, R24 ;  /* 0x00000018000d7202 */ /* 0x001fe20000000f00 */
[----:B------:R-:W-:Y:S01]  /*1bfb0*/  IMAD.MOV.U32 R12, RZ, RZ, RZ ;  /* 0x000000ffff0c7224 */ /* 0x000fe200078e00ff */
[----:B------:R-:W-:Y:S01]  /*1bfc0*/  MOV R15, 0xffffffff ;  /* 0xffffffff000f7802 */ /* 0x000fe20000000f00 */
[----:B------:R-:W-:-:S07]  /*1bfd0*/  IMAD.MOV.U32 R11, RZ, RZ, 0x1f ;  /* 0x0000001fff0b7424 */ /* 0x000fce00078e00ff */
[----:B--2---:R-:W-:Y:S05]  /*1bfe0*/  WARPSYNC.COLLECTIVE R15, `(.L_x_769) ;  /* 0x000000000f087348 */ /* 0x004fea0003c00000 */
[----:B------:R0:W1:Y:S02]  /*1bff0*/  SHFL.IDX P6, R14, R13, R12, R11 ;  /* 0x0000000c0d0e7389 */ /* 0x00006400000c000b */
[----:B012---:R-:W-:Y:S01]  /*1c000*/  ENDCOLLECTIVE ;  /* 0x000000000000791b */ /* 0x007fe20003800000 */
.L_x_769:
[----:B------:R-:W-:Y:S05]  /*1c010*/  BSYNC B0 ;  /* 0x0000000000007941 */ /* 0x000fea0003800000 */
.L_x_768:
        /* <DEDUP_REMOVED lines=9> */
.L_x_770:
[----:B------:R-:W-:Y:S02]  /*1c0b0*/  ULDC UR4, c[0x0][0xc3c] ;  /* 0x00030f0000047ab9 */ /* 0x000fe40000000800 */
[----:B------:R-:W-:-:S13]  /*1c0c0*/  ISETP.GE.OR P1, PT, R7, UR4, !P0 ;  /* 0x0000000407007c0c */ /* 0x000fda000c726670 */
[----:B------:R-:W0:Y:S08]  /*1c0d0*/  @!P1 LDC.64 R2, c[0x0][0xc80] ;  /* 0x00032000ff029b82 */ /* 0x000e300000000a00 */
[----:B------:R-:W1:Y:S01]  /*1c0e0*/  @!P1 LDC.64 R4, c[0x0][0xc78] ;  /* 0x00031e00ff049b82 */ /* 0x000e620000000a00 */
[----:B------:R-:W-:Y:S02]  /*1c0f0*/  MOV R11, RZ ;  /* 0x000000ff000b7202 */ /* 0x000fe40000000f00 */
[----:B------:R-:W-:Y:S01]  /*1c100*/  MOV R6, R14 ;  /* 0x0000000e00067202 */ /* 0x000fe20000000f00 */
        /* <DEDUP_REMOVED lines=18> */
.L_x_771:
[----:B------:R-:W-:Y:S02]  /*1c230*/  MOV R12, 0x2 ;  /* 0x00000002000c7802 */ /* 0x000fe40000000f00 */
[----:B------:R-:W-:-:S05]  /*1c240*/  SEL R14, R14, RZ, P1 ;  /* 0x000000ff0e0e7207 */ /* 0x000fca0000800000 */
[----:B------:R-:W-:-:S04]  /*1c250*/  IMAD.IADD R5, R13, 0x1, R14 ;  /* 0x000000010d057824 */ /* 0x000fc800078e020e */
[----:B------:R-:W-:-:S07]  /*1c260*/  IMAD.MOV.U32 R13, RZ, RZ, R5 ;  /* 0x000000ffff0d7224 */ /* 0x000fce00078e0005 */
[----:B------:R-:W-:Y:S05]  /*1c270*/  WARPSYNC.COLLECTIVE R15, `(.L_x_772) ;  /* 0x000000000f087348 */ /* 0x000fea0003c00000 */
[----:B------:R0:W1:Y:S02]  /*1c280*/  SHFL.UP P6, R14, R13, R12, R11 ;  /* 0x0400000c0d0e7389 */ /* 0x00006400000c000b */
[----:B01----:R-:W-:Y:S01]  /*1c290*/  ENDCOLLECTIVE ;  /* 0x000000000000791b */ /* 0x003fe20003800000 */
.L_x_772:
[----:B------:R-:W-:Y:S02]  /*1c2a0*/  MOV R12, 0x4 ;  /* 0x00000004000c7802 */ /* 0x000fe40000000f00 */
[----:B------:R-:W-:-:S05]  /*1c2b0*/  SEL R2, R14, RZ, P2 ;  /* 0x000000ff0e027207 */ /* 0x000fca0001000000 */
[----:B------:R-:W-:-:S04]  /*1c2c0*/  IMAD.IADD R2, R5, 0x1, R2 ;  /* 0x0000000105027824 */ /* 0x000fc800078e0202 */
[----:B------:R-:W-:-:S07]  /*1c2d0*/  IMAD.MOV.U32 R13, RZ, RZ, R2 ;  /* 0x000000ffff0d7224 */ /* 0x000fce00078e0002 */
[----:B------:R-:W-:Y:S05]  /*1c2e0*/  WARPSYNC.COLLECTIVE R15, `(.L_x_773) ;  /* 0x000000000f087348 */ /* 0x000fea0003c00000 */
[----:B------:R0:W1:Y:S02]  /*1c2f0*/  SHFL.UP P6, R14, R13, R12, R11 ;  /* 0x0400000c0d0e7389 */ /* 0x00006400000c000b */
[----:B01----:R-:W-:Y:S01]  /*1c300*/  ENDCOLLECTIVE ;  /* 0x000000000000791b */ /* 0x003fe20003800000 */
.L_x_773:
[----:B------:R-:W-:Y:S02]  /*1c310*/  MOV R12, 0x8 ;  /* 0x00000008000c7802 */ /* 0x000fe40000000f00 */
[----:B------:R-:W-:-:S05]  /*1c320*/  SEL R3, R14, RZ, P3 ;  /* 0x000000ff0e037207 */ /* 0x000fca0001800000 */
[----:B------:R-:W-:-:S04]  /*1c330*/  IMAD.IADD R8, R2, 0x1, R3 ;  /* 0x0000000102087824 */ /* 0x000fc800078e0203 */
[----:B------:R-:W-:-:S07]  /*1c340*/  IMAD.MOV.U32 R13, RZ, RZ, R8 ;  /* 0x000000ffff0d7224 */ /* 0x000fce00078e0008 */
[----:B------:R-:W-:Y:S05]  /*1c350*/  WARPSYNC.COLLECTIVE R15, `(.L_x_774) ;  /* 0x000000000f087348 */ /* 0x000fea0003c00000 */
[----:B------:R0:W1:Y:S02]  /*1c360*/  SHFL.UP P6, R14, R13, R12, R11 ;  /* 0x0400000c0d0e7389 */ /* 0x00006400000c000b */
[----:B01----:R-:W-:Y:S01]  /*1c370*/  ENDCOLLECTIVE ;  /* 0x000000000000791b */ /* 0x003fe20003800000 */
.L_x_774:
[----:B------:R-:W-:Y:S02]  /*1c380*/  MOV R12, 0x10 ;  /* 0x00000010000c7802 */ /* 0x000fe40000000f00 */
[----:B------:R-:W-:-:S05]  /*1c390*/  SEL R5, R14, RZ, P4 ;  /* 0x000000ff0e057207 */ /* 0x000fca0002000000 */
[----:B------:R-:W-:-:S04]  /*1c3a0*/  IMAD.IADD R5, R8, 0x1, R5 ;  /* 0x0000000108057824 */ /* 0x000fc800078e0205 */
[----:B------:R-:W-:-:S07]  /*1c3b0*/  IMAD.MOV.U32 R13, RZ, RZ, R5 ;  /* 0x000000ffff0d7224 */ /* 0x000fce00078e0005 */
[----:B------:R-:W-:Y:S05]  /*1c3c0*/  WARPSYNC.COLLECTIVE R15, `(.L_x_775) ;  /* 0x000000000f087348 */ /* 0x000fea0003c00000 */
[----:B------:R0:W1:Y:S02]  /*1c3d0*/  SHFL.UP P6, R14, R13, R12, R11 ;  /* 0x0400000c0d0e7389 */ /* 0x00006400000c000b */
[----:B01----:R-:W-:Y:S01]  /*1c3e0*/  ENDCOLLECTIVE ;  /* 0x000000000000791b */ /* 0x003fe20003800000 */
.L_x_775:
        /* <DEDUP_REMOVED lines=8> */
.L_x_776:
[----:B------:R-:W-:Y:S05]  /*1c470*/  BRA `(.L_x_777) ;  /* 0xffffffc400a07947 */ /* 0x000fea000383ffff */
.L_x_655:
[----:B------:R-:W-:Y:S01]  /*1c480*/  BSSY B0, `(.L_x_778) ;  /* 0x0000007000007945 */ /* 0x000fe20003800000 */
[----:B------:R-:W-:Y:S01]  /*1c490*/  MOV R12, 0x1 ;  /* 0x00000001000c7802 */ /* 0x000fe20000000f00 */
[----:B------:R-:W-:Y:S02]  /*1c4a0*/  IMAD.MOV.U32 R11, RZ, RZ, RZ ;  /* 0x000000ffff0b7224 */ /* 0x000fe400078e00ff */
[----:B------:R-:W-:-:S07]  /*1c4b0*/  IMAD.MOV.U32 R15, RZ, RZ, -0x1 ;  /* 0xffffffffff0f7424 */ /* 0x000fce00078e00ff */
[----:B------:R-:W-:Y:S05]  /*1c4c0*/  WARPSYNC.COLLECTIVE R15, `(.L_x_779) ;  /* 0x000000000f087348 */ /* 0x000fea0003c00000 */
[----:B------:R0:W1:Y:S02]  /*1c4d0*/  SHFL.UP P6, R14, R13, R12, R11 ;  /* 0x0400000c0d0e7389 */ /* 0x00006400000c000b */
[----:B01----:R-:W-:Y:S01]  /*1c4e0*/  ENDCOLLECTIVE ;  /* 0x000000000000791b */ /* 0x003fe20003800000 */
.L_x_779:
[----:B------:R-:W-:Y:S05]  /*1c4f0*/  BSYNC B0 ;  /* 0x0000000000007941 */ /* 0x000fea0003800000 */
.L_x_778:
[----:B------:R-:W-:Y:S01]  /*1c500*/  SEL R14, R14, RZ, P1 ;  /* 0x000000ff0e0e7207 */ /* 0x000fe20000800000 */
[----:B------:R-:W-:Y:S01]  /*1c510*/  IMAD.MOV.U32 R12, RZ, RZ, 0x2 ;  /* 0x00000002ff0c7424 */ /* 0x000fe200078e00ff */
[----:B------:R-:W-:Y:S01]  /*1c520*/  MOV R15, 0xffffffff ;  /* 0xffffffff000f7802 */ /* 0x000fe20000000f00 */
[----:B------:R-:W-:Y:S01]  /*1c530*/  IMAD.MOV.U32 R11, RZ, RZ, RZ ;  /* 0x000000ffff0b7224 */ /* 0x000fe200078e00ff */
[----:B------:R-:W-:-:S07]  /*1c540*/  IADD3 R13, R13, R14, RZ ;  /* 0x0000000e0d0d7210 */ /* 0x000fce0007ffe0ff */
[----:B------:R-:W-:Y:S05]  /*1c550*/  WARPSYNC.COLLECTIVE R15, `(.L_x_780) ;  /* 0x000000000f087348 */ /* 0x000fea0003c00000 */
[----:B------:R0:W1:Y:S02]  /*1c560*/  SHFL.UP P6, R14, R13, R12, R11 ;  /* 0x0400000c0d0e7389 */ /* 0x00006400000c000b */
[----:B01----:R-:W-:Y:S01]  /*1c570*/  ENDCOLLECTIVE ;  /* 0x000000000000791b */ /* 0x003fe20003800000 */
.L_x_780:
[----:B------:R-:W-:Y:S02]  /*1c580*/  MOV R12, 0x4 ;  /* 0x00000004000c7802 */ /* 0x000fe40000000f00 */
[----:B------:R-:W-:-:S05]  /*1c590*/  SEL R2, R14, RZ, P2 ;  /* 0x000000ff0e027207 */ /* 0x000fca0001000000 */
[----:B------:R-:W-:-:S04]  /*1c5a0*/  IMAD.IADD R2, R13, 0x1, R2 ;  /* 0x000000010d027824 */ /* 0x000fc800078e0202 */
[----:B------:R-:W-:-:S07]  /*1c5b0*/  IMAD.MOV.U32 R13, RZ, RZ, R2 ;  /* 0x000000ffff0d7224 */ /* 0x000fce00078e0002 */
[----:B------:R-:W-:Y:S05]  /*1c5c0*/  WARPSYNC.COLLECTIVE R15, `(.L_x_781) ;  /* 0x000000000f087348 */ /* 0x000fea0003c00000 */
[----:B------:R0:W1:Y:S02]  /*1c5d0*/  SHFL.UP P6, R14, R13, R12, R11 ;  /* 0x0400000c0d0e7389 */ /* 0x00006400000c000b */
[----:B01----:R-:W-:Y:S01]  /*1c5e0*/  ENDCOLLECTIVE ;  /* 0x000000000000791b */ /* 0x003fe20003800000 */
.L_x_781:
[----:B------:R-:W-:Y:S02]  /*1c5f0*/  MOV R12, 0x8 ;  /* 0x00000008000c7802 */ /* 0x000fe40000000f00 */
[----:B------:R-:W-:-:S05]  /*1c600*/  SEL R3, R14, RZ, P3 ;  /* 0x000000ff0e037207 */ /* 0x000fca0001800000 */
[----:B------:R-:W-:-:S04]  /*1c610*/  IMAD.IADD R3, R2, 0x1, R3 ;  /* 0x0000000102037824 */ /* 0x000fc800078e0203 */
[----:B------:R-:W-:-:S07]  /*1c620*/  IMAD.MOV.U32 R13, RZ, RZ, R3 ;  /* 0x000000ffff0d7224 */ /* 0x000fce00078e0003 */
[----:B------:R-:W-:Y:S05]  /*1c630*/  WARPSYNC.COLLECTIVE R15, `(.L_x_782) ;  /* 0x000000000f087348 */ /* 0x000fea0003c00000 */
[----:B------:R0:W1:Y:S02]  /*1c640*/  SHFL.UP P6, R14, R13, R12, R11 ;  /* 0x0400000c0d0e7389 */ /* 0x00006400000c000b */
[----:B01----:R-:W-:Y:S01]  /*1c650*/  ENDCOLLECTIVE ;  /* 0x000000000000791b */ /* 0x003fe20003800000 */
.L_x_782:
[----:B------:R-:W-:Y:S02]  /*1c660*/  MOV R12, 0x10 ;  /* 0x00000010000c7802 */ /* 0x000fe40000000f00 */
[----:B------:R-:W-:-:S05]  /*1c670*/  SEL R14, R14, RZ, P4 ;  /* 0x000000ff0e0e7207 */ /* 0x000fca0002000000 */
[----:B------:R-:W-:-:S04]  /*1c680*/  IMAD.IADD R5, R3, 0x1, R14 ;  /* 0x0000000103057824 */ /* 0x000fc800078e020e */
[----:B------:R-:W-:-:S07]  /*1c690*/  IMAD.MOV.U32 R13, RZ, RZ, R5 ;  /* 0x000000ffff0d7224 */ /* 0x000fce00078e0005 */
[----:B------:R-:W-:Y:S05]  /*1c6a0*/  WARPSYNC.COLLECTIVE R15, `(.L_x_783) ;  /* 0x000000000f087348 */ /* 0x000fea0003c00000 */
[----:B------:R0:W1:Y:S02]  /*1c6b0*/  SHFL.UP P6, R14, R13, R12, R11 ;  /* 0x0400000c0d0e7389 */ /* 0x00006400000c000b */
[----:B01----:R-:W-:Y:S01]  /*1c6c0*/  ENDCOLLECTIVE ;  /* 0x000000000000791b */ /* 0x003fe20003800000 */
.L_x_783:
        /* <DEDUP_REMOVED lines=8> */
.L_x_784:
[----:B------:R-:W-:Y:S05]  /*1c750*/  BRA `(.L_x_785) ;  /* 0xffffffc4008c7947 */ /* 0x000fea000383ffff */
.L_x_657:
[----:B------:R-:W-:Y:S01]  /*1c760*/  BSSY B0, `(.L_x_786) ;  /* 0x0000006000007945 */ /* 0x000fe20003800000 */
[----:B------:R-:W-:Y:S01]  /*1c770*/  PLOP3.LUT P6, PT, P6, PT, PT, 0x8, 0x0 ;  /* 0x000000000000781c */ /* 0x000fe200037ce170 */
[----:B------:R-:W-:-:S12]  /*1c780*/  IMAD.MOV.U32 R15, RZ, RZ, -0x1 ;  /* 0xffffffffff0f7424 */ /* 0x000fd800078e00ff */
[----:B0-----:R-:W-:Y:S05]  /*1c790*/  WARPSYNC.COLLECTIVE R15, `(.L_x_787) ;  /* 0x000000000f087348 */ /* 0x001fea0003c00000 */
[----:B------:R-:W-:Y:S01]  /*1c7a0*/  VOTE.ANY R14, PT, P6 ;  /* 0x00000000000e7806 */ /* 0x000fe200030e0100 */
[----:B0-----:R-:W-:Y:S06]  /*1c7b0*/  ENDCOLLECTIVE ;  /* 0x000000000000791b */ /* 0x001fec0003800000 */
.L_x_787:
[----:B------:R-:W-:Y:S05]  /*1c7c0*/  BSYNC B0 ;  /* 0x0000000000007941 */ /* 0x000fea0003800000 */
.L_x_786:
[----:B------:R-:W-:Y:S01]  /*1c7d0*/  MOV R8, R14 ;  /* 0x0000000e00087202 */ /* 0x000fe20000000f00 */
[----:B------:R-:W-:Y:S01]  /*1c7e0*/  IMAD.MOV.U32 R13, RZ, RZ, R7 ;  /* 0x000000ffff0d7224 */ /* 0x000fe200078e0007 */
[----:B------:R-:W-:Y:S01]  /*1c7f0*/  MOV R11, 0x1f ;  /* 0x0000001f000b7802 */ /* 0x000fe20000000f00 */
[----:B------:R-:W-:Y:S01]  /*1c800*/  IMAD.MOV.U32 R15, RZ, RZ, -0x1 ;  /* 0xffffffffff0f7424 */ /* 0x000fe200078e00ff */
[----:B------:R-:W0:Y:S02]  /*1c810*/  POPC R5, R8 ;  /* 0x0000000800057309 */ /* 0x000e240000000000 */
[----:B0-----:R-:W-:-:S07]  /*1c820*/  IMAD.MOV.U32 R12, RZ, RZ, R5 ;  /* 0x000000ffff0c7224 */ /* 0x001fce00078e0005 */
[----:B------:R-:W-:Y:S05]  /*1c830*/  WARPSYNC.COLLECTIVE R15, `(.L_x_788) ;  /* 0x000000000f087348 */ /* 0x000fea0003c00000 */
[----:B------:R0:W1:Y:S02]  /*1c840*/  SHFL.IDX P6, R14, R13, R12, R11 ;  /* 0x0000000c0d0e7389 */ /* 0x00006400000c000b */
[----:B01----:R-:W-:Y:S01]  /*1c850*/  ENDCOLLECTIVE ;  /* 0x000000000000791b */ /* 0x003fe20003800000 */
.L_x_788:
[----:B------:R-:W-:Y:S01]  /*1c860*/  MOV R13, R4 ;  /* 0x00000004000d7202 */ /* 0x000fe20000000f00 */
[----:B------:R-:W-:-:S07]  /*1c870*/  IMAD.MOV.U32 R7, RZ, RZ, R14 ;  /* 0x000000ffff077224 */ /* 0x000fce00078e000e */
[----:B------:R-:W-:Y:S05]  /*1c880*/  WARPSYNC.COLLECTIVE R15, `(.L_x_789) ;  /* 0x000000000f087348 */ /* 0x000fea0003c00000 */
[----:B------:R0:W1:Y:S02]  /*1c890*/  SHFL.IDX P6, R14, R13, R12, R11 ;  /* 0x0000000c0d0e7389 */ /* 0x00006400000c000b */
[----:B01----:R-:W-:Y:S01]  /*1c8a0*/  ENDCOLLECTIVE ;  /* 0x000000000000791b */ /* 0x003fe20003800000 */
.L_x_789:
[----:B------:R-:W-:Y:S01]  /*1c8b0*/  IMAD.MOV.U32 R4, RZ, RZ, R14 ;  /* 0x000000ffff047224 */ /* 0x000fe200078e000e */
[----:B------:R-:W-:Y:S06]  /*1c8c0*/  BRA `(.L_x_790) ;  /* 0xffffffc4006c7947 */ /* 0x000fec000383ffff */
.L_x_659:
[----:B------:R-:W-:Y:S01]  /*1c8d0*/  BSSY B0, `(.L_x_791) ;  /* 0x0000007000007945 */ /* 0x000fe20003800000 */
[----:B------:R-:W-:Y:S01]  /*1c8e0*/  IMAD.MOV.U32 R13, RZ, RZ, R3 ;  /* 0x000000ffff0d7224 */ /* 0x000fe200078e0003 */
[----:B------:R-:W-:Y:S01]  /*1c8f0*/  MOV R11, 0x1f ;  /* 0x0000001f000b7802 */ /* 0x000fe20000000f00 */
[----:B------:R-:W-:-:S07]  /*1c900*/  IMAD.MOV.U32 R15, RZ, RZ, -0x1 ;  /* 0xffffffffff0f7424 */ /* 0x000fce00078e00ff */
[----:B0123--:R-:W-:Y:S05]  /*1c910*/  WARPSYNC.COLLECTIVE R15, `(.L_x_792) ;  /* 0x000000000f087348 */ /* 0x00ffea0003c00000 */
[----:B------:R4:W0:Y:S02]  /*1c920*/  SHFL.IDX P6, R14, R13, R12, R11 ;  /* 0x0000000c0d0e7389 */ /* 0x00082400000c000b */
[----:B01234-:R-:W-:Y:S01]  /*1c930*/  ENDCOLLECTIVE ;  /* 0x000000000000791b */ /* 0x01ffe20003800000 */
.L_x_792:
[----:B------:R-:W-:Y:S05]  /*1c940*/  BSYNC B0 ;  /* 0x0000000000007941 */ /* 0x000fea0003800000 */
.L_x_791:
[----:B------:R-:W-:Y:S01]  /*1c950*/  IMAD.MOV.U32 R24, RZ, RZ, R14 ;  /* 0x000000ffff187224 */ /* 0x000fe200078e000e */
[----:B------:R-:W-:Y:S06]  /*1c960*/  BRA `(.L_x_658) ;  /* 0xffffffc4005c7947 */ /* 0x000fec000383ffff */
.L_x_663:
[----:B0-----:R0:W1:Y:S02]  /*1c970*/  SYNCS.PHASECHK.TRANS64.TRYWAIT P0, [R9+URZ+0x30820], R0 ;  /* 0x03082000090075a7 */ /* 0x001064000800017f */
[----:B-1----:R-:W-:Y:S05]  /*1c980*/  @!P0 NANOSLEEP.SYNCS 0x989680 ;  /* 0x009896800000895d */ /* 0x002fea0003900000 */
[----:B------:R-:W1:Y:S02]  /*1c990*/  @!P0 SYNCS.PHASECHK.TRANS64 P0, [R9+URZ+0x30820], R0 ;  /* 0x03082000090085a7 */ /* 0x000e64000800007f */
[----:B-1----:R-:W-:Y:S05]  /*1c9a0*/  @!P0 BRA `(.L_x_663) ;  /* 0xfffffffc00f08947 */ /* 0x002fea000383ffff */
[----:B------:R-:W-:Y:S05]  /*1c9b0*/  BRA `(.L_x_793) ;  /* 0xffffffc800b47947 */ /* 0x000fea000383ffff */
.L_x_664:
        /* <DEDUP_REMOVED lines=8> */
[----:B0--3--:R-:W-:Y:S05]  /*1ca40*/  WARPSYNC.COLLECTIVE R15, `(.L_x_795) ;  /* 0x000000000f087348 */ /* 0x009fea0003c00000 */
[----:B------:R1:W2:Y:S02]  /*1ca50*/  SHFL.IDX P6, R14, R13, R12, R11 ;  /* 0x0000000c0d0e7389 */ /* 0x0002a400000c000b */
[----:B0123--:R-:W-:Y:S01]  /*1ca60*/  ENDCOLLECTIVE ;  /* 0x000000000000791b */ /* 0x00ffe20003800000 */
.L_x_795:
[----:B------:R-:W-:Y:S05]  /*1ca70*/  BSYNC B0 ;  /* 0x0000000000007941 */ /* 0x000fea0003800000 */
.L_x_794:
[----:B------:R-:W-:Y:S05]  /*1ca80*/  BRA `(.L_x_796) ;  /* 0xffffffc8009c7947 */ /* 0x000fea000383ffff */
.L_x_665:
[----:B------:R-:W-:Y:S01]  /*1ca90*/  BSSY B0, `(.L_x_797) ;  /* 0x0000006000007945 */ /* 0x000fe20003800000 */
[----:B------:R-:W-:-:S07]  /*1caa0*/  IMAD.MOV.U32 R15, RZ, RZ, -0x1 ;  /* 0xffffffffff0f7424 */ /* 0x000fce00078e00ff */
[----:B0--3--:R-:W-:Y:S05]  /*1cab0*/  WARPSYNC.COLLECTIVE R15, `(.L_x_798) ;  /* 0x000000000f0c7348 */ /* 0x009fea0003c00000 */
[----:B------:R-:W-:Y:S02]  /*1cac0*/  ELECT P6, UR62, PT ;  /* 0x00000000003e782f */ /* 0x000fe400038c0000 */
[----:B------:R-:W-:Y:S01]  /*1cad0*/  MOV R14, UR62 ;  /* 0x0000003e000e7c02 */ /* 0x000fe20008000f00 */
[----:B0--3--:R-:W-:Y:S10]  /*1cae0*/  ENDCOLLECTIVE ;  /* 0x000000000000791b */ /* 0x009ff40003800000 */
.L_x_798:
[----:B------:R-:W-:Y:S05]  /*1caf0*/  BSYNC B0 ;  /* 0x0000000000007941 */ /* 0x000fea0003800000 */
.L_x_797:
[----:B------:R-:W-:Y:S05]  /*1cb00*/  BRA `(.L_x_799) ;  /* 0xffffffc800907947 */ /* 0x000fea000383ffff */
.L_x_667:
[----:B0-----:R0:W1:Y:S02]  /*1cb10*/  SYNCS.PHASECHK.TRANS64.TRYWAIT P0, [R7+URZ], R2 ;  /* 0x00000002070075a7 */ /* 0x001064000800017f */
[----:B-1----:R-:W-:Y:S05]  /*1cb20*/  @!P0 NANOSLEEP.SYNCS 0x989680 ;  /* 0x009896800000895d */ /* 0x002fea0003900000 */
[----:B------:R-:W1:Y:S02]  /*1cb30*/  @!P0 SYNCS.PHASECHK.TRANS64 P0, [R7+URZ], R2 ;  /* 0x00000002070085a7 */ /* 0x000e64000800007f */
[----:B-1----:R-:W-:Y:S05]  /*1cb40*/  @!P0 BRA `(.L_x_667) ;  /* 0xfffffffc00f08947 */ /* 0x002fea000383ffff */
[----:B------:R-:W-:Y:S05]  /*1cb50*/  BRA `(.L_x_800) ;  /* 0xffffffc800c47947 */ /* 0x000fea000383ffff */
.L_x_668:
[----:B-1----:R1:W2:Y:S02]  /*1cb60*/  SYNCS.PHASECHK.TRANS64.TRYWAIT P0, [R3+URZ], R0 ;  /* 0x00000000030075a7 */ /* 0x0022a4000800017f */
[----:B--2---:R-:W-:Y:S05]  /*1cb70*/  @!P0 NANOSLEEP.SYNCS 0x989680 ;  /* 0x009896800000895d */ /* 0x004fea0003900000 */
[----:B------:R-:W2:Y:S02]  /*1cb80*/  @!P0 SYNCS.PHASECHK.TRANS64 P0, [R3+URZ], R0 ;  /* 0x00000000030085a7 */ /* 0x000ea4000800007f */
[----:B--2---:R-:W-:Y:S05]  /*1cb90*/  @!P0 BRA `(.L_x_668) ;  /* 0xfffffffc00f08947 */ /* 0x004fea000383ffff */
[----:B------:R-:W-:Y:S05]  /*1cba0*/  BRA `(.L_x_801) ;  /* 0xffffffc800b87947 */ /* 0x000fea000383ffff */
.L_x_670:
[----:B-1----:R1:W2:Y:S02]  /*1cbb0*/  SYNCS.PHASECHK.TRANS64.TRYWAIT P0, [R5+URZ], R2 ;  /* 0x00000002050075a7 */ /* 0x0022a4000800017f */
[----:B--2---:R-:W-:Y:S05]  /*1cbc0*/  @!P0 NANOSLEEP.SYNCS 0x989680 ;  /* 0x009896800000895d */ /* 0x004fea0003900000 */
[----:B------:R-:W2:Y:S02]  /*1cbd0*/  @!P0 SYNCS.PHASECHK.TRANS64 P0, [R5+URZ], R2 ;  /* 0x00000002050085a7 */ /* 0x000ea4000800007f */
[----:B--2---:R-:W-:Y:S05]  /*1cbe0*/  @!P0 BRA `(.L_x_670) ;  /* 0xfffffffc00f08947 */ /* 0x004fea000383ffff */
[----:B------:R-:W-:Y:S05]  /*1cbf0*/  BRA `(.L_x_802) ;  /* 0xffffffc800bc7947 */ /* 0x000fea000383ffff */
.L_x_803:
        /* <DEDUP_REMOVED lines=16> */
.L_x_2703:


//--------------------- .text._ZN7cutlass13device_kernelIN5flash11enable_sm90INS1_16FlashAttnFwdSm90INS1_25CollectiveMainloopFwdSm90ILi2EN4cute5tupleIJNS5_1CILi1EEES8_S8_EEENS6_IJNS7_ILi192EEENS7_ILi128EEENS7_ILi64EEEEEELi64ENS_6half_tEfNS_4arch4Sm90ELb0ELb1ELb1ELb0ELb0ELb0ELb0ELb1ELb1ELb1ELb1ELb0EEENS1_21CollectiveEpilogueFwdINS6_IJSA_SC_SB_EEES9_SE_SG_Li384ELb0ELb1ELb1ELb0EEENS1_19SingleTileSchedulerILb0ELb1ELb1ELi192EEEEEEEEEvNT_6ParamsE --------------------------
	.section	.text._ZN7cutlass13device_kernelIN5flash11enable_sm90INS1_16FlashAttnFwdSm90INS1_25CollectiveMainloopFwdSm90ILi2EN4cute5tupleIJNS5_1CILi1EEES8_S8_EEENS6_IJNS7_ILi192EEENS7_ILi128EEENS7_ILi64EEEEEELi64ENS_6half_tEfNS_4arch4Sm90ELb0ELb1ELb1ELb0ELb0ELb0ELb0ELb1ELb1ELb1ELb1ELb0EEENS1_21CollectiveEpilogueFwdINS6_IJSA_SC_SB_EEES9_SE_SG_Li384ELb0ELb1ELb1ELb0EEENS1_19SingleTileSchedulerILb0ELb1ELb1ELi192EEEEEEEEEvNT_6ParamsE,"ax",@progbits
	.align	128
.text._ZN7cutlass13device_kernelIN5flash11enable_sm90INS1_16FlashAttnFwdSm90INS1_25CollectiveMainloopFwdSm90ILi2EN4cute5tupleIJNS5_1CILi1EEES8_S8_EEENS6_IJNS7_ILi192EEENS7_ILi128EEENS7_ILi64EEEEEELi64ENS_6half_tEfNS_4arch4Sm90ELb0ELb1ELb1ELb0ELb0ELb0ELb0ELb1ELb1ELb1ELb1ELb0EEENS1_21CollectiveEpilogueFwdINS6_IJSA_SC_SB_EEES9_SE_SG_Li384ELb0ELb1ELb1ELb0EEENS1_19SingleTileSchedulerILb0ELb1ELb1ELi192EEEEEEEEEvNT_6ParamsE:
        .type           _ZN7cutlass13device_kernelIN5flash11enable_sm90INS1_16FlashAttnFwdSm90INS1_25CollectiveMainloopFwdSm90ILi2EN4cute5tupleIJNS5_1CILi1EEES8_S8_EEENS6_IJNS7_ILi192EEENS7_ILi128EEENS7_ILi64EEEEEELi64ENS_6half_tEfNS_4arch4Sm90ELb0ELb1ELb1ELb0ELb0ELb0ELb0ELb1ELb1ELb1ELb1ELb0EEENS1_21CollectiveEpilogueFwdINS6_IJSA_SC_SB_EEES9_SE_SG_Li384ELb0ELb1ELb1ELb0EEENS1_19SingleTileSchedulerILb0ELb1ELb1ELi192EEEEEEEEEvNT_6ParamsE,@function
        .size           _ZN7cutlass13device_kernelIN5flash11enable_sm90INS1_16FlashAttnFwdSm90INS1_25CollectiveMainloopFwdSm90ILi2EN4cute5tupleIJNS5_1CILi1EEES8_S8_EEENS6_IJNS7_ILi192EEENS7_ILi128EEENS7_ILi64EEEEEELi64ENS_6half_tEfNS_4arch4Sm90ELb0ELb1ELb1ELb0ELb0ELb0ELb0ELb1ELb1ELb1ELb1ELb0EEENS1_21CollectiveEpilogueFwdINS6_IJSA_SC_SB_EEES9_SE_SG_Li384ELb0ELb1ELb1ELb0EEENS1_19SingleTileSchedulerILb0ELb1ELb1ELi192EEEEEEEEEvNT_6ParamsE,(.L_x_2704 - _ZN7cutlass13device_kernelIN5flash11enable_sm90INS1_16FlashAttnFwdSm90INS1_25CollectiveMainloopFwdSm90ILi2EN4cute5tupleIJNS5_1CILi1EEES8_S8_EEENS6_IJNS7_ILi192EEENS7_ILi128EEENS7_ILi64EEEEEELi64ENS_6half_tEfNS_4arch4Sm90ELb0ELb1ELb1ELb0ELb0ELb0ELb0ELb1ELb1ELb1ELb1ELb0EEENS1_21CollectiveEpilogueFwdINS6_IJSA_SC_SB_EEES9_SE_SG_Li384ELb0ELb1ELb1ELb0EEENS1_19SingleTileSchedulerILb0ELb1ELb1ELi192EEEEEEEEEvNT_6ParamsE)
        .other          _ZN7cutlass13device_kernelIN5flash11enable_sm90INS1_16FlashAttnFwdSm90INS1_25CollectiveMainloopFwdSm90ILi2EN4cute5tupleIJNS5_1CILi1EEES8_S8_EEENS6_IJNS7_ILi192EEENS7_ILi128EEENS7_ILi64EEEEEELi64ENS_6half_tEfNS_4arch4Sm90ELb0ELb1ELb1ELb0ELb0ELb0ELb0ELb1ELb1ELb1ELb1ELb0EEENS1_21CollectiveEpilogueFwdINS6_IJSA_SC_SB_EEES9_SE_SG_Li384ELb0ELb1ELb1ELb0EEENS1_19SingleTileSchedulerILb0ELb1ELb1ELi192EEEEEEEEEvNT_6ParamsE,@"STO_CUDA_ENTRY STV_DEFAULT"
_ZN7cutlass13device_kernelIN5flash11enable_sm90INS1_16FlashAttnFwdSm90INS1_25CollectiveMainloopFwdSm90ILi2EN4cute5tupleIJNS5_1CILi1EEES8_S8_EEENS6_IJNS7_ILi192EEENS7_ILi128EEENS7_ILi64EEEEEELi64ENS_6half_tEfNS_4arch4Sm90ELb0ELb1ELb1ELb0ELb0ELb0ELb0ELb1ELb1ELb1ELb1ELb0EEENS1_21CollectiveEpilogueFwdINS6_IJSA_SC_SB_EEES9_SE_SG_Li384ELb0ELb1ELb1ELb0EEENS1_19SingleTileSchedulerILb0ELb1ELb1ELi192EEEEEEEEEvNT_6ParamsE:
[----:B------:R-:W0:Y:S01]  /*0000*/  LDC R1, c[0x0][0x28] ;  /* 0x00000a00ff017b82 */ /* 0x000e220000000800 */
[----:B------:R-:W1:Y:S01]  /*0010*/  S2R R2, SR_TID.X ;  /* 0x0000000000027919 */ /* 0x000e620000002100 */
[----:B------:R-:W-:Y:S01]  /*0020*/  ELECT P0, URZ, PT ;  /* 0x00000000003f782f */ /* 0x000fe20003800000 */
[----:B------:R-:W-:Y:S01]  /*0030*/  BSSY B0, `(.L_x_804) ;  /* 0x000000e000007945 */ /* 0x000fe20003800000 */
[--C-:B-1----:R-:W-:Y:S02]  /*0040*/  SHF.R.U32.HI R16, RZ, 0x5, R2.reuse ;  /* 0x00000005ff107819 */ /* 0x102fe40000011602 */
[----:B------:R-:W-:-:S03]  /*0050*/  SHF.R.U32.HI R17, RZ, 0x7, R2 ;  /* 0x00000007ff117819 */ /* 0x000fc60000011602 */
[----:B------:R-:W1:Y:S02]  /*0060*/  SHFL.IDX PT, R0, R16, RZ, 0x1f ;  /* 0x00001fff10007589 */ /* 0x000e6400000e0000 */
[----:B-1----:R-:W-:-:S13]  /*0070*/  ISETP.EQ.AND P0, PT, R0, RZ, P0 ;  /* 0x000000ff0000720c */ /* 0x002fda0000702270 */
[----:B0-----:R-:W-:Y:S05]  /*0080*/  @!P0 BRA `(.L_x_805) ;  /* 0x0000000000208947 */ /* 0x001fea0003800000 */
        /* <DEDUP_REMOVED lines=8> */
.L_x_805:
[----:B------:R-:W-:Y:S05]  /*0110*/  BSYNC B0 ;  /* 0x0000000000007941 */ /* 0x000fea0003800000 */
.L_x_804:
[----:B------:R-:W-:Y:S01]  /*0120*/  VOTEU.ANY UP0, P0 ;  /* 0x00000000003f7886 */ /* 0x000fe20000000100 */
[----:B------:R-:W0:Y:S01]  /*0130*/  SHFL.IDX PT, R3, R17, RZ, 0x1f ;  /* 0x00001fff11037589 */ /* 0x000e2200000e0000 */
[----:B------:R-:W-:Y:S01]  /*0140*/  UMOV UR4, 0x80 ;  /* 0x0000008000047882 */ /* 0x000fe20000000000 */
[----:B------:R-:W-:Y:S01]  /*0150*/  UMOV UR7, 0x180 ;  /* 0x0000018000077882 */ /* 0x000fe20000000000 */
[----:B------:R-:W-:Y:S01]  /*0160*/  VOTEU.ANY UP1, P0 ;  /* 0x00000000003f7886 */ /* 0x000fe20000020100 */
[----:B------:R-:W1:Y:S01]  /*0170*/  @UP0 S2UR UR8, SR_CgaCtaId ;  /* 0x00000000000809c3 */ /* 0x000e620000008800 */
[----:B------:R-:W2:Y:S01]  /*0180*/  SHFL.IDX PT, R0, R16, RZ, 0x1f ;  /* 0x00001fff10007589 */ /* 0x000ea200000e0000 */
[----:B------:R-:W-:Y:S01]  /*0190*/  @UP0 UMOV UR6, 0x400 ;  /* 0x0000040000060882 */ /* 0x000fe20000000000 */
[----:B------:R-:W-:-:S04]  /*01a0*/  @UP0 UIADD3 UR4, -UR4, 0x100000, URZ ;  /* 0x0010000004040890 */ /* 0x000fc8000fffe13f */
[----:B------:R-:W-:Y:S02]  /*01b0*/  @UP0 USHF.L.U32 UR5, UR4, 0xb, URZ ;  /* 0x0000000b04050899 */ /* 0x000fe4000800063f */
[----:B------:R-:W-:Y:S01]  /*01c0*/  @UP0 USHF.L.U32 UR4, UR4, 0x1, URZ ;  /* 0x0000000104040899 */ /* 0x000fe2000800063f */
[----:B------:R-:W-:Y:S01]  /*01d0*/  VOTEU.ANY UP2, P0 ;  /* 0x00000000003f7886 */ /* 0x000fe20000040100 */
[----:B0-----:R-:W-:Y:S01]  /*01e0*/  R2UR UR9, R3 ;  /* 0x00000000030972ca */ /* 0x001fe200000e0000 */
[----:B-1----:R-:W-:Y:S01]  /*01f0*/  @UP0 ULEA UR8, UR8, UR6, 0x18 ;  /* 0x0000000608080291 */ /* 0x002fe2000f8ec03f */
[----:B--2---:R-:W-:Y:S01]  /*0200*/  ISETP.NE.AND P1, PT, R0, RZ, PT ;  /* 0x000000ff0000720c */ /* 0x004fe20003f25270 */
[----:B------:R-:W-:-:S04]  /*0210*/  @UP0 UIADD3 UR6, -UR7, 0x100000, URZ ;  /* 0x0010000007060890 */ /* 0x000fc8000fffe13f */
[----:B------:R-:W-:Y:S02]  /*0220*/  @UP0 USHF.L.U32 UR7, UR6, 0xb, URZ ;  /* 0x0000000b06070899 */ /* 0x000fe4000800063f */
[----:B------:R-:W-:-:S04]  /*0230*/  @UP0 USHF.L.U32 UR6, UR6, 0x1, URZ ;  /* 0x0000000106060899 */ /* 0x000fc8000800063f */
[----:B------:R-:W-:Y:S01]  /*0240*/  UISETP.NE.AND UP0, UPT, UR9, URZ, UPT ;  /* 0x0000003f0900728c */ /* 0x000fe2000bf05270 */
[----:B------:R-:W0:Y:S02]  /*0250*/  FENCE.VIEW.ASYNC.S ;  /* 0x00000000000073c6 */ /* 0x000e240000000000 */
[----:B0-----:R0:W1:Y:S05]  /*0260*/  @UP1 SYNCS.EXCH.64 URZ, [UR8+0x16800], UR4 ;  /* 0x01680004083f15b2 */ /* 0x00106a0008000100 */
[----:B------:R0:W2:Y:S01]  /*0270*/  @UP2 SYNCS.EXCH.64 URZ, [UR8+0x16820], UR6 ;  /* 0x01682006083f25b2 */ /* 0x0000a20008000100 */
        /* <DEDUP_REMOVED lines=17> */
[----:B------:R3:W0:Y:S02]  /*0390*/  SYNCS.EXCH.64 URZ, [UR8+0x16848], UR6 ;  /* 0x01684806083f75b2 */ /* 0x0006240008000100 */
[----:B---3--:R-:W-:Y:S01]  /*03a0*/  NOP ;  /* 0x0000000000007918 */ /* 0x008fe20000000000 */
.L_x_806:
[----:B------:R-:W3:Y:S01]  /*03b0*/  SHFL.IDX PT, R0, R16, RZ, 0x1f ;  /* 0x00001fff10007589 */ /* 0x000ee200000e0000 */
[----:B------:R-:W-:Y:S01]  /*03c0*/  NOP ;  /* 0x0000000000007918 */ /* 0x000fe20000000000 */
[----:B---3--:R-:W-:-:S13]  /*03d0*/  ISETP.NE.AND P0, PT, R0, RZ, PT ;  /* 0x000000ff0000720c */ /* 0x008fda0003f05270 */
        /* <DEDUP_REMOVED lines=17> */
[----:B------:R3:W0:Y:S02]  /*04f0*/  SYNCS.EXCH.64 URZ, [UR8+0x16868], UR6 ;  /* 0x01686806083f75b2 */ /* 0x0006240008000100 */
[----:B---3--:R-:W-:Y:S01]  /*0500*/  NOP ;  /* 0x0000000000007918 */ /* 0x008fe20000000000 */
.L_x_807:
[----:B------:R-:W3:Y:S01]  /*0510*/  SHFL.IDX PT, R0, R16, RZ, 0x1f ;  /* 0x00001fff10007589 */ /* 0x000ee200000e0000 */
[----:B------:R-:W-:Y:S01]  /*0520*/  NOP ;  /* 0x0000000000007918 */ /* 0x000fe20000000000 */
[----:B---3--:R-:W-:-:S13]  /*0530*/  ISETP.NE.AND P0, PT, R0, RZ, PT ;  /* 0x000000ff0000720c */ /* 0x008fda0003f05270 */
        /* <DEDUP_REMOVED lines=13> */
[----:B------:R3:W0:Y:S02]  /*0610*/  SYNCS.EXCH.64 URZ, [UR6+0x16888], UR4 ;  /* 0x01688804063f75b2 */ /* 0x0006240008000100 */
[----:B---3--:R-:W-:Y:S01]  /*0620*/  NOP ;  /* 0x0000000000007918 */ /* 0x008fe20000000000 */
.L_x_808:
        /* <DEDUP_REMOVED lines=22> */
.L_x_809:
        /* <DEDUP_REMOVED lines=22> */
.L_x_810:
[----:B------:R-:W-:Y:S01]  /*08f0*/  PLOP3.LUT P0, PT, PT, PT, UP0, 0x80, 0x0 ;  /* 0x000000000000781c */ /* 0x000fe20003f0f008 */
[----:B------:R-:W-:Y:S01]  /*0900*/  UMOV UR45, 0x1 ;  /* 0x00000001002d7882 */ /* 0x000fe20000000000 */
[----:B------:R-:W-:Y:S01]  /*0910*/  NOP ;  /* 0x0000000000007918 */ /* 0x000fe20000000000 */
[----:B------:R-:W-:Y:S01]  /*0920*/  USEL UR45, UR45, 0x2, !UP0 ;  /* 0x000000022d2d7887 */ /* 0x000fe2000c000000 */
[----:B------:R-:W-:Y:S01]  /*0930*/  BSSY B6, `(.L_x_811) ;  /* 0x00012fc000067945 */ /* 0x000fe20003800000 */
[----:B------:R-:W-:Y:S01]  /*0940*/  ULDC.64 UR48, c[0x0][0x208] ;  /* 0x0000820000307ab9 */ /* 0x000fe20000000a00 */
[----:B------:R-:W-:Y:S01]  /*0950*/  LOP3.LUT R19, R2, 0x7f, RZ, 0xc0, !PT ;  /* 0x0000007f02137812 */ /* 0x000fe200078ec0ff */
[----:B012-4-:R-:W-:Y:S06]  /*0960*/  BAR.SYNC.DEFER_BLOCKING 0x0 ;  /* 0x0000000000007b1d */ /* 0x017fec0000010000 */
[----:B------:R-:W-:Y:S05]  /*0970*/  @!P0 BRA `(.L_x_812) ;  /* 0x000000f400a08947 */ /* 0x000fea0003800000 */
.L_x_813:
[----:B------:R-:W-:-:S08]  /*0980*/  NOP ;  /* 0x0000000000007918 */ /* 0x000fd00000000000 */
[----:B------:R-:W0:Y:S02]  /*0990*/  USETMAXREG.TRY_ALLOC.CTAPOOL UP0, 0xa0 ;  /* 0x000000a0000079c8 */ /* 0x000e240008000600 */
[----:B0-----:R-:W-:-:S13]  /*09a0*/  PLOP3.LUT P0, PT, PT, PT, UP0, 0x80, 0x0 ;  /* 0x000000000000781c */ /* 0x001fda0003f0f008 */
[----:B------:R-:W-:Y:S05]  /*09b0*/  @!P0 BRA `(.L_x_813) ;  /* 0xfffffffc00f08947 */ /* 0x000fea000383ffff */
[----:B------:R-:W0:Y:S01]  /*09c0*/  S2UR UR6, SR_CTAID.Y ;  /* 0x00000000000679c3 */ /* 0x000e220000002600 */
[----:B------:R-:W-:Y:S01]  /*09d0*/  LOP3.LUT R0, R2, 0xffffff80, RZ, 0xc0, !PT ;  /* 0xffffff8002007812 */ /* 0x000fe200078ec0ff */
[----:B------:R-:W-:Y:S02]  /*09e0*/  ULDC UR7, c[0x0][0xc50] ;  /* 0x0003140000077ab9 */ /* 0x000fe40000000800 */
[----:B------:R-:W-:-:S04]  /*09f0*/  UISETP.NE.AND UP0, UPT, UR7, 0x1, UPT ;  /* 0x000000010700788c */ /* 0x000fc8000bf05270 */
[----:B------:R-:W-:Y:S08]  /*0a00*/  BAR.ARV 0x8, 0x200 ;  /* 0x0208000000007b1d */ /* 0x000ff00000002000 */
[----:B------:R-:W1:Y:S01]  /*0a10*/  S2UR UR8, SR_CTAID.Z ;  /* 0x00000000000879c3 */ /* 0x000e620000002700 */
[----:B------:R-:W-:Y:S01]  /*0a20*/  ISETP.NE.AND P0, PT, R0, 0x80, PT ;  /* 0x000000800000780c */ /* 0x000fe20003f05270 */
[----:B------:R-:W-:Y:S01]  /*0a30*/  @UP0 ULDC UR4, c[0x0][0xc54] ;  /* 0x0003150000040ab9 */ /* 0x000fe20000000800 */
[----:B------:R-:W-:Y:S01]  /*0a40*/  @UP0 ULDC UR9, c[0x0][0xc58] ;  /* 0x0003160000090ab9 */ /* 0x000fe20000000800 */
[----:B0-----:R-:W-:-:S10]  /*0a50*/  UIMAD.WIDE.U32 UR4, UR6, UR4, URZ ;  /* 0x00000004060472a5 */ /* 0x001fd4000f8e003f */
[----:B------:R-:W-:Y:S06]  /*0a60*/  @!P0 BAR.ARV 0x9, 0x100 ;  /* 0x0244000000008b1d */ /* 0x000fec0000002000 */
[----:B------:R-:W-:Y:S01]  /*0a70*/  UMOV UR36, UR6 ;  /* 0x0000000600247c82 */ /* 0x000fe20008000000 */
[----:B------:R-:W-:Y:S01]  /*0a80*/  @UP0 USHF.R.U32.HI UR36, URZ, UR9, UR5 ;  /* 0x000000093f240299 */ /* 0x000fe20008011605 */
[----:B-1----:R-:W-:-:S03]  /*0a90*/  ISETP.LE.AND P0, PT, RZ, UR8, PT ;  /* 0x00000008ff007c0c */ /* 0x002fc6000bf03270 */
[----:B------:R-:W-:-:S04]  /*0aa0*/  UIADD3 UR4, -UR36, URZ, URZ ;  /* 0x0000003f24047290 */ /* 0x000fc8000fffe13f */
[----:B------:R-:W-:-:S06]  /*0ab0*/  UIMAD UR6, UR7, UR4, UR6 ;  /* 0x00000004070672a4 */ /* 0x000fcc000f8e0206 */
[----:B------:R-:W-:Y:S06]  /*0ac0*/  @!P0 BRA `(.L_x_814) ;  /* 0x0000012c00888947 */ /* 0x000fec0003800000 */
[----:B------:R-:W0:Y:S01]  /*0ad0*/  LDC.64 R6, c[0x0][0x418] ;  /* 0x00010600ff067b82 */ /* 0x000e220000000a00 */
[----:B------:R-:W-:Y:S01]  /*0ae0*/  ULDC UR4, c[0x0][0x448] ;  /* 0x0001120000047ab9 */ /* 0x000fe20000000800 */
[----:B------:R-:W-:Y:S01]  /*0af0*/  VIADD R18, R2, 0xffffff80 ;  /* 0xffffff8002127836 */ /* 0x000fe20000000000 */
[----:B------:R-:W-:-:S03]  /*0b00*/  UISETP.NE.AND UP0, UPT, UR4, 0x1, UPT ;  /* 0x000000010400788c */ /* 0x000fc6000bf05270 */
[----:B------:R-:W-:Y:S02]  /*0b10*/  ULDC.64 UR4, c[0x0][0x9e0] ;  /* 0x0002780000047ab9 */ /* 0x000fe40000000a00 */
[----:B------:R-:W1:Y:S01]  /*0b20*/  LDC R23, c[0x0][0x288] ;  /* 0x0000a200ff177b82 */ /* 0x000e620000000800 */
[----:B------:R-:W-:-:S05]  /*0b30*/  UISETP.GE.AND UP1, UPT, UR5, 0x1, UPT ;  /* 0x000000010500788c */ /* 0x000fca000bf26270 */
[----:B------:R-:W-:Y:S01]  /*0b40*/  @UP0 ULDC UR9, c[0x0][0x44c] ;  /* 0x0001130000090ab9 */ /* 0x000fe20000000800 */
[----:B------:R-:W-:Y:S01]  /*0b50*/  @UP0 ULDC UR11, c[0x0][0x450] ;  /* 0x00011400000b0ab9 */ /* 0x000fe20000000800 */
[----:B------:R-:W2:Y:S01]  /*0b60*/  LDC R16, c[0x0][0x424] ;  /* 0x00010900ff107b82 */ /* 0x000ea20000000800 */
[----:B------:R-:W-:-:S07]  /*0b70*/  PLOP3.LUT P1, PT, PT, PT, UP1, 0x80, 0x0 ;  /* 0x000000000000781c */ /* 0x000fce0003f2f018 */
[----:B------:R-:W3:Y:S01]  /*0b80*/  LDC R5, c[0x0][0x2f0] ;  /* 0x0000bc00ff057b82 */ /* 0x000ee20000000800 */
[----:B0-----:R-:W-:-:S04]  /*0b90*/  ISETP.NE.U32.AND P0, PT, R6, RZ, PT ;  /* 0x000000ff0600720c */ /* 0x001fc80003f05070 */
[----:B------:R-:W-:-:S03]  /*0ba0*/  ISETP.NE.AND.EX P0, PT, R7, RZ, PT, P0 ;  /* 0x000000ff0700720c */ /* 0x000fc60003f05300 */
[----:B------:R-:W0:Y:S01]  /*0bb0*/  S2UR UR40, SR_CTAID.X ;  /* 0x00000000002879c3 */ /* 0x000e220000002500 */
[----:B-1----:R-:W-:Y:S02]  /*0bc0*/  IADD3 R3, -R23, 0x1, RZ ;  /* 0x0000000117037810 */ /* 0x002fe40007ffe1ff */
[----:B--2---:R-:W-:-:S05]  /*0bd0*/  SEL R16, R16, 0x1, P0 ;  /* 0x0000000110107807 */ /* 0x004fca0000000000 */
[----:B---3--:R-:W-:-:S05]  /*0be0*/  IMAD R3, R16, R5, R3 ;  /* 0x0000000510037224 */ /* 0x008fca00078e0203 */
[----:B------:R-:W-:Y:S01]  /*0bf0*/  R2UR UR10, R3 ;  /* 0x00000000030a72ca */ /* 0x000fe200000e0000 */
[----:B0-----:R-:W-:-:S04]  /*0c00*/  UIMAD UR40, UR40, 0xc0, URZ ;  /* 0x000000c0282878a4 */ /* 0x001fc8000f8e023f */
[----:B------:R-:W-:Y:S02]  /*0c10*/  @UP0 UIADD3 UR8, UR40, 0xbf, URZ ;  /* 0x000000bf28080890 */ /* 0x000fe4000fffe03f */
[----:B------:R-:W-:Y:S02]  /*0c20*/  UIADD3 UR7, UR40, 0xbf, URZ ;  /* 0x000000bf28077890 */ /* 0x000fe4000fffe03f */
[----:B------:R-:W-:-:S04]  /*0c30*/  UIMAD.WIDE.U32 UR8, UR8, UR9, URZ ;  /* 0x00000009080872a5 */ /* 0x000fc8000f8e003f */
[----:B------:R-:W-:-:S04]  /*0c40*/  @UP0 USHF.R.U32.HI UR7, URZ, UR11, UR9 ;  /* 0x0000000b3f070299 */ /* 0x000fc80008011609 */
[----:B------:R-:W-:-:S04]  /*0c50*/  UIADD3 UR7, UR10, UR7, URZ ;  /* 0x000000070a077290 */ /* 0x000fc8000fffe03f */
[----:B------:R-:W-:-:S06]  /*0c60*/  UIADD3 UR4, UR7, UR4, URZ ;  /* 0x0000000407047290 */ /* 0x000fcc000fffe03f */
[----:B------:R-:W-:Y:S01]  /*0c70*/  IMAD.U32 R0, RZ, RZ, UR4 ;  /* 0x00000004ff007e24 */ /* 0x000fe2000f8e00ff */
[----:B------:R-:W-:Y:S06]  /*0c80*/  @!P1 BRA `(.L_x_815) ;  /* 0x0000000000409947 */ /* 0x000fec0003800000 */
[----:B------:R-:W-:Y:S01]  /*0c90*/  ISETP.LT.AND P0, PT, RZ, UR7, PT ;  /* 0x00000007ff007c0c */ /* 0x000fe2000bf01270 */
[----:B------:R-:W-:-:S12]  /*0ca0*/  UIADD3 UR4, UR7, -0x1, URZ ;  /* 0xffffffff07047890 */ /* 0x000fd8000fffe03f */
[----:B------:R-:W-:Y:S05]  /*0cb0*/  @P0 BRA `(.L_x_816) ;  /* 0x00000000001c0947 */ /* 0x000fea0003800000 */
[----:B------:R-:W-:Y:S02]  /*0cc0*/  UISETP.NE.AND UP1, UPT, UR5, 0x1, UPT ;  /* 0x000000010500788c */ /* 0x000fe4000bf25270 */
[----:B------:R-:W-:-:S09]  /*0cd0*/  UIADD3 UR4, -UR7, URZ, URZ ;  /* 0x0000003f07047290 */ /* 0x000fd2000fffe13f */
[----:B------:R-:W-:Y:S02]  /*0ce0*/  @UP1 ULDC.64 UR10, c[0x0][0x9e8] ;  /* 0x00027a00000a1ab9 */ /* 0x000fe40000000a00 */
[----:B------:R-:W-:-:S04]  /*0cf0*/  UIMAD.WIDE.U32 UR8, UR4, UR10, URZ ;  /* 0x0000000a040872a5 */ /* 0x000fc8000f8e003f */
[----:B------:R-:W-:-:S04]  /*0d00*/  @UP1 USHF.R.U32.HI UR4, URZ, UR11, UR9 ;  /* 0x0000000b3f041299 */ /* 0x000fc80008011609 */
[----:B------:R-:W-:Y:S01]  /*0d10*/  ULOP3.LUT UR4, URZ, UR4, URZ, 0x33, !UPT ;  /* 0x000000043f047292 */ /* 0x000fe2000f8e333f */
[----:B------:R-:W-:Y:S11]  /*0d20*/  BRA `(.L_x_817) ;  /* 0x0000000000107947 */ /* 0x000ff60003800000 */
.L_x_816:
[----:B------:R-:W-:-:S11]  /*0d30*/  UISETP.NE.AND UP1, UPT, UR5, 0x1, UPT ;  /* 0x000000010500788c */ /* 0x000fd6000bf25270 */
[----:B------:R-:W-:Y:S02]  /*0d40*/  @UP1 ULDC.64 UR10, c[0x0][0x9e8] ;  /* 0x00027a00000a1ab9 */ /* 0x000fe40000000a00 */
[----:B------:R-:W-:-:S04]  /*0d50*/  UIMAD.WIDE.U32 UR8, UR4, UR10, URZ ;  /* 0x0000000a040872a5 */ /* 0x000fc8000f8e003f */
[----:B------:R-:W-:-:S12]  /*0d60*/  @UP1 USHF.R.U32.HI UR4, URZ, UR11, UR9 ;  /* 0x0000000b3f041299 */ /* 0x000fd80008011609 */
.L_x_817:
[----:B------:R-:W-:-:S06]  /*0d70*/  UIMAD UR4, UR4, UR5, UR5 ;  /* 0x00000005040472a4 */ /* 0x000fcc000f8e0205 */
[----:B------:R-:W-:-:S07]  /*0d80*/  VIMNMX R0, R0, UR4, PT ;  /* 0x0000000400007c48 */ /* 0x000fce000bfe0100 */
.L_x_815:
[-C--:B------:R-:W-:Y:S01]  /*0d90*/  IMAD R23, R16, R5.reuse, -R23 ;  /* 0x0000000510177224 */ /* 0x080fe200078e0a17 */
[----:B------:R-:W-:Y:S01]  /*0da0*/  @UP0 ULDC UR8, c[0x0][0x44c] ;  /* 0x0001130000080ab9 */ /* 0x000fe20000000800 */
[----:B------:R-:W-:Y:S01]  /*0db0*/  VIADD R4, R0, 0x7f ;  /* 0x0000007f00047836 */ /* 0x000fe20000000000 */
[----:B------:R-:W-:Y:S01]  /*0dc0*/  UIMAD.WIDE.U32 UR8, UR40, UR8, URZ ;  /* 0x00000008280872a5 */ /* 0x000fe2000f8e003f */
[----:B------:R-:W-:Y:S01]  /*0dd0*/  IMAD R0, R16, R5, 0x7f ;  /* 0x0000007f10007424 */ /* 0x000fe200078e0205 */
[----:B------:R-:W-:Y:S01]  /*0de0*/  R2UR UR7, R23 ;  /* 0x00000000170772ca */ /* 0x000fe200000e0000 */
[----:B------:R-:W-:Y:S01]  /*0df0*/  @UP0 ULDC UR10, c[0x0][0x450] ;  /* 0x00011400000a0ab9 */ /* 0x000fe20000000800 */
[----:B------:R-:W-:Y:S01]  /*0e00*/  UMOV UR4, UR40 ;  /* 0x0000002800047c82 */ /* 0x000fe20008000000 */
[----:B------:R-:W-:Y:S01]  /*0e10*/  SHF.R.S32.HI R5, RZ, 0x1f, R4 ;  /* 0x0000001fff057819 */ /* 0x000fe20000011404 */
[----:B------:R-:W-:Y:S01]  /*0e20*/  @UP0 USHF.R.U32.HI UR4, URZ, UR10, UR9 ;  /* 0x0000000a3f040299 */ /* 0x000fe20008011609 */
[----:B------:R-:W-:-:S02]  /*0e30*/  SHF.R.S32.HI R3, RZ, 0x1f, R0 ;  /* 0x0000001fff037819 */ /* 0x000fc40000011400 */
[----:B------:R-:W-:Y:S02]  /*0e40*/  LEA.HI R5, R5, R4, RZ, 0x7 ;  /* 0x0000000405057211 */ /* 0x000fe400078f38ff */
[----:B------:R-:W-:Y:S02]  /*0e50*/  LEA.HI R3, R3, R0, RZ, 0x7 ;  /* 0x0000000003037211 */ /* 0x000fe400078f38ff */
[----:B------:R-:W-:Y:S02]  /*0e60*/  SHF.R.S32.HI R0, RZ, 0x7, R5 ;  /* 0x00000007ff007819 */ /* 0x000fe40000011405 */
[----:B------:R-:W-:Y:S01]  /*0e70*/  UIADD3 UR4, UR7, UR4, URZ ;  /* 0x0000000407047290 */ /* 0x000fe2000fffe03f */
[----:B------:R-:W-:Y:S02]  /*0e80*/  SHF.R.S32.HI R3, RZ, 0x7, R3 ;  /* 0x00000007ff037819 */ /* 0x000fe40000011403 */
[----:B------:R-:W-:Y:S02]  /*0e90*/  ULDC UR7, c[0x0][0x9dc] ;  /* 0x0002770000077ab9 */ /* 0x000fe40000000800 */
[----:B------:R-:W-:Y:S01]  /*0ea0*/  UIADD3 UR7, UR4, -UR7, URZ ;  /* 0x8000000704077290 */ /* 0x000fe2000fffe03f */
[----:B------:R-:W-:Y:S01]  /*0eb0*/  VIMNMX R22, R3, R0, PT ;  /* 0x0000000003167248 */ /* 0x000fe20003fe0100 */
[----:B------:R-:W-:Y:S10]  /*0ec0*/  @!P1 BRA `(.L_x_818) ;  /* 0x0000000000449947 */ /* 0x000ff40003800000 */
[----:B------:R-:W-:-:S06]  /*0ed0*/  UISETP.GT.AND UP0, UPT, UR4, -0x1, UPT ;  /* 0xffffffff0400788c */ /* 0x000fcc000bf04270 */
[----:B------:R-:W-:-:S13]  /*0ee0*/  PLOP3.LUT P0, PT, PT, PT, UP0, 0x80, 0x0 ;  /* 0x000000000000781c */ /* 0x000fda0003f0f008 */
[----:B------:R-:W-:Y:S05]  /*0ef0*/  @P0 BRA `(.L_x_819) ;  /* 0x00000000001c0947 */ /* 0x000fea0003800000 */
[----:B------:R-:W-:Y:S02]  /*0f00*/  UISETP.NE.AND UP0, UPT, UR5, 0x1, UPT ;  /* 0x000000010500788c */ /* 0x000fe4000bf05270 */
[----:B------:R-:W-:-:S09]  /*0f10*/  ULOP3.LUT UR4, URZ, UR4, URZ, 0x33, !UPT ;  /* 0x000000043f047292 */ /* 0x000fd2000f8e333f */
[----:B------:R-:W-:Y:S02]  /*0f20*/  @UP0 ULDC.64 UR10, c[0x0][0x9e8] ;  /* 0x00027a00000a0ab9 */ /* 0x000fe40000000a00 */
[----:B------:R-:W-:-:S04]  /*0f30*/  UIMAD.WIDE.U32 UR8, UR4, UR10, URZ ;  /* 0x0000000a040872a5 */ /* 0x000fc8000f8e003f */
[----:B------:R-:W-:-:S04]  /*0f40*/  @UP0 USHF.R.U32.HI UR4, URZ, UR11, UR9 ;  /* 0x0000000b3f040299 */ /* 0x000fc80008011609 */
[----:B------:R-:W-:Y:S01]  /*0f50*/  ULOP3.LUT UR4, URZ, UR4, URZ, 0x33, !UPT ;  /* 0x000000043f047292 */ /* 0x000fe2000f8e333f */
[----:B------:R-:W-:Y:S11]  /*0f60*/  BRA `(.L_x_820) ;  /* 0x0000000000107947 */ /* 0x000ff60003800000 */
.L_x_819:
[----:B------:R-:W-:-:S11]  /*0f70*/  UISETP.NE.AND UP0, UPT, UR5, 0x1, UPT ;  /* 0x000000010500788c */ /* 0x000fd6000bf05270 */
[----:B------:R-:W-:Y:S02]  /*0f80*/  @UP0 ULDC.64 UR10, c[0x0][0x9e8] ;  /* 0x00027a00000a0ab9 */ /* 0x000fe40000000a00 */
[----:B------:R-:W-:-:S04]  /*0f90*/  UIMAD.WIDE.U32 UR8, UR4, UR10, URZ ;  /* 0x0000000a040872a5 */ /* 0x000fc8000f8e003f */
[----:B------:R-:W-:-:S12]  /*0fa0*/  @UP0 USHF.R.U32.HI UR4, URZ, UR11, UR9 ;  /* 0x0000000b3f040299 */ /* 0x000fd80008011609 */
.L_x_820:
[----:B------:R-:W-:-:S04]  /*0fb0*/  UIMAD UR4, UR4, UR5, URZ ;  /* 0x00000005040472a4 */ /* 0x000fc8000f8e023f */
[----:B------:R-:W-:-:S04]  /*0fc0*/  UISETP.LT.AND UP0, UPT, UR7, UR4, UPT ;  /* 0x000000040700728c */ /* 0x000fc8000bf01270 */
[----:B------:R-:W-:-:S12]  /*0fd0*/  USEL UR7, UR7, UR4, !UP0 ;  /* 0x0000000407077287 */ /* 0x000fd8000c000000 */
.L_x_818:
[----:B------:R-:W-:Y:S02]  /*0fe0*/  USHF.R.S32.HI UR4, URZ, 0x1f, UR7 ;  /* 0x0000001f3f047899 */ /* 0x000fe40008011407 */
[----:B------:R-:W-:Y:S02]  /*0ff0*/  USHF.R.U32.HI UR10, URZ, 0x10, UR6 ;  /* 0x000000103f0a7899 */ /* 0x000fe40008011606 */
[----:B------:R-:W-:Y:S02]  /*1000*/  ULEA.HI UR4, UR4, UR7, URZ, 0x7 ;  /* 0x0000000704047291 */ /* 0x000fe4000f8f383f */
[----:B------:R-:W-:Y:S02]  /*1010*/  ULOP3.LUT UR37, UR6, 0xffff, URZ, 0xc0, !UPT ;  /* 0x0000ffff06257892 */ /* 0x000fe4000f8ec03f */
[----:B------:R-:W-:-:S04]  /*1020*/  USHF.R.S32.HI UR4, URZ, 0x7, UR4 ;  /* 0x000000073f047899 */ /* 0x000fc80008011404 */
[----:B------:R-:W-:-:S04]  /*1030*/  UISETP.LT.AND UP0, UPT, URZ, UR4, UPT ;  /* 0x000000043f00728c */ /* 0x000fc8000bf01270 */
[----:B------:R-:W-:Y:S02]  /*1040*/  USEL UR9, URZ, UR4, !UP0 ;  /* 0x000000043f097287 */ /* 0x000fe4000c000000 */
[----:B------:R-:W-:Y:S01]  /*1050*/  UISETP.NE.AND UP0, UPT, UR10, URZ, UPT ;  /* 0x0000003f0a00728c */ /* 0x000fe2000bf05270 */
[----:B------:R-:W-:-:S03]  /*1060*/  UMOV UR4, URZ ;  /* 0x0000003f00047c82 */ /* 0x000fc60008000000 */
[----:B------:R-:W-:-:S07]  /*1070*/  ISETP.GT.AND P0, PT, R22, UR9, PT ;  /* 0x0000000916007c0c */ /* 0x000fce000bf04270 */
[----:B------:R-:W-:-:S06]  /*1080*/  @!UP0 ULDC UR10, c[0x0][0x9f0] ;  /* 0x00027c00000a8ab9 */ /* 0x000fcc0000000800 */
[----:B------:R-:W-:Y:S05]  /*1090*/  @!P0 BRA `(.L_x_821) ;  /* 0x00000000008c8947 */ /* 0x000fea0003800000 */
[----:B------:R-:W-:Y:S01]  /*10a0*/  IMAD.U32 R5, RZ, RZ, UR10 ;  /* 0x0000000aff057e24 */ /* 0x000fe2000f8e00ff */
[----:B------:R-:W-:-:S04]  /*10b0*/  UMOV UR4, URZ ;  /* 0x0000003f00047c82 */ /* 0x000fc80008000000 */
[----:B------:R-:W-:-:S04]  /*10c0*/  IABS R0, R5 ;  /* 0x0000000500007213 */ /* 0x000fc80000000000 */
[----:B------:R-:W-:Y:S02]  /*10d0*/  R2UR UR11, R0 ;  /* 0x00000000000b72ca */ /* 0x000fe400000e0000 */
[----:B------:R-:W-:Y:S02]  /*10e0*/  IADD3 R0, R5, -0x1, R22 ;  /* 0xffffffff05007810 */ /* 0x000fe40007ffe016 */
[----:B------:R-:W-:Y:S02]  /*10f0*/  IABS R5, R5 ;  /* 0x0000000500057213 */ /* 0x000fe40000000000 */
[----:B------:R-:W-:-:S03]  /*1100*/  R2UR UR6, R0 ;  /* 0x00000000000672ca */ /* 0x000fc600000e0000 */
[----:B------:R-:W-:-:S04]  /*1110*/  IMAD.MOV R5, RZ, RZ, -R5 ;  /* 0x000000ffff057224 */ /* 0x000fc800078e0a05 */
[----:B------:R-:W0:Y:S06]  /*1120*/  I2F.RP R3, UR11 ;  /* 0x0000000b00037d06 */ /* 0x000e2c0008209400 */
[----:B------:R-:W-:-:S06]  /*1130*/  UIADD3 UR6, -UR9, UR6, URZ ;  /* 0x0000000609067290 */ /* 0x000fcc000fffe13f */
[----:B------:R-:W-:Y:S01]  /*1140*/  IMAD.U32 R0, RZ, RZ, UR6 ;  /* 0x00000006ff007e24 */ /* 0x000fe2000f8e00ff */
[----:B------:R-:W-:Y:S01]  /*1150*/  ULOP3.LUT UR6, UR6, UR10, URZ, 0x3c, !UPT ;  /* 0x0000000a06067292 */ /* 0x000fe2000f8e3c3f */
[----:B0-----:R-:W0:Y:S03]  /*1160*/  MUFU.RCP R3, R3 ;  /* 0x0000000300037308 */ /* 0x001e260000001000 */
[----:B------:R-:W-:-:S04]  /*1170*/  IABS R0, R0 ;  /* 0x0000000000007213 */ /* 0x000fc80000000000 */
[----:B------:R-:W-:Y:S01]  /*1180*/  R2UR UR8, R0 ;  /* 0x00000000000872ca */ /* 0x000fe200000e0000 */
[----:B------:R-:W-:Y:S02]  /*1190*/  IMAD.MOV.U32 R0, RZ, RZ, R5 ;  /* 0x000000ffff007224 */ /* 0x000fe400078e0005 */
[----:B0-----:R-:W-:-:S06]  /*11a0*/  VIADD R4, R3, 0xffffffe ;  /* 0x0ffffffe03047836 */ /* 0x001fcc0000000000 */
[----:B------:R-:W0:Y:S02]  /*11b0*/  F2I.FTZ.U32.TRUNC.NTZ R4, R4 ;  /* 0x0000000400047305 */ /* 0x000e24000021f000 */
[----:B0-----:R-:W-:-:S13]  /*11c0*/  R2UR UR5, R4 ;  /* 0x00000000040572ca */ /* 0x001fda00000e0000 */
[----:B------:R-:W-:-:S04]  /*11d0*/  UIADD3 UR7, URZ, -UR5, URZ ;  /* 0x800000053f077290 */ /* 0x000fc8000fffe03f */
[----:B------:R-:W-:-:S04]  /*11e0*/  UIMAD UR7, UR7, UR11, URZ ;  /* 0x0000000b070772a4 */ /* 0x000fc8000f8e023f */
[----:B------:R-:W-:-:S03]  /*11f0*/  UIMAD.WIDE.U32 UR4, UR5, UR7, UR4 ;  /* 0x00000007050472a5 */ /* 0x000fc6000f8e0004 */
[----:B------:R-:W-:Y:S01]  /*1200*/  R2UR UR7, R0 ;  /* 0x00000000000772ca */ /* 0x000fe200000e0000 */
[----:B------:R-:W-:-:S12]  /*1210*/  UIMAD.WIDE.U32 UR4, UR5, UR8, URZ ;  /* 0x00000008050472a5 */ /* 0x000fd8000f8e003f */
[----:B------:R-:W-:-:S04]  /*1220*/  UIMAD UR4, UR5, UR7, UR8 ;  /* 0x00000007050472a4 */ /* 0x000fc8000f8e0208 */
[----:B------:R-:W-:-:S11]  /*1230*/  UISETP.GT.U32.AND UP1, UPT, UR11, UR4, UPT ;  /* 0x000000040b00728c */ /* 0x000fd6000bf24070 */
[----:B------:R-:W-:Y:S02]  /*1240*/  @!UP1 UIADD3 UR4, UR4, -UR11, URZ ;  /* 0x8000000b04049290 */ /* 0x000fe4000fffe03f */
[----:B------:R-:W-:Y:S02]  /*1250*/  @!UP1 UIADD3 UR5, UR5, 0x1, URZ ;  /* 0x0000000105059890 */ /* 0x000fe4000fffe03f */
[----:B------:R-:W-:Y:S02]  /*1260*/  UISETP.GE.U32.AND UP0, UPT, UR4, UR11, UPT ;  /* 0x0000000b0400728c */ /* 0x000fe4000bf06070 */
[----:B------:R-:W-:-:S09]  /*1270*/  UISETP.GE.AND UP1, UPT, UR6, URZ, UPT ;  /* 0x0000003f0600728c */ /* 0x000fd2000bf26270 */
[----:B------:R-:W-:Y:S02]  /*1280*/  @UP0 UIADD3 UR5, UR5, 0x1, URZ ;  /* 0x0000000105050890 */ /* 0x000fe4000fffe03f */
[----:B------:R-:W-:-:S05]  /*1290*/  UISETP.NE.AND UP0, UPT, UR10, URZ, UPT ;  /* 0x0000003f0a00728c */ /* 0x000fca000bf05270 */
[----:B------:R-:W-:Y:S02]  /*12a0*/  UMOV UR4, UR5 ;  /* 0x0000000500047c82 */ /* 0x000fe40008000000 */
[----:B------:R-:W-:-:S04]  /*12b0*/  @!UP1 UIADD3 UR4, -UR4, URZ, URZ ;  /* 0x0000003f04049290 */ /* 0x000fc8000fffe13f */
[----:B------:R-:W-:-:S12]  /*12c0*/  @!UP0 ULOP3.LUT UR4, URZ, UR10, URZ, 0x33, !UPT ;  /* 0x0000000a3f048292 */ /* 0x000fd8000f8e333f */
.L_x_821:
[----:B------:R-:W-:Y:S02]  /*12d0*/  UIMAD UR37, UR37, UR4, UR9 ;  /* 0x00000004252572a4 */ /* 0x000fe4000f8e0209 */
[----:B------:R-:W-:Y:S01]  /*12e0*/  IMAD.U32 R3, RZ, RZ, UR4 ;  /* 0x00000004ff037e24 */ /* 0x000fe2000f8e00ff */
[----:B------:R-:W-:Y:S01]  /*12f0*/  PLOP3.LUT P0, PT, PT, PT, PT, 0x80, 0x0 ;  /* 0x000000000000781c */ /* 0x000fe20003f0f070 */
[----:B------:R-:W-:Y:S01]  /*1300*/  IMAD.MOV.U32 R0, RZ, RZ, RZ ;  /* 0x000000ffff007224 */ /* 0x000fe200078e00ff */
[----:B------:R-:W-:Y:S02]  /*1310*/  CS2R R118, SRZ ;  /* 0x0000000000767805 */ /* 0x000fe4000001ff00 */
[----:B------:R-:W-:Y:S02]  /*1320*/  CS2R R116, SRZ ;  /* 0x0000000000747805 */ /* 0x000fe4000001ff00 */
[----:B------:R-:W-:Y:S01]  /*1330*/  VIADDMNMX R22, R3, UR37, R22, PT ;  /* 0x0000002503167c46 */ /* 0x000fe2000b800116 */
[----:B------:R-:W-:Y:S01]  /*1340*/  IMAD.MOV.U32 R3, RZ, RZ, RZ ;  /* 0x000000ffff037224 */ /* 0x000fe200078e00ff */
[----:B------:R-:W-:-:S02]  /*1350*/  CS2R R114, SRZ ;  /* 0x0000000000727805 */ /* 0x000fc4000001ff00 */
[----:B------:R-:W-:Y:S02]  /*1360*/  CS2R R112, SRZ ;  /* 0x0000000000707805 */ /* 0x000fe4000001ff00 */
[----:B------:R-:W-:Y:S02]  /*1370*/  ISETP.GT.AND P1, PT, R22, UR37, PT ;  /* 0x0000002516007c0c */ /* 0x000fe4000bf24270 */
        /* <DEDUP_REMOVED lines=12> */
[----:B------:R-:W-:Y:S06]  /*1440*/  @!P1 BRA `(.L_x_822) ;  /* 0x000000d800349947 */ /* 0x000fec0003800000 */
[----:B------:R-:W-:Y:S01]  /*1450*/  SHF.R.S32.HI R91, RZ, 0x1f, R18 ;  /* 0x0000001fff5b7819 */ /* 0x000fe20000011412 */
[----:B------:R-:W0:Y:S01]  /*1460*/  S2UR UR6, SR_CgaCtaId ;  /* 0x00000000000679c3 */ /* 0x000e220000008800 */
[----:B------:R-:W-:Y:S02]  /*1470*/  UMOV UR38, 0x400 ;  /* 0x0000040000267882 */ /* 0x000fe40000000000 */
[----:B------:R-:W-:-:S04]  /*1480*/  LEA.HI R89, R91, R18, RZ, 0x7 ;  /* 0x000000125b597211 */ /* 0x000fc800078f38ff */
[----:B------:R-:W-:-:S05]  /*1490*/  SHF.R.S32.HI R88, RZ, 0x7, R89 ;  /* 0x00000007ff587819 */ /* 0x000fca0000011459 */
[----:B------:R-:W1:Y:S01]  /*14a0*/  SHFL.IDX PT, R0, R88, RZ, 0x1f ;  /* 0x00001fff58007589 */ /* 0x000e6200000e0000 */
[----:B0-----:R-:W-:Y:S01]  /*14b0*/  ULEA UR38, UR6, UR38, 0x18 ;  /* 0x0000002606267291 */ /* 0x001fe2000f8ec03f */
[----:B-1----:R-:W-:-:S13]  /*14c0*/  R2UR UR39, R0 ;  /* 0x00000000002772ca */ /* 0x002fda00000e0000 */
[----:B------:R-:W-:Y:S02]  /*14d0*/  UIMAD.WIDE UR4, UR39, 0x55555556, URZ ;  /* 0x55555556270478a5 */ /* 0x000fe4000f8e023f */
[----:B------:R-:W-:Y:S02]  /*14e0*/  UIADD3 UR4, UR38, 0x8400, URZ ;  /* 0x0000840026047890 */ /* 0x000fe4000fffe03f */
[----:B------:R-:W-:Y:S02]  /*14f0*/  ULEA.HI UR5, UR5, UR5, URZ, 0x1 ;  /* 0x0000000505057291 */ /* 0x000fe4000f8f083f */
[----:B------:R-:W-:Y:S02]  /*1500*/  ULOP3.LUT UP0, URZ, UR4, 0x3ff, URZ, 0xc0, !UPT ;  /* 0x000003ff043f7892 */ /* 0x000fe4000f80c03f */
[----:B------:R-:W-:-:S04]  /*1510*/  UIMAD UR5, UR5, -0x3, UR39 ;  /* 0xfffffffd050578a4 */ /* 0x000fc8000f8e0227 */
[----:B------:R-:W-:Y:S01]  /*1520*/  PLOP3.LUT P0, PT, PT, PT, UP0, 0x80, 0x0 ;  /* 0x000000000000781c */ /* 0x000fe20003f0f008 */
[----:B------:R-:W-:-:S04]  /*1530*/  ULEA UR5, UR5, UR4, 0xd ;  /* 0x0000000405057291 */ /* 0x000fc8000f8e683f */
[----:B------:R-:W-:-:S04]  /*1540*/  USHF.R.U32.HI UR5, URZ, 0x4, UR5 ;  /* 0x000000043f057899 */ /* 0x000fc80008011605 */
[----:B------:R-:W-:-:S04]  /*1550*/  ULOP3.LUT UR41, UR5, 0x3fff, URZ, 0xc0, !UPT ;  /* 0x00003fff05297892 */ /* 0x000fc8000f8ec03f */
[----:B------:R-:W-:Y:S08]  /*1560*/  @!P0 BRA `(.L_x_823) ;  /* 0x0000000000408947 */ /* 0x000ff00003800000 */
[----:B------:R-:W-:Y:S01]  /*1570*/  MOV R0, 0x0 ;  /* 0x0000000000007802 */ /* 0x000fe20000000f00 */
[----:B------:R-:W-:Y:S01]  /*1580*/  ULDC.64 UR4, c[0x4][0xa8] ;  /* 0x01002a0000047ab9 */ /* 0x000fe20000000a00 */
[----:B------:R-:W-:Y:S01]  /*1590*/  ULDC.64 UR6, c[0x4][0x28] ;  /* 0x01000a0000067ab9 */ /* 0x000fe20000000a00 */
[----:B------:R-:W-:Y:S01]  /*15a0*/  IMAD.U32 R4, RZ, RZ, UR4 ;  /* 0x00000004ff047e24 */ /* 0x000fe2000f8e00ff */
[----:B------:R0:W1:Y:S01]  /*15b0*/  LDC.64 R14, c[0x4][R0] ;  /* 0x01000000000e7b82 */ /* 0x0000620000000a00 */
[----:B------:R-:W-:Y:S01]  /*15c0*/  IMAD.U32 R5, RZ, RZ, UR5 ;  /* 0x00000005ff057e24 */ /* 0x000fe2000f8e00ff */
[----:B------:R-:W-:Y:S01]  /*15d0*/  ULDC.64 UR4, c[0x4][0xb0] ;  /* 0x01002c0000047ab9 */ /* 0x000fe20000000a00 */
        /* <DEDUP_REMOVED lines=9> */
.L_x_823:
[----:B------:R-:W-:-:S04]  /*1670*/  SHF.L.U32 R0, RZ, 0x1f, RZ ;  /* 0x0000001fff007819 */ /* 0x000fc800000006ff */
[----:B------:R-:W0:Y:S02]  /*1680*/  SYNCS.PHASECHK.TRANS64.TRYWAIT P0, [UR38+0x16800], R0 ;  /* 0x01680000ff0075a7 */ /* 0x000e240008000166 */
[----:B0-----:R-:W-:Y:S05]  /*1690*/  @!P0 BRA `(.L_x_824) ;  /* 0x00000120009c8947 */ /* 0x001fea0003800000 */
.L_x_975:
[----:B------:R-:W-:-:S06]  /*16a0*/  ULOP3.LUT UR4, UR45, 0x1, URZ, 0xfc, !UPT ;  /* 0x000000012d047892 */ /* 0x000fcc000f8efc3f */
[----:B0-----:R-:W-:-:S05]  /*16b0*/  IMAD.U32 R3, RZ, RZ, UR4 ;  /* 0x00000004ff037e24 */ /* 0x001fca000f8e00ff */
[----:B------:R-:W-:-:S13]  /*16c0*/  ISETP.NE.AND P0, PT, R3, 0x3, PT ;  /* 0x000000030300780c */ /* 0x000fda0003f05270 */
[----:B------:R-:W-:Y:S05]  /*16d0*/  @!P0 BRA `(.L_x_825) ;  /* 0x0000000000048947 */ /* 0x000fea0003800000 */
[----:B------:R-:W-:Y:S01]  /*16e0*/  BPT.TRAP 0x1 ;  /* 0x000000040000795c */ /* 0x000fe20000300000 */
.L_x_825:
[----:B------:R0:W1:Y:S01]  /*16f0*/  SYNCS.PHASECHK.TRANS64.TRYWAIT P2, [UR38+0x16830], R0 ;  /* 0x01683000ff0075a7 */ /* 0x0000620008040166 */
[----:B------:R-:W-:Y:S05]  /*1700*/  @!P0 BRA `(.L_x_826) ;  /* 0x0000000000048947 */ /* 0x000fea0003800000 */
[----:B------:R-:W-:Y:S01]  /*1710*/  BPT.TRAP 0x1 ;  /* 0x000000040000795c */ /* 0x000fe20000300000 */
.L_x_826:
[----:B------:R-:W-:Y:S01]  /*1720*/  IMAD.U32 R8, RZ, RZ, UR41 ;  /* 0x00000029ff087e24 */ /* 0x000fe2000f8e00ff */
[----:B------:R-:W-:-:S04]  /*1730*/  ISETP.NE.AND P1, PT, R19, RZ, PT ;  /* 0x000000ff1300720c */ /* 0x000fc80003f25270 */
[----:B------:R-:W-:Y:S01]  /*1740*/  LOP3.LUT R8, R8, 0x10000, RZ, 0xfc, !PT ;  /* 0x0001000008087812 */ /* 0x000fe200078efcff */
[----:B-1----:R-:W-:Y:S08]  /*1750*/  @P2 BRA `(.L_x_827) ;  /* 0x0000000000082947 */ /* 0x002ff00003800000 */
[----:B------:R-:W1:Y:S02]  /*1760*/  SYNCS.PHASECHK.TRANS64.TRYWAIT P2, [UR38+0x16830], R0 ;  /* 0x01683000ff0075a7 */ /* 0x000e640008040166 */
[----:B-1----:R-:W-:Y:S05]  /*1770*/  @!P2 BRA `(.L_x_828) ;  /* 0x00000120007ca947 */ /* 0x002fea0003800000 */
.L_x_827:
[----:B------:R-:W-:Y:S05]  /*1780*/  WARPSYNC.ALL ;  /* 0x0000000000007948 */ /* 0x000fea0003800000 */
[----:B------:R-:W-:Y:S01]  /*1790*/  IMAD.MOV.U32 R9, RZ, RZ, 0x40000040 ;  /* 0x40000040ff097424 */ /* 0x000fe200078e00ff */
[----:B------:R-:W-:Y:S01]  /*17a0*/  UIADD3 UR4, UR38, 0xe400, URZ ;  /* 0x0000e40026047890 */ /* 0x000fe2000fffe03f */
[----:B------:R-:W-:Y:S01]  /*17b0*/  R2UR UR8, R8 ;  /* 0x00000000080872ca */ /* 0x000fe200000e0000 */
[----:B------:R-:W-:Y:S02]  /*17c0*/  WARPGROUP.ARRIVE ;  /* 0x00000000000079c5 */ /* 0x000fe40000000000 */
[----:B------:R-:W-:Y:S01]  /*17d0*/  R2UR UR9, R9 ;  /* 0x00000000090972ca */ /* 0x000fe200000e0000 */
[----:B------:R-:W-:Y:S01]  /*17e0*/  USHF.R.U32.HI UR4, URZ, 0x4, UR4 ;  /* 0x000000043f047899 */ /* 0x000fe20008011604 */
[----:B------:R-:W-:Y:S01]  /*17f0*/  LOP3.LUT R89, R89, 0xffffff80, RZ, 0xc0, !PT ;  /* 0xffffff8059597812 */ /* 0x000fe200078ec0ff */
[----:B------:R-:W-:Y:S01]  /*1800*/  UMOV UR11, 0x40000040 ;  /* 0x40000040000b7882 */ /* 0x000fe20000000000 */
[----:B------:R-:W-:Y:S01]  /*1810*/  UMOV UR13, 0x40000040 ;  /* 0x40000040000d7882 */ /* 0x000fe20000000000 */
[----:B------:R-:W-:Y:S01]  /*1820*/  ULOP3.LUT UR4, UR4, 0x3fff, URZ, 0xc0, !UPT ;  /* 0x00003fff04047892 */ /* 0x000fe2000f8ec03f */
[----:B------:R-:W-:Y:S01]  /*1830*/  LEA.HI R91, R91, R18, RZ, 0x2 ;  /* 0x000000125b5b7211 */ /* 0x000fe200078f10ff */
[----:B------:R-:W-:Y:S01]  /*1840*/  UMOV UR15, 0x40000040 ;  /* 0x40000040000f7882 */ /* 0x000fe20000000000 */
[----:B------:R-:W-:Y:S01]  /*1850*/  UMOV UR17, 0x40000040 ;  /* 0x4000004000117882 */ /* 0x000fe20000000000 */
[----:B------:R-:W-:Y:S01]  /*1860*/  ULOP3.LUT UR24, UR4, 0x10000, URZ, 0xfc, !UPT ;  /* 0x0001000004187892 */ /* 0x000fe2000f8efc3f */
[----:B------:R-:W-:Y:S01]  /*1870*/  IMAD.IADD R89, R18, 0x1, -R89 ;  /* 0x0000000112597824 */ /* 0x000fe200078e0a59 */
[----:B------:R-:W-:Y:S01]  /*1880*/  UMOV UR19, 0x40000040 ;  /* 0x4000004000137882 */ /* 0x000fe20000000000 */
[----:B------:R-:W-:Y:S01]  /*1890*/  LOP3.LUT R91, R91, 0xfffffffc, RZ, 0xc0, !PT ;  /* 0xfffffffc5b5b7812 */ /* 0x000fe200078ec0ff */
[----:B------:R-:W-:Y:S01]  /*18a0*/  UIADD3 UR14, UR24, 0x2, URZ ;  /* 0x00000002180e7890 */ /* 0x000fe2000fffe03f */
[----:B-1----:R-:W-:Y:S01]  /*18b0*/  IMAD.HI R3, R88, 0x55555556, RZ ;  /* 0x5555555658037827 */ /* 0x002fe200078e02ff */
[----:B------:R-:W-:Y:S01]  /*18c0*/  UIADD3 UR18, UR24, 0x4, URZ ;  /* 0x0000000418127890 */ /* 0x000fe2000fffe03f */
[----:B0-----:R-:W-:Y:S01]  /*18d0*/  SHF.R.S32.HI R0, RZ, 0x1f, R89 ;  /* 0x0000001fff007819 */ /* 0x001fe20000011459 */
[----:B------:R-:W-:Y:S01]  /*18e0*/  UMOV UR10, UR24 ;  /* 0x00000018000a7c82 */ /* 0x000fe20008000000 */
[----:B------:R-:W-:Y:S01]  /*18f0*/  ULDC UR6, c[0x0][0x9d8] ;  /* 0x0002760000067ab9 */ /* 0x000fe20000000800 */
[----:B------:R-:W-:Y:S01]  /*1900*/  HGMMA.64x128x16.F32 R24, gdesc[UR8], RZ, !UPT, gsb0 ;  /* 0x01e00000081879f0 */ /* 0x000fe2000c0008ff */
[----:B------:R-:W-:Y:S01]  /*1910*/  R2UR UR8, R8 ;  /* 0x00000000080872ca */ /* 0x000fe200000e0000 */
[----:B------:R-:W-:Y:S01]  /*1920*/  UIADD3 UR10, UR24, 0x6, URZ ;  /* 0x00000006180a7890 */ /* 0x000fe2000fffe03f */
[----:B------:R-:W-:Y:S01]  /*1930*/  IMAD.IADD R91, R18, 0x1, -R91 ;  /* 0x00000001125b7824 */ /* 0x000fe200078e0a5b */
[----:B------:R-:W-:Y:S01]  /*1940*/  UMOV UR9, 0x40000040 ;  /* 0x4000004000097882 */ /* 0x000fe20000000000 */
[----:B------:R-:W-:Y:S01]  /*1950*/  UMOV UR11, 0x40000040 ;  /* 0x40000040000b7882 */ /* 0x000fe20000000000 */
[----:B------:R-:W-:Y:S01]  /*1960*/  LEA.HI R18, R0, R89, RZ, 0x2 ;  /* 0x0000005900127211 */ /* 0x000fe200078f10ff */
[----:B------:R-:W-:Y:S01]  /*1970*/  ULDC UR4, c[0x0][0x448] ;  /* 0x0001120000047ab9 */ /* 0x000fe20000000800 */
[----:B------:R-:W-:Y:S01]  /*1980*/  ULDC UR27, c[0x0][0x2f0] ;  /* 0x0000bc00001b7ab9 */ /* 0x000fe20000000800 */
[----:B------:R-:W-:Y:S01]  /*1990*/  UISETP.NE.AND UP0, UPT, UR4, 0x1, UPT ;  /* 0x000000010400788c */ /* 0x000fe2000bf05270 */
[----:B------:R-:W-:Y:S01]  /*19a0*/  ULDC UR7, c[0x0][0x288] ;  /* 0x0000a20000077ab9 */ /* 0x000fe20000000800 */
[----:B------:R-:W-:-:S03]  /*19b0*/  ULDC UR25, c[0x0][0x9dc] ;  /* 0x0002770000197ab9 */ /* 0x000fc60000000800 */
[----:B------:R-:W-:Y:S01]  /*19c0*/  UIADD3 UR12, UR8, 0x2, URZ ;  /* 0x00000002080c7890 */ /* 0x000fe2000fffe03f */
[----:B------:R-:W-:Y:S01]  /*19d0*/  PLOP3.LUT P2, PT, PT, PT, UP0, 0x80, 0x0 ;  /* 0x000000000000781c */ /* 0x000fe20003f4f008 */
[----:B------:R-:W-:Y:S01]  /*19e0*/  UIADD3 UR16, UR8, 0x4, URZ ;  /* 0x0000000408107890 */ /* 0x000fe2000fffe03f */
[----:B------:R-:W-:Y:S01]  /*19f0*/  PLOP3.LUT P3, PT, PT, PT, UP0, 0x80, 0x0 ;  /* 0x000000000000781c */ /* 0x000fe20003f6f008 */
[----:B------:R-:W-:Y:S02]  /*1a00*/  UIADD3 UR8, UR8, 0x6, URZ ;  /* 0x0000000608087890 */ /* 0x000fe4000fffe03f */
[----:B------:R-:W-:Y:S01]  /*1a10*/  @UP0 ULDC UR4, c[0x0][0x44c] ;  /* 0x0001130000040ab9 */ /* 0x000fe20000000800 */
[----:B------:R-:W-:Y:S01]  /*1a20*/  ULOP3.LUT UR25, URZ, UR25, URZ, 0x33, !UPT ;  /* 0x000000193f197292 */ /* 0x000fe2000f8e333f */
[----:B------:R-:W-:Y:S02]  /*1a30*/  WARPGROUP.DEPBAR.LE gsb0, 0x0 ;  /* 0x00008000000079c5 */ /* 0x000fe40000010000 */
[----:B------:R-:W-:-:S06]  /*1a40*/  WARPGROUP.ARRIVE ;  /* 0x00000000000079c5 */ /* 0x000fcc0000000000 */
[----:B------:R-:W-:Y:S03]  /*1a50*/  HGMMA.64x128x16.F32 R24, gdesc[UR12], R24, gsb0 ;  /* 0x01e000000c1879f0 */ /* 0x000fe60008000818 */
[----:B------:R-:W-:Y:S02]  /*1a60*/  WARPGROUP.DEPBAR.LE gsb0, 0x0 ;  /* 0x00008000000079c5 */ /* 0x000fe40000010000 */
[----:B------:R-:W-:-:S07]  /*1a70*/  WARPGROUP.ARRIVE ;  /* 0x00000000000079c5 */ /* 0x000fce0000000000 */
[----:B------:R-:W-:Y:S03]  /*1a80*/  HGMMA.64x128x16.F32 R24, gdesc[UR16], R24, gsb0 ;  /* 0x01e00000101879f0 */ /* 0x000fe60008000818 */
[----:B------:R-:W-:Y:S02]  /*1a90*/  WARPGROUP.DEPBAR.LE gsb0, 0x0 ;  /* 0x00008000000079c5 */ /* 0x000fe40000010000 */
[----:B------:R-:W-:-:S07]  /*1aa0*/  WARPGROUP.ARRIVE ;  /* 0x00000000000079c5 */ /* 0x000fce0000000000 */
[----:B------:R-:W-:Y:S03]  /*1ab0*/  HGMMA.64x128x16.F32 R24, gdesc[UR8], R24, gsb0 ;  /* 0x01e00000081879f0 */ /* 0x000fe60008000818 */
[----:B------:R-:W-:Y:S02]  /*1ac0*/  WARPGROUP.DEPBAR.LE gsb0, 0x0 ;  /* 0x00008000000079c5 */ /* 0x000fe40000010000 */
[----:B------:R-:W-:Y:S01]  /*1ad0*/  FMUL.FTZ R93, R29, UR6 ;  /* 0x000000061d5d7c20 */ /* 0x000fe20008410000 */
[----:B------:R-:W-:Y:S01]  /*1ae0*/  LEA.HI R29, R3, R3, RZ, 0x1 ;  /* 0x00000003031d7211 */ /* 0x000fe200078f08ff */
[----:B------:R-:W-:Y:S01]  /*1af0*/  FMUL.FTZ R90, R25, UR6 ;  /* 0x00000006195a7c20 */ /* 0x000fe20008410000 */
[----:B------:R-:W-:Y:S01]  /*1b00*/  LEA.HI R3, R0, R89, RZ, 0x5 ;  /* 0x0000005900037211 */ /* 0x000fe200078f28ff */
[----:B------:R-:W-:Y:S01]  /*1b10*/  FMUL.FTZ R10, R30, UR6 ;  /* 0x000000061e0a7c20 */ /* 0x000fe20008410000 */
[--C-:B------:R-:W-:Y:S01]  /*1b20*/  SHF.R.S32.HI R0, RZ, 0x2, R18.reuse ;  /* 0x00000002ff007819 */ /* 0x100fe20000011412 */
[----:B------:R-:W-:Y:S01]  /*1b30*/  FMUL.FTZ R19, R42, UR6 ;  /* 0x000000062a137c20 */ /* 0x000fe20008410000 */
[----:B------:R-:W-:Y:S01]  /*1b40*/  SHF.R.S32.HI R25, RZ, 0x1f, R18 ;  /* 0x0000001fff197819 */ /* 0x000fe20000011412 */
[----:B------:R-:W-:Y:S01]  /*1b50*/  FMUL.FTZ R42, R44, UR6 ;  /* 0x000000062c2a7c20 */ /* 0x000fe20008410000 */
[----:B------:R-:W-:Y:S01]  /*1b60*/  SHF.R.S32.HI R3, RZ, 0x5, R3 ;  /* 0x00000005ff037819 */ /* 0x000fe20000011403 */
[----:B------:R-:W-:Y:S01]  /*1b70*/  IMAD R29, R29, -0x3, R88 ;  /* 0xfffffffd1d1d7824 */ /* 0x000fe200078e0258 */
[-C--:B------:R-:W-:Y:S01]  /*1b80*/  LEA.HI R25, R25, R0.reuse, RZ, 0x3 ;  /* 0x0000000019197211 */ /* 0x080fe200078f18ff */
[----:B------:R-:W-:Y:S01]  /*1b90*/  FMUL.FTZ R14, R38, UR6 ;  /* 0x00000006260e7c20 */ /* 0x000fe20008410000 */
[----:B------:R-:W-:Y:S01]  /*1ba0*/  LEA.HI R30, R91, R91, RZ, 0x1 ;  /* 0x0000005b5b1e7211 */ /* 0x000fe200078f08ff */
[----:B------:R-:W-:Y:S01]  /*1bb0*/  FMUL.FTZ R6, R27, UR6 ;  /* 0x000000061b067c20 */ /* 0x000fe20008410000 */
[----:B------:R-:W-:Y:S01]  /*1bc0*/  LEA R3, R3, UR40, 0x4 ;  /* 0x0000002803037c11 */ /* 0x000fe2000f8e20ff */
[----:B------:R-:W-:Y:S01]  /*1bd0*/  FMUL.FTZ R38, R40, UR6 ;  /* 0x0000000628267c20 */ /* 0x000fe20008410000 */
[----:B------:R-:W-:Y:S01]  /*1be0*/  LOP3.LUT R25, R25, 0xfffffff8, RZ, 0xc0, !PT ;  /* 0xfffffff819197812 */ /* 0x000fe200078ec0ff */
[----:B------:R-:W-:Y:S01]  /*1bf0*/  FMUL.FTZ R40, R41, UR6 ;  /* 0x0000000629287c20 */ /* 0x000fe20008410000 */
[----:B------:R-:W-:Y:S01]  /*1c00*/  LOP3.LUT R30, R30, 0x1ffffffe, RZ, 0xc0, !PT ;  /* 0x1ffffffe1e1e7812 */ /* 0x000fe200078ec0ff */
[----:B------:R-:W-:Y:S01]  /*1c10*/  FMUL.FTZ R27, R50, UR6 ;  /* 0x00000006321b7c20 */ /* 0x000fe20008410000 */
[----:B------:R-:W-:Y:S01]  /*1c20*/  IADD3 R44, R3, R0, -R25 ;  /* 0x00000000032c7210 */ /* 0x000fe20007ffe819 */
[----:B------:R-:W-:-:S02]  /*1c30*/  IMAD.U32 R3, RZ, RZ, UR38 ;  /* 0x00000026ff037e24 */ /* 0x000fc4000f8e00ff */
[----:B------:R-:W-:Y:S01]  /*1c40*/  FMUL.FTZ R41, R63, UR6 ;  /* 0x000000063f297c20 */ /* 0x000fe20008410000 */
[----:B------:R-:W-:Y:S02]  /*1c50*/  IMAD.IADD R0, R91, 0x1, -R30 ;  /* 0x000000015b007824 */ /* 0x000fe400078e0a1e */
[----:B------:R-:W-:Y:S01]  /*1c60*/  FMUL.FTZ R50, R71, UR6 ;  /* 0x0000000647327c20 */ /* 0x000fe20008410000 */
[----:B------:R-:W-:Y:S02]  /*1c70*/  IMAD R29, R29, 0x40, R44 ;  /* 0x000000401d1d7824 */ /* 0x000fe400078e022c */
[----:B------:R-:W-:Y:S01]  /*1c80*/  FMUL.FTZ R63, R69, UR6 ;  /* 0x00000006453f7c20 */ /* 0x000fe20008410000 */
[----:B------:R-:W-:Y:S02]  /*1c90*/  @!P1 VIADD R3, R3, 0x16840 ;  /* 0x0001684003039836 */ /* 0x000fe40000000000 */
[----:B------:R-:W-:Y:S01]  /*1ca0*/  FMUL.FTZ R7, R31, UR6 ;  /* 0x000000061f077c20 */ /* 0x000fe20008410000 */
[----:B------:R-:W-:-:S02]  /*1cb0*/  IMAD R0, R0, 0x8, R29 ;  /* 0x0000000800007824 */ /* 0x000fc400078e021d */
[----:B------:R-:W-:Y:S01]  /*1cc0*/  FMUL.FTZ R21, R46, UR6 ;  /* 0x000000062e157c20 */ /* 0x000fe20008410000 */
[----:B------:R-:W-:Y:S02]  /*1cd0*/  IMAD.MOV.U32 R69, RZ, RZ, -0x80 ;  /* 0xffffff80ff457424 */ /* 0x000fe400078e00ff */
[----:B------:R-:W-:Y:S01]  /*1ce0*/  FMUL.FTZ R31, R54, UR6 ;  /* 0x00000006361f7c20 */ /* 0x000fe20008410000 */
[----:B------:R-:W-:Y:S01]  /*1cf0*/  @P2 IMAD.HI.U32 R29, R0, UR4, RZ ;  /* 0x00000004001d2c27 */ /* 0x000fe2000f8e00ff */
[----:B------:R-:W-:Y:S01]  /*1d00*/  @UP0 ULDC UR4, c[0x0][0x450] ;  /* 0x0001140000040ab9 */ /* 0x000fe20000000800 */
[----:B------:R-:W-:Y:S02]  /*1d10*/  LOP3.LUT R30, R18, 0x7ffffffc, RZ, 0xc0, !PT ;  /* 0x7ffffffc121e7812 */ /* 0x000fe400078ec0ff */
[----:B------:R-:W-:Y:S01]  /*1d20*/  FMUL.FTZ R46, R67, UR6 ;  /* 0x00000006432e7c20 */ /* 0x000fe20008410000 */
[----:B------:R-:W-:Y:S01]  /*1d30*/  IMAD.MOV.U32 R71, RZ, RZ, R0 ;  /* 0x000000ffff477224 */ /* 0x000fe200078e0000 */
[----:B------:R-:W-:Y:S01]  /*1d40*/  @P3 SHF.R.U32.HI R71, RZ, UR4, R29 ;  /* 0x00000004ff473c19 */ /* 0x000fe2000801161d */
[----:B------:R-:W-:Y:S01]  /*1d50*/  FMUL.FTZ R54, R75, UR6 ;  /* 0x000000064b367c20 */ /* 0x000fe20008410000 */
[----:B------:R-:W-:Y:S01]  /*1d60*/  @!P1 PRMT R18, RZ, 0x654, R3 ;  /* 0x00000654ff129816 */ /* 0x000fe20000000003 */
[----:B------:R-:W-:Y:S01]  /*1d70*/  FMUL.FTZ R67, R77, UR6 ;  /* 0x000000064d437c20 */ /* 0x000fe20008410000 */
[----:B------:R-:W-:-:S02]  /*1d80*/  IMAD R75, R22, R69, 0x80 ;  /* 0x00000080164b7424 */ /* 0x000fc400078e0245 */
[----:B------:R-:W-:Y:S01]  /*1d90*/  FMUL.FTZ R12, R34, UR6 ;  /* 0x00000006220c7c20 */ /* 0x000fe20008410000 */
[----:B------:R-:W0:Y:S01]  /*1da0*/  SHFL.IDX PT, R77, R71, RZ, 0x1c1f ;  /* 0x001c1fff474d7589 */ /* 0x000e2200000e0000 */
[----:B------:R-:W-:Y:S01]  /*1db0*/  FMUL.FTZ R34, R36, UR6 ;  /* 0x0000000624227c20 */ /* 0x000fe20008410000 */
[----:B------:R-:W-:Y:S01]  /*1dc0*/  ULDC.64 UR4, c[0x0][0x9e0] ;  /* 0x0002780000047ab9 */ /* 0x000fe20000000a00 */
[----:B------:R-:W-:Y:S01]  /*1dd0*/  FMUL.FTZ R11, R35, UR6 ;  /* 0x00000006230b7c20 */ /* 0x000fe20008410000 */
[----:B------:R-:W-:Y:S01]  /*1de0*/  FMUL.FTZ R36, R37, UR6 ;  /* 0x0000000625247c20 */ /* 0x000fe20008410000 */
[----:B------:R1:W-:Y:S01]  /*1df0*/  @!P1 SYNCS.ARRIVE.TRANS64.RED.A1T0 RZ, [R18+URZ], RZ ;  /* 0x000000ff12ff99a7 */ /* 0x0003e2000810043f */
[----:B------:R-:W-:Y:S01]  /*1e00*/  FMUL.FTZ R4, R26, UR6 ;  /* 0x000000061a047c20 */ /* 0x000fe20008410000 */
[----:B------:R-:W-:Y:S01]  /*1e10*/  FMUL.FTZ R94, R32, UR6 ;  /* 0x00000006205e7c20 */ /* 0x000fe20008410000 */
[----:B------:R-:W-:Y:S01]  /*1e20*/  FMUL.FTZ R13, R39, UR6 ;  /* 0x00000006270d7c20 */ /* 0x000fe20008410000 */
[----:B------:R-:W-:Y:S01]  /*1e30*/  FMUL.FTZ R20, R47, UR6 ;  /* 0x000000062f147c20 */ /* 0x000fe20008410000 */
[----:B------:R-:W-:Y:S01]  /*1e40*/  FMUL.FTZ R35, R58, UR6 ;  /* 0x000000063a237c20 */ /* 0x000fe20008410000 */
[----:B------:R-:W-:Y:S01]  /*1e50*/  FMUL.FTZ R37, R59, UR6 ;  /* 0x000000063b257c20 */ /* 0x000fe20008410000 */
[----:B------:R-:W-:Y:S01]  /*1e60*/  IMAD.IADD R3, R89, 0x1, -R30 ;  /* 0x0000000159037824 */ /* 0x000fe200078e0a1e */
[----:B------:R-:W-:Y:S01]  /*1e70*/  UISETP.GE.AND UP1, UPT, UR5, 0x1, UPT ;  /* 0x000000010500788c */ /* 0x000fe2000bf26270 */
[----:B-1----:R-:W-:-:S02]  /*1e80*/  VIADD R18, R75, 0x1 ;  /* 0x000000014b127836 */ /* 0x002fc40000000000 */
[----:B------:R-:W-:Y:S01]  /*1e90*/  FMUL.FTZ R15, R43, UR6 ;  /* 0x000000062b0f7c20 */ /* 0x000fe20008410000 */
        /* <DEDUP_REMOVED lines=34> */
[----:B------:R-:W-:Y:S01]  /*20c0*/  IMAD R69, R3, -0x2, R18 ;  /* 0xfffffffe03457824 */ /* 0x000fe200078e0212 */
[----:B------:R-:W-:Y:S01]  /*20d0*/  PLOP3.LUT P2, PT, PT, PT, UP1, 0x40, 0x0 ;  /* 0x000000000000781c */ /* 0x000fe20003f4e818 */
[----:B------:R-:W-:Y:S01]  /*20e0*/  IMAD.U32 R44, RZ, RZ, UR7 ;  /* 0x00000007ff2c7e24 */ /* 0x000fe2000f8e00ff */
[----:B------:R-:W1:Y:S01]  /*20f0*/  MUFU.TANH R5, R5 ;  /* 0x0000000500057308 */ /* 0x000e620000002400 */
[----:B------:R-:W-:Y:S01]  /*2100*/  IMAD R69, R16, UR27, R69 ;  /* 0x0000001b10457c24 */ /* 0x000fe2000f8e0245 */
[----:B------:R-:W-:Y:S01]  /*2110*/  LEA R74, R22, 0xffffff80, 0x7 ;  /* 0xffffff80164a7811 */ /* 0x000fe200078e38ff */
[----:B------:R-:W-:-:S02]  /*2120*/  IMAD R18, R16, UR27, R75 ;  /* 0x0000001b10127c24 */ /* 0x000fc4000f8e024b */
[----:B------:R-:W-:Y:S02]  /*2130*/  IMAD.IADD R69, R69, 0x1, -R44 ;  /* 0x0000000145457824 */ /* 0x000fe400078e0a2c */
[----:B------:R-:W-:Y:S01]  /*2140*/  IMAD R76, R3, -0x2, R18 ;  /* 0xfffffffe034c7824 */ /* 0x000fe200078e0212 */
[----:B------:R-:W2:Y:S01]  /*2150*/  MUFU.TANH R90, R90 ;  /* 0x0000005a005a7308 */ /* 0x000ea20000002400 */
[C---:B------:R-:W-:Y:S02]  /*2160*/  VIADD R79, R69.reuse, UR4 ;  /* 0x00000004454f7c36 */ /* 0x040fe40008000000 */
[----:B------:R-:W-:-:S03]  /*2170*/  VIADD R78, R69, UR25 ;  /* 0x00000019454e7c36 */ /* 0x000fc60008000000 */
[----:B0-----:R-:W-:Y:S01]  /*2180*/  VIADDMNMX R72, R77, R79, R76, PT ;  /* 0x0000004f4d487246 */ /* 0x001fe2000380014c */
[----:B------:R-:W-:Y:S01]  /*2190*/  IMAD.IADD R73, R78, 0x1, R77 ;  /* 0x000000014e497824 */ /* 0x000fe200078e024d */
[----:B------:R-:W0:Y:S08]  /*21a0*/  MUFU.TANH R4, R4 ;  /* 0x0000000400047308 */ /* 0x000e300000002400 */
[----:B------:R-:W3:Y:S08]  /*21b0*/  MUFU.TANH R6, R6 ;  /* 0x0000000600067308 */ /* 0x000ef00000002400 */
[----:B------:R-:W4:Y:S08]  /*21c0*/  MUFU.TANH R92, R92 ;  /* 0x0000005c005c7308 */ /* 0x000f300000002400 */
[----:B------:R-:W0:Y:S08]  /*21d0*/  MUFU.TANH R93, R93 ;  /* 0x0000005d005d7308 */ /* 0x000e300000002400 */
        /* <DEDUP_REMOVED lines=57> */
[----:B------:R-:W0:Y:S01]  /*2570*/  MUFU.TANH R29, R29 ;  /* 0x0000001d001d7308 */ /* 0x000e220000002400 */
[----:B-1234-:R-:W-:Y:S05]  /*2580*/  @P2 BRA `(.L_x_829) ;  /* 0x00000000005c2947 */ /* 0x01efea0003800000 */
[----:B------:R-:W-:Y:S01]  /*2590*/  IMAD R69, R16, UR27, R77 ;  /* 0x0000001b10457c24 */ /* 0x000fe2000f8e024d */
[----:B------:R-:W-:Y:S03]  /*25a0*/  BSSY B0, `(.L_x_830) ;  /* 0x0000011000007945 */ /* 0x000fe60003800000 */
[----:B------:R-:W-:-:S05]  /*25b0*/  IMAD.IADD R69, R69, 0x1, -R44 ;  /* 0x0000000145457824 */ /* 0x000fca00078e0a2c */
[----:B------:R-:W-:-:S13]  /*25c0*/  ISETP.GT.AND P2, PT, R69, -0x1, PT ;  /* 0xffffffff4500780c */ /* 0x000fda0003f44270 */
[----:B------:R-:W-:Y:S05]  /*25d0*/  @P2 BRA `(.L_x_831) ;  /* 0x0000000000202947 */ /* 0x000fea0003800000 */
[----:B------:R-:W-:Y:S01]  /*25e0*/  UISETP.NE.AND UP2, UPT, UR5, 0x1, UPT ;  /* 0x000000010500788c */ /* 0x000fe2000bf45270 */
[----:B------:R-:W-:-:S05]  /*25f0*/  LOP3.LUT R69, RZ, R69, RZ, 0x33, !PT ;  /* 0x00000045ff457212 */ /* 0x000fca00078e33ff */
[----:B------:R-:W-:-:S05]  /*2600*/  PLOP3.LUT P2, PT, PT, PT, UP2, 0x80, 0x0 ;  /* 0x000000000000781c */ /* 0x000fca0003f4f028 */
[----:B------:R-:W-:-:S08]  /*2610*/  @UP2 ULDC.64 UR6, c[0x0][0x9e8] ;  /* 0x00027a0000062ab9 */ /* 0x000fd00000000a00 */
[----:B------:R-:W-:-:S05]  /*2620*/  @P2 IMAD.HI.U32 R18, R69, UR6, RZ ;  /* 0x0000000645122c27 */ /* 0x000fca000f8e00ff */
[----:B------:R-:W-:-:S04]  /*2630*/  @P2 SHF.R.U32.HI R69, RZ, UR7, R18 ;  /* 0x00000007ff452c19 */ /* 0x000fc80008011612 */
[----:B------:R-:W-:Y:S01]  /*2640*/  LOP3.LUT R69, RZ, R69, RZ, 0x33, !PT ;  /* 0x00000045ff457212 */ /* 0x000fe200078e33ff */
[----:B------:R-:W-:Y:S06]  /*2650*/  BRA `(.L_x_832) ;  /* 0x0000000000147947 */ /* 0x000fec0003800000 */
.L_x_831:
[----:B------:R-:W-:-:S06]  /*2660*/  UISETP.NE.AND UP2, UPT, UR5, 0x1, UPT ;  /* 0x000000010500788c */ /* 0x000fcc000bf45270 */
[----:B------:R-:W-:-:S05]  /*2670*/  PLOP3.LUT P2, PT, PT, PT, UP2, 0x80, 0x0 ;  /* 0x000000000000781c */ /* 0x000fca0003f4f028 */
[----:B------:R-:W-:-:S08]  /*2680*/  @UP2 ULDC.64 UR6, c[0x0][0x9e8] ;  /* 0x00027a0000062ab9 */ /* 0x000fd00000000a00 */
[----:B------:R-:W-:-:S05]  /*2690*/  @P2 IMAD.HI.U32 R18, R69, UR6, RZ ;  /* 0x0000000645122c27 */ /* 0x000fca000f8e00ff */
[----:B------:R-:W-:-:S07]  /*26a0*/  @P2 SHF.R.U32.HI R69, RZ, UR7, R18 ;  /* 0x00000007ff452c19 */ /* 0x000fce0008011612 */
.L_x_832:
[----:B------:R-:W-:Y:S05]  /*26b0*/  BSYNC B0 ;  /* 0x0000000000007941 */ /* 0x000fea0003800000 */
.L_x_830:
[----:B------:R-:W-:-:S04]  /*26c0*/  IMAD R18, R69, UR5, -R74 ;  /* 0x0000000545127c24 */ /* 0x000fc8000f8e0a4a */
[----:B------:R-:W-:-:S05]  /*26d0*/  IMAD R18, R3, -0x2, R18 ;  /* 0xfffffffe03127824 */ /* 0x000fca00078e0212 */
[----:B------:R-:W-:Y:S02]  /*26e0*/  VIMNMX R73, R73, R18, !PT ;  /* 0x0000001249497248 */ /* 0x000fe40007fe0100 */
[----:B------:R-:W-:-:S07]  /*26f0*/  VIADDMNMX R72, R18, UR5, R72, PT ;  /* 0x0000000512487c46 */ /* 0x000fce000b800148 */
.L_x_829:
[C---:B------:R-:W-:Y:S01]  /*2700*/  ISETP.GE.AND P4, PT, R75.reuse, 0x9, PT ;  /* 0x000000094b00780c */ /* 0x040fe20003f86270 */
[----:B------:R-:W1:Y:S01]  /*2710*/  SHFL.IDX PT, R71, R71, 0x1, 0x1c1f ;  /* 0x003c1f0047477f89 */ /* 0x000e6200000e0000 */
[C---:B------:R-:W-:Y:S02]  /*2720*/  ISETP.GE.AND P2, PT, R75.reuse, 0x2, PT ;  /* 0x000000024b00780c */ /* 0x040fe40003f46270 */
[----:B------:R-:W-:Y:S02]  /*2730*/  ISETP.GE.AND P5, PT, R75, 0xa, PT ;  /* 0x0000000a4b00780c */ /* 0x000fe40003fa6270 */
[----:B------:R-:W-:Y:S02]  /*2740*/  LOP3.LUT R18, R18, 0xfffffffd, RZ, 0xc0, !PT ;  /* 0xfffffffd12127812 */ /* 0x000fe400078ec0ff */
[----:B------:R-:W-:-:S04]  /*2750*/  ISETP.GT.AND P3, PT, R73, 0x1, !P2 ;  /* 0x000000014900780c */ /* 0x000fc80005764270 */
[----:B------:R-:W-:Y:S02]  /*2760*/  ISETP.LT.OR P3, PT, R72, 0x2, P3 ;  /* 0x000000024800780c */ /* 0x000fe40001f61670 */
[----:B------:R-:W-:Y:S02]  /*2770*/  @P4 LOP3.LUT R18, R18, 0x2, RZ, 0xfc, !PT ;  /* 0x0000000212124812 */ /* 0x000fe400078efcff */
[----:B------:R-:W-:Y:S02]  /*2780*/  FSEL R131, R90, -INF , !P3 ;  /* 0xff8000005a837808 */ /* 0x000fe40005800000 */
[----:B------:R-:W-:Y:S02]  /*2790*/  LOP3.LUT R18, R18, 0xfffffffb, RZ, 0xc0, !PT ;  /* 0xfffffffb12127812 */ /* 0x000fe400078ec0ff */
[----:B------:R-:W-:Y:S02]  /*27a0*/  ISETP.GT.AND P4, PT, R73, 0x8, !P4 ;  /* 0x000000084900780c */ /* 0x000fe40006784270 */
[----:B------:R-:W-:-:S02]  /*27b0*/  @P5 LOP3.LUT R18, R18, 0x4, RZ, 0xfc, !PT ;  /* 0x0000000412125812 */ /* 0x000fc400078efcff */
[----:B------:R-:W-:Y:S02]  /*27c0*/  ISETP.GT.AND P3, PT, R73, 0x9, !P5 ;  /* 0x000000094900780c */ /* 0x000fe40006f64270 */
[C---:B------:R-:W-:Y:S02]  /*27d0*/  ISETP.GE.AND P5, PT, R75.reuse, 0x11, PT ;  /* 0x000000114b00780c */ /* 0x040fe40003fa6270 */
[C---:B------:R-:W-:Y:S02]  /*27e0*/  ISETP.LT.OR P4, PT, R72.reuse, 0x9, P4 ;  /* 0x000000094800780c */ /* 0x040fe40002781670 */
[----:B------:R-:W-:Y:S02]  /*27f0*/  ISETP.LT.OR P3, PT, R72, 0xa, P3 ;  /* 0x0000000a4800780c */ /* 0x000fe40001f61670 */
[----:B------:R-:W-:Y:S02]  /*2800*/  FSEL R127, R92, -INF , !P4 ;  /* 0xff8000005c7f7808 */ /* 0x000fe40006000000 */
[----:B------:R-:W-:-:S02]  /*2810*/  ISETP.GE.AND P4, PT, R75, 0x12, PT ;  /* 0x000000124b00780c */ /* 0x000fc40003f86270 */
[----:B------:R-:W-:Y:S02]  /*2820*/  LOP3.LUT R18, R18, 0xfffffff7, RZ, 0xc0, !PT ;  /* 0xfffffff712127812 */ /* 0x000fe400078ec0ff */
[----:B0-----:R-:W-:Y:S02]  /*2830*/  FSEL R129, R93, -INF , !P3 ;  /* 0xff8000005d817808 */ /* 0x001fe40005800000 */
[----:B------:R-:W-:Y:S02]  /*2840*/  ISETP.GT.AND P3, PT, R73, 0x10, !P5 ;  /* 0x000000104900780c */ /* 0x000fe40006f64270 */
[----:B------:R-:W-:Y:S02]  /*2850*/  @P5 LOP3.LUT R18, R18, 0x8, RZ, 0xfc, !PT ;  /* 0x0000000812125812 */ /* 0x000fe400078efcff */
[----:B------:R-:W-:Y:S02]  /*2860*/  ISETP.LT.OR P3, PT, R72, 0x11, P3 ;  /* 0x000000114800780c */ /* 0x000fe40001f61670 */
[----:B------:R-:W-:-:S02]  /*2870*/  LOP3.LUT R18, R18, 0xfdffffff, RZ, 0xc0, !PT ;  /* 0xfdffffff12127812 */ /* 0x000fc400078ec0ff */
[----:B------:R-:W-:Y:S02]  /*2880*/  FSEL R125, R94, -INF , !P3 ;  /* 0xff8000005e7d7808 */ /* 0x000fe40005800000 */
[----:B------:R-:W-:Y:S02]  /*2890*/  @P4 LOP3.LUT R18, R18, 0x2000000, RZ, 0xfc, !PT ;  /* 0x0200000012124812 */ /* 0x000fe400078efcff */
[----:B------:R-:W-:Y:S02]  /*28a0*/  ISETP.GT.AND P3, PT, R73, 0x11, !P4 ;  /* 0x000000114900780c */ /* 0x000fe40006764270 */
[----:B------:R-:W-:Y:S02]  /*28b0*/  ISETP.GE.AND P4, PT, R75, 0x19, PT ;  /* 0x000000194b00780c */ /* 0x000fe40003f86270 */
[----:B------:R-:W-:Y:S02]  /*28c0*/  ISETP.LT.OR P3, PT, R72, 0x12, P3 ;  /* 0x000000124800780c */ /* 0x000fe40001f61670 */
[----:B------:R-:W-:-:S02]  /*28d0*/  LOP3.LUT R18, R18, 0xfeffffff, RZ, 0xc0, !PT ;  /* 0xfeffffff12127812 */ /* 0x000fc400078ec0ff */
[----:B------:R-:W-:Y:S02]  /*28e0*/  FSEL R123, R33, -INF , !P3 ;  /* 0xff800000217b7808 */ /* 0x000fe40005800000 */
[----:B------:R-:W-:-:S04]  /*28f0*/  ISETP.GT.AND P3, PT, R73, 0x18, !P4 ;  /* 0x000000184900780c */ /* 0x000fc80006764270 */
[----:B------:R-:W-:Y:S02]  /*2900*/  ISETP.LT.OR P3, PT, R72, 0x19, P3 ;  /* 0x000000194800780c */ /* 0x000fe40001f61670 */
[----:B------:R-:W-:Y:S02]  /*2910*/  @P4 LOP3.LUT R18, R18, 0x1000000, RZ, 0xfc, !PT ;  /* 0x0100000012124812 */ /* 0x000fe400078efcff */
[----:B------:R-:W-:Y:S02]  /*2920*/  ISETP.GE.AND P4, PT, R75, 0x1a, PT ;  /* 0x0000001a4b00780c */ /* 0x000fe40003f86270 */
[----:B------:R-:W-:Y:S02]  /*2930*/  LOP3.LUT R18, R18, 0xff7fffff, RZ, 0xc0, !PT ;  /* 0xff7fffff12127812 */ /* 0x000fe400078ec0ff */
[----:B------:R-:W-:Y:S02]  /*2940*/  FSEL R119, R34, -INF , !P3 ;  /* 0xff80000022777808 */ /* 0x000fe40005800000 */
[----:B------:R-:W-:-:S02]  /*2950*/  ISETP.GT.AND P3, PT, R73, 0x19, !P4 ;  /* 0x000000194900780c */ /* 0x000fc40006764270 */
[----:B-1----:R-:W-:Y:S02]  /*2960*/  VIADDMNMX R34, R71, R79, R76, PT ;  /* 0x0000004f47227246 */ /* 0x002fe4000380014c */
[----:B------:R-:W-:-:S03]  /*2970*/  ISETP.LT.OR P3, PT, R72, 0x1a, P3 ;  /* 0x0000001a4800780c */ /* 0x000fc60001f61670 */
[----:B------:R-:W-:Y:S02]  /*2980*/  @P4 LOP3.LUT R18, R18, 0x800000, RZ, 0xfc, !PT ;  /* 0x0080000012124812 */ /* 0x000fe400078efcff */
[----:B------:R-:W-:Y:S02]  /*2990*/  ISETP.GE.AND P4, PT, R75, 0x21, PT ;  /* 0x000000214b00780c */ /* 0x000fe40003f86270 */
[----:B------:R-:W-:Y:S02]  /*29a0*/  LOP3.LUT R18, R18, 0xffbfffff, RZ, 0xc0, !PT ;  /* 0xffbfffff12127812 */ /* 0x000fe400078ec0ff */
[----:B------:R-:W-:Y:S01]  /*29b0*/  FSEL R95, R36, -INF , !P3 ;  /* 0xff800000245f7808 */ /* 0x000fe20005800000 */
[----:B------:R-:W-:Y:S01]  /*29c0*/  IMAD.IADD R36, R78, 0x1, R71 ;  /* 0x000000014e247824 */ /* 0x000fe200078e0247 */
[----:B------:R-:W-:-:S04]  /*29d0*/  ISETP.GT.AND P3, PT, R73, 0x20, !P4 ;  /* 0x000000204900780c */ /* 0x000fc80006764270 */
[----:B------:R-:W-:-:S03]  /*29e0*/  ISETP.LT.OR P3, PT, R72, 0x21, P3 ;  /* 0x000000214800780c */ /* 0x000fc60001f61670 */
[----:B------:R-:W-:Y:S02]  /*29f0*/  @P4 LOP3.LUT R18, R18, 0x400000, RZ, 0xfc, !PT ;  /* 0x0040000012124812 */ /* 0x000fe400078efcff */
[----:B------:R-:W-:Y:S02]  /*2a00*/  ISETP.GE.AND P4, PT, R75, 0x22, PT ;  /* 0x000000224b00780c */ /* 0x000fe40003f86270 */
[----:B------:R-:W-:Y:S02]  /*2a10*/  LOP3.LUT R18, R18, 0xffdfffff, RZ, 0xc0, !PT ;  /* 0xffdfffff12127812 */ /* 0x000fe400078ec0ff */
[----:B------:R-:W-:Y:S02]  /*2a20*/  FSEL R111, R38, -INF , !P3 ;  /* 0xff800000266f7808 */ /* 0x000fe40005800000 */
        /* <DEDUP_REMOVED lines=100> */
[----:B------:R-:W-:Y:S02]  /*3070*/  FSEL R65, R65, -INF , !P3 ;  /* 0xff80000041417808 */ /* 0x000fe40005800000 */
[----:B------:R-:W-:Y:S02]  /*3080*/  LOP3.LUT R18, R18, 0xffffffef, RZ, 0xc0, !PT ;  /* 0xffffffef12127812 */ /* 0x000fe400078ec0ff */
[----:B------:R-:W-:-:S04]  /*3090*/  ISETP.GT.AND P3, PT, R73, 0x68, !P4 ;  /* 0x000000684900780c */ /* 0x000fc80006764270 */
[----:B------:R-:W-:-:S03]  /*30a0*/  ISETP.LT.OR P3, PT, R72, 0x69, P3 ;  /* 0x000000694800780c */ /* 0x000fc60001f61670 */
[----:B------:R-:W-:Y:S02]  /*30b0*/  @P4 LOP3.LUT R18, R18, 0x10, RZ, 0xfc, !PT ;  /* 0x0000001012124812 */ /* 0x000fe400078efcff */
[----:B------:R-:W-:Y:S02]  /*30c0*/  ISETP.GE.AND P4, PT, R75, 0x6a, PT ;  /* 0x0000006a4b00780c */ /* 0x000fe40003f86270 */
[----:B------:R-:W-:Y:S02]  /*30d0*/  FSEL R49, R66, -INF , !P3 ;  /* 0xff80000042317808 */ /* 0x000fe40005800000 */
[----:B------:R-:W-:Y:S02]  /*30e0*/  ISETP.GT.AND P3, PT, R73, 0x69, !P4 ;  /* 0x000000694900780c */ /* 0x000fe40006764270 */
[----:B------:R-:W-:Y:S02]  /*30f0*/  LOP3.LUT R18, R18, 0xfbffffff, RZ, 0xc0, !PT ;  /* 0xfbffffff12127812 */ /* 0x000fe400078ec0ff */
[----:B------:R-:W-:-:S04]  /*3100*/  ISETP.LT.OR P3, PT, R72, 0x6a, P3 ;  /* 0x0000006a4800780c */ /* 0x000fc80001f61670 */
[----:B------:R-:W-:Y:S02]  /*3110*/  FSEL R67, R67, -INF , !P3 ;  /* 0xff80000043437808 */ /* 0x000fe40005800000 */
[----:B------:R-:W-:Y:S02]  /*3120*/  ISETP.GE.AND P3, PT, R75, 0x71, PT ;  /* 0x000000714b00780c */ /* 0x000fe40003f66270 */
[----:B------:R-:W-:Y:S02]  /*3130*/  @P4 LOP3.LUT R18, R18, 0x4000000, RZ, 0xfc, !PT ;  /* 0x0400000012124812 */ /* 0x000fe400078efcff */
[----:B------:R-:W-:Y:S02]  /*3140*/  ISETP.GT.AND P4, PT, R73, 0x70, !P3 ;  /* 0x000000704900780c */ /* 0x000fe40005f84270 */
[----:B------:R-:W-:Y:S02]  /*3150*/  LOP3.LUT R18, R18, 0xfffffffe, RZ, 0xc0, !PT ;  /* 0xfffffffe12127812 */ /* 0x000fe400078ec0ff */
[----:B------:R-:W-:-:S04]  /*3160*/  ISETP.LT.OR P4, PT, R72, 0x71, P4 ;  /* 0x000000714800780c */ /* 0x000fc80002781670 */
[----:B------:R-:W-:Y:S02]  /*3170*/  FSEL R51, R68, -INF , !P4 ;  /* 0xff80000044337808 */ /* 0x000fe40006000000 */
[----:B------:R-:W-:-:S04]  /*3180*/  ISETP.GE.AND P4, PT, R75, 0x72, PT ;  /* 0x000000724b00780c */ /* 0x000fc80003f86270 */
[----:B------:R-:W-:-:S04]  /*3190*/  ISETP.GT.AND P5, PT, R73, 0x71, !P4 ;  /* 0x000000714900780c */ /* 0x000fc800067a4270 */
[----:B------:R-:W-:-:S04]  /*31a0*/  ISETP.LT.OR P5, PT, R72, 0x72, P5 ;  /* 0x000000724800780c */ /* 0x000fc80002fa1670 */
[----:B------:R-:W-:Y:S02]  /*31b0*/  FSEL R57, R70, -INF , !P5 ;  /* 0xff80000046397808 */ /* 0x000fe40006800000 */
[----:B------:R-:W-:-:S04]  /*31c0*/  ISETP.GE.AND P5, PT, R75, 0x79, PT ;  /* 0x000000794b00780c */ /* 0x000fc80003fa6270 */
[----:B------:R-:W-:-:S04]  /*31d0*/  ISETP.GT.AND P6, PT, R73, 0x78, !P5 ;  /* 0x000000784900780c */ /* 0x000fc80006fc4270 */
[----:B------:R-:W-:-:S04]  /*31e0*/  ISETP.LT.OR P6, PT, R72, 0x79, P6 ;  /* 0x000000794800780c */ /* 0x000fc800037c1670 */
[----:B------:R-:W-:Y:S02]  /*31f0*/  FSEL R33, R84, -INF , !P6 ;  /* 0xff80000054217808 */ /* 0x000fe40007000000 */
[----:B------:R-:W-:-:S13]  /*3200*/  ISETP.GE.AND P6, PT, R75, 0x1, PT ;  /* 0x000000014b00780c */ /* 0x000fda0003fc6270 */
[----:B------:R-:W-:Y:S02]  /*3210*/  @P6 LOP3.LUT R18, R18, 0x1, RZ, 0xfc, !PT ;  /* 0x0000000112126812 */ /* 0x000fe400078efcff */
[----:B------:R-:W-:Y:S02]  /*3220*/  ISETP.GT.AND P6, PT, R73, RZ, !P6 ;  /* 0x000000ff4900720c */ /* 0x000fe400077c4270 */
[----:B------:R-:W-:Y:S02]  /*3230*/  LOP3.LUT R18, R18, 0xf7ffffff, RZ, 0xc0, !PT ;  /* 0xf7ffffff12127812 */ /* 0x000fe400078ec0ff */
[----:B------:R-:W-:-:S04]  /*3240*/  ISETP.LT.OR P6, PT, R72, 0x1, P6 ;  /* 0x000000014800780c */ /* 0x000fc800037c1670 */
[----:B------:R-:W-:Y:S02]  /*3250*/  FSEL R133, R5, -INF , !P6 ;  /* 0xff80000005857808 */ /* 0x000fe40007000000 */
[----:B------:R-:W-:-:S13]  /*3260*/  ISETP.GE.AND P6, PT, R75, 0x7a, PT ;  /* 0x0000007a4b00780c */ /* 0x000fda0003fc6270 */
[----:B------:R-:W-:Y:S02]  /*3270*/  @P6 LOP3.LUT R18, R18, 0x8000000, RZ, 0xfc, !PT ;  /* 0x0800000012126812 */ /* 0x000fe400078efcff */
[----:B------:R-:W-:-:S04]  /*3280*/  ISETP.GT.AND P6, PT, R73, 0x79, !P6 ;  /* 0x000000794900780c */ /* 0x000fc800077c4270 */
[----:B------:R-:W-:-:S04]  /*3290*/  ISETP.LT.OR P6, PT, R72, 0x7a, P6 ;  /* 0x0000007a4800780c */ /* 0x000fc800037c1670 */
[----:B------:R-:W-:Y:S02]  /*32a0*/  FSEL R5, R85, -INF , !P6 ;  /* 0xff80000055057808 */ /* 0x000fe40007000000 */
[----:B------:R-:W-:-:S13]  /*32b0*/  PLOP3.LUT P6, PT, PT, PT, UP1, 0x40, 0x0 ;  /* 0x000000000000781c */ /* 0x000fda0003fce818 */
[----:B------:R-:W-:Y:S05]  /*32c0*/  @P6 BRA `(.L_x_833) ;  /* 0x0000000000646947 */ /* 0x000fea0003800000 */
        /* <DEDUP_REMOVED lines=9> */
[----:B------:R-:W-:Y:S01]  /*3360*/  @P6 IMAD.HI.U32 R38, R71, UR6, RZ ;  /* 0x0000000647266c27 */ /* 0x000fe2000f8e00ff */
[----:B------:R-:W-:-:S13]  /*3370*/  PLOP3.LUT P6, PT, PT, PT, UP2, 0x80, 0x0 ;  /* 0x000000000000781c */ /* 0x000fda0003fcf028 */
[----:B------:R-:W-:-:S04]  /*3380*/  @P6 SHF.R.U32.HI R71, RZ, UR7, R38 ;  /* 0x00000007ff476c19 */ /* 0x000fc80008011626 */
[----:B------:R-:W-:Y:S01]  /*3390*/  LOP3.LUT R71, RZ, R71, RZ, 0x33, !PT ;  /* 0x00000047ff477212 */ /* 0x000fe200078e33ff */
[----:B------:R-:W-:Y:S06]  /*33a0*/  BRA `(.L_x_836) ;  /* 0x0000000000187947 */ /* 0x000fec0003800000 */
.L_x_835:
[----:B------:R-:W-:-:S06]  /*33b0*/  UISETP.NE.AND UP2, UPT, UR5, 0x1, UPT ;  /* 0x000000010500788c */ /* 0x000fcc000bf45270 */
[----:B------:R-:W-:-:S05]  /*33c0*/  PLOP3.LUT P6, PT, PT, PT, UP2, 0x80, 0x0 ;  /* 0x000000000000781c */ /* 0x000fca0003fcf028 */
[----:B------:R-:W-:-:S08]  /*33d0*/  @UP2 ULDC.64 UR6, c[0x0][0x9e8] ;  /* 0x00027a0000062ab9 */ /* 0x000fd00000000a00 */
[----:B------:R-:W-:Y:S01]  /*33e0*/  @P6 IMAD.HI.U32 R38, R71, UR6, RZ ;  /* 0x0000000647266c27 */ /* 0x000fe2000f8e00ff */
[----:B------:R-:W-:-:S13]  /*33f0*/  PLOP3.LUT P6, PT, PT, PT, UP2, 0x80, 0x0 ;  /* 0x000000000000781c */ /* 0x000fda0003fcf028 */
[----:B------:R-:W-:-:S07]  /*3400*/  @P6 SHF.R.U32.HI R71, RZ, UR7, R38 ;  /* 0x00000007ff476c19 */ /* 0x000fce0008011626 */
.L_x_836:
[----:B------:R-:W-:Y:S05]  /*3410*/  BSYNC B0 ;  /* 0x0000000000007941 */ /* 0x000fea0003800000 */
.L_x_834:
[----:B------:R-:W-:-:S04]  /*3420*/  IMAD R38, R71, UR5, -R74 ;  /* 0x0000000547267c24 */ /* 0x000fc8000f8e0a4a */
[----:B------:R-:W-:-:S05]  /*3430*/  IMAD R71, R3, -0x2, R38 ;  /* 0xfffffffe03477824 */ /* 0x000fca00078e0226 */
[----:B------:R-:W-:Y:S02]  /*3440*/  VIMNMX R36, R36, R71, !PT ;  /* 0x0000004724247248 */ /* 0x000fe40007fe0100 */
[----:B------:R-:W-:-:S07]  /*3450*/  VIADDMNMX R34, R71, UR5, R34, PT ;  /* 0x0000000547227c46 */ /* 0x000fce000b800122 */
.L_x_833:
[----:B------:R-:W-:Y:S01]  /*3460*/  ISETP.GT.AND P2, PT, R36, 0x1, !P2 ;  /* 0x000000012400780c */ /* 0x000fe20005744270 */
[----:B------:R-:W-:Y:S01]  /*3470*/  ULDC UR6, c[0x0][0x988] ;  /* 0x0002620000067ab9 */ /* 0x000fe20000000800 */
[----:B------:R-:W-:Y:S01]  /*3480*/  LOP3.LUT P6, RZ, R18, 0x8, RZ, 0xc0, !PT ;  /* 0x0000000812ff7812 */ /* 0x000fe200078cc0ff */
[----:B------:R-:W-:Y:S01]  /*3490*/  IMAD.U32 R42, RZ, RZ, UR6 ;  /* 0x00000006ff2a7e24 */ /* 0x000fe2000f8e00ff */
[----:B------:R-:W-:Y:S01]  /*34a0*/  ISETP.LT.OR P2, PT, R34, 0x2, P2 ;  /* 0x000000022200780c */ /* 0x000fe20001741670 */
[----:B------:R-:W-:Y:S01]  /*34b0*/  @UP0 ULDC UR6, c[0x0][0x44c] ;  /* 0x0001130000060ab9 */ /* 0x000fe20000000800 */
[----:B------:R-:W-:Y:S01]  /*34c0*/  ISETP.GT.AND P3, PT, R36, 0x70, !P3 ;  /* 0x000000702400780c */ /* 0x000fe20005f64270 */
[----:B------:R-:W-:Y:S01]  /*34d0*/  UIMAD.WIDE.U32 UR6, UR40, UR6, URZ ;  /* 0x00000006280672a5 */ /* 0x000fe2000f8e003f */
[----:B------:R-:W-:Y:S01]  /*34e0*/  FSEL R91, R6, -INF , !P2 ;  /* 0xff800000065b7808 */ /* 0x000fe20005000000 */
[----:B------:R-:W-:Y:S01]  /*34f0*/  @UP0 ULDC UR11, c[0x0][0x450] ;  /* 0x00011400000b0ab9 */ /* 0x000fe20000000800 */
[----:B------:R-:W-:Y:S01]  /*3500*/  LOP3.LUT P2, RZ, R18, 0x2, RZ, 0xc0, !PT ;  /* 0x0000000212ff7812 */ /* 0x000fe2000784c0ff */
[----:B------:R-:W-:Y:S01]  /*3510*/  @UP0 USHF.R.U32.HI UR40, URZ, UR11, UR7 ;  /* 0x0000000b3f280299 */ /* 0x000fe20008011607 */
[----:B------:R-:W-:-:S02]  /*3520*/  FMNMX.FTZ R6, R133, R131, !PT ;  /* 0x0000008385067209 */ /* 0x000fc40007810000 */
[----:B------:R-:W-:Y:S02]  /*3530*/  ISETP.GT.AND P2, PT, R36, 0x8, !P2 ;  /* 0x000000082400780c */ /* 0x000fe40005744270 */
[----:B------:R-:W-:Y:S02]  /*3540*/  FMNMX.FTZ R6, R127, R6, !PT ;  /* 0x000000067f067209 */ /* 0x000fe40007810000 */
[----:B------:R-:W-:Y:S02]  /*3550*/  ISETP.LT.OR P2, PT, R34, 0x9, P2 ;  /* 0x000000092200780c */ /* 0x000fe40001741670 */
[----:B------:R-:W-:Y:S02]  /*3560*/  FMNMX.FTZ R6, R129, R6, !PT ;  /* 0x0000000681067209 */ /* 0x000fe40007810000 */
[----:B------:R-:W-:Y:S02]  /*3570*/  FSEL R71, R10, -INF , !P2 ;  /* 0xff8000000a477808 */ /* 0x000fe40005000000 */
[----:B------:R-:W-:-:S02]  /*3580*/  LOP3.LUT P2, RZ, R18, 0x4, RZ, 0xc0, !PT ;  /* 0x0000000412ff7812 */ /* 0x000fc4000784c0ff */
[----:B------:R-:W-:Y:S02]  /*3590*/  FMNMX.FTZ R6, R125, R6, !PT ;  /* 0x000000067d067209 */ /* 0x000fe40007810000 */
[----:B------:R-:W-:Y:S02]  /*35a0*/  ISETP.GT.AND P2, PT, R36, 0x9, !P2 ;  /* 0x000000092400780c */ /* 0x000fe40005744270 */
[----:B------:R-:W-:Y:S02]  /*35b0*/  FMNMX.FTZ R6, R123, R6, !PT ;  /* 0x000000067b067209 */ /* 0x000fe40007810000 */
[----:B------:R-:W-:Y:S02]  /*35c0*/  ISETP.LT.OR P2, PT, R34, 0xa, P2 ;  /* 0x0000000a2200780c */ /* 0x000fe40001741670 */
[----:B------:R-:W-:Y:S02]  /*35d0*/  FMNMX.FTZ R6, R119, R6, !PT ;  /* 0x0000000677067209 */ /* 0x000fe40007810000 */
[----:B------:R-:W-:-:S02]  /*35e0*/  FSEL R89, R7, -INF , !P2 ;  /* 0xff80000007597808 */ /* 0x000fc40005000000 */
[----:B------:R-:W-:Y:S02]  /*35f0*/  ISETP.GT.AND P2, PT, R36, 0x10, !P6 ;  /* 0x000000102400780c */ /* 0x000fe40007744270 */
[----:B------:R-:W-:Y:S02]  /*3600*/  FMNMX.FTZ R6, R95, R6, !PT ;  /* 0x000000065f067209 */ /* 0x000fe40007810000 */
[----:B------:R-:W-:Y:S02]  /*3610*/  ISETP.LT.OR P2, PT, R34, 0x11, P2 ;  /* 0x000000112200780c */ /* 0x000fe40001741670 */
[----:B------:R-:W-:Y:S02]  /*3620*/  FMNMX.FTZ R6, R111, R6, !PT ;  /* 0x000000066f067209 */ /* 0x000fe40007810000 */
[----:B------:R-:W-:Y:S02]  /*3630*/  FSEL R75, R12, -INF , !P2 ;  /* 0xff8000000c4b7808 */ /* 0x000fe40005000000 */
[----:B------:R-:W-:-:S02]  /*3640*/  LOP3.LUT P2, RZ, R18, 0x2000000, RZ, 0xc0, !PT ;  /* 0x0200000012ff7812 */ /* 0x000fc4000784c0ff */
[----:B------:R-:W-:Y:S02]  /*3650*/  LOP3.LUT P6, RZ, R18, 0x8000, RZ, 0xc0, !PT ;  /* 0x0000800012ff7812 */ /* 0x000fe400078cc0ff */
[----:B------:R-:W-:Y:S02]  /*3660*/  ISETP.GT.AND P2, PT, R36, 0x11, !P2 ;  /* 0x000000112400780c */ /* 0x000fe40005744270 */
[----:B------:R-:W-:Y:S02]  /*3670*/  FMNMX.FTZ R6, R103, R6, !PT ;  /* 0x0000000667067209 */ /* 0x000fe40007810000 */
[----:B------:R-:W-:Y:S02]  /*3680*/  ISETP.LT.OR P2, PT, R34, 0x12, P2 ;  /* 0x000000122200780c */ /* 0x000fe40001741670 */
[----:B------:R-:W-:Y:S02]  /*3690*/  FMNMX.FTZ R6, R109, R6, !PT ;  /* 0x000000066d067209 */ /* 0x000fe40007810000 */
[----:B------:R-:W-:-:S02]  /*36a0*/  FSEL R87, R11, -INF , !P2 ;  /* 0xff8000000b577808 */ /* 0x000fc40005000000 */
[----:B------:R-:W-:Y:S02]  /*36b0*/  LOP3.LUT P2, RZ, R18, 0x1000000, RZ, 0xc0, !PT ;  /* 0x0100000012ff7812 */ /* 0x000fe4000784c0ff */
[----:B------:R-:W-:Y:S02]  /*36c0*/  FMNMX.FTZ R6, R93, R6, !PT ;  /* 0x000000065d067209 */ /* 0x000fe40007810000 */
[----:B------:R-:W-:Y:S02]  /*36d0*/  ISETP.GT.AND P2, PT, R36, 0x18, !P2 ;  /* 0x000000182400780c */ /* 0x000fe40005744270 */
[----:B------:R-:W-:Y:S02]  /*36e0*/  FMNMX.FTZ R6, R107, R6, !PT ;  /* 0x000000066b067209 */ /* 0x000fe40007810000 */
[----:B------:R-:W-:Y:S02]  /*36f0*/  ISETP.LT.OR P2, PT, R34, 0x19, P2 ;  /* 0x000000192200780c */ /* 0x000fe40001741670 */
[----:B------:R-:W-:-:S02]  /*3700*/  FMNMX.FTZ R6, R97, R6, !PT ;  /* 0x0000000661067209 */ /* 0x000fc40007810000 */
[----:B------:R-:W-:Y:S02]  /*3710*/  FSEL R73, R14, -INF , !P2 ;  /* 0xff8000000e497808 */ /* 0x000fe40005000000 */
[----:B------:R-:W-:Y:S02]  /*3720*/  LOP3.LUT P2, RZ, R18, 0x800000, RZ, 0xc0, !PT ;  /* 0x0080000012ff7812 */ /* 0x000fe4000784c0ff */
[----:B------:R-:W-:Y:S02]  /*3730*/  FMNMX.FTZ R6, R105, R6, !PT ;  /* 0x0000000669067209 */ /* 0x000fe40007810000 */
[----:B------:R-:W-:Y:S02]  /*3740*/  ISETP.GT.AND P2, PT, R36, 0x19, !P2 ;  /* 0x000000192400780c */ /* 0x000fe40005744270 */
[----:B------:R-:W-:Y:S02]  /*3750*/  FMNMX.FTZ R6, R101, R6, !PT ;  /* 0x0000000665067209 */ /* 0x000fe40007810000 */
[----:B------:R-:W-:-:S02]  /*3760*/  ISETP.LT.OR P2, PT, R34, 0x1a, P2 ;  /* 0x0000001a2200780c */ /* 0x000fc40001741670 */
[----:B------:R-:W-:Y:S02]  /*3770*/  FMNMX.FTZ R6, R77, R6, !PT ;  /* 0x000000064d067209 */ /* 0x000fe40007810000 */
[----:B------:R-:W-:Y:S02]  /*3780*/  FSEL R85, R13, -INF , !P2 ;  /* 0xff8000000d557808 */ /* 0x000fe40005000000 */
[----:B------:R-:W-:Y:S02]  /*3790*/  LOP3.LUT P2, RZ, R18, 0x400000, RZ, 0xc0, !PT ;  /* 0x0040000012ff7812 */ /* 0x000fe4000784c0ff */
[----:B------:R-:W-:Y:S02]  /*37a0*/  FMNMX.FTZ R6, R69, R6, !PT ;  /* 0x0000000645067209 */ /* 0x000fe40007810000 */
[----:B------:R-:W-:Y:S02]  /*37b0*/  ISETP.GT.AND P2, PT, R36, 0x20, !P2 ;  /* 0x000000202400780c */ /* 0x000fe40005744270 */
[----:B------:R-:W-:-:S02]  /*37c0*/  FMNMX.FTZ R6, R55, R6, !PT ;  /* 0x0000000637067209 */ /* 0x000fc40007810000 */
[----:B------:R-:W-:Y:S02]  /*37d0*/  ISETP.LT.OR P2, PT, R34, 0x21, P2 ;  /* 0x000000212200780c */ /* 0x000fe40001741670 */
[----:B------:R-:W-:Y:S02]  /*37e0*/  FMNMX.FTZ R6, R59, R6, !PT ;  /* 0x000000063b067209 */ /* 0x000fe40007810000 */
[----:B------:R-:W-:Y:S02]  /*37f0*/  FSEL R19, R19, -INF , !P2 ;  /* 0xff80000013137808 */ /* 0x000fe40005000000 */
[----:B------:R-:W-:Y:S02]  /*3800*/  LOP3.LUT P2, RZ, R18, 0x200000, RZ, 0xc0, !PT ;  /* 0x0020000012ff7812 */ /* 0x000fe4000784c0ff */
[----:B------:R-:W-:Y:S02]  /*3810*/  FMNMX.FTZ R6, R47, R6, !PT ;  /* 0x000000062f067209 */ /* 0x000fe40007810000 */
[----:B------:R-:W-:-:S02]  /*3820*/  ISETP.GT.AND P2, PT, R36, 0x21, !P2 ;  /* 0x000000212400780c */ /* 0x000fc40005744270 */
[----:B------:R-:W-:Y:S02]  /*3830*/  FMNMX.FTZ R6, R61, R6, !PT ;  /* 0x000000063d067209 */ /* 0x000fe40007810000 */
[----:B------:R-:W-:Y:S02]  /*3840*/  ISETP.LT.OR P2, PT, R34, 0x22, P2 ;  /* 0x000000222200780c */ /* 0x000fe40001741670 */
[----:B------:R-:W-:Y:S02]  /*3850*/  FMNMX.FTZ R6, R53, R6, !PT ;  /* 0x0000000635067209 */ /* 0x000fe40007810000 */
[----:B------:R-:W-:Y:S02]  /*3860*/  FSEL R83, R15, -INF , !P2 ;  /* 0xff8000000f537808 */ /* 0x000fe40005000000 */
[----:B------:R-:W-:Y:S02]  /*3870*/  LOP3.LUT P2, RZ, R18, 0x100000, RZ, 0xc0, !PT ;  /* 0x0010000012ff7812 */ /* 0x000fe4000784c0ff */
        /* <DEDUP_REMOVED lines=20> */
[----:B------:R-:W-:Y:S01]  /*39c0*/  LOP3.LUT P2, RZ, R18, 0x20000, RZ, 0xc0, !PT ;  /* 0x0002000012ff7812 */ /* 0x000fe2000784c0ff */
[----:B------:R-:W0:Y:S01]  /*39d0*/  SHFL.BFLY PT, R7, R10, 0x2, 0x1f ;  /* 0x0c401f000a077f89 */ /* 0x000e2200000e0000 */
[C---:B------:R-:W-:Y:S02]  /*39e0*/  ISETP.GT.AND P4, PT, R36.reuse, 0x71, !P4 ;  /* 0x000000712400780c */ /* 0x040fe40006784270 */
[----:B------:R-:W-:Y:S02]  /*39f0*/  ISETP.GT.AND P2, PT, R36, 0x31, !P2 ;  /* 0x000000312400780c */ /* 0x000fe40005744270 */
[C---:B------:R-:W-:Y:S02]  /*3a00*/  ISETP.LT.OR P3, PT, R34.reuse, 0x71, P3 ;  /* 0x000000712200780c */ /* 0x040fe40001f61670 */
[----:B------:R-:W-:-:S02]  /*3a10*/  ISETP.LT.OR P2, PT, R34, 0x32, P2 ;  /* 0x000000322200780c */ /* 0x000fc40001741670 */
[----:B------:R-:W-:Y:S02]  /*3a20*/  ISETP.GT.AND P5, PT, R36, 0x78, !P5 ;  /* 0x000000782400780c */ /* 0x000fe40006fa4270 */
[----:B------:R-:W-:Y:S02]  /*3a30*/  FSEL R79, R26, -INF , !P2 ;  /* 0xff8000001a4f7808 */ /* 0x000fe40005000000 */
[----:B------:R-:W-:Y:S02]  /*3a40*/  LOP3.LUT P2, RZ, R18, 0x10000, RZ, 0xc0, !PT ;  /* 0x0001000012ff7812 */ /* 0x000fe4000784c0ff */
[----:B------:R-:W-:Y:S02]  /*3a50*/  ISETP.LT.OR P4, PT, R34, 0x72, P4 ;  /* 0x000000722200780c */ /* 0x000fe40002781670 */
[----:B------:R-:W-:Y:S02]  /*3a60*/  ISETP.GT.AND P2, PT, R36, 0x38, !P2 ;  /* 0x000000382400780c */ /* 0x000fe40005744270 */
[----:B------:R-:W-:-:S02]  /*3a70*/  ISETP.LT.OR P5, PT, R34, 0x79, P5 ;  /* 0x000000792200780c */ /* 0x000fc40002fa1670 */
[----:B------:R-:W-:Y:S02]  /*3a80*/  ISETP.LT.OR P2, PT, R34, 0x39, P2 ;  /* 0x000000392200780c */ /* 0x000fe40001741670 */
[----:B------:R-:W-:Y:S02]  /*3a90*/  R2UR UR10, R23 ;  /* 0x00000000170a72ca */ /* 0x000fe400000e0000 */
[----:B------:R-:W-:Y:S02]  /*3aa0*/  FSEL R31, R31, -INF , !P2 ;  /* 0xff8000001f1f7808 */ /* 0x000fe40005000000 */
[----:B------:R-:W-:Y:S02]  /*3ab0*/  ISETP.GT.AND P2, PT, R36, 0x39, !P6 ;  /* 0x000000392400780c */ /* 0x000fe40007744270 */
[----:B0-----:R-:W-:Y:S02]  /*3ac0*/  FMNMX.FTZ R11, R10, R7, !PT ;  /* 0x000000070a0b7209 */ /* 0x001fe40007810000 */
[----:B------:R-:W-:-:S02]  /*3ad0*/  ISETP.LT.OR P2, PT, R34, 0x3a, P2 ;  /* 0x0000003a2200780c */ /* 0x000fc40001741670 */
[----:B------:R-:W-:Y:S01]  /*3ae0*/  LOP3.LUT P6, RZ, R18, 0x10, RZ, 0xc0, !PT ;  /* 0x0000001012ff7812 */ /* 0x000fe200078cc0ff */
[----:B------:R-:W0:Y:S01]  /*3af0*/  SHFL.BFLY PT, R6, R11, 0x1, 0x1f ;  /* 0x0c201f000b067f89 */ /* 0x000e2200000e0000 */
[----:B------:R-:W-:Y:S01]  /*3b00*/  FSEL R13, R32, -INF , !P2 ;  /* 0xff800000200d7808 */ /* 0x000fe20005000000 */
[----:B------:R-:W-:Y:S01]  /*3b10*/  UIADD3 UR40, UR10, UR40, URZ ;  /* 0x000000280a287290 */ /* 0x000fe2000fffe03f */
[----:B------:R-:W-:-:S03]  /*3b20*/  LOP3.LUT P2, RZ, R18, 0x4000, RZ, 0xc0, !PT ;  /* 0x0000400012ff7812 */ /* 0x000fc6000784c0ff */
[----:B------:R-:W-:Y:S01]  /*3b30*/  UIADD3 UR4, UR40, UR4, URZ ;  /* 0x0000000428047290 */ /* 0x000fe2000fffe03f */
[----:B------:R-:W-:-:S04]  /*3b40*/  ISETP.GT.AND P2, PT, R36, 0x40, !P2 ;  /* 0x000000402400780c */ /* 0x000fc80005744270 */
[----:B------:R-:W-:-:S04]  /*3b50*/  ISETP.LT.OR P2, PT, R34, 0x41, P2 ;  /* 0x000000412200780c */ /* 0x000fc80001741670 */
[----:B------:R-:W-:Y:S02]  /*3b60*/  FSEL R35, R35, -INF , !P2 ;  /* 0xff80000023237808 */ /* 0x000fe40005000000 */
[----:B------:R-:W-:-:S04]  /*3b70*/  LOP3.LUT P2, RZ, R18, 0x2000, RZ, 0xc0, !PT ;  /* 0x0000200012ff7812 */ /* 0x000fc8000784c0ff */
[----:B------:R-:W-:Y:S02]  /*3b80*/  ISETP.GT.AND P2, PT, R36, 0x41, !P2 ;  /* 0x000000412400780c */ /* 0x000fe40005744270 */
[----:B0-----:R-:W-:Y:S02]  /*3b90*/  FMNMX.FTZ R7, R11, R6, !PT ;  /* 0x000000060b077209 */ /* 0x001fe40007810000 */
[----:B------:R-:W-:-:S03]  /*3ba0*/  ISETP.LT.OR P2, PT, R34, 0x42, P2 ;  /* 0x000000422200780c */ /* 0x000fc60001741670 */
[----:B------:R-:W-:Y:S01]  /*3bb0*/  FMUL.FTZ R6, R7, R42 ;  /* 0x0000002a07067220 */ /* 0x000fe20000410000 */
[----:B------:R-:W-:Y:S02]  /*3bc0*/  FSEL R37, R37, -INF , !P2 ;  /* 0xff80000025257808 */ /* 0x000fe40005000000 */
[----:B------:R-:W-:-:S04]  /*3bd0*/  LOP3.LUT P2, RZ, R18, 0x1000, RZ, 0xc0, !PT ;  /* 0x0000100012ff7812 */ /* 0x000fc8000784c0ff */
[----:B------:R-:W-:-:S04]  /*3be0*/  ISETP.GT.AND P2, PT, R36, 0x48, !P2 ;  /* 0x000000482400780c */ /* 0x000fc80005744270 */
[----:B------:R-:W-:-:S04]  /*3bf0*/  ISETP.LT.OR P2, PT, R34, 0x49, P2 ;  /* 0x000000492200780c */ /* 0x000fc80001741670 */
        /* <DEDUP_REMOVED lines=29> */
[----:B------:R-:W-:Y:S02]  /*3dd0*/  ISETP.GT.AND P2, PT, R36, 0x68, !P6 ;  /* 0x000000682400780c */ /* 0x000fe40007744270 */
[----:B------:R-:W-:Y:S02]  /*3de0*/  LOP3.LUT P6, RZ, R18, 0x1, RZ, 0xc0, !PT ;  /* 0x0000000112ff7812 */ /* 0x000fe400078cc0ff */
[----:B------:R-:W-:-:S04]  /*3df0*/  ISETP.LT.OR P2, PT, R34, 0x69, P2 ;  /* 0x000000692200780c */ /* 0x000fc80001741670 */
[----:B------:R-:W-:Y:S02]  /*3e00*/  FSEL R121, R56, -INF , !P2 ;  /* 0xff80000038797808 */ /* 0x000fe40005000000 */
[----:B------:R-:W-:-:S04]  /*3e10*/  FSETP.NEU.FTZ.AND P2, PT, R7, -INF , PT ;  /* 0xff8000000700780b */ /* 0x000fc80003f5d000 */
[----:B------:R-:W-:Y:S02]  /*3e20*/  FSEL R6, R6, RZ, P2 ;  /* 0x000000ff06067208 */ /* 0x000fe40001000000 */
[----:B------:R-:W-:Y:S02]  /*3e30*/  ISETP.GT.AND P2, PT, R36, RZ, !P6 ;  /* 0x000000ff2400720c */ /* 0x000fe40007744270 */
[----:B------:R-:W-:Y:S01]  /*3e40*/  LOP3.LUT P6, RZ, R18, 0x8000000, RZ, 0xc0, !PT ;  /* 0x0800000012ff7812 */ /* 0x000fe200078cc0ff */
[-CC-:B------:R-:W-:Y:S01]  /*3e50*/  FFMA.FTZ R138, R105, R42.reuse, -R6.reuse ;  /* 0x0000002a698a7223 */ /* 0x180fe20000010806 */
[----:B------:R-:W-:Y:S01]  /*3e60*/  ISETP.LT.OR P2, PT, R34, 0x1, P2 ;  /* 0x000000012200780c */ /* 0x000fe20001741670 */
[-CC-:B------:R-:W-:Y:S01]  /*3e70*/  FFMA.FTZ R132, R77, R42.reuse, -R6.reuse ;  /* 0x0000002a4d847223 */ /* 0x180fe20000010806 */
[----:B------:R-:W-:Y:S01]  /*3e80*/  FSEL R77, R28, -INF , !P3 ;  /* 0xff8000001c4d7808 */ /* 0x000fe20005800000 */
[-CC-:B------:R-:W-:Y:S01]  /*3e90*/  FFMA.FTZ R136, R107, R42.reuse, -R6.reuse ;  /* 0x0000002a6b887223 */ /* 0x180fe20000010806 */
[----:B------:R-:W-:Y:S01]  /*3ea0*/  FSEL R4, R4, -INF , !P2 ;  /* 0xff80000004047808 */ /* 0x000fe20005000000 */
[-CC-:B------:R-:W-:Y:S01]  /*3eb0*/  FFMA.FTZ R142, R109, R42.reuse, -R6.reuse ;  /* 0x0000002a6d8e7223 */ /* 0x180fe20000010806 */
[----:B------:R-:W-:Y:S01]  /*3ec0*/  LOP3.LUT P2, RZ, R18, 0x4000000, RZ, 0xc0, !PT ;  /* 0x0400000012ff7812 */ /* 0x000fe2000784c0ff */
[-CC-:B------:R-:W-:Y:S01]  /*3ed0*/  FFMA.FTZ R148, R133, R42.reuse, -R6.reuse ;  /* 0x0000002a85947223 */ /* 0x180fe20000010806 */
[----:B------:R-:W-:Y:S01]  /*3ee0*/  FMNMX.FTZ R10, R4, R91, !PT ;  /* 0x0000005b040a7209 */ /* 0x000fe20007810000 */
[-CC-:B------:R-:W-:Y:S01]  /*3ef0*/  FFMA.FTZ R131, R131, R42.reuse, -R6.reuse ;  /* 0x0000002a83837223 */ /* 0x180fe20000010806 */
[----:B------:R-:W-:Y:S01]  /*3f00*/  ISETP.GT.AND P2, PT, R36, 0x69, !P2 ;  /* 0x000000692400780c */ /* 0x000fe20005744270 */
[--C-:B------:R-:W-:Y:S01]  /*3f10*/  FFMA.FTZ R150, R127, R42, -R6.reuse ;  /* 0x0000002a7f967223 */ /* 0x100fe20000010806 */
[----:B------:R-:W-:Y:S01]  /*3f20*/  FMNMX.FTZ R10, R71, R10, !PT ;  /* 0x0000000a470a7209 */ /* 0x000fe20007810000 */
[----:B------:R-:W-:Y:S01]  /*3f30*/  MUFU.EX2 R148, R148 ;  /* 0x0000009400947308 */ /* 0x000fe20000000800 */
[----:B------:R-:W-:Y:S01]  /*3f40*/  ISETP.LT.OR P2, PT, R34, 0x6a, P2 ;  /* 0x0000006a2200780c */ /* 0x000fe20001741670 */
[--C-:B------:R-:W-:Y:S01]  /*3f50*/  FFMA.FTZ R127, R129, R42, -R6.reuse ;  /* 0x0000002a817f7223 */ /* 0x100fe20000010806 */
[----:B------:R-:W-:Y:S01]  /*3f60*/  FMNMX.FTZ R10, R89, R10, !PT ;  /* 0x0000000a590a7209 */ /* 0x000fe20007810000 */
[-CC-:B------:R-:W-:Y:S01]  /*3f70*/  FFMA.FTZ R144, R125, R42.reuse, -R6.reuse ;  /* 0x0000002a7d907223 */ /* 0x180fe20000010806 */
[----:B------:R-:W-:Y:S01]  /*3f80*/  FSEL R105, R24, -INF , !P2 ;  /* 0xff80000018697808 */ /* 0x000fe20005000000 */
[--C-:B------:R-:W-:Y:S01]  /*3f90*/  FFMA.FTZ R123, R123, R42, -R6.reuse ;  /* 0x0000002a7b7b7223 */ /* 0x100fe20000010806 */
[----:B------:R-:W-:Y:S01]  /*3fa0*/  FMNMX.FTZ R10, R75, R10, !PT ;  /* 0x0000000a4b0a7209 */ /* 0x000fe20007810000 */
[----:B------:R-:W0:Y:S01]  /*3fb0*/  MUFU.EX2 R131, R131 ;  /* 0x0000008300837308 */ /* 0x000e220000000800 */
[----:B------:R-:W-:Y:S01]  /*3fc0*/  ISETP.GT.AND P6, PT, R36, 0x79, !P6 ;  /* 0x000000792400780c */ /* 0x000fe200077c4270 */
[--C-:B------:R-:W-:Y:S01]  /*3fd0*/  FFMA.FTZ R146, R119, R42, -R6.reuse ;  /* 0x0000002a77927223 */ /* 0x100fe20000010806 */
[----:B------:R-:W-:Y:S01]  /*3fe0*/  FMNMX.FTZ R10, R87, R10, !PT ;  /* 0x0000000a570a7209 */ /* 0x000fe20007810000 */
[-CC-:B------:R-:W-:Y:S01]  /*3ff0*/  FFMA.FTZ R122, R33, R42.reuse, -R6.reuse ;  /* 0x0000002a217a7223 */ /* 0x180fe20000010806 */
[----:B------:R-:W-:Y:S01]  /*4000*/  FSEL R107, R25, -INF , !P4 ;  /* 0xff800000196b7808 */ /* 0x000fe20006000000 */
[--C-:B------:R-:W-:Y:S01]  /*4010*/  FFMA.FTZ R25, R69, R42, -R6.reuse ;  /* 0x0000002a45197223 */ /* 0x100fe20000010806 */
[----:B------:R-:W-:Y:S01]  /*4020*/  FMNMX.FTZ R10, R73, R10, !PT ;  /* 0x0000000a490a7209 */ /* 0x000fe20007810000 */
[----:B------:R-:W1:Y:S01]  /*4030*/  MUFU.EX2 R150, R150 ;  /* 0x0000009600967308 */ /* 0x000e620000000800 */
[----:B------:R-:W-:Y:S01]  /*4040*/  ISETP.LT.OR P6, PT, R34, 0x7a, P6 ;  /* 0x0000007a2200780c */ /* 0x000fe200037c1670 */
[--C-:B------:R-:W-:Y:S01]  /*4050*/  FFMA.FTZ R33, R5, R42, -R6.reuse ;  /* 0x0000002a05217223 */ /* 0x100fe20000010806 */
[----:B------:R-:W-:Y:S01]  /*4060*/  FMNMX.FTZ R10, R85, R10, !PT ;  /* 0x0000000a550a7209 */ /* 0x000fe20007810000 */
[-CC-:B------:R-:W-:Y:S01]  /*4070*/  FFMA.FTZ R95, R95, R42.reuse, -R6.reuse ;  /* 0x0000002a5f5f7223 */ /* 0x180fe20000010806 */
[----:B------:R-:W-:Y:S01]  /*4080*/  FSEL R69, R30, -INF , !P5 ;  /* 0xff8000001e457808 */ /* 0x000fe20006800000 */
[--C-:B------:R-:W-:Y:S01]  /*4090*/  FFMA.FTZ R140, R111, R42, -R6.reuse ;  /* 0x0000002a6f8c7223 */ /* 0x100fe20000010806 */
[----:B------:R-:W-:Y:S01]  /*40a0*/  FMNMX.FTZ R10, R19, R10, !PT ;  /* 0x0000000a130a7209 */ /* 0x000fe20007810000 */
[----:B------:R-:W2:Y:S01]  /*40b0*/  MUFU.EX2 R127, R127 ;  /* 0x0000007f007f7308 */ /* 0x000ea20000000800 */
[----:B------:R-:W-:Y:S01]  /*40c0*/  FSEL R109, R29, -INF , !P6 ;  /* 0xff8000001d6d7808 */ /* 0x000fe20007000000 */
[----:B0-----:R-:W-:Y:S01]  /*40d0*/  FADD.FTZ R5, R148, R131 ;  /* 0x0000008394057221 */ /* 0x001fe20000010000 */
[----:B------:R-:W-:Y:S01]  /*40e0*/  FMNMX.FTZ R10, R83, R10, !PT ;  /* 0x0000000a530a7209 */ /* 0x000fe20007810000 */
[-CC-:B------:R-:W-:Y:S01]  /*40f0*/  FFMA.FTZ R103, R103, R42.reuse, -R6.reuse ;  /* 0x0000002a67677223 */ /* 0x180fe20000010806 */
[-CC-:B------:R-:W-:Y:S01]  /*4100*/  FFMA.FTZ R128, R47, R42.reuse, -R6.reuse ;  /* 0x0000002a2f807223 */ /* 0x180fe20000010806 */
[--C-:B------:R-:W-:Y:S01]  /*4110*/  FFMA.FTZ R130, R53, R42, -R6.reuse ;  /* 0x0000002a35827223 */ /* 0x100fe20000010806 */
[----:B------:R-:W-:Y:S01]  /*4120*/  FMNMX.FTZ R10, R21, R10, !PT ;  /* 0x0000000a150a7209 */ /* 0x000fe20007810000 */
[----:B------:R-:W0:Y:S01]  /*4130*/  MUFU.EX2 R144, R144 ;  /* 0x0000009000907308 */ /* 0x000e220000000800 */
[----:B-1----:R-:W-:Y:S01]  /*4140*/  FADD.FTZ R28, R150, R5 ;  /* 0x00000005961c7221 */ /* 0x002fe20000010000 */
[--C-:B------:R-:W-:Y:S01]  /*4150*/  FFMA.FTZ R124, R45, R42, -R6.reuse ;  /* 0x0000002a2d7c7223 */ /* 0x100fe20000010806 */
[----:B------:R-:W-:Y:S01]  /*4160*/  FMNMX.FTZ R10, R81, R10, !PT ;  /* 0x0000000a510a7209 */ /* 0x000fe20007810000 */
[-CC-:B------:R-:W-:Y:S01]  /*4170*/  FFMA.FTZ R126, R49, R42.reuse, -R6.reuse ;  /* 0x0000002a317e7223 */ /* 0x180fe20000010806 */
[-CC-:B------:R-:W-:Y:S01]  /*4180*/  FFMA.FTZ R120, R51, R42.reuse, -R6.reuse ;  /* 0x0000002a33787223 */ /* 0x180fe20000010806 */
[----:B------:R-:W-:Y:S01]  /*4190*/  FFMA.FTZ R93, R93, R42, -R6 ;  /* 0x0000002a5d5d7223 */ /* 0x000fe20000010806 */
[----:B------:R-:W-:Y:S01]  /*41a0*/  FMNMX.FTZ R10, R27, R10, !PT ;  /* 0x0000000a1b0a7209 */ /* 0x000fe20007810000 */
[----:B------:R-:W1:Y:S01]  /*41b0*/  MUFU.EX2 R123, R123 ;  /* 0x0000007b007b7308 */ /* 0x000e620000000800 */
[----:B--2---:R-:W-:Y:S01]  /*41c0*/  FADD.FTZ R5, R127, R28 ;  /* 0x0000001c7f057221 */ /* 0x004fe20000010000 */
[--C-:B------:R-:W-:Y:S01]  /*41d0*/  FFMA.FTZ R97, R97, R42, -R6.reuse ;  /* 0x0000002a61617223 */ /* 0x100fe20000010806 */
[----:B------:R-:W-:Y:S01]  /*41e0*/  FMNMX.FTZ R10, R79, R10, !PT ;  /* 0x0000000a4f0a7209 */ /* 0x000fe20007810000 */
[-CC-:B------:R-:W-:Y:S01]  /*41f0*/  FFMA.FTZ R101, R101, R42.reuse, -R6.reuse ;  /* 0x0000002a65657223 */ /* 0x180fe20000010806 */
[-CC-:B------:R-:W-:Y:S01]  /*4200*/  FFMA.FTZ R134, R55, R42.reuse, -R6.reuse ;  /* 0x0000002a37867223 */ /* 0x180fe20000010806 */
[--C-:B------:R-:W-:Y:S01]  /*4210*/  FFMA.FTZ R29, R59, R42, -R6.reuse ;  /* 0x0000002a3b1d7223 */ /* 0x100fe20000010806 */
[----:B------:R-:W-:Y:S01]  /*4220*/  FMNMX.FTZ R10, R31, R10, !PT ;  /* 0x0000000a1f0a7209 */ /* 0x000fe20007810000 */
[----:B------:R-:W2:Y:S01]  /*4230*/  MUFU.EX2 R146, R146 ;  /* 0x0000009200927308 */ /* 0x000ea20000000800 */
[----:B0-----:R-:W-:Y:S01]  /*4240*/  FADD.FTZ R28, R144, R5 ;  /* 0x00000005901c7221 */ /* 0x001fe20000010000 */
[--C-:B------:R-:W-:Y:S01]  /*4250*/  FFMA.FTZ R47, R61, R42, -R6.reuse ;  /* 0x0000002a3d2f7223 */ /* 0x100fe20000010806 */
[----:B------:R-:W-:Y:S01]  /*4260*/  FMNMX.FTZ R10, R13, R10, !PT ;  /* 0x0000000a0d0a7209 */ /* 0x000fe20007810000 */
[-CC-:B------:R-:W-:Y:S01]  /*4270*/  FFMA.FTZ R53, R63, R42.reuse, -R6.reuse ;  /* 0x0000002a3f357223 */ /* 0x180fe20000010806 */
[-CC-:B------:R-:W-:Y:S01]  /*4280*/  FFMA.FTZ R45, R65, R42.reuse, -R6.reuse ;  /* 0x0000002a412d7223 */ /* 0x180fe20000010806 */
[----:B------:R-:W-:Y:S01]  /*4290*/  FFMA.FTZ R49, R67, R42, -R6 ;  /* 0x0000002a43317223 */ /* 0x000fe20000010806 */
[----:B------:R-:W-:Y:S01]  /*42a0*/  FMNMX.FTZ R10, R35, R10, !PT ;  /* 0x0000000a230a7209 */ /* 0x000fe20007810000 */
[----:B------:R-:W0:Y:S01]  /*42b0*/  MUFU.EX2 R95, R95 ;  /* 0x0000005f005f7308 */ /* 0x000e220000000800 */
[----:B-1----:R-:W-:Y:S01]  /*42c0*/  FADD.FTZ R5, R123, R28 ;  /* 0x0000001c7b057221 */ /* 0x002fe20000010000 */
[----:B------:R-:W-:Y:S01]  /*42d0*/  FFMA.FTZ R51, R57, R42, -R6 ;  /* 0x0000002a39337223 */ /* 0x000fe20000010806 */
[----:B------:R-:W-:-:S02]  /*42e0*/  FMNMX.FTZ R10, R37, R10, !PT ;  /* 0x0000000a250a7209 */ /* 0x000fc40007810000 */
[----:B------:R-:W-:Y:S02]  /*42f0*/  F2FP.F16.F32.PACK_AB R150, R127, R150 ;  /* 0x000000967f96723e */ /* 0x000fe400000000ff */
[----:B------:R-:W-:Y:S01]  /*4300*/  FMNMX.FTZ R10, R39, R10, !PT ;  /* 0x0000000a270a7209 */ /* 0x000fe20007810000 */
[----:B------:R-:W1:Y:S01]  /*4310*/  MUFU.EX2 R140, R140 ;  /* 0x0000008c008c7308 */ /* 0x000e620000000800 */
[----:B--2---:R-:W-:Y:S01]  /*4320*/  FADD.FTZ R30, R146, R5 ;  /* 0x00000005921e7221 */ /* 0x004fe20000010000 */
[----:B------:R-:W-:Y:S02]  /*4330*/  F2FP.F16.F32.PACK_AB R144, R123, R144 ;  /* 0x000000907b90723e */ /* 0x000fe400000000ff */
[----:B------:R-:W-:Y:S02]  /*4340*/  FMNMX.FTZ R10, R41, R10, !PT ;  /* 0x0000000a290a7209 */ /* 0x000fe40007810000 */
[----:B------:R-:W-:Y:S02]  /*4350*/  F2FP.F16.F32.PACK_AB R148, R131, R148 ;  /* 0x000000948394723e */ /* 0x000fe400000000ff */
[----:B------:R-:W-:Y:S01]  /*4360*/  FMNMX.FTZ R10, R43, R10, !PT ;  /* 0x0000000a2b0a7209 */ /* 0x000fe20007810000 */
[----:B------:R-:W2:Y:S01]  /*4370*/  MUFU.EX2 R103, R103 ;  /* 0x0000006700677308 */ /* 0x000ea20000000800 */
[C---:B0-----:R-:W-:Y:S01]  /*4380*/  FADD.FTZ R5, R95.reuse, R30 ;  /* 0x0000001e5f057221 */ /* 0x041fe20000010000 */
[----:B------:R-:W-:-:S02]  /*4390*/  F2FP.F16.F32.PACK_AB R146, R95, R146 ;  /* 0x000000925f92723e */ /* 0x000fc400000000ff */
[----:B------:R-:W-:-:S04]  /*43a0*/  FMNMX.FTZ R10, R15, R10, !PT ;  /* 0x0000000a0f0a7209 */ /* 0x000fc80007810000 */
[----:B------:R-:W-:Y:S01]  /*43b0*/  FMNMX.FTZ R10, R99, R10, !PT ;  /* 0x0000000a630a7209 */ /* 0x000fe20007810000 */
[----:B------:R-:W0:Y:S01]  /*43c0*/  MUFU.EX2 R142, R142 ;  /* 0x0000008e008e7308 */ /* 0x000e220000000800 */
[----:B-1----:R-:W-:Y:S02]  /*43d0*/  FADD.FTZ R30, R140, R5 ;  /* 0x000000058c1e7221 */ /* 0x002fe40000010000 */
[----:B------:R-:W-:-:S04]  /*43e0*/  FMNMX.FTZ R10, R113, R10, !PT ;  /* 0x0000000a710a7209 */ /* 0x000fc80007810000 */
[----:B------:R-:W-:Y:S01]  /*43f0*/  FMNMX.FTZ R10, R115, R10, !PT ;  /* 0x0000000a730a7209 */ /* 0x000fe20007810000 */
[----:B------:R-:W1:Y:S01]  /*4400*/  MUFU.EX2 R93, R93 ;  /* 0x0000005d005d7308 */ /* 0x000e620000000800 */
[C---:B--2---:R-:W-:Y:S01]  /*4410*/  FADD.FTZ R5, R103.reuse, R30 ;  /* 0x0000001e67057221 */ /* 0x044fe20000010000 */
[----:B------:R-:W-:Y:S02]  /*4420*/  F2FP.F16.F32.PACK_AB R140, R103, R140 ;  /* 0x0000008c678c723e */ /* 0x000fe400000000ff */
[----:B------:R-:W-:-:S04]  /*4430*/  FMNMX.FTZ R10, R117, R10, !PT ;  /* 0x0000000a750a7209 */ /* 0x000fc80007810000 */
[----:B------:R-:W-:Y:S01]  /*4440*/  FMNMX.FTZ R10, R121, R10, !PT ;  /* 0x0000000a790a7209 */ /* 0x000fe20007810000 */
[----:B------:R-:W2:Y:S01]  /*4450*/  MUFU.EX2 R136, R136 ;  /* 0x0000008800887308 */ /* 0x000ea20000000800 */
[----:B0-----:R-:W-:Y:S02]  /*4460*/  FADD.FTZ R34, R142, R5 ;  /* 0x000000058e227221 */ /* 0x001fe40000010000 */
[----:B------:R-:W-:-:S04]  /*4470*/  FMNMX.FTZ R10, R105, R10, !PT ;  /* 0x0000000a690a7209 */ /* 0x000fc80007810000 */
[----:B------:R-:W-:Y:S01]  /*4480*/  FMNMX.FTZ R10, R77, R10, !PT ;  /* 0x0000000a4d0a7209 */ /* 0x000fe20007810000 */
[----:B------:R-:W0:Y:S01]  /*4490*/  MUFU.EX2 R97, R97 ;  /* 0x0000006100617308 */ /* 0x000e220000000800 */
[----:B-1----:R-:W-:Y:S02]  /*44a0*/  F2FP.F16.F32.PACK_AB R142, R93, R142 ;  /* 0x0000008e5d8e723e */ /* 0x002fe400000000ff */
[----:B------:R-:W-:-:S04]  /*44b0*/  FMNMX.FTZ R10, R107, R10, !PT ;  /* 0x0000000a6b0a7209 */ /* 0x000fc80007810000 */
[----:B------:R-:W-:Y:S01]  /*44c0*/  FMNMX.FTZ R10, R69, R10, !PT ;  /* 0x0000000a450a7209 */ /* 0x000fe20007810000 */
[----:B------:R-:W1:Y:S03]  /*44d0*/  MUFU.EX2 R138, R138 ;  /* 0x0000008a008a7308 */ /* 0x000e660000000800 */
[----:B------:R-:W-:-:S05]  /*44e0*/  FMNMX.FTZ R10, R109, R10, !PT ;  /* 0x0000000a6d0a7209 */ /* 0x000fca0007810000 */
[----:B------:R-:W3:Y:S01]  /*44f0*/  SHFL.BFLY PT, R11, R10, 0x2, 0x1f ;  /* 0x0c401f000a0b7f89 */ /* 0x000ee200000e0000 */
[----:B------:R-:W4:Y:S08]  /*4500*/  MUFU.EX2 R101, R101 ;  /* 0x0000006500657308 */ /* 0x000f300000000800 */
[----:B------:R-:W-:Y:S08]  /*4510*/  MUFU.EX2 R132, R132 ;  /* 0x0000008400847308 */ /* 0x000ff00000000800 */
[----:B------:R-:W-:Y:S01]  /*4520*/  MUFU.EX2 R25, R25 ;  /* 0x0000001900197308 */ /* 0x000fe20000000800 */
[----:B---3--:R-:W-:-:S07]  /*4530*/  FMNMX.FTZ R12, R10, R11, !PT ;  /* 0x0000000b0a0c7209 */ /* 0x008fce0007810000 */
[----:B------:R-:W-:Y:S01]  /*4540*/  MUFU.EX2 R134, R134 ;  /* 0x0000008600867308 */ /* 0x000fe20000000800 */
[----:B------:R-:W3:Y:S07]  /*4550*/  SHFL.BFLY PT, R11, R12, 0x1, 0x1f ;  /* 0x0c201f000c0b7f89 */ /* 0x000eee00000e0000 */
[----:B------:R-:W-:Y:S08]  /*4560*/  MUFU.EX2 R29, R29 ;  /* 0x0000001d001d7308 */ /* 0x000ff00000000800 */
[----:B------:R-:W-:Y:S08]  /*4570*/  MUFU.EX2 R128, R128 ;  /* 0x0000008000807308 */ /* 0x000ff00000000800 */
[----:B------:R-:W-:Y:S01]  /*4580*/  MUFU.EX2 R47, R47 ;  /* 0x0000002f002f7308 */ /* 0x000fe20000000800 */
[----:B---3--:R-:W-:-:S04]  /*4590*/  FMNMX.FTZ R11, R12, R11, !PT ;  /* 0x0000000b0c0b7209 */ /* 0x008fc80007810000 */
[C---:B------:R-:W-:Y:S01]  /*45a0*/  FSETP.NEU.FTZ.AND P2, PT, R11.reuse, -INF , PT ;  /* 0xff8000000b00780b */ /* 0x040fe20003f5d000 */
[----:B------:R-:W-:Y:S02]  /*45b0*/  FMUL.FTZ R24, R11, R42 ;  /* 0x0000002a0b187220 */ /* 0x000fe40000410000 */
[----:B------:R-:W-:Y:S03]  /*45c0*/  MUFU.EX2 R130, R130 ;  /* 0x0000008200827308 */ /* 0x000fe60000000800 */
[----:B------:R-:W-:Y:S02]  /*45d0*/  FSEL R24, R24, RZ, P2 ;  /* 0x000000ff18187208 */ /* 0x000fe40001000000 */
[----:B------:R-:W-:-:S03]  /*45e0*/  PLOP3.LUT P2, PT, PT, PT, UP1, 0x40, 0x0 ;  /* 0x000000000000781c */ /* 0x000fc60003f4e818 */
        /* <DEDUP_REMOVED lines=11> */
[-C--:B------:R-:W-:Y:S01]  /*46a0*/  FFMA.FTZ R26, R13, R42.reuse, -R24 ;  /* 0x0000002a0d1a7223 */ /* 0x080fe20000010818 */
[----:B------:R-:W-:Y:S01]  /*46b0*/  FADD.FTZ R13, R93, R34 ;  /* 0x000000225d0d7221 */ /* 0x000fe20000010000 */
[-CC-:B------:R-:W-:Y:S01]  /*46c0*/  FFMA.FTZ R14, R83, R42.reuse, -R24.reuse ;  /* 0x0000002a530e7223 */ /* 0x180fe20000010818 */
[-CC-:B------:R-:W-:Y:S01]  /*46d0*/  FFMA.FTZ R143, R21, R42.reuse, -R24.reuse ;  /* 0x0000002a158f7223 */ /* 0x180fe20000010818 */
[-CC-:B------:R-:W-:Y:S01]  /*46e0*/  FFMA.FTZ R18, R81, R42.reuse, -R24.reuse ;  /* 0x0000002a51127223 */ /* 0x180fe20000010818 */
[----:B------:R-:W3:Y:S01]  /*46f0*/  MUFU.EX2 R4, R4 ;  /* 0x0000000400047308 */ /* 0x000ee20000000800 */
[----:B--2---:R-:W-:Y:S01]  /*4700*/  FADD.FTZ R34, R136, R13 ;  /* 0x0000000d88227221 */ /* 0x004fe20000010000 */
[-CC-:B------:R-:W-:Y:S01]  /*4710*/  FFMA.FTZ R137, R27, R42.reuse, -R24.reuse ;  /* 0x0000002a1b897223 */ /* 0x180fe20000010818 */
[-CC-:B------:R-:W-:Y:S01]  /*4720*/  FFMA.FTZ R20, R79, R42.reuse, -R24.reuse ;  /* 0x0000002a4f147223 */ /* 0x180fe20000010818 */
[-C--:B------:R-:W-:Y:S01]  /*4730*/  FFMA.FTZ R139, R31, R42.reuse, -R24 ;  /* 0x0000002a1f8b7223 */ /* 0x080fe20000010818 */
[----:B0-----:R-:W-:Y:S01]  /*4740*/  FADD.FTZ R13, R97, R34 ;  /* 0x00000022610d7221 */ /* 0x001fe20000010000 */
[-CC-:B------:R-:W-:Y:S01]  /*4750*/  FFMA.FTZ R133, R35, R42.reuse, -R24.reuse ;  /* 0x0000002a23857223 */ /* 0x180fe20000010818 */
[-CC-:B------:R-:W-:Y:S01]  /*4760*/  FFMA.FTZ R28, R37, R42.reuse, -R24.reuse ;  /* 0x0000002a251c7223 */ /* 0x180fe20000010818 */
[----:B------:R-:W0:Y:S01]  /*4770*/  MUFU.EX2 R151, R151 ;  /* 0x0000009700977308 */ /* 0x000e220000000800 */
[----:B-1----:R-:W-:Y:S01]  /*4780*/  FADD.FTZ R36, R138, R13 ;  /* 0x0000000d8a247221 */ /* 0x002fe20000010000 */
[-CC-:B------:R-:W-:Y:S01]  /*4790*/  FFMA.FTZ R135, R39, R42.reuse, -R24.reuse ;  /* 0x0000002a27877223 */ /* 0x180fe20000010818 */
[-CC-:B------:R-:W-:Y:S01]  /*47a0*/  FFMA.FTZ R30, R41, R42.reuse, -R24.reuse ;  /* 0x0000002a291e7223 */ /* 0x180fe20000010818 */
[-C--:B------:R-:W-:Y:S01]  /*47b0*/  FFMA.FTZ R129, R43, R42.reuse, -R24 ;  /* 0x0000002a2b817223 */ /* 0x080fe20000010818 */
[----:B----4-:R-:W-:Y:S01]  /*47c0*/  FADD.FTZ R13, R101, R36 ;  /* 0x00000024650d7221 */ /* 0x010fe20000010000 */
[-CC-:B------:R-:W-:Y:S01]  /*47d0*/  FFMA.FTZ R99, R99, R42.reuse, -R24.reuse ;  /* 0x0000002a63637223 */ /* 0x180fe20000010818 */
[-C--:B------:R-:W-:Y:S01]  /*47e0*/  FFMA.FTZ R113, R113, R42.reuse, -R24 ;  /* 0x0000002a71717223 */ /* 0x080fe20000010818 */
[----:B------:R-:W1:Y:S01]  /*47f0*/  MUFU.EX2 R6, R6 ;  /* 0x0000000600067308 */ /* 0x000e620000000800 */
[----:B---3--:R-:W-:Y:S01]  /*4800*/  FADD.FTZ R32, R149, R4 ;  /* 0x0000000495207221 */ /* 0x008fe20000010000 */
[----:B------:R-:W-:Y:S01]  /*4810*/  FADD.FTZ R36, R132, R13 ;  /* 0x0000000d84247221 */ /* 0x000fe20000010000 */
[-CC-:B------:R-:W-:Y:S01]  /*4820*/  FFMA.FTZ R115, R115, R42.reuse, -R24.reuse ;  /* 0x0000002a73737223 */ /* 0x180fe20000010818 */
[-CC-:B------:R-:W-:Y:S01]  /*4830*/  FFMA.FTZ R117, R117, R42.reuse, -R24.reuse ;  /* 0x0000002a75757223 */ /* 0x180fe20000010818 */
[-C--:B------:R-:W-:Y:S01]  /*4840*/  FFMA.FTZ R121, R121, R42.reuse, -R24 ;  /* 0x0000002a79797223 */ /* 0x080fe20000010818 */
[----:B------:R-:W-:Y:S01]  /*4850*/  FADD.FTZ R13, R25, R36 ;  /* 0x00000024190d7221 */ /* 0x000fe20000010000 */
[-C--:B------:R-:W-:Y:S01]  /*4860*/  FFMA.FTZ R105, R105, R42.reuse, -R24 ;  /* 0x0000002a69697223 */ /* 0x080fe20000010818 */
[----:B------:R-:W2:Y:S01]  /*4870*/  MUFU.EX2 R145, R145 ;  /* 0x0000009100917308 */ /* 0x000ea20000000800 */
[----:B0-----:R-:W-:Y:S01]  /*4880*/  FADD.FTZ R5, R151, R32 ;  /* 0x0000002097057221 */ /* 0x001fe20000010000 */
[----:B------:R-:W-:Y:S01]  /*4890*/  FADD.FTZ R36, R134, R13 ;  /* 0x0000000d86247221 */ /* 0x000fe20000010000 */
[-CC-:B------:R-:W-:Y:S01]  /*48a0*/  FFMA.FTZ R77, R77, R42.reuse, -R24.reuse ;  /* 0x0000002a4d4d7223 */ /* 0x180fe20000010818 */
[-CC-:B------:R-:W-:Y:S01]  /*48b0*/  FFMA.FTZ R107, R107, R42.reuse, -R24.reuse ;  /* 0x0000002a6b6b7223 */ /* 0x180fe20000010818 */
[-C--:B------:R-:W-:Y:S01]  /*48c0*/  FFMA.FTZ R69, R69, R42.reuse, -R24 ;  /* 0x0000002a45457223 */ /* 0x080fe20000010818 */
[----:B------:R-:W-:Y:S01]  /*48d0*/  FADD.FTZ R13, R29, R36 ;  /* 0x000000241d0d7221 */ /* 0x000fe20000010000 */
[----:B------:R-:W-:Y:S01]  /*48e0*/  FFMA.FTZ R109, R109, R42, -R24 ;  /* 0x0000002a6d6d7223 */ /* 0x000fe20000010818 */
[----:B------:R-:W0:Y:S01]  /*48f0*/  MUFU.EX2 R10, R10 ;  /* 0x0000000a000a7308 */ /* 0x000e220000000800 */
[----:B-1----:R-:W-:Y:S01]  /*4900*/  FADD.FTZ R32, R6, R5 ;  /* 0x0000000506207221 */ /* 0x002fe20000010000 */
[----:B------:R-:W-:Y:S01]  /*4910*/  FADD.FTZ R38, R128, R13 ;  /* 0x0000000d80267221 */ /* 0x000fe20000010000 */
[----:B------:R-:W-:-:S02]  /*4920*/  F2FP.F16.F32.PACK_AB R149, R4, R149 ;  /* 0x000000950495723e */ /* 0x000fc400000000ff */
[----:B------:R-:W-:Y:S01]  /*4930*/  F2FP.F16.F32.PACK_AB R151, R6, R151 ;  /* 0x000000970697723e */ /* 0x000fe200000000ff */
[----:B------:R-:W-:Y:S01]  /*4940*/  FADD.FTZ R13, R47, R38 ;  /* 0x000000262f0d7221 */ /* 0x000fe20000010000 */
[----:B------:R-:W-:Y:S01]  /*4950*/  F2FP.F16.F32.PACK_AB R136, R97, R136 ;  /* 0x000000886188723e */ /* 0x000fe200000000ff */
[----:B------:R-:W1:Y:S01]  /*4960*/  MUFU.EX2 R147, R147 ;  /* 0x0000009300937308 */ /* 0x000e620000000800 */
[----:B--2---:R-:W-:Y:S01]  /*4970*/  FADD.FTZ R5, R145, R32 ;  /* 0x0000002091057221 */ /* 0x004fe20000010000 */
[----:B------:R-:W-:Y:S01]  /*4980*/  FFMA.FTZ R32, R15, R42, -R24 ;  /* 0x0000002a0f207223 */ /* 0x000fe20000010818 */
[----:B------:R-:W-:Y:S02]  /*4990*/  F2FP.F16.F32.PACK_AB R138, R101, R138 ;  /* 0x0000008a658a723e */ /* 0x000fe400000000ff */
[----:B------:R-:W-:Y:S02]  /*49a0*/  F2FP.F16.F32.PACK_AB R132, R25, R132 ;  /* 0x000000841984723e */ /* 0x000fe400000000ff */
[----:B------:R-:W-:Y:S01]  /*49b0*/  F2FP.F16.F32.PACK_AB R134, R29, R134 ;  /* 0x000000861d86723e */ /* 0x000fe200000000ff */
[----:B------:R-:W2:Y:S01]  /*49c0*/  MUFU.EX2 R12, R12 ;  /* 0x0000000c000c7308 */ /* 0x000ea20000000800 */
[C---:B0-----:R-:W-:Y:S01]  /*49d0*/  FADD.FTZ R34, R10.reuse, R5 ;  /* 0x000000050a227221 */ /* 0x041fe20000010000 */
[----:B------:R-:W-:-:S02]  /*49e0*/  F2FP.F16.F32.PACK_AB R145, R10, R145 ;  /* 0x000000910a91723e */ /* 0x000fc400000000ff */
[----:B------:R-:W-:-:S04]  /*49f0*/  F2FP.F16.F32.PACK_AB R128, R47, R128 ;  /* 0x000000802f80723e */ /* 0x000fc800000000ff */
[----:B------:R-:W0:Y:S01]  /*4a00*/  MUFU.EX2 R141, R141 ;  /* 0x0000008d008d7308 */ /* 0x000e220000000800 */
[----:B-1----:R-:W-:-:S07]  /*4a10*/  FADD.FTZ R5, R147, R34 ;  /* 0x0000002293057221 */ /* 0x002fce0000010000 */
[----:B------:R-:W1:Y:S01]  /*4a20*/  MUFU.EX2 R14, R14 ;  /* 0x0000000e000e7308 */ /* 0x000e620000000800 */
[C---:B--2---:R-:W-:Y:S01]  /*4a30*/  FADD.FTZ R34, R12.reuse, R5 ;  /* 0x000000050c227221 */ /* 0x044fe20000010000 */
[----:B------:R-:W-:-:S06]  /*4a40*/  F2FP.F16.F32.PACK_AB R147, R12, R147 ;  /* 0x000000930c93723e */ /* 0x000fcc00000000ff */
[----:B------:R-:W2:Y:S01]  /*4a50*/  MUFU.EX2 R143, R143 ;  /* 0x0000008f008f7308 */ /* 0x000ea20000000800 */
[----:B0-----:R-:W-:-:S07]  /*4a60*/  FADD.FTZ R5, R141, R34 ;  /* 0x000000228d057221 */ /* 0x001fce0000010000 */
[----:B------:R-:W0:Y:S01]  /*4a70*/  MUFU.EX2 R18, R18 ;  /* 0x0000001200127308 */ /* 0x000e220000000800 */
[C---:B-1----:R-:W-:Y:S01]  /*4a80*/  FADD.FTZ R34, R14.reuse, R5 ;  /* 0x000000050e227221 */ /* 0x042fe20000010000 */
[----:B------:R-:W-:-:S06]  /*4a90*/  F2FP.F16.F32.PACK_AB R141, R14, R141 ;  /* 0x0000008d0e8d723e */ /* 0x000fcc00000000ff */
[----:B------:R-:W1:Y:S01]  /*4aa0*/  MUFU.EX2 R137, R137 ;  /* 0x0000008900897308 */ /* 0x000e620000000800 */
[----:B--2---:R-:W-:-:S07]  /*4ab0*/  FADD.FTZ R5, R143, R34 ;  /* 0x000000228f057221 */ /* 0x004fce0000010000 */
[----:B------:R-:W2:Y:S01]  /*4ac0*/  MUFU.EX2 R20, R20 ;  /* 0x0000001400147308 */ /* 0x000ea20000000800 */
[C---:B0-----:R-:W-:Y:S01]  /*4ad0*/  FADD.FTZ R36, R18.reuse, R5 ;  /* 0x0000000512247221 */ /* 0x041fe20000010000 */
[----:B------:R-:W-:-:S06]  /*4ae0*/  F2FP.F16.F32.PACK_AB R143, R18, R143 ;  /* 0x0000008f128f723e */ /* 0x000fcc00000000ff */
[----:B------:R-:W0:Y:S01]  /*4af0*/  MUFU.EX2 R139, R139 ;  /* 0x0000008b008b7308 */ /* 0x000e220000000800 */
[----:B-1----:R-:W-:Y:S01]  /*4b00*/  FADD.FTZ R5, R137, R36 ;  /* 0x0000002489057221 */ /* 0x002fe20000010000 */
[----:B------:R-:W-:Y:S01]  /*4b10*/  FADD.FTZ R36, R130, R13 ;  /* 0x0000000d82247221 */ /* 0x000fe20000010000 */
[----:B------:R-:W-:-:S03]  /*4b20*/  F2FP.F16.F32.PACK_AB R130, R53, R130 ;  /* 0x000000823582723e */ /* 0x000fc600000000ff */
[----:B------:R-:W-:Y:S02]  /*4b30*/  FADD.FTZ R13, R53, R36 ;  /* 0x00000024350d7221 */ /* 0x000fe40000010000 */
        /* <DEDUP_REMOVED lines=11> */
[----:B0-----:R-:W-:-:S07]  /*4bf0*/  FADD.FTZ R5, R133, R36 ;  /* 0x0000002485057221 */ /* 0x001fce0000010000 */
[----:B------:R-:W0:Y:S01]  /*4c00*/  MUFU.EX2 R126, R126 ;  /* 0x0000007e007e7308 */ /* 0x000e220000000800 */
[C---:B-1----:R-:W-:Y:S01]  /*4c10*/  FADD.FTZ R13, R45.reuse, R38 ;  /* 0x000000262d0d7221 */ /* 0x042fe20000010000 */
[----:B------:R-:W-:-:S06]  /*4c20*/  F2FP.F16.F32.PACK_AB R124, R45, R124 ;  /* 0x0000007c2d7c723e */ /* 0x000fcc00000000ff */
[----:B------:R-:W1:Y:S01]  /*4c30*/  MUFU.EX2 R135, R135 ;  /* 0x0000008700877308 */ /* 0x000e620000000800 */
[C---:B--2---:R-:W-:Y:S01]  /*4c40*/  FADD.FTZ R36, R28.reuse, R5 ;  /* 0x000000051c247221 */ /* 0x044fe20000010000 */
[----:B------:R-:W-:-:S06]  /*4c50*/  F2FP.F16.F32.PACK_AB R133, R28, R133 ;  /* 0x000000851c85723e */ /* 0x000fcc00000000ff */
[----:B------:R-:W2:Y:S01]  /*4c60*/  MUFU.EX2 R49, R49 ;  /* 0x0000003100317308 */ /* 0x000ea20000000800 */
[----:B0-----:R-:W-:-:S07]  /*4c70*/  FADD.FTZ R38, R126, R13 ;  /* 0x0000000d7e267221 */ /* 0x001fce0000010000 */
[----:B------:R-:W0:Y:S01]  /*4c80*/  MUFU.EX2 R30, R30 ;  /* 0x0000001e001e7308 */ /* 0x000e220000000800 */
[----:B-1----:R-:W-:-:S07]  /*4c90*/  FADD.FTZ R5, R135, R36 ;  /* 0x0000002487057221 */ /* 0x002fce0000010000 */
[----:B------:R-:W1:Y:S01]  /*4ca0*/  MUFU.EX2 R120, R120 ;  /* 0x0000007800787308 */ /* 0x000e620000000800 */
[C---:B--2---:R-:W-:Y:S01]  /*4cb0*/  FADD.FTZ R13, R49.reuse, R38 ;  /* 0x00000026310d7221 */ /* 0x044fe20000010000 */
[----:B------:R-:W-:-:S06]  /*4cc0*/  F2FP.F16.F32.PACK_AB R126, R49, R126 ;  /* 0x0000007e317e723e */ /* 0x000fcc00000000ff */
[----:B------:R-:W2:Y:S01]  /*4cd0*/  MUFU.EX2 R129, R129 ;  /* 0x0000008100817308 */ /* 0x000ea20000000800 */
[C---:B0-----:R-:W-:Y:S01]  /*4ce0*/  FADD.FTZ R38, R30.reuse, R5 ;  /* 0x000000051e267221 */ /* 0x041fe20000010000 */
[----:B------:R-:W-:-:S06]  /*4cf0*/  F2FP.F16.F32.PACK_AB R135, R30, R135 ;  /* 0x000000871e87723e */ /* 0x000fcc00000000ff */
[----:B------:R-:W0:Y:S01]  /*4d00*/  MUFU.EX2 R51, R51 ;  /* 0x0000003300337308 */ /* 0x000e220000000800 */
[----:B-1----:R-:W-:-:S07]  /*4d10*/  FADD.FTZ R40, R120, R13 ;  /* 0x0000000d78287221 */ /* 0x002fce0000010000 */
[----:B------:R-:W1:Y:S01]  /*4d20*/  MUFU.EX2 R32, R32 ;  /* 0x0000002000207308 */ /* 0x000e620000000800 */
[----:B--2---:R-:W-:-:S07]  /*4d30*/  FADD.FTZ R5, R129, R38 ;  /* 0x0000002681057221 */ /* 0x004fce0000010000 */
[----:B------:R-:W2:Y:S01]  /*4d40*/  MUFU.EX2 R122, R122 ;  /* 0x0000007a007a7308 */ /* 0x000ea20000000800 */
[C---:B0-----:R-:W-:Y:S01]  /*4d50*/  FADD.FTZ R13, R51.reuse, R40 ;  /* 0x00000028330d7221 */ /* 0x041fe20000010000 */
[----:B------:R-:W-:-:S06]  /*4d60*/  F2FP.F16.F32.PACK_AB R120, R51, R120 ;  /* 0x000000783378723e */ /* 0x000fcc00000000ff */
        /* <DEDUP_REMOVED lines=26> */
[----:B--2---:R-:W-:-:S04]  /*4f10*/  FADD.FTZ R13, R69, R10 ;  /* 0x0000000a450d7221 */ /* 0x004fc80000010000 */
[C---:B0-----:R-:W-:Y:S01]  /*4f20*/  FADD.FTZ R4, R6.reuse, R13 ;  /* 0x0000000d06047221 */ /* 0x041fe20000010000 */
[----:B------:R-:W-:Y:S01]  /*4f30*/  F2FP.F16.F32.PACK_AB R123, R6, R69 ;  /* 0x00000045067b723e */ /* 0x000fe200000000ff */
[----:B------:R-:W-:Y:S02]  /*4f40*/  VIADD R6, R22, 0xfffffffe ;  /* 0xfffffffe16067836 */ /* 0x000fe40000000000 */
[C---:B-1----:R-:W-:Y:S01]  /*4f50*/  FADD.FTZ R5, R33.reuse, R40 ;  /* 0x0000002821057221 */ /* 0x042fe20000010000 */
[----:B------:R-:W-:Y:S01]  /*4f60*/  F2FP.F16.F32.PACK_AB R122, R33, R122 ;  /* 0x0000007a217a723e */ /* 0x000fe200000000ff */
[----:B------:R-:W-:Y:S06]  /*4f70*/  @P2 BRA `(.L_x_837) ;  /* 0x0000000000442947 */ /* 0x000fec0003800000 */
        /* <DEDUP_REMOVED lines=10> */
.L_x_838:
[----:B------:R-:W-:-:S11]  /*5020*/  UISETP.NE.AND UP2, UPT, UR5, 0x1, UPT ;  /* 0x000000010500788c */ /* 0x000fd6000bf45270 */
[----:B------:R-:W-:Y:S02]  /*5030*/  @UP2 ULDC.64 UR14, c[0x0][0x9e8] ;  /* 0x00027a00000e2ab9 */ /* 0x000fe40000000a00 */
[----:B------:R-:W-:-:S04]  /*5040*/  UIMAD.WIDE.U32 UR6, UR10, UR14, URZ ;  /* 0x0000000e0a0672a5 */ /* 0x000fc8000f8e003f */
[----:B------:R-:W-:-:S12]  /*5050*/  @UP2 USHF.R.U32.HI UR10, URZ, UR15, UR7 ;  /* 0x0000000f3f0a2299 */ /* 0x000fd80008011607 */
.L_x_839:
[----:B------:R-:W-:-:S04]  /*5060*/  UIMAD UR5, UR10, UR5, UR5 ;  /* 0x000000050a0572a4 */ /* 0x000fc8000f8e0205 */
[----:B------:R-:W-:-:S04]  /*5070*/  UISETP.LT.AND UP2, UPT, UR4, UR5, UPT ;  /* 0x000000050400728c */ /* 0x000fc8000bf41270 */
[----:B------:R-:W-:-:S12]  /*5080*/  USEL UR4, UR4, UR5, UP2 ;  /* 0x0000000504047287 */ /* 0x000fd80009000000 */
.L_x_837:
[----:B------:R-:W-:Y:S01]  /*5090*/  USHF.R.S32.HI UR5, URZ, 0x1f, UR4 ;  /* 0x0000001f3f057899 */ /* 0x000fe20008011404 */
[----:B------:R-:W-:Y:S02]  /*50a0*/  CS2R R118, SRZ ;  /* 0x0000000000767805 */ /* 0x000fe4000001ff00 */
[----:B------:R-:W-:Y:S02]  /*50b0*/  CS2R R116, SRZ ;  /* 0x0000000000747805 */ /* 0x000fe4000001ff00 */
[----:B------:R-:W-:Y:S01]  /*50c0*/  CS2R R114, SRZ ;  /* 0x0000000000727805 */ /* 0x000fe2000001ff00 */
[----:B------:R-:W-:Y:S01]  /*50d0*/  ULEA.HI UR5, UR5, UR4, URZ, 0x7 ;  /* 0x0000000405057291 */ /* 0x000fe2000f8f383f */
[----:B------:R-:W-:Y:S02]  /*50e0*/  CS2R R112, SRZ ;  /* 0x0000000000707805 */ /* 0x000fe4000001ff00 */
[----:B------:R-:W-:Y:S01]  /*50f0*/  CS2R R110, SRZ ;  /* 0x00000000006e7805 */ /* 0x000fe2000001ff00 */
[----:B------:R-:W-:Y:S01]  /*5100*/  UMOV UR4, URZ ;  /* 0x0000003f00047c82 */ /* 0x000fe20008000000 */
[----:B------:R-:W-:Y:S01]  /*5110*/  USHF.R.S32.HI UR5, URZ, 0x7, UR5 ;  /* 0x000000073f057899 */ /* 0x000fe20008011405 */
[----:B------:R-:W-:-:S02]  /*5120*/  CS2R R108, SRZ ;  /* 0x00000000006c7805 */ /* 0x000fc4000001ff00 */
[----:B------:R-:W-:Y:S02]  /*5130*/  CS2R R106, SRZ ;  /* 0x00000000006a7805 */ /* 0x000fe4000001ff00 */
[----:B------:R-:W-:Y:S01]  /*5140*/  CS2R R104, SRZ ;  /* 0x0000000000687805 */ /* 0x000fe2000001ff00 */
[----:B------:R-:W-:Y:S01]  /*5150*/  UISETP.LT.AND UP2, UPT, UR37, UR5, UPT ;  /* 0x000000052500728c */ /* 0x000fe2000bf41270 */
[----:B------:R-:W-:Y:S02]  /*5160*/  CS2R R102, SRZ ;  /* 0x0000000000667805 */ /* 0x000fe4000001ff00 */
[----:B------:R-:W-:Y:S02]  /*5170*/  CS2R R100, SRZ ;  /* 0x0000000000647805 */ /* 0x000fe4000001ff00 */
[----:B------:R-:W-:Y:S01]  /*5180*/  CS2R R98, SRZ ;  /* 0x0000000000627805 */ /* 0x000fe2000001ff00 */
[----:B------:R-:W-:Y:S01]  /*5190*/  USEL UR26, UR37, UR5, !UP2 ;  /* 0x00000005251a7287 */ /* 0x000fe2000d000000 */
[----:B------:R-:W-:-:S02]  /*51a0*/  CS2R R96, SRZ ;  /* 0x0000000000607805 */ /* 0x000fc4000001ff00 */
[----:B------:R-:W-:Y:S01]  /*51b0*/  CS2R R94, SRZ ;  /* 0x00000000005e7805 */ /* 0x000fe2000001ff00 */
[----:B------:R-:W-:Y:S01]  /*51c0*/  UMOV UR5, URZ ;  /* 0x0000003f00057c82 */ /* 0x000fe20008000000 */
[----:B------:R-:W-:Y:S02]  /*51d0*/  CS2R R92, SRZ ;  /* 0x00000000005c7805 */ /* 0x000fe4000001ff00 */
[----:B------:R-:W-:Y:S02]  /*51e0*/  CS2R R90, SRZ ;  /* 0x00000000005a7805 */ /* 0x000fe4000001ff00 */
[----:B------:R-:W-:Y:S02]  /*51f0*/  ISETP.GE.AND P2, PT, R6, UR26, PT ;  /* 0x0000001a06007c0c */ /* 0x000fe4000bf46270 */
[----:B------:R-:W-:-:S11]  /*5200*/  CS2R R88, SRZ ;  /* 0x0000000000587805 */ /* 0x000fd6000001ff00 */
[----:B------:R-:W-:Y:S05]  /*5210*/  @!P2 BRA `(.L_x_840) ;  /* 0x00000034007ca947 */ /* 0x000fea0003800000 */
[----:B------:R-:W-:Y:S01]  /*5220*/  IMAD.MOV.U32 R119, RZ, RZ, RZ ;  /* 0x000000ffff777224 */ /* 0x000fe200078e00ff */
[----:B------:R-:W-:Y:S01]  /*5230*/  UMOV UR7, URZ ;  /* 0x0000003f00077c82 */ /* 0x000fe20008000000 */
[----:B------:R-:W-:Y:S01]  /*5240*/  UMOV UR6, URZ ;  /* 0x0000003f00067c82 */ /* 0x000fe20008000000 */
[----:B------:R-:W-:Y:S01]  /*5250*/  ULDC UR29, c[0x0][0x9e4] ;  /* 0x00027900001d7ab9 */ /* 0x000fe20000000800 */
[----:B------:R-:W-:Y:S01]  /*5260*/  ULDC UR27, c[0x0][0x2f0] ;  /* 0x0000bc00001b7ab9 */ /* 0x000fe20000000800 */
[----:B------:R-:W-:Y:S01]  /*5270*/  ULDC UR30, c[0x0][0x9d8] ;  /* 0x00027600001e7ab9 */ /* 0x000fe20000000800 */
[----:B------:R-:W-:-:S05]  /*5280*/  ULDC UR28, c[0x0][0x9e0] ;  /* 0x00027800001c7ab9 */ /* 0x000fca0000000800 */
.L_x_857:
[----:B------:R-:W-:Y:S01]  /*5290*/  UIADD3 UR4, UR6, 0x1, URZ ;  /* 0x0000000106047890 */ /* 0x000fe2000fffe03f */
[----:B------:R-:W-:-:S03]  /*52a0*/  ISETP.NE.AND P3, PT, RZ, UR39, PT ;  /* 0x00000027ff007c0c */ /* 0x000fc6000bf65270 */
[----:B------:R-:W-:-:S04]  /*52b0*/  UISETP.NE.AND UP2, UPT, UR4, 0x2, UPT ;  /* 0x000000020400788c */ /* 0x000fc8000bf45270 */
[----:B------:R-:W-:Y:S02]  /*52c0*/  USEL UR5, URZ, 0x1, UP2 ;  /* 0x000000013f057887 */ /* 0x000fe40009000000 */
[----:B------:R-:W-:Y:S02]  /*52d0*/  USEL UR4, UR4, URZ, UP2 ;  /* 0x0000003f04047287 */ /* 0x000fe40009000000 */
[----:B------:R-:W-:Y:S02]  /*52e0*/  ULOP3.LUT UR5, UR7, UR5, URZ, 0x3c, !UPT ;  /* 0x0000000507057292 */ /* 0x000fe4000f8e3c3f */
[----:B------:R-:W-:Y:S10]  /*52f0*/  @P3 BRA `(.L_x_841) ;  /* 0x00000000002c3947 */ /* 0x000ff40003800000 */
[----:B------:R-:W-:Y:S05]  /*5300*/  @!P0 BRA `(.L_x_842) ;  /* 0x0000000000048947 */ /* 0x000fea0003800000 */
[----:B------:R-:W-:Y:S01]  /*5310*/  BPT.TRAP 0x1 ;  /* 0x000000040000795c */ /* 0x000fe20000300000 */
.L_x_842:
[----:B------:R-:W-:Y:S01]  /*5320*/  ULEA UR10, UR4, UR38, 0x3 ;  /* 0x00000026040a7291 */ /* 0x000fe2000f8e183f */
[----:B------:R-:W-:-:S05]  /*5330*/  IMAD.U32 R10, RZ, RZ, UR5 ;  /* 0x00000005ff0a7e24 */ /* 0x000fca000f8e00ff */
[----:B------:R-:W-:-:S04]  /*5340*/  SHF.L.U32 R10, R10, 0x1f, RZ ;  /* 0x0000001f0a0a7819 */ /* 0x000fc800000006ff */
[----:B------:R0:W1:Y:S01]  /*5350*/  SYNCS.PHASECHK.TRANS64.TRYWAIT P2, [UR10+0x16830], R10 ;  /* 0x0168300aff0075a7 */ /* 0x000062000804014a */
[----:B------:R-:W-:Y:S05]  /*5360*/  @!P0 BRA `(.L_x_843) ;  /* 0x0000000000048947 */ /* 0x000fea0003800000 */
[----:B------:R-:W-:Y:S01]  /*5370*/  BPT.TRAP 0x1 ;  /* 0x000000040000795c */ /* 0x000fe20000300000 */
.L_x_843:
[----:B-1----:R-:W-:Y:S05]  /*5380*/  @P2 BRA `(.L_x_841) ;  /* 0x0000000000082947 */ /* 0x002fea0003800000 */
[----:B------:R-:W1:Y:S02]  /*5390*/  SYNCS.PHASECHK.TRANS64.TRYWAIT P2, [UR10+0x16830], R10 ;  /* 0x0168300aff0075a7 */ /* 0x000e64000804014a */
[----:B-1----:R-:W-:Y:S05]  /*53a0*/  @!P2 BRA `(.L_x_844) ;  /* 0x000000e40088a947 */ /* 0x002fea0003800000 */
.L_x_841:
[----:B01----:R-:W-:Y:S01]  /*53b0*/  VIADD R10, R17, 0x8 ;  /* 0x00000008110a7836 */ /* 0x003fe20000000000 */
[----:B------:R-:W-:Y:S01]  /*53c0*/  R2UR UR20, R8 ;  /* 0x00000000081472ca */ /* 0x000fe200000e0000 */
[----:B------:R-:W-:Y:S01]  /*53d0*/  ULEA UR22, UR4, UR24, 0xa ;  /* 0x0000001804167291 */ /* 0x000fe2000f8e503f */
[----:B------:R-:W-:Y:S01]  /*53e0*/  R2UR UR21, R9 ;  /* 0x00000000091572ca */ /* 0x000fe200000e0000 */
[----:B------:R-:W-:Y:S01]  /*53f0*/  UMOV UR23, 0x40000040 ;  /* 0x4000004000177882 */ /* 0x000fe20000000000 */
[----:B------:R0:W-:Y:S01]  /*5400*/  BAR.SYNC.DEFER_BLOCKING R10, 0x100 ;  /* 0x0004000a0000751d */ /* 0x0001e20000010000 */
[----:B------:R-:W-:Y:S02]  /*5410*/  UIADD3 UR14, UR22, 0x2, URZ ;  /* 0x00000002160e7890 */ /* 0x000fe4000fffe03f */
[----:B------:R-:W-:Y:S02]  /*5420*/  UIADD3 UR18, UR22, 0x4, URZ ;  /* 0x0000000416127890 */ /* 0x000fe4000fffe03f */
[----:B------:R-:W-:Y:S01]  /*5430*/  UIADD3 UR10, UR22, 0x6, URZ ;  /* 0x00000006160a7890 */ /* 0x000fe2000fffe03f */
[----:B------:R-:W-:Y:S01]  /*5440*/  UMOV UR15, 0x40000040 ;  /* 0x40000040000f7882 */ /* 0x000fe20000000000 */
[----:B------:R-:W-:Y:S01]  /*5450*/  UMOV UR19, 0x40000040 ;  /* 0x4000004000137882 */ /* 0x000fe20000000000 */
[----:B------:R-:W-:Y:S01]  /*5460*/  UMOV UR11, 0x40000040 ;  /* 0x40000040000b7882 */ /* 0x000fe20000000000 */
[----:B------:R-:W-:-:S06]  /*5470*/  WARPGROUP.ARRIVE ;  /* 0x00000000000079c5 */ /* 0x000fcc0000000000 */
[----:B------:R-:W-:Y:S03]  /*5480*/  HGMMA.64x128x16.F32 R24, gdesc[UR20], RZ, !UPT, gsb0 ;  /* 0x01e00000141879f0 */ /* 0x000fe6000c0008ff */
[----:B------:R-:W-:Y:S02]  /*5490*/  WARPGROUP.DEPBAR.LE gsb0, 0x0 ;  /* 0x00008000000079c5 */ /* 0x000fe40000010000 */
[----:B------:R-:W-:-:S07]  /*54a0*/  WARPGROUP.ARRIVE ;  /* 0x00000000000079c5 */ /* 0x000fce0000000000 */
        /* <DEDUP_REMOVED lines=8> */
[----:B0-----:R-:W-:Y:S05]  /*5530*/  @P3 BRA `(.L_x_845) ;  /* 0x00000000002c3947 */ /* 0x001fea0003800000 */
[----:B------:R-:W-:Y:S05]  /*5540*/  @!P0 BRA `(.L_x_846) ;  /* 0x0000000000048947 */ /* 0x000fea0003800000 */
[----:B------:R-:W-:Y:S01]  /*5550*/  BPT.TRAP 0x1 ;  /* 0x000000040000795c */ /* 0x000fe20000300000 */
.L_x_846:
[----:B------:R-:W-:Y:S01]  /*5560*/  ULEA UR10, UR6, UR38, 0x3 ;  /* 0x00000026060a7291 */ /* 0x000fe2000f8e183f */
[----:B------:R-:W-:-:S05]  /*5570*/  IMAD.U32 R10, RZ, RZ, UR7 ;  /* 0x00000007ff0a7e24 */ /* 0x000fca000f8e00ff */
[----:B------:R-:W-:-:S04]  /*5580*/  SHF.L.U32 R10, R10, 0x1f, RZ ;  /* 0x0000001f0a0a7819 */ /* 0x000fc800000006ff */
[----:B------:R0:W1:Y:S01]  /*5590*/  SYNCS.PHASECHK.TRANS64.TRYWAIT P2, [UR10+0x16850], R10 ;  /* 0x0168500aff0075a7 */ /* 0x000062000804014a */
[----:B------:R-:W-:Y:S05]  /*55a0*/  @!P0 BRA `(.L_x_847) ;  /* 0x0000000000048947 */ /* 0x000fea0003800000 */
[----:B------:R-:W-:Y:S01]  /*55b0*/  BPT.TRAP 0x1 ;  /* 0x000000040000795c */ /* 0x000fe20000300000 */
.L_x_847:
[----:B-1----:R-:W-:Y:S05]  /*55c0*/  @P2 BRA `(.L_x_845) ;  /* 0x0000000000082947 */ /* 0x002fea0003800000 */
[----:B------:R-:W1:Y:S02]  /*55d0*/  SYNCS.PHASECHK.TRANS64.TRYWAIT P2, [UR10+0x16850], R10 ;  /* 0x0168500aff0075a7 */ /* 0x000e64000804014a */
[----:B-1----:R-:W-:Y:S05]  /*55e0*/  @!P2 BRA `(.L_x_848) ;  /* 0x000000e40010a947 */ /* 0x002fea0003800000 */
.L_x_845:
[----:B------:R-:W-:Y:S01]  /*55f0*/  UIADD3 UR7, UR38, 0x400, URZ ;  /* 0x0000040026077890 */ /* 0x000fe2000fffe03f */
[----:B------:R-:W-:Y:S01]  /*5600*/  WARPGROUP.ARRIVE ;  /* 0x00000000000079c5 */ /* 0x000fe20000000000 */
[----:B------:R-:W-:Y:S01]  /*5610*/  UMOV UR11, 0x40000040 ;  /* 0x40000040000b7882 */ /* 0x000fe20000000000 */
[----:B------:R-:W-:Y:S01]  /*5620*/  PLOP3.LUT P2, PT, PT, PT, UP0, 0x80, 0x0 ;  /* 0x000000000000781c */ /* 0x000fe20003f4f008 */
[----:B------:R-:W-:Y:S01]  /*5630*/  USHF.R.U32.HI UR7, URZ, 0x4, UR7 ;  /* 0x000000043f077899 */ /* 0x000fe20008011607 */
[----:B------:R-:W-:Y:S01]  /*5640*/  PLOP3.LUT P3, PT, PT, PT, UP0, 0x80, 0x0 ;  /* 0x000000000000781c */ /* 0x000fe20003f6f008 */
[----:B------:R-:W-:Y:S01]  /*5650*/  FMUL.FTZ R44, R44, UR30 ;  /* 0x0000001e2c2c7c20 */ /* 0x000fe20008410000 */
[----:B------:R-:W-:Y:S01]  /*5660*/  FMUL.FTZ R21, R34, UR30 ;  /* 0x0000001e22157c20 */ /* 0x000fe20008410000 */
[----:B------:R-:W-:Y:S01]  /*5670*/  ULOP3.LUT UR7, UR7, 0x3fff, URZ, 0xc0, !UPT ;  /* 0x00003fff07077892 */ /* 0x000fe2000f8ec03f */
[----:B01----:R-:W-:Y:S01]  /*5680*/  FMUL.FTZ R10, R24, UR30 ;  /* 0x0000001e180a7c20 */ /* 0x003fe20008410000 */
[----:B------:R-:W-:Y:S01]  /*5690*/  FMUL.FTZ R24, R38, UR30 ;  /* 0x0000001e26187c20 */ /* 0x000fe20008410000 */
[----:B------:R-:W-:Y:S01]  /*56a0*/  FMUL.FTZ R38, R51, UR30 ;  /* 0x0000001e33267c20 */ /* 0x000fe20008410000 */
[----:B------:R-:W-:Y:S01]  /*56b0*/  ULEA UR7, UR6, UR7, 0xa ;  /* 0x0000000706077291 */ /* 0x000fe2000f8e503f */
[----:B------:R-:W-:Y:S01]  /*56c0*/  FMUL.FTZ R51, R74, UR30 ;  /* 0x0000001e4a337c20 */ /* 0x000fe20008410000 */
[----:B------:R-:W-:-:S02]  /*56d0*/  IMAD.MOV.U32 R74, RZ, RZ, R0 ;  /* 0x000000ffff4a7224 */ /* 0x000fc400078e0000 */
[----:B------:R-:W-:Y:S01]  /*56e0*/  FMUL.FTZ R12, R26, UR30 ;  /* 0x0000001e1a0c7c20 */ /* 0x000fe20008410000 */
[----:B------:R-:W-:Y:S01]  /*56f0*/  FMUL.FTZ R23, R32, UR30 ;  /* 0x0000001e20177c20 */ /* 0x000fe20008410000 */
[----:B------:R-:W-:Y:S01]  /*5700*/  FMUL.FTZ R26, R39, UR30 ;  /* 0x0000001e271a7c20 */ /* 0x000fe20008410000 */
[----:B------:R-:W-:Y:S01]  /*5710*/  FMUL.FTZ R32, R41, UR30 ;  /* 0x0000001e29207c20 */ /* 0x000fe20008410000 */
[----:B------:R-:W-:Y:S01]  /*5720*/  UMOV UR10, UR7 ;  /* 0x00000007000a7c82 */ /* 0x000fe20008000000 */
[----:B------:R-:W-:Y:S01]  /*5730*/  FMUL.FTZ R39, R54, UR30 ;  /* 0x0000001e36277c20 */ /* 0x000fe20008410000 */
[----:B------:R-:W-:Y:S01]  /*5740*/  HGMMA.64x64x16.F32 R88, R148, gdesc[UR8].tnspB, R88, gsb0 ;  /* 0x40e0000894587df0 */ /* 0x000fe20008000858 */
[----:B------:R-:W-:Y:S01]  /*5750*/  UIADD3 UR10, UR7, 0x80, URZ ;  /* 0x00000080070a7890 */ /* 0x000fe2000fffe03f */
[----:B------:R-:W-:Y:S01]  /*5760*/  FMUL.FTZ R41, R58, UR30 ;  /* 0x0000001e3a297c20 */ /* 0x000fe20008410000 */
[----:B------:R-:W-:Y:S01]  /*5770*/  UMOV UR11, 0x40000040 ;  /* 0x40000040000b7882 */ /* 0x000fe20000000000 */
        /* <DEDUP_REMOVED lines=11> */
[----:B------:R-:W-:-:S02]  /*5830*/  IMAD.U32 R35, RZ, RZ, UR4 ;  /* 0x00000004ff237e24 */ /* 0x000fc4000f8e00ff */
        /* <DEDUP_REMOVED lines=27> */
[----:B------:R-:W-:Y:S01]  /*59f0*/  @!P1 LEA R35, R35, UR38, 0x3 ;  /* 0x0000002623239c11 */ /* 0x000fe2000f8e18ff */
[----:B------:R-:W0:Y:S04]  /*5a00*/  MUFU.TANH R10, R10 ;  /* 0x0000000a000a7308 */ /* 0x000e280000002400 */
[----:B------:R-:W-:-:S04]  /*5a10*/  @!P1 VIADD R35, R35, 0x16840 ;  /* 0x0001684023239836 */ /* 0x000fc80000000000 */
[----:B------:R-:W1:Y:S01]  /*5a20*/  MUFU.TANH R13, R13 ;  /* 0x0000000d000d7308 */ /* 0x000e620000002400 */
[----:B------:R-:W-:-:S07]  /*5a30*/  @!P1 PRMT R35, RZ, 0x654, R35 ;  /* 0x00000654ff239816 */ /* 0x000fce0000000023 */
[----:B------:R-:W2:Y:S08]  /*5a40*/  MUFU.TANH R12, R12 ;  /* 0x0000000c000c7308 */ /* 0x000eb00000002400 */
[----:B------:R-:W3:Y:S08]  /*5a50*/  MUFU.TANH R14, R14 ;  /* 0x0000000e000e7308 */ /* 0x000ef00000002400 */
[----:B------:R-:W4:Y:S01]  /*5a60*/  MUFU.TANH R19, R19 ;  /* 0x0000001300137308 */ /* 0x000f220000002400 */
[----:B------:R-:W-:-:S02]  /*5a70*/  WARPGROUP.DEPBAR.LE gsb0, 0x0 ;  /* 0x00008000000079c5 */ /* 0x000fc40000010000 */
[----:B------:R-:W-:-:S05]  /*5a80*/  WARPGROUP.ARRIVE ;  /* 0x00000000000079c5 */ /* 0x000fca0000000000 */
[----:B------:R-:W0:Y:S01]  /*5a90*/  MUFU.TANH R20, R20 ;  /* 0x0000001400147308 */ /* 0x000e220000002400 */
[----:B------:R-:W-:Y:S01]  /*5aa0*/  HGMMA.64x64x16.F32 R88, R144, gdesc[UR8].tnspB, R88, gsb0 ;  /* 0x40e0000890587df0 */ /* 0x000fe20008000858 */
[----:B------:R-:W-:Y:S01]  /*5ab0*/  UIADD3 UR10, UR7, 0x100, URZ ;  /* 0x00000100070a7890 */ /* 0x000fe2000fffe03f */
[----:B------:R-:W-:-:S05]  /*5ac0*/  UMOV UR11, 0x40000040 ;  /* 0x40000040000b7882 */ /* 0x000fca0000000000 */
        /* <DEDUP_REMOVED lines=41> */
[----:B------:R-:W-:Y:S01]  /*5d60*/  WARPGROUP.ARRIVE ;  /* 0x00000000000079c5 */ /* 0x000fe20000000000 */
[----:B------:R-:W-:Y:S01]  /*5d70*/  FMUL.FTZ R136, R52, UR30 ;  /* 0x0000001e34887c20 */ /* 0x000fe20008410000 */
[----:B------:R-:W-:Y:S01]  /*5d80*/  FMUL.FTZ R52, R75, UR30 ;  /* 0x0000001e4b347c20 */ /* 0x000fe20008410000 */
[----:B------:R-:W-:Y:S01]  /*5d90*/  FMUL.FTZ R137, R56, UR30 ;  /* 0x0000001e38897c20 */ /* 0x000fe20008410000 */
[----:B------:R-:W-:Y:S01]  /*5da0*/  FMUL.FTZ R56, R83, UR30 ;  /* 0x0000001e53387c20 */ /* 0x000fe20008410000 */
        /* <DEDUP_REMOVED lines=15> */
[----:B------:R5:W0:Y:S01]  /*5ea0*/  MUFU.TANH R132, R44 ;  /* 0x0000002c00847308 */ /* 0x000a220000002400 */
[----:B------:R-:W-:Y:S01]  /*5eb0*/  FMUL.FTZ R134, R48, UR30 ;  /* 0x0000001e30867c20 */ /* 0x000fe20008410000 */
[----:B------:R-:W-:Y:S01]  /*5ec0*/  FMUL.FTZ R48, R67, UR30 ;  /* 0x0000001e43307c20 */ /* 0x000fe20008410000 */
[----:B------:R-:W-:Y:S01]  /*5ed0*/  FMUL.FTZ R67, R68, UR30 ;  /* 0x0000001e44437c20 */ /* 0x000fe20008410000 */
[----:B------:R-:W-:Y:S01]  /*5ee0*/  IMAD.SHL.U32 R68, R6, 0x80, RZ ;  /* 0x0000008006447824 */ /* 0x000fe200078e00ff */
[----:B------:R-:W-:Y:S01]  /*5ef0*/  HGMMA.64x64x16.F32 R88, R128, gdesc[UR8].tnspB, R88, gsb0 ;  /* 0x40e0000880587df0 */ /* 0x000fe20008000858 */
[----:B------:R-:W-:Y:S01]  /*5f00*/  UIADD3 UR10, UR7, 0x300, URZ ;  /* 0x00000300070a7890 */ /* 0x000fe2000fffe03f */
[----:B------:R-:W-:Y:S01]  /*5f10*/  FMUL.FTZ R133, R49, UR30 ;  /* 0x0000001e31857c20 */ /* 0x000fe20008410000 */
[----:B------:R-:W-:Y:S01]  /*5f20*/  UMOV UR11, 0x40000040 ;  /* 0x40000040000b7882 */ /* 0x000fe20000000000 */
[----:B-----5:R-:W5:Y:S01]  /*5f30*/  LDC R44, c[0x0][0x288] ;  /* 0x0000a200ff2c7b82 */ /* 0x020f620000000800 */
[----:B------:R-:W-:Y:S01]  /*5f40*/  IADD3 R58, -R68, 0x1, RZ ;  /* 0x00000001443a7810 */ /* 0x000fe20007ffe1ff */
[----:B------:R-:W-:Y:S01]  /*5f50*/  FMUL.FTZ R135, R53, UR30 ;  /* 0x0000001e35877c20 */ /* 0x000fe20008410000 */
[----:B------:R-:W-:Y:S01]  /*5f60*/  FMUL.FTZ R49, R70, UR30 ;  /* 0x0000001e46317c20 */ /* 0x000fe20008410000 */
[----:B------:R-:W-:Y:S01]  /*5f70*/  FMUL.FTZ R53, R78, UR30 ;  /* 0x0000001e4e357c20 */ /* 0x000fe20008410000 */
[----:B------:R-:W0:Y:S01]  /*5f80*/  MUFU.TANH R134, R134 ;  /* 0x0000008600867308 */ /* 0x000e220000002400 */
[----:B------:R-:W-:-:S02]  /*5f90*/  IMAD R75, R3, -0x2, R58 ;  /* 0xfffffffe034b7824 */ /* 0x000fc400078e023a */
[----:B------:R-:W-:Y:S02]  /*5fa0*/  FMUL.FTZ R58, R87, UR30 ;  /* 0x0000001e573a7c20 */ /* 0x000fe40008410000 */
[----:B------:R-:W-:-:S03]  /*5fb0*/  IMAD R75, R16, UR27, R75 ;  /* 0x0000001b104b7c24 */ /* 0x000fc6000f8e024b */
[----:B------:R-:W0:Y:S08]  /*5fc0*/  MUFU.TANH R133, R133 ;  /* 0x0000008500857308 */ /* 0x000e300000002400 */
[----:B------:R-:W0:Y:S01]  /*5fd0*/  MUFU.TANH R135, R135 ;  /* 0x0000008700877308 */ /* 0x000e220000002400 */
[----:B-----5:R-:W-:-:S04]  /*5fe0*/  IMAD.IADD R75, R75, 0x1, -R44 ;  /* 0x000000014b4b7824 */ /* 0x020fc800078e0a2c */
[----:B------:R-:W-:-:S03]  /*5ff0*/  VIADD R72, R75, UR28 ;  /* 0x0000001c4b487c36 */ /* 0x000fc60008000000 */
[----:B------:R-:W0:Y:S01]  /*6000*/  MUFU.TANH R48, R48 ;  /* 0x0000003000307308 */ /* 0x000e220000002400 */
[----:B------:R-:W-:-:S07]  /*6010*/  VIADD R70, R75, UR25 ;  /* 0x000000194b467c36 */ /* 0x000fce0008000000 */
        /* <DEDUP_REMOVED lines=8> */
[----:B------:R-:W-:-:S03]  /*60a0*/  FMUL.FTZ R57, R86, UR30 ;  /* 0x0000001e56397c20 */ /* 0x000fc60008410000 */
[----:B------:R-:W0:Y:S01]  /*60b0*/  MUFU.TANH R81, R81 ;  /* 0x0000005100517308 */ /* 0x000e220000002400 */
[----:B------:R-:W-:Y:S01]  /*60c0*/  HGMMA.64x64x16.F32 R88, R124, gdesc[UR8].tnspB, R88, gsb0 ;  /* 0x40e000087c587df0 */ /* 0x000fe20008000858 */
[----:B------:R-:W-:Y:S01]  /*60d0*/  UIADD3 UR10, UR7, 0x380, URZ ;  /* 0x00000380070a7890 */ /* 0x000fe2000fffe03f */
[----:B------:R-:W-:Y:S02]  /*60e0*/  UMOV UR11, 0x40000040 ;  /* 0x40000040000b7882 */ /* 0x000fe40000000000 */
[----:B------:R-:W-:-:S03]  /*60f0*/  @UP0 ULDC UR7, c[0x0][0x44c] ;  /* 0x0001130000070ab9 */ /* 0x000fc60000000800 */
[----:B------:R-:W0:Y:S01]  /*6100*/  MUFU.TANH R128, R128 ;  /* 0x0000008000807308 */ /* 0x000e220000002400 */
[----:B------:R-:W-:Y:S01]  /*6110*/  @P2 IMAD.HI.U32 R34, R0, UR7, RZ ;  /* 0x0000000700222c27 */ /* 0x000fe2000f8e00ff */
[----:B------:R-:W-:Y:S01]  /*6120*/  @UP0 ULDC UR7, c[0x0][0x450] ;  /* 0x0001140000070ab9 */ /* 0x000fe20000000800 */
[----:B------:R-:W-:-:S03]  /*6130*/  ISETP.GE.U32.AND P2, PT, R2, 0x180, PT ;  /* 0x000001800200780c */ /* 0x000fc60003f46070 */
[----:B------:R-:W-:Y:S01]  /*6140*/  @P3 SHF.R.U32.HI R74, RZ, UR7, R34 ;  /* 0x00000007ff4a3c19 */ /* 0x000fe20008011622 */
[----:B------:R-:W-:Y:S01]  /*6150*/  VIADD R34, R17, 0x9 ;  /* 0x0000000911227836 */ /* 0x000fe20000000000 */
[----:B------:R-:W0:Y:S03]  /*6160*/  MUFU.TANH R55, R55 ;  /* 0x0000003700377308 */ /* 0x000e260000002400 */
[----:B------:R-:W5:Y:S01]  /*6170*/  SHFL.IDX PT, R79, R74, RZ, 0x1c1f ;  /* 0x001c1fff4a4f7589 */ /* 0x000f6200000e0000 */
[----:B------:R-:W-:Y:S02]  /*6180*/  SEL R34, R34, 0x9, !P2 ;  /* 0x0000000922227807 */ /* 0x000fe40005000000 */
[----:B------:R-:W-:Y:S02]  /*6190*/  PLOP3.LUT P2, PT, PT, PT, UP1, 0x40, 0x0 ;  /* 0x000000000000781c */ /* 0x000fe40003f4e818 */
[----:B------:R-:W0:Y:S08]  /*61a0*/  MUFU.TANH R56, R56 ;  /* 0x0000003800387308 */ /* 0x000e300000002400 */
[----:B------:R-:W0:Y:S08]  /*61b0*/  MUFU.TANH R77, R77 ;  /* 0x0000004d004d7308 */ /* 0x000e300000002400 */
[----:B------:R-:W0:Y:S01]  /*61c0*/  MUFU.TANH R69, R69 ;  /* 0x0000004500457308 */ /* 0x000e220000002400 */
[----:B-----5:R-:W-:-:S02]  /*61d0*/  IMAD.IADD R76, R72, 0x1, R79 ;  /* 0x00000001484c7824 */ /* 0x020fc400078e024f */
[----:B------:R-:W-:-:S05]  /*61e0*/  IMAD.IADD R78, R70, 0x1, R79 ;  /* 0x00000001464e7824 */ /* 0x000fca00078e024f */
[----:B------:R-:W0:Y:S08]  /*61f0*/  MUFU.TANH R57, R57 ;  /* 0x0000003900397308 */ /* 0x000e300000002400 */
[----:B------:R-:W0:Y:S01]  /*6200*/  MUFU.TANH R58, R58 ;  /* 0x0000003a003a7308 */ /* 0x000e220000002400 */
[----:B------:R-:W-:Y:S02]  /*6210*/  WARPGROUP.DEPBAR.LE gsb0, 0x0 ;  /* 0x00008000000079c5 */ /* 0x000fe40000010000 */
[----:B------:R-:W-:-:S06]  /*6220*/  WARPGROUP.ARRIVE ;  /* 0x00000000000079c5 */ /* 0x000fcc0000000000 */
[----:B------:R-:W-:Y:S03]  /*6230*/  HGMMA.64x64x16.F32 R88, R120, gdesc[UR8].tnspB, R88, gsb0 ;  /* 0x40e0000878587df0 */ /* 0x000fe60008000858 */
[----:B------:R-:W-:Y:S02]  /*6240*/  WARPGROUP.DEPBAR.LE gsb0, 0x0 ;  /* 0x00008000000079c5 */ /* 0x000fe40000010000 */
[----:B------:R0:W-:Y:S06]  /*6250*/  BAR.ARV R34, 0x100 ;  /* 0x000400220000751d */ /* 0x0001ec0000002000 */
[----:B------:R0:W-:Y:S01]  /*6260*/  @!P1 SYNCS.ARRIVE.TRANS64.RED.A1T0 RZ, [R35+URZ], RZ ;  /* 0x000000ff23ff99a7 */ /* 0x0001e2000810043f */
[----:B-1234-:R-:W-:Y:S05]  /*6270*/  @P2 BRA `(.L_x_849) ;  /* 0x00000000005c2947 */ /* 0x01efea0003800000 */
[----:B0-----:R-:W-:Y:S01]  /*6280*/  IMAD R35, R16, UR27, R79 ;  /* 0x0000001b10237c24 */ /* 0x001fe2000f8e024f */
[----:B------:R-:W-:Y:S03]  /*6290*/  BSSY B0, `(.L_x_850) ;  /* 0x0000011000007945 */ /* 0x000fe60003800000 */
[----:B------:R-:W-:-:S05]  /*62a0*/  IMAD.IADD R75, R35, 0x1, -R44 ;  /* 0x00000001234b7824 */ /* 0x000fca00078e0a2c */
[----:B------:R-:W-:-:S13]  /*62b0*/  ISETP.GT.AND P2, PT, R75, -0x1, PT ;  /* 0xffffffff4b00780c */ /* 0x000fda0003f44270 */
[----:B------:R-:W-:Y:S05]  /*62c0*/  @P2 BRA `(.L_x_851) ;  /* 0x0000000000202947 */ /* 0x000fea0003800000 */
[----:B------:R-:W-:Y:S01]  /*62d0*/  IMAD.U32 R79, RZ, RZ, UR29 ;  /* 0x0000001dff4f7e24 */ /* 0x000fe2000f8e00ff */
[----:B------:R-:W-:-:S04]  /*62e0*/  LOP3.LUT R75, RZ, R75, RZ, 0x33, !PT ;  /* 0x0000004bff4b7212 */ /* 0x000fc800078e33ff */
[----:B------:R-:W-:-:S13]  /*62f0*/  ISETP.NE.AND P2, PT, R79, 0x1, PT ;  /* 0x000000014f00780c */ /* 0x000fda0003f45270 */
[----:B------:R-:W0:Y:S02]  /*6300*/  @P2 LDC.64 R34, c[0x0][0x9e8] ;  /* 0x00027a00ff222b82 */ /* 0x000e240000000a00 */
[----:B0-----:R-:W-:-:S05]  /*6310*/  @P2 IMAD.HI.U32 R34, R75, R34, RZ ;  /* 0x000000224b222227 */ /* 0x001fca00078e00ff */
[----:B------:R-:W-:-:S04]  /*6320*/  @P2 SHF.R.U32.HI R75, RZ, R35, R34 ;  /* 0x00000023ff4b2219 */ /* 0x000fc80000011622 */
[----:B------:R-:W-:Y:S01]  /*6330*/  LOP3.LUT R75, RZ, R75, RZ, 0x33, !PT ;  /* 0x0000004bff4b7212 */ /* 0x000fe200078e33ff */
[----:B------:R-:W-:Y:S06]  /*6340*/  BRA `(.L_x_852) ;  /* 0x0000000000147947 */ /* 0x000fec0003800000 */
.L_x_851:
[----:B------:R-:W-:-:S05]  /*6350*/  IMAD.U32 R79, RZ, RZ, UR29 ;  /* 0x0000001dff4f7e24 */ /* 0x000fca000f8e00ff */
[----:B------:R-:W-:-:S13]  /*6360*/  ISETP.NE.AND P2, PT, R79, 0x1, PT ;  /* 0x000000014f00780c */ /* 0x000fda0003f45270 */
[----:B------:R-:W0:Y:S02]  /*6370*/  @P2 LDC.64 R34, c[0x0][0x9e8] ;  /* 0x00027a00ff222b82 */ /* 0x000e240000000a00 */
[----:B0-----:R-:W-:-:S05]  /*6380*/  @P2 IMAD.HI.U32 R34, R75, R34, RZ ;  /* 0x000000224b222227 */ /* 0x001fca00078e00ff */
[----:B------:R-:W-:-:S07]  /*6390*/  @P2 SHF.R.U32.HI R75, RZ, R35, R34 ;  /* 0x00000023ff4b2219 */ /* 0x000fce0000011622 */
.L_x_852:
[----:B------:R-:W-:Y:S05]  /*63a0*/  BSYNC B0 ;  /* 0x0000000000007941 */ /* 0x000fea0003800000 */
.L_x_850:
[----:B------:R-:W-:-:S04]  /*63b0*/  IMAD R34, R75, R79, -R68 ;  /* 0x0000004f4b227224 */ /* 0x000fc800078e0a44 */
[----:B------:R-:W-:-:S05]  /*63c0*/  IMAD R35, R3, -0x2, R34 ;  /* 0xfffffffe03237824 */ /* 0x000fca00078e0222 */
[----:B------:R-:W-:Y:S02]  /*63d0*/  VIADDMNMX R76, R35, R79, R76, PT ;  /* 0x0000004f234c7246 */ /* 0x000fe4000380014c */
[----:B------:R-:W-:-:S07]  /*63e0*/  VIMNMX R78, R78, R35, !PT ;  /* 0x000000234e4e7248 */ /* 0x000fce0007fe0100 */
.L_x_849:
[----:B------:R-:W-:Y:S01]  /*63f0*/  ISETP.GT.AND P2, PT, R6, -0x1, PT ;  /* 0xffffffff0600780c */ /* 0x000fe20003f44270 */
[----:B------:R-:W1:Y:S03]  /*6400*/  SHFL.IDX PT, R87, R74, 0x1, 0x1c1f ;  /* 0x003c1f004a577f89 */ /* 0x000e6600000e0000 */
[C---:B------:R-:W-:Y:S02]  /*6410*/  ISETP.GT.AND P5, PT, R78.reuse, RZ, P2 ;  /* 0x000000ff4e00720c */ /* 0x040fe400017a4270 */
[----:B------:R-:W-:Y:S02]  /*6420*/  ISETP.GT.AND P4, PT, R78, 0x1, P2 ;  /* 0x000000014e00780c */ /* 0x000fe40001784270 */
[----:B------:R-:W-:Y:S02]  /*6430*/  ISETP.LT.OR P5, PT, R76, 0x1, P5 ;  /* 0x000000014c00780c */ /* 0x000fe40002fa1670 */
[----:B------:R-:W-:-:S02]  /*6440*/  ISETP.GT.AND P6, PT, R78, 0x8, P2 ;  /* 0x000000084e00780c */ /* 0x000fc400017c4270 */
[----:B0-----:R-:W-:Y:S02]  /*6450*/  FSEL R121, R10, -INF , !P5 ;  /* 0xff8000000a797808 */ /* 0x001fe40006800000 */
[C---:B------:R-:W-:Y:S02]  /*6460*/  ISETP.GT.AND P5, PT, R78.reuse, 0x10, P2 ;  /* 0x000000104e00780c */ /* 0x040fe400017a4270 */
[----:B------:R-:W-:Y:S02]  /*6470*/  ISETP.GT.AND P3, PT, R78, 0x9, P2 ;  /* 0x000000094e00780c */ /* 0x000fe40001764270 */
[C---:B------:R-:W-:Y:S02]  /*6480*/  ISETP.LT.OR P5, PT, R76.reuse, 0x11, P5 ;  /* 0x000000114c00780c */ /* 0x040fe40002fa1670 */
[----:B------:R-:W-:Y:S02]  /*6490*/  ISETP.LT.OR P4, PT, R76, 0x2, P4 ;  /* 0x000000024c00780c */ /* 0x000fe40002781670 */
[----:B------:R-:W-:-:S02]  /*64a0*/  FSEL R141, R23, -INF , !P5 ;  /* 0xff800000178d7808 */ /* 0x000fc40006800000 */
[----:B------:R-:W-:Y:S01]  /*64b0*/  ISETP.GT.AND P5, PT, R78, 0x20, P2 ;  /* 0x000000204e00780c */ /* 0x000fe200017a4270 */
[----:B-1----:R-:W-:Y:S01]  /*64c0*/  IMAD.IADD R10, R72, 0x1, R87 ;  /* 0x00000001480a7824 */ /* 0x002fe200078e0257 */
[C---:B------:R-:W-:Y:S02]  /*64d0*/  ISETP.LT.OR P6, PT, R76.reuse, 0x9, P6 ;  /* 0x000000094c00780c */ /* 0x040fe400037c1670 */
[C---:B------:R-:W-:Y:S02]  /*64e0*/  ISETP.LT.OR P3, PT, R76.reuse, 0xa, P3 ;  /* 0x0000000a4c00780c */ /* 0x040fe40001f61670 */
[----:B------:R-:W-:Y:S02]  /*64f0*/  ISETP.LT.OR P5, PT, R76, 0x21, P5 ;  /* 0x000000214c00780c */ /* 0x000fe40002fa1670 */
[----:B------:R-:W-:Y:S02]  /*6500*/  FSEL R125, R13, -INF , !P4 ;  /* 0xff8000000d7d7808 */ /* 0x000fe40006000000 */
[----:B------:R-:W-:-:S02]  /*6510*/  FSEL R139, R19, -INF , !P6 ;  /* 0xff800000138b7808 */ /* 0x000fc40007000000 */
[----:B------:R-:W-:Y:S01]  /*6520*/  FSEL R131, R20, -INF , !P3 ;  /* 0xff80000014837808 */ /* 0x000fe20005800000 */
[----:B------:R-:W-:Y:S01]  /*6530*/  IMAD.IADD R20, R70, 0x1, R87 ;  /* 0x0000000146147824 */ /* 0x000fe200078e0257 */
[C---:B------:R-:W-:Y:S02]  /*6540*/  ISETP.GT.AND P4, PT, R78.reuse, 0x11, P2 ;  /* 0x000000114e00780c */ /* 0x040fe40001784270 */
[C---:B------:R-:W-:Y:S02]  /*6550*/  ISETP.GT.AND P6, PT, R78.reuse, 0x18, P2 ;  /* 0x000000184e00780c */ /* 0x040fe400017c4270 */
[C---:B------:R-:W-:Y:S02]  /*6560*/  ISETP.GT.AND P3, PT, R78.reuse, 0x19, P2 ;  /* 0x000000194e00780c */ /* 0x040fe40001764270 */
[----:B------:R-:W-:Y:S02]  /*6570*/  FSEL R145, R31, -INF , !P5 ;  /* 0xff8000001f917808 */ /* 0x000fe40006800000 */
[----:B------:R-:W-:-:S02]  /*6580*/  ISETP.GT.AND P5, PT, R78, 0x30, P2 ;  /* 0x000000304e00780c */ /* 0x000fc400017a4270 */
[C---:B------:R-:W-:Y:S02]  /*6590*/  ISETP.LT.OR P4, PT, R76.reuse, 0x12, P4 ;  /* 0x000000124c00780c */ /* 0x040fe40002781670 */
[C---:B------:R-:W-:Y:S02]  /*65a0*/  ISETP.LT.OR P6, PT, R76.reuse, 0x19, P6 ;  /* 0x000000194c00780c */ /* 0x040fe400037c1670 */
[C---:B------:R-:W-:Y:S02]  /*65b0*/  ISETP.LT.OR P3, PT, R76.reuse, 0x1a, P3 ;  /* 0x0000001a4c00780c */ /* 0x040fe40001f61670 */
[----:B------:R-:W-:Y:S02]  /*65c0*/  ISETP.LT.OR P5, PT, R76, 0x31, P5 ;  /* 0x000000314c00780c */ /* 0x000fe40002fa1670 */
[----:B------:R-:W-:Y:S02]  /*65d0*/  FSEL R149, R25, -INF , !P4 ;  /* 0xff80000019957808 */ /* 0x000fe40006000000 */
[----:B------:R-:W-:-:S02]  /*65e0*/  FSEL R151, R27, -INF , !P6 ;  /* 0xff8000001b977808 */ /* 0x000fc40007000000 */
[----:B------:R-:W-:Y:S02]  /*65f0*/  FSEL R147, R30, -INF , !P3 ;  /* 0xff8000001e937808 */ /* 0x000fe40005800000 */
[C---:B------:R-:W-:Y:S02]  /*6600*/  ISETP.GT.AND P4, PT, R78.reuse, 0x21, P2 ;  /* 0x000000214e00780c */ /* 0x040fe40001784270 */
[C---:B------:R-:W-:Y:S02]  /*6610*/  ISETP.GT.AND P6, PT, R78.reuse, 0x28, P2 ;  /* 0x000000284e00780c */ /* 0x040fe400017c4270 */
[----:B------:R-:W-:Y:S02]  /*6620*/  ISETP.GT.AND P3, PT, R78, 0x29, P2 ;  /* 0x000000294e00780c */ /* 0x000fe40001764270 */
        /* <DEDUP_REMOVED lines=49> */
[----:B------:R-:W-:-:S02]  /*6940*/  PLOP3.LUT P5, PT, PT, PT, UP1, 0x40, 0x0 ;  /* 0x000000000000781c */ /* 0x000fc40003fae818 */
[C---:B------:R-:W-:Y:S02]  /*6950*/  ISETP.LT.OR P4, PT, R76.reuse, 0x62, P4 ;  /* 0x000000624c00780c */ /* 0x040fe40002781670 */
[C---:B------:R-:W-:Y:S02]  /*6960*/  ISETP.LT.OR P6, PT, R76.reuse, 0x69, P6 ;  /* 0x000000694c00780c */ /* 0x040fe400037c1670 */
[----:B------:R-:W-:Y:S02]  /*6970*/  ISETP.LT.OR P3, PT, R76, 0x6a, P3 ;  /* 0x0000006a4c00780c */ /* 0x000fe40001f61670 */
[----:B------:R-:W-:Y:S02]  /*6980*/  FSEL R79, R62, -INF , !P4 ;  /* 0xff8000003e4f7808 */ /* 0x000fe40006000000 */
[----:B------:R-:W-:Y:S02]  /*6990*/  FSEL R71, R71, -INF , !P6 ;  /* 0xff80000047477808 */ /* 0x000fe40007000000 */
[----:B------:R-:W-:-:S02]  /*69a0*/  FSEL R83, R66, -INF , !P3 ;  /* 0xff80000042537808 */ /* 0x000fc40005800000 */
[C---:B------:R-:W-:Y:S02]  /*69b0*/  ISETP.GT.AND P4, PT, R78.reuse, 0x71, P2 ;  /* 0x000000714e00780c */ /* 0x040fe40001784270 */
[C---:B------:R-:W-:Y:S02]  /*69c0*/  ISETP.GT.AND P6, PT, R78.reuse, 0x78, P2 ;  /* 0x000000784e00780c */ /* 0x040fe400017c4270 */
[----:B------:R-:W-:Y:S02]  /*69d0*/  ISETP.GT.AND P3, PT, R78, 0x79, P2 ;  /* 0x000000794e00780c */ /* 0x000fe40001764270 */
[C---:B------:R-:W-:Y:S02]  /*69e0*/  ISETP.LT.OR P4, PT, R76.reuse, 0x72, P4 ;  /* 0x000000724c00780c */ /* 0x040fe40002781670 */
[C---:B------:R-:W-:Y:S02]  /*69f0*/  ISETP.LT.OR P6, PT, R76.reuse, 0x79, P6 ;  /* 0x000000794c00780c */ /* 0x040fe400037c1670 */
[----:B------:R-:W-:-:S02]  /*6a00*/  ISETP.LT.OR P3, PT, R76, 0x7a, P3 ;  /* 0x0000007a4c00780c */ /* 0x000fc40001f61670 */
[----:B------:R-:W-:Y:S02]  /*6a10*/  FSEL R81, R81, -INF , !P4 ;  /* 0xff80000051517808 */ /* 0x000fe40006000000 */
[----:B------:R-:W-:Y:S02]  /*6a20*/  FSEL R77, R77, -INF , !P6 ;  /* 0xff8000004d4d7808 */ /* 0x000fe40007000000 */
[----:B------:R-:W-:Y:S01]  /*6a30*/  FSEL R69, R69, -INF , !P3 ;  /* 0xff80000045457808 */ /* 0x000fe20005800000 */
[----:B------:R-:W-:Y:S06]  /*6a40*/  @P5 BRA `(.L_x_853) ;  /* 0x00000000005c5947 */ /* 0x000fec0003800000 */
[----:B------:R-:W-:Y:S01]  /*6a50*/  IMAD R13, R16, UR27, R87 ;  /* 0x0000001b100d7c24 */ /* 0x000fe2000f8e0257 */
        /* <DEDUP_REMOVED lines=12> */
.L_x_855:
[----:B------:R-:W-:-:S05]  /*6b20*/  IMAD.U32 R32, RZ, RZ, UR29 ;  /* 0x0000001dff207e24 */ /* 0x000fca000f8e00ff */
[----:B------:R-:W-:-:S13]  /*6b30*/  ISETP.NE.AND P3, PT, R32, 0x1, PT ;  /* 0x000000012000780c */ /* 0x000fda0003f65270 */
[----:B------:R-:W0:Y:S02]  /*6b40*/  @P3 LDC.64 R30, c[0x0][0x9e8] ;  /* 0x00027a00ff1e3b82 */ /* 0x000e240000000a00 */
[----:B0-----:R-:W-:-:S05]  /*6b50*/  @P3 IMAD.HI.U32 R30, R13, R30, RZ ;  /* 0x0000001e0d1e3227 */ /* 0x001fca00078e00ff */
[----:B------:R-:W-:-:S07]  /*6b60*/  @P3 SHF.R.U32.HI R13, RZ, R31, R30 ;  /* 0x0000001fff0d3219 */ /* 0x000fce000001161e */
.L_x_856:
[----:B------:R-:W-:Y:S05]  /*6b70*/  BSYNC B0 ;  /* 0x0000000000007941 */ /* 0x000fea0003800000 */
.L_x_854:
[----:B------:R-:W-:-:S04]  /*6b80*/  IMAD R68, R13, R32, -R68 ;  /* 0x000000200d447224 */ /* 0x000fc800078e0a44 */
[----:B------:R-:W-:-:S05]  /*6b90*/  IMAD R13, R3, -0x2, R68 ;  /* 0xfffffffe030d7824 */ /* 0x000fca00078e0244 */
[----:B------:R-:W-:Y:S02]  /*6ba0*/  VIADDMNMX R10, R13, R32, R10, PT ;  /* 0x000000200d0a7246 */ /* 0x000fe4000380010a */
[----:B------:R-:W-:-:S07]  /*6bb0*/  VIMNMX R20, R20, R13, !PT ;  /* 0x0000000d14147248 */ /* 0x000fce0007fe0100 */
.L_x_853:
[----:B------:R-:W-:Y:S01]  /*6bc0*/  FMNMX.FTZ R30, R121, R7, !PT ;  /* 0x00000007791e7209 */ /* 0x000fe20007810000 */
[----:B------:R-:W0:Y:S01]  /*6bd0*/  LDC R42, c[0x0][0x988] ;  /* 0x00026200ff2a7b82 */ /* 0x000e220000000800 */
[C---:B------:R-:W-:Y:S01]  /*6be0*/  ISETP.GT.AND P4, PT, R20.reuse, 0x1, P2 ;  /* 0x000000011400780c */ /* 0x040fe20001784270 */
[----:B------:R-:W-:Y:S01]  /*6bf0*/  UMOV UR7, UR5 ;  /* 0x0000000500077c82 */ /* 0x000fe20008000000 */
[----:B------:R-:W-:Y:S02]  /*6c00*/  FMNMX.FTZ R30, R125, R30, !PT ;  /* 0x0000001e7d1e7209 */ /* 0x000fe40007810000 */
[----:B------:R-:W-:Y:S02]  /*6c10*/  ISETP.GT.AND P6, PT, R20, 0x8, P2 ;  /* 0x000000081400780c */ /* 0x000fe400017c4270 */
[----:B------:R-:W-:Y:S02]  /*6c20*/  FMNMX.FTZ R30, R139, R30, !PT ;  /* 0x0000001e8b1e7209 */ /* 0x000fe40007810000 */
[----:B------:R-:W-:-:S02]  /*6c30*/  ISETP.LT.OR P4, PT, R10, 0x2, P4 ;  /* 0x000000020a00780c */ /* 0x000fc40002781670 */
[----:B------:R-:W-:Y:S02]  /*6c40*/  FMNMX.FTZ R30, R131, R30, !PT ;  /* 0x0000001e831e7209 */ /* 0x000fe40007810000 */
[----:B------:R-:W-:Y:S02]  /*6c50*/  ISETP.LT.OR P6, PT, R10, 0x9, P6 ;  /* 0x000000090a00780c */ /* 0x000fe400037c1670 */
[----:B------:R-:W-:Y:S02]  /*6c60*/  FMNMX.FTZ R30, R141, R30, !PT ;  /* 0x0000001e8d1e7209 */ /* 0x000fe40007810000 */
[----:B------:R-:W-:Y:S02]  /*6c70*/  FSEL R31, R14, -INF , !P4 ;  /* 0xff8000000e1f7808 */ /* 0x000fe40006000000 */
[----:B------:R-:W-:Y:S02]  /*6c80*/  FMNMX.FTZ R30, R149, R30, !PT ;  /* 0x0000001e951e7209 */ /* 0x000fe40007810000 */
[----:B------:R-:W-:-:S02]  /*6c90*/  FSEL R15, R15, -INF , !P6 ;  /* 0xff8000000f0f7808 */ /* 0x000fc40007000000 */
[----:B------:R-:W-:Y:S02]  /*6ca0*/  FMNMX.FTZ R30, R151, R30, !PT ;  /* 0x0000001e971e7209 */ /* 0x000fe40007810000 */
[----:B------:R-:W-:Y:S02]  /*6cb0*/  ISETP.GT.AND P4, PT, R20, 0x11, P2 ;  /* 0x000000111400780c */ /* 0x000fe40001784270 */
[----:B------:R-:W-:Y:S02]  /*6cc0*/  FMNMX.FTZ R30, R147, R30, !PT ;  /* 0x0000001e931e7209 */ /* 0x000fe40007810000 */
[----:B------:R-:W-:Y:S02]  /*6cd0*/  ISETP.LT.OR P4, PT, R10, 0x12, P4 ;  /* 0x000000120a00780c */ /* 0x000fe40002781670 */
[----:B------:R-:W-:Y:S02]  /*6ce0*/  FMNMX.FTZ R30, R145, R30, !PT ;  /* 0x0000001e911e7209 */ /* 0x000fe40007810000 */
[----:B------:R-:W-:-:S02]  /*6cf0*/  ISETP.GT.AND P3, PT, R20, 0x9, P2 ;  /* 0x000000091400780c */ /* 0x000fc40001764270 */
[----:B------:R-:W-:Y:S02]  /*6d00*/  FMNMX.FTZ R30, R143, R30, !PT ;  /* 0x0000001e8f1e7209 */ /* 0x000fe40007810000 */
[----:B------:R-:W-:Y:S02]  /*6d10*/  ISETP.LT.OR P3, PT, R10, 0xa, P3 ;  /* 0x0000000a0a00780c */ /* 0x000fe40001f61670 */
[----:B------:R-:W-:Y:S02]  /*6d20*/  FMNMX.FTZ R30, R25, R30, !PT ;  /* 0x0000001e191e7209 */ /* 0x000fe40007810000 */
[----:B------:R-:W-:Y:S02]  /*6d30*/  FSEL R87, R18, -INF , !P3 ;  /* 0xff80000012577808 */ /* 0x000fe40005800000 */
[----:B------:R-:W-:Y:S02]  /*6d40*/  FMNMX.FTZ R30, R23, R30, !PT ;  /* 0x0000001e171e7209 */ /* 0x000fe40007810000 */
[----:B------:R-:W-:-:S02]  /*6d50*/  ISETP.GT.AND P5, PT, R20, 0x10, P2 ;  /* 0x000000101400780c */ /* 0x000fc400017a4270 */
[----:B------:R-:W-:Y:S02]  /*6d60*/  FMNMX.FTZ R30, R19, R30, !PT ;  /* 0x0000001e131e7209 */ /* 0x000fe40007810000 */
[----:B------:R-:W-:Y:S02]  /*6d70*/  ISETP.LT.OR P5, PT, R10, 0x11, P5 ;  /* 0x000000110a00780c */ /* 0x000fe40002fa1670 */
[----:B------:R-:W-:Y:S02]  /*6d80*/  FMNMX.FTZ R30, R133, R30, !PT ;  /* 0x0000001e851e7209 */ /* 0x000fe40007810000 */
[----:B------:R-:W-:Y:S02]  /*6d90*/  ISETP.GT.AND P3, PT, R20, 0x18, P2 ;  /* 0x000000181400780c */ /* 0x000fe40001764270 */
[----:B------:R-:W-:Y:S02]  /*6da0*/  FMNMX.FTZ R30, R27, R30, !PT ;  /* 0x0000001e1b1e7209 */ /* 0x000fe40007810000 */
[----:B------:R-:W-:-:S02]  /*6db0*/  FSEL R21, R21, -INF , !P5 ;  /* 0xff80000015157808 */ /* 0x000fc40006800000 */
[----:B------:R-:W-:Y:S02]  /*6dc0*/  FMNMX.FTZ R30, R135, R30, !PT ;  /* 0x0000001e871e7209 */ /* 0x000fe40007810000 */
[----:B------:R-:W-:Y:S02]  /*6dd0*/  ISETP.GT.AND P5, PT, R20, 0x19, P2 ;  /* 0x000000191400780c */ /* 0x000fe400017a4270 */
[----:B------:R-:W-:Y:S02]  /*6de0*/  FMNMX.FTZ R30, R137, R30, !PT ;  /* 0x0000001e891e7209 */ /* 0x000fe40007810000 */
[C---:B------:R-:W-:Y:S02]  /*6df0*/  ISETP.LT.OR P3, PT, R10.reuse, 0x19, P3 ;  /* 0x000000190a00780c */ /* 0x040fe40001f61670 */
[----:B------:R-:W-:Y:S02]  /*6e00*/  FMNMX.FTZ R30, R35, R30, !PT ;  /* 0x0000001e231e7209 */ /* 0x000fe40007810000 */
[----:B------:R-:W-:-:S02]  /*6e10*/  ISETP.LT.OR P5, PT, R10, 0x1a, P5 ;  /* 0x0000001a0a00780c */ /* 0x000fc40002fa1670 */
[----:B------:R-:W-:Y:S02]  /*6e20*/  FMNMX.FTZ R30, R59, R30, !PT ;  /* 0x0000001e3b1e7209 */ /* 0x000fe40007810000 */
[----:B------:R-:W-:Y:S02]  /*6e30*/  FSEL R123, R24, -INF , !P3 ;  /* 0xff800000187b7808 */ /* 0x000fe40005800000 */
        /* <DEDUP_REMOVED lines=19> */
[----:B------:R-:W-:Y:S02]  /*6f70*/  ISETP.LT.OR P5, PT, R10, 0x31, P5 ;  /* 0x000000310a00780c */ /* 0x000fe40002fa1670 */
[----:B------:R-:W-:-:S04]  /*6f80*/  FMNMX.FTZ R30, R81, R30, !PT ;  /* 0x0000001e511e7209 */ /* 0x000fc80007810000 */
[----:B------:R-:W-:-:S04]  /*6f90*/  FMNMX.FTZ R30, R77, R30, !PT ;  /* 0x0000001e4d1e7209 */ /* 0x000fc80007810000 */
[----:B------:R-:W-:-:S05]  /*6fa0*/  FMNMX.FTZ R30, R69, R30, !PT ;  /* 0x0000001e451e7209 */ /* 0x000fca0007810000 */
[----:B------:R-:W1:Y:S02]  /*6fb0*/  SHFL.BFLY PT, R13, R30, 0x2, 0x1f ;  /* 0x0c401f001e0d7f89 */ /* 0x000e6400000e0000 */
[----:B-1----:R-:W-:-:S05]  /*6fc0*/  FMNMX.FTZ R32, R30, R13, !PT ;  /* 0x0000000d1e207209 */ /* 0x002fca0007810000 */
[----:B------:R-:W1:Y:S02]  /*6fd0*/  SHFL.BFLY PT, R13, R32, 0x1, 0x1f ;  /* 0x0c201f00200d7f89 */ /* 0x000e6400000e0000 */
[----:B-1----:R-:W-:-:S04]  /*6fe0*/  FMNMX.FTZ R13, R32, R13, !PT ;  /* 0x0000000d200d7209 */ /* 0x002fc80007810000 */
[C---:B------:R-:W-:Y:S01]  /*6ff0*/  FSETP.NEU.FTZ.AND P6, PT, R13.reuse, -INF , PT ;  /* 0xff8000000d00780b */ /* 0x040fe20003fdd000 */
[----:B0-----:R-:W-:-:S05]  /*7000*/  FMUL.FTZ R14, R13, R42 ;  /* 0x0000002a0d0e7220 */ /* 0x001fca0000410000 */
[----:B------:R-:W-:-:S05]  /*7010*/  FSEL R14, R14, RZ, P6 ;  /* 0x000000ff0e0e7208 */ /* 0x000fca0003000000 */
[-CC-:B------:R-:W-:Y:S01]  /*7020*/  FFMA.FTZ R148, R121, R42.reuse, -R14.reuse ;  /* 0x0000002a79947223 */ /* 0x180fe2000001080e */
[----:B------:R-:W-:Y:S01]  /*7030*/  FSEL R121, R22, -INF , !P4 ;  /* 0xff80000016797808 */ /* 0x000fe20006000000 */
[-CC-:B------:R-:W-:Y:S01]  /*7040*/  FFMA.FTZ R150, R139, R42.reuse, -R14.reuse ;  /* 0x0000002a8b967223 */ /* 0x180fe2000001080e */
[----:B------:R-:W-:Y:S01]  /*7050*/  ISETP.GT.AND P4, PT, R20, 0x20, P2 ;  /* 0x000000201400780c */ /* 0x000fe20001784270 */
[-CC-:B------:R-:W-:Y:S01]  /*7060*/  FFMA.FTZ R144, R141, R42.reuse, -R14.reuse ;  /* 0x0000002a8d907223 */ /* 0x180fe2000001080e */
[----:B------:R-:W-:Y:S01]  /*7070*/  FSEL R141, R37, -INF , !P5 ;  /* 0xff800000258d7808 */ /* 0x000fe20006800000 */
[-CC-:B------:R-:W-:Y:S01]  /*7080*/  FFMA.FTZ R37, R149, R42.reuse, -R14.reuse ;  /* 0x0000002a95257223 */ /* 0x180fe2000001080e */
[----:B------:R-:W-:Y:S01]  /*7090*/  ISETP.LT.OR P4, PT, R10, 0x21, P4 ;  /* 0x000000210a00780c */ /* 0x000fe20002781670 */
[-CC-:B------:R-:W-:Y:S01]  /*70a0*/  FFMA.FTZ R146, R151, R42.reuse, -R14.reuse ;  /* 0x0000002a97927223 */ /* 0x180fe2000001080e */
[----:B------:R-:W-:Y:S01]  /*70b0*/  ISETP.GT.AND P5, PT, R20, 0x39, P2 ;  /* 0x000000391400780c */ /* 0x000fe200017a4270 */
[-CC-:B------:R-:W-:Y:S01]  /*70c0*/  FFMA.FTZ R140, R145, R42.reuse, -R14.reuse ;  /* 0x0000002a918c7223 */ /* 0x180fe2000001080e */
[----:B------:R-:W-:Y:S01]  /*70d0*/  FSEL R129, R28, -INF , !P4 ;  /* 0xff8000001c817808 */ /* 0x000fe20006000000 */
[-CC-:B------:R-:W-:Y:S01]  /*70e0*/  FFMA.FTZ R136, R19, R42.reuse, -R14.reuse ;  /* 0x0000002a13887223 */ /* 0x180fe2000001080e */
[----:B------:R-:W-:Y:S01]  /*70f0*/  ISETP.GT.AND P4, PT, R20, RZ, P2 ;  /* 0x000000ff1400720c */ /* 0x000fe20001784270 */
[-CC-:B------:R-:W-:Y:S01]  /*7100*/  FFMA.FTZ R19, R133, R42.reuse, -R14.reuse ;  /* 0x0000002a85137223 */ /* 0x180fe2000001080e */
[C---:B------:R-:W-:Y:S01]  /*7110*/  ISETP.LT.OR P5, PT, R10.reuse, 0x3a, P5 ;  /* 0x0000003a0a00780c */ /* 0x040fe20002fa1670 */
[-CC-:B------:R-:W-:Y:S01]  /*7120*/  FFMA.FTZ R138, R27, R42.reuse, -R14.reuse ;  /* 0x0000002a1b8a7223 */ /* 0x180fe2000001080e */
[----:B------:R-:W-:Y:S01]  /*7130*/  ISETP.LT.OR P4, PT, R10, 0x1, P4 ;  /* 0x000000010a00780c */ /* 0x000fe20002781670 */
[-CC-:B------:R-:W-:Y:S01]  /*7140*/  FFMA.FTZ R27, R135, R42.reuse, -R14.reuse ;  /* 0x0000002a871b7223 */ /* 0x180fe2000001080e */
[----:B------:R-:W-:Y:S01]  /*7150*/  FSEL R153, R40, -INF , !P5 ;  /* 0xff80000028997808 */ /* 0x000fe20006800000 */
[-CC-:B------:R-:W-:Y:S01]  /*7160*/  FFMA.FTZ R132, R137, R42.reuse, -R14.reuse ;  /* 0x0000002a89847223 */ /* 0x180fe2000001080e */
[----:B------:R-:W-:Y:S01]  /*7170*/  FSEL R12, R12, -INF , !P4 ;  /* 0xff8000000c0c7808 */ /* 0x000fe20006000000 */
[-CC-:B------:R-:W-:Y:S01]  /*7180*/  FFMA.FTZ R142, R25, R42.reuse, -R14.reuse ;  /* 0x0000002a198e7223 */ /* 0x180fe2000001080e */
[----:B------:R-:W-:Y:S01]  /*7190*/  ISETP.LT.OR P4, PT, R10, 0x2a, P3 ;  /* 0x0000002a0a00780c */ /* 0x000fe20001f81670 */
[-CC-:B------:R-:W-:Y:S01]  /*71a0*/  FFMA.FTZ R125, R125, R42.reuse, -R14.reuse ;  /* 0x0000002a7d7d7223 */ /* 0x180fe2000001080e */
[----:B------:R-:W-:Y:S01]  /*71b0*/  FMNMX.FTZ R18, R12, R11, !PT ;  /* 0x0000000b0c127209 */ /* 0x000fe20007810000 */
[----:B------:R-:W-:Y:S01]  /*71c0*/  MUFU.EX2 R148, R148 ;  /* 0x0000009400947308 */ /* 0x000fe20000000800 */
[----:B------:R-:W-:Y:S01]  /*71d0*/  ISETP.GT.AND P3, PT, R20, 0x31, P2 ;  /* 0x000000311400780c */ /* 0x000fe20001764270 */
[--C-:B------:R-:W-:Y:S01]  /*71e0*/  FFMA.FTZ R131, R131, R42, -R14.reuse ;  /* 0x0000002a83837223 */ /* 0x100fe2000001080e */
[----:B------:R-:W-:Y:S01]  /*71f0*/  FMNMX.FTZ R18, R31, R18, !PT ;  /* 0x000000121f127209 */ /* 0x000fe20007810000 */
[-CC-:B------:R-:W-:Y:S01]  /*7200*/  FFMA.FTZ R23, R23, R42.reuse, -R14.reuse ;  /* 0x0000002a17177223 */ /* 0x180fe2000001080e */
[----:B------:R-:W-:Y:S01]  /*7210*/  FSEL R139, R36, -INF , !P4 ;  /* 0xff800000248b7808 */ /* 0x000fe20006000000 */
[--C-:B------:R-:W-:Y:S01]  /*7220*/  FFMA.FTZ R120, R73, R42, -R14.reuse ;  /* 0x0000002a49787223 */ /* 0x100fe2000001080e */
[----:B------:R-:W-:Y:S01]  /*7230*/  FMNMX.FTZ R18, R15, R18, !PT ;  /* 0x000000120f127209 */ /* 0x000fe20007810000 */
[----:B------:R-:W-:Y:S01]  /*7240*/  MUFU.EX2 R125, R125 ;  /* 0x0000007d007d7308 */ /* 0x000fe20000000800 */
[----:B------:R-:W-:Y:S01]  /*7250*/  ISETP.GT.AND P4, PT, R20, 0x38, P2 ;  /* 0x000000381400780c */ /* 0x000fe20001784270 */
[----:B------:R-:W-:Y:S01]  /*7260*/  IMAD.U32 R36, RZ, RZ, UR6 ;  /* 0x00000006ff247e24 */ /* 0x000fe2000f8e00ff */
[----:B------:R-:W-:Y:S01]  /*7270*/  FMNMX.FTZ R18, R87, R18, !PT ;  /* 0x0000001257127209 */ /* 0x000fe20007810000 */
[-CC-:B------:R-:W-:Y:S01]  /*7280*/  FFMA.FTZ R134, R59, R42.reuse, -R14.reuse ;  /* 0x0000002a3b867223 */ /* 0x180fe2000001080e */
[----:B------:R-:W-:Y:S01]  /*7290*/  ISETP.LT.OR P3, PT, R10, 0x32, P3 ;  /* 0x000000320a00780c */ /* 0x000fe20001f61670 */
[--C-:B------:R-:W-:Y:S01]  /*72a0*/  FFMA.FTZ R128, R63, R42, -R14.reuse ;  /* 0x0000002a3f807223 */ /* 0x100fe2000001080e */
[----:B------:R-:W-:Y:S01]  /*72b0*/  FMNMX.FTZ R18, R21, R18, !PT ;  /* 0x0000001215127209 */ /* 0x000fe20007810000 */
[----:B------:R-:W-:Y:S01]  /*72c0*/  MUFU.EX2 R150, R150 ;  /* 0x0000009600967308 */ /* 0x000fe20000000800 */
[----:B------:R-:W-:Y:S01]  /*72d0*/  FSEL R149, R38, -INF , !P3 ;  /* 0xff80000026957808 */ /* 0x000fe20005800000 */
[--C-:B------:R-:W-:Y:S01]  /*72e0*/  FFMA.FTZ R130, R67, R42, -R14.reuse ;  /* 0x0000002a43827223 */ /* 0x100fe2000001080e */
[----:B------:R-:W-:Y:S01]  /*72f0*/  FMNMX.FTZ R18, R121, R18, !PT ;  /* 0x0000001279127209 */ /* 0x000fe20007810000 */
[-CC-:B------:R-:W-:Y:S01]  /*7300*/  FFMA.FTZ R35, R35, R42.reuse, -R14.reuse ;  /* 0x0000002a23237223 */ /* 0x180fe2000001080e */
[----:B------:R-:W-:Y:S01]  /*7310*/  ISETP.LT.OR P4, PT, R10, 0x39, P4 ;  /* 0x000000390a00780c */ /* 0x000fe20002781670 */
[--C-:B------:R-:W-:Y:S01]  /*7320*/  FFMA.FTZ R59, R85, R42, -R14.reuse ;  /* 0x0000002a553b7223 */ /* 0x100fe2000001080e */
[----:B------:R-:W-:Y:S01]  /*7330*/  FMNMX.FTZ R18, R123, R18, !PT ;  /* 0x000000127b127209 */ /* 0x000fe20007810000 */
[----:B------:R-:W-:Y:S01]  /*7340*/  MUFU.EX2 R131, R131 ;  /* 0x0000008300837308 */ /* 0x000fe20000000800 */
[C---:B------:R-:W-:Y:S01]  /*7350*/  ISETP.GT.AND P3, PT, R20.reuse, 0x40, P2 ;  /* 0x000000401400780c */ /* 0x040fe20001764270 */
        /* <DEDUP_REMOVED lines=8> */
[--C-:B------:R-:W-:Y:S01]  /*73e0*/  FFMA.FTZ R63, R83, R42, -R14.reuse ;  /* 0x0000002a533f7223 */ /* 0x100fe2000001080e */
[----:B------:R-:W-:Y:S01]  /*73f0*/  FMNMX.FTZ R18, R29, R18, !PT ;  /* 0x000000121d127209 */ /* 0x000fe20007810000 */
[-CC-:B------:R-:W-:Y:S01]  /*7400*/  FFMA.FTZ R122, R77, R42.reuse, -R14.reuse ;  /* 0x0000002a4d7a7223 */ /* 0x180fe2000001080e */
[----:B------:R-:W-:Y:S01]  /*7410*/  ISETP.LT.OR P3, PT, R10, 0x41, P3 ;  /* 0x000000410a00780c */ /* 0x000fe20001f61670 */
[----:B------:R-:W-:Y:S01]  /*7420*/  FFMA.FTZ R67, R69, R42, -R14 ;  /* 0x0000002a45437223 */ /* 0x000fe2000001080e */
[----:B------:R-:W-:Y:S01]  /*7430*/  FMNMX.FTZ R18, R33, R18, !PT ;  /* 0x0000001221127209 */ /* 0x000fe20007810000 */
[----:B------:R-:W-:Y:S01]  /*7440*/  MUFU.EX2 R37, R37 ;  /* 0x0000002500257308 */ /* 0x000fe20000000800 */
[----:B------:R-:W-:Y:S01]  /*7450*/  ISETP.GT.AND P5, PT, R20, 0x48, P2 ;  /* 0x000000481400780c */ /* 0x000fe200017a4270 */
[----:B------:R-:W-:Y:S01]  /*7460*/  UMOV UR6, UR4 ;  /* 0x0000000400067c82 */ /* 0x000fe20008000000 */
[----:B------:R-:W-:-:S02]  /*7470*/  FMNMX.FTZ R18, R139, R18, !PT ;  /* 0x000000128b127209 */ /* 0x000fc40007810000 */
[----:B------:R-:W-:Y:S02]  /*7480*/  ISETP.LT.OR P4, PT, R10, 0x42, P4 ;  /* 0x000000420a00780c */ /* 0x000fe40002781670 */
[----:B------:R-:W-:Y:S01]  /*7490*/  FMNMX.FTZ R18, R141, R18, !PT ;  /* 0x000000128d127209 */ /* 0x000fe20007810000 */
[----:B------:R-:W-:Y:S01]  /*74a0*/  MUFU.EX2 R146, R146 ;  /* 0x0000009200927308 */ /* 0x000fe20000000800 */
[----:B------:R-:W-:Y:S01]  /*74b0*/  FSEL R147, R41, -INF , !P3 ;  /* 0xff80000029937808 */ /* 0x000fe20005800000 */
[----:B------:R-:W-:Y:S01]  /*74c0*/  FFMA.FTZ R41, R143, R42, -R14 ;  /* 0x0000002a8f297223 */ /* 0x000fe2000001080e */
[----:B------:R-:W-:Y:S02]  /*74d0*/  FMNMX.FTZ R18, R149, R18, !PT ;  /* 0x0000001295127209 */ /* 0x000fe40007810000 */
[----:B------:R-:W-:Y:S02]  /*74e0*/  ISETP.GT.AND P3, PT, R20, 0x49, P2 ;  /* 0x000000491400780c */ /* 0x000fe40001764270 */
[----:B------:R-:W-:Y:S01]  /*74f0*/  FMNMX.FTZ R18, R151, R18, !PT ;  /* 0x0000001297127209 */ /* 0x000fe20007810000 */
[----:B------:R-:W-:Y:S01]  /*7500*/  MUFU.EX2 R39, R39 ;  /* 0x0000002700277308 */ /* 0x000fe20000000800 */
[----:B------:R-:W-:-:S02]  /*7510*/  FSEL R43, R43, -INF , !P4 ;  /* 0xff8000002b2b7808 */ /* 0x000fc40006000000 */
[----:B------:R-:W-:Y:S02]  /*7520*/  FMNMX.FTZ R18, R153, R18, !PT ;  /* 0x0000001299127209 */ /* 0x000fe40007810000 */
[----:B------:R-:W-:Y:S02]  /*7530*/  ISETP.LT.OR P5, PT, R10, 0x49, P5 ;  /* 0x000000490a00780c */ /* 0x000fe40002fa1670 */
[----:B------:R-:W-:Y:S01]  /*7540*/  FMNMX.FTZ R18, R147, R18, !PT ;  /* 0x0000001293127209 */ /* 0x000fe20007810000 */
[----:B------:R-:W-:Y:S01]  /*7550*/  MUFU.EX2 R140, R140 ;  /* 0x0000008c008c7308 */ /* 0x000fe20000000800 */
[----:B------:R-:W-:Y:S02]  /*7560*/  ISETP.GT.AND P4, PT, R20, 0x50, P2 ;  /* 0x000000501400780c */ /* 0x000fe40001784270 */
[----:B------:R-:W-:Y:S02]  /*7570*/  ISETP.LT.OR P3, PT, R10, 0x4a, P3 ;  /* 0x0000004a0a00780c */ /* 0x000fe40001f61670 */
[----:B------:R-:W-:-:S02]  /*7580*/  FSEL R45, R45, -INF , !P5 ;  /* 0xff8000002d2d7808 */ /* 0x000fc40006800000 */
[----:B------:R-:W-:Y:S01]  /*7590*/  FMNMX.FTZ R18, R43, R18, !PT ;  /* 0x000000122b127209 */ /* 0x000fe20007810000 */
[----:B------:R-:W-:Y:S01]  /*75a0*/  MUFU.EX2 R41, R41 ;  /* 0x0000002900297308 */ /* 0x000fe20000000800 */
[----:B------:R-:W-:Y:S02]  /*75b0*/  ISETP.GT.AND P5, PT, R20, 0x51, P2 ;  /* 0x000000511400780c */ /* 0x000fe400017a4270 */
[----:B------:R-:W-:Y:S02]  /*75c0*/  FSEL R143, R46, -INF , !P3 ;  /* 0xff8000002e8f7808 */ /* 0x000fe40005800000 */
[----:B------:R-:W-:Y:S02]  /*75d0*/  ISETP.LT.OR P4, PT, R10, 0x51, P4 ;  /* 0x000000510a00780c */ /* 0x000fe40002781670 */
[----:B------:R-:W-:Y:S01]  /*75e0*/  FMNMX.FTZ R18, R45, R18, !PT ;  /* 0x000000122d127209 */ /* 0x000fe20007810000 */
[----:B------:R-:W-:Y:S01]  /*75f0*/  MUFU.EX2 R142, R142 ;  /* 0x0000008e008e7308 */ /* 0x000fe20000000800 */
[----:B------:R-:W-:-:S02]  /*7600*/  ISETP.GT.AND P3, PT, R20, 0x58, P2 ;  /* 0x000000581400780c */ /* 0x000fc40001764270 */
[----:B------:R-:W-:Y:S02]  /*7610*/  ISETP.LT.OR P5, PT, R10, 0x52, P5 ;  /* 0x000000520a00780c */ /* 0x000fe40002fa1670 */
[----:B------:R-:W-:Y:S02]  /*7620*/  FSEL R47, R47, -INF , !P4 ;  /* 0xff8000002f2f7808 */ /* 0x000fe40006000000 */
[----:B------:R-:W-:Y:S01]  /*7630*/  FMNMX.FTZ R18, R143, R18, !PT ;  /* 0x000000128f127209 */ /* 0x000fe20007810000 */
[----:B------:R-:W-:Y:S01]  /*7640*/  MUFU.EX2 R23, R23 ;  /* 0x0000001700177308 */ /* 0x000fe20000000800 */
[----:B------:R-:W-:Y:S02]  /*7650*/  ISETP.GT.AND P4, PT, R20, 0x59, P2 ;  /* 0x000000591400780c */ /* 0x000fe40001784270 */
[----:B------:R-:W-:Y:S02]  /*7660*/  FSEL R145, R48, -INF , !P5 ;  /* 0xff80000030917808 */ /* 0x000fe40006800000 */
[----:B------:R-:W-:-:S02]  /*7670*/  ISETP.LT.OR P3, PT, R10, 0x59, P3 ;  /* 0x000000590a00780c */ /* 0x000fc40001f61670 */
[----:B------:R-:W-:Y:S01]  /*7680*/  FMNMX.FTZ R18, R47, R18, !PT ;  /* 0x000000122f127209 */ /* 0x000fe20007810000 */
[----:B------:R-:W-:Y:S01]  /*7690*/  MUFU.EX2 R136, R136 ;  /* 0x0000008800887308 */ /* 0x000fe20000000800 */
[----:B------:R-:W-:Y:S02]  /*76a0*/  ISETP.GT.AND P5, PT, R20, 0x60, P2 ;  /* 0x000000601400780c */ /* 0x000fe400017a4270 */
[----:B------:R-:W-:Y:S02]  /*76b0*/  ISETP.LT.OR P4, PT, R10, 0x5a, P4 ;  /* 0x0000005a0a00780c */ /* 0x000fe40002781670 */
[----:B------:R-:W-:Y:S02]  /*76c0*/  FSEL R49, R49, -INF , !P3 ;  /* 0xff80000031317808 */ /* 0x000fe40005800000 */
[----:B------:R-:W-:Y:S01]  /*76d0*/  FMNMX.FTZ R18, R145, R18, !PT ;  /* 0x0000001291127209 */ /* 0x000fe20007810000 */
[----:B------:R-:W-:Y:S01]  /*76e0*/  MUFU.EX2 R19, R19 ;  /* 0x0000001300137308 */ /* 0x000fe20000000800 */
[----:B------:R-:W-:-:S02]  /*76f0*/  ISETP.GT.AND P3, PT, R20, 0x61, P2 ;  /* 0x000000611400780c */ /* 0x000fc40001764270 */
[----:B------:R-:W-:Y:S02]  /*7700*/  FSEL R155, R50, -INF , !P4 ;  /* 0xff800000329b7808 */ /* 0x000fe40006000000 */
        /* <DEDUP_REMOVED lines=25> */
[----:B------:R-:W-:Y:S01]  /*78a0*/  FSEL R137, R55, -INF , !P3 ;  /* 0xff80000037897808 */ /* 0x000fe20005800000 */
[--C-:B------:R-:W-:Y:S01]  /*78b0*/  FFMA.FTZ R55, R61, R42, -R14.reuse ;  /* 0x0000002a3d377223 */ /* 0x100fe2000001080e */
[----:B------:R-:W-:Y:S01]  /*78c0*/  FMNMX.FTZ R18, R135, R18, !PT ;  /* 0x0000001287127209 */ /* 0x000fe20007810000 */
[----:B------:R-:W-:Y:S01]  /*78d0*/  FFMA.FTZ R61, R79, R42, -R14 ;  /* 0x0000002a4f3d7223 */ /* 0x000fe2000001080e */
[----:B------:R-:W-:Y:S01]  /*78e0*/  ISETP.GT.AND P2, PT, R20, 0x79, P2 ;  /* 0x000000791400780c */ /* 0x000fe20001744270 */
[----:B------:R-:W-:Y:S01]  /*78f0*/  MUFU.EX2 R128, R128 ;  /* 0x0000008000807308 */ /* 0x000fe20000000800 */
[----:B------:R-:W-:-:S02]  /*7900*/  ISETP.LT.OR P5, PT, R10, 0x79, P5 ;  /* 0x000000790a00780c */ /* 0x000fc40002fa1670 */
[----:B------:R-:W-:Y:S02]  /*7910*/  FSEL R157, R56, -INF , !P4 ;  /* 0xff800000389d7808 */ /* 0x000fe40006000000 */
[----:B------:R-:W-:Y:S02]  /*7920*/  FMNMX.FTZ R20, R137, R18, !PT ;  /* 0x0000001289147209 */ /* 0x000fe40007810000 */
[----:B------:R-:W-:Y:S01]  /*7930*/  ISETP.LT.OR P2, PT, R10, 0x7a, P2 ;  /* 0x0000007a0a00780c */ /* 0x000fe20001741670 */
[----:B------:R-:W-:Y:S01]  /*7940*/  MUFU.EX2 R55, R55 ;  /* 0x0000003700377308 */ /* 0x000fe20000000800 */
[----:B------:R-:W-:Y:S01]  /*7950*/  FSEL R18, R57, -INF , !P5 ;  /* 0xff80000039127808 */ /* 0x000fe20006800000 */
[--C-:B------:R-:W-:Y:S01]  /*7960*/  FFMA.FTZ R57, R65, R42, -R14.reuse ;  /* 0x0000002a41397223 */ /* 0x100fe2000001080e */
[----:B------:R-:W-:Y:S01]  /*7970*/  FMNMX.FTZ R25, R157, R20, !PT ;  /* 0x000000149d197209 */ /* 0x000fe20007810000 */
[----:B------:R-:W-:Y:S01]  /*7980*/  FFMA.FTZ R65, R81, R42, -R14 ;  /* 0x0000002a51417223 */ /* 0x000fe2000001080e */
[----:B------:R-:W-:-:S02]  /*7990*/  FSEL R58, R58, -INF , !P2 ;  /* 0xff8000003a3a7808 */ /* 0x000fc40005000000 */
[----:B------:R-:W-:Y:S01]  /*79a0*/  FMNMX.FTZ R25, R18, R25, !PT ;  /* 0x0000001912197209 */ /* 0x000fe20007810000 */
[----:B------:R-:W-:Y:S01]  /*79b0*/  MUFU.EX2 R57, R57 ;  /* 0x0000003900397308 */ /* 0x000fe20000000800 */
[----:B------:R-:W-:Y:S02]  /*79c0*/  FSEL R20, R13, RZ, P6 ;  /* 0x000000ff0d147208 */ /* 0x000fe40003000000 */
[----:B------:R-:W-:Y:S02]  /*79d0*/  FMNMX.FTZ R25, R58, R25, !PT ;  /* 0x000000193a197209 */ /* 0x000fe40007810000 */
[----:B------:R-:W-:Y:S01]  /*79e0*/  @!P1 LEA R36, R36, UR38, 0x3 ;  /* 0x0000002624249c11 */ /* 0x000fe2000f8e18ff */
[----:B------:R-:W-:Y:S02]  /*79f0*/  FADD.FTZ R7, -R20, R7 ;  /* 0x0000000714077221 */ /* 0x000fe40000010100 */
[----:B------:R-:W0:Y:S01]  /*7a00*/  SHFL.BFLY PT, R10, R25, 0x2, 0x1f ;  /* 0x0c401f00190a7f89 */ /* 0x000e2200000e0000 */
[----:B------:R-:W-:Y:S01]  /*7a10*/  MUFU.EX2 R130, R130 ;  /* 0x0000008200827308 */ /* 0x000fe20000000800 */
[----:B------:R-:W-:Y:S01]  /*7a20*/  FMUL.FTZ R7, R7, R42 ;  /* 0x0000002a07077220 */ /* 0x000fe20000410000 */
[----:B------:R-:W-:-:S05]  /*7a30*/  @!P1 VIADD R36, R36, 0x16860 ;  /* 0x0001686024249836 */ /* 0x000fca0000000000 */
[----:B------:R-:W-:Y:S01]  /*7a40*/  @!P1 PRMT R36, RZ, 0x654, R36 ;  /* 0x00000654ff249816 */ /* 0x000fe20000000024 */
[----:B------:R-:W1:Y:S03]  /*7a50*/  MUFU.EX2 R7, R7 ;  /* 0x0000000700077308 */ /* 0x000e660000000800 */
[----:B------:R2:W-:Y:S05]  /*7a60*/  @!P1 SYNCS.ARRIVE.TRANS64.RED.A1T0 RZ, [R36+URZ], RZ ;  /* 0x000000ff24ff99a7 */ /* 0x0005ea000810043f */
[----:B------:R-:W-:Y:S01]  /*7a70*/  MUFU.EX2 R59, R59 ;  /* 0x0000003b003b7308 */ /* 0x000fe20000000800 */
[----:B0-----:R-:W-:-:S07]  /*7a80*/  FMNMX.FTZ R10, R25, R10, !PT ;  /* 0x0000000a190a7209 */ /* 0x001fce0007810000 */
[----:B------:R-:W-:Y:S01]  /*7a90*/  MUFU.EX2 R124, R124 ;  /* 0x0000007c007c7308 */ /* 0x000fe20000000800 */
[----:B-1----:R-:W-:Y:S01]  /*7aa0*/  FFMA.FTZ R30, R7, R5, R148 ;  /* 0x00000005071e7223 */ /* 0x002fe20000010094 */
[C---:B------:R-:W-:Y:S01]  /*7ab0*/  F2FP.F16.F32.PACK_AB R148, R125.reuse, R148 ;  /* 0x000000947d94723e */ /* 0x040fe200000000ff */
[-C--:B------:R-:W-:Y:S01]  /*7ac0*/  FMUL.FTZ R88, R88, R7.reuse ;  /* 0x0000000758587220 */ /* 0x080fe20000410000 */
[----:B------:R-:W0:Y:S01]  /*7ad0*/  SHFL.BFLY PT, R25, R10, 0x1, 0x1f ;  /* 0x0c201f000a197f89 */ /* 0x000e2200000e0000 */
[----:B------:R-:W-:Y:S01]  /*7ae0*/  FADD.FTZ R5, R125, R30 ;  /* 0x0000001e7d057221 */ /* 0x000fe20000010000 */
[-C--:B------:R-:W-:Y:S01]  /*7af0*/  FMUL.FTZ R89, R89, R7.reuse ;  /* 0x0000000759597220 */ /* 0x080fe20000410000 */
[-C--:B------:R-:W-:Y:S01]  /*7b00*/  FMUL.FTZ R92, R92, R7.reuse ;  /* 0x000000075c5c7220 */ /* 0x080fe20000410000 */
[----:B------:R-:W-:Y:S01]  /*7b10*/  MUFU.EX2 R61, R61 ;  /* 0x0000003d003d7308 */ /* 0x000fe20000000800 */
[----:B------:R-:W-:Y:S01]  /*7b20*/  FADD.FTZ R30, R150, R5 ;  /* 0x00000005961e7221 */ /* 0x000fe20000010000 */
[----:B------:R-:W-:Y:S01]  /*7b30*/  F2FP.F16.F32.PACK_AB R150, R131, R150 ;  /* 0x000000968396723e */ /* 0x000fe200000000ff */
[-C--:B------:R-:W-:Y:S01]  /*7b40*/  FMUL.FTZ R93, R93, R7.reuse ;  /* 0x000000075d5d7220 */ /* 0x080fe20000410000 */
[-C--:B------:R-:W-:Y:S01]  /*7b50*/  FMUL.FTZ R96, R96, R7.reuse ;  /* 0x0000000760607220 */ /* 0x080fe20000410000 */
        /* <DEDUP_REMOVED lines=8> */
[-C--:B------:R-:W-:Y:S01]  /*7be0*/  FMUL.FTZ R105, R105, R7.reuse ;  /* 0x0000000769697220 */ /* 0x080fe20000410000 */
[-C--:B------:R-:W-:Y:S01]  /*7bf0*/  FMUL.FTZ R108, R108, R7.reuse ;  /* 0x000000076c6c7220 */ /* 0x080fe20000410000 */
[-C--:B------:R-:W-:Y:S01]  /*7c00*/  FMUL.FTZ R109, R109, R7.reuse ;  /* 0x000000076d6d7220 */ /* 0x080fe20000410000 */
[----:B------:R-:W-:Y:S01]  /*7c10*/  MUFU.EX2 R63, R63 ;  /* 0x0000003f003f7308 */ /* 0x000fe20000000800 */
[-C--:B------:R-:W-:Y:S01]  /*7c20*/  FMUL.FTZ R112, R112, R7.reuse ;  /* 0x0000000770707220 */ /* 0x080fe20000410000 */
[-C--:B------:R-:W-:Y:S01]  /*7c30*/  FMUL.FTZ R113, R113, R7.reuse ;  /* 0x0000000771717220 */ /* 0x080fe20000410000 */
[----:B------:R-:W-:Y:S01]  /*7c40*/  FMUL.FTZ R116, R116, R7 ;  /* 0x0000000774747220 */ /* 0x000fe20000410000 */
[----:B0-----:R-:W-:Y:S01]  /*7c50*/  FMNMX.FTZ R25, R10, R25, !PT ;  /* 0x000000190a197209 */ /* 0x001fe20007810000 */
[----:B------:R-:W-:Y:S01]  /*7c60*/  FMUL.FTZ R117, R117, R7 ;  /* 0x0000000775757220 */ /* 0x000fe20000410000 */
[----:B------:R-:W-:-:S02]  /*7c70*/  IMAD.MOV.U32 R7, RZ, RZ, R13 ;  /* 0x000000ffff077224 */ /* 0x000fc400078e000d */
[C---:B------:R-:W-:Y:S01]  /*7c80*/  FSETP.NEU.FTZ.AND P2, PT, R25.reuse, -INF , PT ;  /* 0xff8000001900780b */ /* 0x040fe20003f5d000 */
[CC--:B------:R-:W-:Y:S01]  /*7c90*/  FMUL.FTZ R26, R25.reuse, R42.reuse ;  /* 0x0000002a191a7220 */ /* 0x0c0fe20000410000 */
[----:B------:R-:W-:Y:S02]  /*7ca0*/  MUFU.EX2 R120, R120 ;  /* 0x0000007800787308 */ /* 0x000fe40000000800 */
[----:B------:R-:W-:Y:S02]  /*7cb0*/  FSEL R30, R25, RZ, P2 ;  /* 0x000000ff191e7208 */ /* 0x000fe40001000000 */
[----:B------:R-:W-:Y:S02]  /*7cc0*/  FSEL R26, R26, RZ, P2 ;  /* 0x000000ff1a1a7208 */ /* 0x000fe40001000000 */
[----:B------:R-:W-:Y:S01]  /*7cd0*/  ISETP.GT.AND P2, PT, R6, UR26, PT ;  /* 0x0000001a06007c0c */ /* 0x000fe2000bf44270 */
[----:B------:R-:W-:Y:S01]  /*7ce0*/  FADD.FTZ R5, -R30, R11 ;  /* 0x0000000b1e057221 */ /* 0x000fe20000010100 */
[----:B------:R-:W-:Y:S01]  /*7cf0*/  FADD.FTZ R11, R37, R32 ;  /* 0x00000020250b7221 */ /* 0x000fe20000010000 */
[-CC-:B------:R-:W-:Y:S01]  /*7d00*/  FFMA.FTZ R10, R12, R42.reuse, -R26.reuse ;  /* 0x0000002a0c0a7223 */ /* 0x180fe2000001081a */
[-CC-:B------:R-:W-:Y:S01]  /*7d10*/  FFMA.FTZ R31, R31, R42.reuse, -R26.reuse ;  /* 0x0000002a1f1f7223 */ /* 0x180fe2000001081a */
[-C--:B------:R-:W-:Y:S01]  /*7d20*/  FMUL.FTZ R5, R5, R42.reuse ;  /* 0x0000002a05057220 */ /* 0x080fe20000410000 */
[----:B------:R-:W-:Y:S01]  /*7d30*/  FADD.FTZ R32, R146, R11 ;  /* 0x0000000b92207221 */ /* 0x000fe20000010000 */
[-CC-:B------:R-:W-:Y:S01]  /*7d40*/  FFMA.FTZ R12, R15, R42.reuse, -R26.reuse ;  /* 0x0000002a0f0c7223 */ /* 0x180fe2000001081a */
[-C--:B------:R-:W-:Y:S01]  /*7d50*/  FFMA.FTZ R15, R87, R42.reuse, -R26 ;  /* 0x0000002a570f7223 */ /* 0x080fe2000001081a */
[----:B------:R-:W-:Y:S01]  /*7d60*/  MUFU.EX2 R10, R10 ;  /* 0x0000000a000a7308 */ /* 0x000fe20000000800 */
[----:B------:R-:W-:Y:S01]  /*7d70*/  FADD.FTZ R73, R39, R32 ;  /* 0x0000002027497221 */ /* 0x000fe20000010000 */
[-CC-:B------:R-:W-:Y:S01]  /*7d80*/  FFMA.FTZ R14, R21, R42.reuse, -R26.reuse ;  /* 0x0000002a150e7223 */ /* 0x180fe2000001081a */
[-CC-:B------:R-:W-:Y:S01]  /*7d90*/  FFMA.FTZ R21, R121, R42.reuse, -R26.reuse ;  /* 0x0000002a79157223 */ /* 0x180fe2000001081a */
[-CC-:B------:R-:W-:Y:S01]  /*7da0*/  FFMA.FTZ R20, R123, R42.reuse, -R26.reuse ;  /* 0x0000002a7b147223 */ /* 0x180fe2000001081a */
[----:B------:R-:W-:Y:S01]  /*7db0*/  FADD.FTZ R34, R140, R73 ;  /* 0x000000498c227221 */ /* 0x000fe20000010000 */
[-CC-:B------:R-:W-:Y:S01]  /*7dc0*/  FFMA.FTZ R69, R127, R42.reuse, -R26.reuse ;  /* 0x0000002a7f457223 */ /* 0x180fe2000001081a */
[-C--:B------:R-:W-:Y:S01]  /*7dd0*/  FFMA.FTZ R22, R129, R42.reuse, -R26 ;  /* 0x0000002a81167223 */ /* 0x080fe2000001081a */
[----:B------:R0:W1:Y:S01]  /*7de0*/  MUFU.EX2 R11, R5 ;  /* 0x00000005000b7308 */ /* 0x0000620000000800 */
[----:B------:R-:W-:Y:S01]  /*7df0*/  FADD.FTZ R73, R41, R34 ;  /* 0x0000002229497221 */ /* 0x000fe20000010000 */
[-CC-:B------:R-:W-:Y:S01]  /*7e00*/  FFMA.FTZ R129, R47, R42.reuse, -R26.reuse ;  /* 0x0000002a2f817223 */ /* 0x180fe2000001081a */
[-CC-:B------:R-:W-:Y:S01]  /*7e10*/  FFMA.FTZ R29, R29, R42.reuse, -R26.reuse ;  /* 0x0000002a1d1d7223 */ /* 0x180fe2000001081a */
[-CC-:B------:R-:W-:Y:S01]  /*7e20*/  FFMA.FTZ R24, R33, R42.reuse, -R26.reuse ;  /* 0x0000002a21187223 */ /* 0x180fe2000001081a */
[----:B------:R-:W-:Y:S01]  /*7e30*/  FADD.FTZ R34, R142, R73 ;  /* 0x000000498e227221 */ /* 0x000fe20000010000 */
[-CC-:B------:R-:W-:Y:S01]  /*7e40*/  FFMA.FTZ R33, R139, R42.reuse, -R26.reuse ;  /* 0x0000002a8b217223 */ /* 0x180fe2000001081a */
[-C--:B------:R-:W-:Y:S01]  /*7e50*/  FFMA.FTZ R28, R141, R42.reuse, -R26 ;  /* 0x0000002a8d1c7223 */ /* 0x080fe2000001081a */
[----:B------:R-:W3:Y:S01]  /*7e60*/  MUFU.EX2 R31, R31 ;  /* 0x0000001f001f7308 */ /* 0x000ee20000000800 */
[----:B------:R-:W-:Y:S01]  /*7e70*/  FADD.FTZ R73, R23, R34 ;  /* 0x0000002217497221 */ /* 0x000fe20000010000 */
[-CC-:B0-----:R-:W-:Y:S01]  /*7e80*/  FFMA.FTZ R5, R45, R42.reuse, -R26.reuse ;  /* 0x0000002a2d057223 */ /* 0x181fe2000001081a */
[-CC-:B------:R-:W-:Y:S01]  /*7e90*/  FFMA.FTZ R71, R149, R42.reuse, -R26.reuse ;  /* 0x0000002a95477223 */ /* 0x180fe2000001081a */
[-CC-:B------:R-:W-:Y:S01]  /*7ea0*/  FFMA.FTZ R139, R151, R42.reuse, -R26.reuse ;  /* 0x0000002a978b7223 */ /* 0x180fe2000001081a */
[----:B--2---:R-:W-:Y:S01]  /*7eb0*/  FADD.FTZ R36, R136, R73 ;  /* 0x0000004988247221 */ /* 0x004fe20000010000 */
[-CC-:B------:R-:W-:Y:S01]  /*7ec0*/  FFMA.FTZ R153, R153, R42.reuse, -R26.reuse ;  /* 0x0000002a99997223 */ /* 0x180fe2000001081a */
[----:B------:R-:W-:Y:S01]  /*7ed0*/  FFMA.FTZ R32, R147, R42, -R26 ;  /* 0x0000002a93207223 */ /* 0x000fe2000001081a */
[----:B------:R-:W0:Y:S01]  /*7ee0*/  MUFU.EX2 R12, R12 ;  /* 0x0000000c000c7308 */ /* 0x000e220000000800 */
[----:B-1----:R-:W-:Y:S01]  /*7ef0*/  FFMA.FTZ R34, R11, R4, R10 ;  /* 0x000000040b227223 */ /* 0x002fe2000001000a */
[----:B------:R-:W-:Y:S01]  /*7f00*/  FADD.FTZ R75, R19, R36 ;  /* 0x00000024134b7221 */ /* 0x000fe20000010000 */
[-CC-:B------:R-:W-:Y:S01]  /*7f10*/  FFMA.FTZ R43, R43, R42.reuse, -R26.reuse ;  /* 0x0000002a2b2b7223 */ /* 0x180fe2000001081a */
[----:B------:R-:W-:Y:S01]  /*7f20*/  FFMA.FTZ R45, R143, R42, -R26 ;  /* 0x0000002a8f2d7223 */ /* 0x000fe2000001081a */
[----:B------:R-:W-:Y:S01]  /*7f30*/  F2FP.F16.F32.PACK_AB R142, R23, R142 ;  /* 0x0000008e178e723e */ /* 0x000fe200000000ff */
[----:B------:R-:W-:Y:S01]  /*7f40*/  FADD.FTZ R38, R138, R75 ;  /* 0x0000004b8a267221 */ /* 0x000fe20000010000 */
[----:B------:R-:W-:Y:S01]  /*7f50*/  F2FP.F16.F32.PACK_AB R136, R19, R136 ;  /* 0x000000881388723e */ /* 0x000fe200000000ff */
[----:B------:R-:W1:Y:S01]  /*7f60*/  MUFU.EX2 R15, R15 ;  /* 0x0000000f000f7308 */ /* 0x000e620000000800 */
[----:B---3--:R-:W-:Y:S01]  /*7f70*/  FADD.FTZ R73, R31, R34 ;  /* 0x000000221f497221 */ /* 0x008fe20000010000 */
[-CC-:B------:R-:W-:Y:S01]  /*7f80*/  FFMA.FTZ R34, R145, R42.reuse, -R26.reuse ;  /* 0x0000002a91227223 */ /* 0x180fe2000001081a */
[-CC-:B------:R-:W-:Y:S01]  /*7f90*/  FFMA.FTZ R49, R49, R42.reuse, -R26.reuse ;  /* 0x0000002a31317223 */ /* 0x180fe2000001081a */
[-CC-:B------:R-:W-:Y:S01]  /*7fa0*/  FFMA.FTZ R155, R155, R42.reuse, -R26.reuse ;  /* 0x0000002a9b9b7223 */ /* 0x180fe2000001081a */
[-CC-:B------:R-:W-:Y:S01]  /*7fb0*/  FFMA.FTZ R51, R51, R42.reuse, -R26.reuse ;  /* 0x0000002a33337223 */ /* 0x180fe2000001081a */
[-CC-:B------:R-:W-:Y:S01]  /*7fc0*/  FFMA.FTZ R133, R133, R42.reuse, -R26.reuse ;  /* 0x0000002a85857223 */ /* 0x180fe2000001081a */
[-C--:B------:R-:W-:Y:S01]  /*7fd0*/  FFMA.FTZ R53, R53, R42.reuse, -R26 ;  /* 0x0000002a35357223 */ /* 0x080fe2000001081a */
[----:B------:R-:W2:Y:S01]  /*7fe0*/  MUFU.EX2 R14, R14 ;  /* 0x0000000e000e7308 */ /* 0x000ea20000000800 */
[----:B0-----:R-:W-:Y:S01]  /*7ff0*/  FADD.FTZ R36, R12, R73 ;  /* 0x000000490c247221 */ /* 0x001fe20000010000 */
[----:B------:R-:W-:Y:S01]  /*8000*/  FADD.FTZ R73, R27, R38 ;  /* 0x000000261b497221 */ /* 0x000fe20000010000 */
[-CC-:B------:R-:W-:Y:S01]  /*8010*/  FFMA.FTZ R135, R135, R42.reuse, -R26.reuse ;  /* 0x0000002a87877223 */ /* 0x180fe2000001081a */
[-CC-:B------:R-:W-:Y:S01]  /*8020*/  FFMA.FTZ R137, R137, R42.reuse, -R26.reuse ;  /* 0x0000002a89897223 */ /* 0x180fe2000001081a */
[----:B------:R-:W-:Y:S01]  /*8030*/  FFMA.FTZ R157, R157, R42, -R26 ;  /* 0x0000002a9d9d7223 */ /* 0x000fe2000001081a */
[----:B------:R-:W-:Y:S01]  /*8040*/  FADD.FTZ R38, R132, R73 ;  /* 0x0000004984267221 */ /* 0x000fe20000010000 */
[-C--:B------:R-:W-:Y:S01]  /*8050*/  FMUL.FTZ R90, R90, R11.reuse ;  /* 0x0000000b5a5a7220 */ /* 0x080fe20000410000 */
[----:B------:R-:W0:Y:S01]  /*8060*/  MUFU.EX2 R21, R21 ;  /* 0x0000001500157308 */ /* 0x000e220000000800 */
[----:B-1----:R-:W-:Y:S01]  /*8070*/  FADD.FTZ R47, R15, R36 ;  /* 0x000000240f2f7221 */ /* 0x002fe20000010000 */
[-C--:B------:R-:W-:Y:S01]  /*8080*/  FMUL.FTZ R91, R91, R11.reuse ;  /* 0x0000000b5b5b7220 */ /* 0x080fe20000410000 */
[-C--:B------:R-:W-:Y:S01]  /*8090*/  FMUL.FTZ R94, R94, R11.reuse ;  /* 0x0000000b5e5e7220 */ /* 0x080fe20000410000 */
[-C--:B------:R-:W-:Y:S01]  /*80a0*/  FMUL.FTZ R95, R95, R11.reuse ;  /* 0x0000000b5f5f7220 */ /* 0x080fe20000410000 */
[-C--:B------:R-:W-:Y:S01]  /*80b0*/  FMUL.FTZ R98, R98, R11.reuse ;  /* 0x0000000b62627220 */ /* 0x080fe20000410000 */
[-C--:B------:R-:W-:Y:S01]  /*80c0*/  FMUL.FTZ R99, R99, R11.reuse ;  /* 0x0000000b63637220 */ /* 0x080fe20000410000 */
[-C--:B------:R-:W-:Y:S01]  /*80d0*/  FMUL.FTZ R102, R102, R11.reuse ;  /* 0x0000000b66667220 */ /* 0x080fe20000410000 */
[----:B------:R-:W-:Y:S01]  /*80e0*/  MUFU.EX2 R20, R20 ;  /* 0x0000001400147308 */ /* 0x000fe20000000800 */
[----:B--2---:R-:W-:Y:S01]  /*80f0*/  FADD.FTZ R36, R14, R47 ;  /* 0x0000002f0e247221 */ /* 0x004fe20000010000 */
[----:B------:R-:W-:Y:S01]  /*8100*/  FADD.FTZ R47, R35, R38 ;  /* 0x00000026232f7221 */ /* 0x000fe20000010000 */
[-C--:B------:R-:W-:Y:S01]  /*8110*/  FMUL.FTZ R103, R103, R11.reuse ;  /* 0x0000000b67677220 */ /* 0x080fe20000410000 */
[-C--:B------:R-:W-:Y:S01]  /*8120*/  FMUL.FTZ R106, R106, R11.reuse ;  /* 0x0000000b6a6a7220 */ /* 0x080fe20000410000 */
[-C--:B------:R-:W-:Y:S01]  /*8130*/  FMUL.FTZ R107, R107, R11.reuse ;  /* 0x0000000b6b6b7220 */ /* 0x080fe20000410000 */
[----:B------:R-:W-:Y:S01]  /*8140*/  FADD.FTZ R38, R134, R47 ;  /* 0x0000002f86267221 */ /* 0x000fe20000010000 */
[-C--:B------:R-:W-:Y:S01]  /*8150*/  FMUL.FTZ R110, R110, R11.reuse ;  /* 0x0000000b6e6e7220 */ /* 0x080fe20000410000 */
[----:B------:R-:W1:Y:S01]  /*8160*/  MUFU.EX2 R69, R69 ;  /* 0x0000004500457308 */ /* 0x000e620000000800 */
[-C--:B------:R-:W-:Y:S01]  /*8170*/  FMUL.FTZ R111, R111, R11.reuse ;  /* 0x0000000b6f6f7220 */ /* 0x080fe20000410000 */
[----:B------:R-:W-:Y:S01]  /*8180*/  FADD.FTZ R47, R55, R38 ;  /* 0x00000026372f7221 */ /* 0x000fe20000010000 */
[-C--:B------:R-:W-:Y:S01]  /*8190*/  FMUL.FTZ R114, R114, R11.reuse ;  /* 0x0000000b72727220 */ /* 0x080fe20000410000 */
[-C--:B------:R-:W-:Y:S01]  /*81a0*/  FMUL.FTZ R115, R115, R11.reuse ;  /* 0x0000000b73737220 */ /* 0x080fe20000410000 */
[-C--:B------:R-:W-:Y:S01]  /*81b0*/  FMUL.FTZ R118, R118, R11.reuse ;  /* 0x0000000b76767220 */ /* 0x080fe20000410000 */
[----:B------:R-:W-:Y:S01]  /*81c0*/  FADD.FTZ R40, R128, R47 ;  /* 0x0000002f80287221 */ /* 0x000fe20000010000 */
[----:B------:R-:W-:Y:S01]  /*81d0*/  FMUL.FTZ R119, R119, R11 ;  /* 0x0000000b77777220 */ /* 0x000fe20000410000 */
[----:B------:R-:W-:Y:S01]  /*81e0*/  MUFU.EX2 R22, R22 ;  /* 0x0000001600167308 */ /* 0x000fe20000000800 */
[----:B------:R-:W-:Y:S01]  /*81f0*/  F2FP.F16.F32.PACK_AB R146, R39, R146 ;  /* 0x000000922792723e */ /* 0x000fe200000000ff */
[----:B------:R-:W-:Y:S01]  /*8200*/  FADD.FTZ R47, R57, R40 ;  /* 0x00000028392f7221 */ /* 0x000fe20000010000 */
[----:B------:R-:W-:Y:S01]  /*8210*/  F2FP.F16.F32.PACK_AB R140, R41, R140 ;  /* 0x0000008c298c723e */ /* 0x000fe200000000ff */
[----:B------:R-:W-:Y:S01]  /*8220*/  VIADD R6, R6, 0xffffffff ;  /* 0xffffffff06067836 */ /* 0x000fe20000000000 */
[----:B------:R-:W-:Y:S01]  /*8230*/  F2FP.F16.F32.PACK_AB R138, R27, R138 ;  /* 0x0000008a1b8a723e */ /* 0x000fe200000000ff */
[----:B------:R-:W-:Y:S01]  /*8240*/  FADD.FTZ R40, R130, R47 ;  /* 0x0000002f82287221 */ /* 0x000fe20000010000 */
[----:B------:R-:W-:Y:S01]  /*8250*/  F2FP.F16.F32.PACK_AB R132, R35, R132 ;  /* 0x000000842384723e */ /* 0x000fe200000000ff */
[----:B------:R-:W2:Y:S01]  /*8260*/  MUFU.EX2 R29, R29 ;  /* 0x0000001d001d7308 */ /* 0x000ea20000000800 */
[----:B------:R-:W-:Y:S01]  /*8270*/  F2FP.F16.F32.PACK_AB R134, R55, R134 ;  /* 0x000000863786723e */ /* 0x000fe200000000ff */
[----:B------:R-:W-:Y:S01]  /*8280*/  FADD.FTZ R37, R59, R40 ;  /* 0x000000283b257221 */ /* 0x000fe20000010000 */
[----:B------:R-:W-:Y:S01]  /*8290*/  F2FP.F16.F32.PACK_AB R128, R57, R128 ;  /* 0x000000803980723e */ /* 0x000fe200000000ff */
[----:B------:R-:W-:Y:S01]  /*82a0*/  IMAD.MOV.U32 R11, RZ, RZ, R25 ;  /* 0x000000ffff0b7224 */ /* 0x000fe200078e0019 */
[----:B------:R-:W-:Y:S01]  /*82b0*/  F2FP.F16.F32.PACK_AB R130, R59, R130 ;  /* 0x000000823b82723e */ /* 0x000fe200000000ff */
[----:B------:R-:W-:Y:S01]  /*82c0*/  FADD.FTZ R40, R124, R37 ;  /* 0x000000257c287221 */ /* 0x000fe20000010000 */
[----:B------:R-:W-:Y:S01]  /*82d0*/  F2FP.F16.F32.PACK_AB R124, R61, R124 ;  /* 0x0000007c3d7c723e */ /* 0x000fe200000000ff */
[----:B------:R3:W-:Y:S01]  /*82e0*/  MUFU.EX2 R4, R5 ;  /* 0x0000000500047308 */ /* 0x0007e20000000800 */
[----:B------:R-:W-:Y:S01]  /*82f0*/  F2FP.F16.F32.PACK_AB R149, R31, R10 ;  /* 0x0000000a1f95723e */ /* 0x000fe200000000ff */
[----:B------:R-:W-:Y:S01]  /*8300*/  FADD.FTZ R23, R61, R40 ;  /* 0x000000283d177221 */ /* 0x000fe20000010000 */
[----:B------:R-:W-:-:S02]  /*8310*/  F2FP.F16.F32.PACK_AB R151, R15, R12 ;  /* 0x0000000c0f97723e */ /* 0x000fc400000000ff */
[----:B0-----:R-:W-:Y:S02]  /*8320*/  F2FP.F16.F32.PACK_AB R145, R21, R14 ;  /* 0x0000000e1591723e */ /* 0x001fe400000000ff */
[----:B-1----:R-:W-:Y:S01]  /*8330*/  F2FP.F16.F32.PACK_AB R147, R69, R20 ;  /* 0x000000144593723e */ /* 0x002fe200000000ff */
[----:B------:R-:W0:Y:S01]  /*8340*/  MUFU.EX2 R24, R24 ;  /* 0x0000001800187308 */ /* 0x000e220000000800 */
[----:B---3--:R-:W-:Y:S01]  /*8350*/  FADD.FTZ R5, R21, R36 ;  /* 0x0000002415057221 */ /* 0x008fe20000010000 */
[----:B--2---:R-:W-:-:S03]  /*8360*/  F2FP.F16.F32.PACK_AB R141, R29, R22 ;  /* 0x000000161d8d723e */ /* 0x004fc600000000ff */
[----:B------:R-:W-:-:S03]  /*8370*/  FADD.FTZ R36, R20, R5 ;  /* 0x0000000514247221 */ /* 0x000fc60000010000 */
[----:B------:R-:W1:Y:S01]  /*8380*/  MUFU.EX2 R33, R33 ;  /* 0x0000002100217308 */ /* 0x000e620000000800 */
[----:B------:R-:W-:Y:S01]  /*8390*/  FADD.FTZ R5, R69, R36 ;  /* 0x0000002445057221 */ /* 0x000fe20000010000 */
[-CC-:B------:R-:W-:Y:S01]  /*83a0*/  FFMA.FTZ R36, R18, R42.reuse, -R26.reuse ;  /* 0x0000002a12247223 */ /* 0x180fe2000001081a */
[----:B------:R-:W-:Y:S02]  /*83b0*/  FFMA.FTZ R26, R58, R42, -R26 ;  /* 0x0000002a3a1a7223 */ /* 0x000fe4000001081a */
[----:B------:R-:W-:-:S03]  /*83c0*/  FADD.FTZ R38, R22, R5 ;  /* 0x0000000516267221 */ /* 0x000fc60000010000 */
[----:B------:R-:W2:Y:S01]  /*83d0*/  MUFU.EX2 R28, R28 ;  /* 0x0000001c001c7308 */ /* 0x000ea20000000800 */
[----:B------:R-:W-:-:S04]  /*83e0*/  FADD.FTZ R5, R29, R38 ;  /* 0x000000261d057221 */ /* 0x000fc80000010000 */
[----:B0-----:R-:W-:-:S03]  /*83f0*/  FADD.FTZ R38, R24, R5 ;  /* 0x0000000518267221 */ /* 0x001fc60000010000 */
        /* <DEDUP_REMOVED lines=8> */
[----:B-1----:R-:W-:Y:S01]  /*8480*/  FADD.FTZ R5, R139, R38 ;  /* 0x000000268b057221 */ /* 0x002fe20000010000 */
[----:B------:R-:W-:Y:S01]  /*8490*/  FADD.FTZ R38, R126, R23 ;  /* 0x000000177e267221 */ /* 0x000fe20000010000 */
[----:B------:R-:W-:-:S03]  /*84a0*/  F2FP.F16.F32.PACK_AB R126, R63, R126 ;  /* 0x0000007e3f7e723e */ /* 0x000fc600000000ff */
[----:B------:R-:W-:Y:S02]  /*84b0*/  FADD.FTZ R19, R63, R38 ;  /* 0x000000263f137221 */ /* 0x000fe40000010000 */
[----:B------:R-:W1:Y:S01]  /*84c0*/  MUFU.EX2 R43, R43 ;  /* 0x0000002b002b7308 */ /* 0x000e620000000800 */
[----:B--2---:R-:W-:Y:S01]  /*84d0*/  FADD.FTZ R5, R30, R5 ;  /* 0x000000051e057221 */ /* 0x004fe20000010000 */
[----:B------:R-:W-:Y:S01]  /*84e0*/  FADD.FTZ R40, R120, R19 ;  /* 0x0000001378287221 */ /* 0x000fe20000010000 */
[----:B------:R-:W-:-:S05]  /*84f0*/  F2FP.F16.F32.PACK_AB R139, R30, R139 ;  /* 0x0000008b1e8b723e */ /* 0x000fca00000000ff */
[----:B------:R-:W2:Y:S01]  /*8500*/  MUFU.EX2 R65, R65 ;  /* 0x0000004100417308 */ /* 0x000ea20000000800 */
[----:B0-----:R-:W-:-:S07]  /*8510*/  FADD.FTZ R38, R32, R5 ;  /* 0x0000000520267221 */ /* 0x001fce0000010000 */
[----:B------:R-:W0:Y:S01]  /*8520*/  MUFU.EX2 R45, R45 ;  /* 0x0000002d002d7308 */ /* 0x000e220000000800 */
[----:B-1----:R-:W-:-:S04]  /*8530*/  FADD.FTZ R5, R43, R38 ;  /* 0x000000262b057221 */ /* 0x002fc80000010000 */
[----:B------:R-:W-:-:S03]  /*8540*/  FADD.FTZ R38, R4, R5 ;  /* 0x0000000504267221 */ /* 0x000fc60000010000 */
        /* <DEDUP_REMOVED lines=13> */
[----:B-1----:R-:W-:-:S07]  /*8620*/  FADD.FTZ R38, R18, R19 ;  /* 0x0000001312267221 */ /* 0x002fce0000010000 */
[----:B------:R1:W3:Y:S01]  /*8630*/  MUFU.EX2 R23, R133 ;  /* 0x0000008500177308 */ /* 0x0002e20000000800 */
[C---:B--2---:R-:W-:Y:S01]  /*8640*/  FADD.FTZ R38, R131.reuse, R38 ;  /* 0x0000002683267221 */ /* 0x044fe20000010000 */
[----:B------:R-:W-:-:S06]  /*8650*/  F2FP.F16.F32.PACK_AB R131, R131, R18 ;  /* 0x000000128383723e */ /* 0x000fcc00000000ff */
[----:B------:R-:W2:Y:S01]  /*8660*/  MUFU.EX2 R53, R53 ;  /* 0x0000003500357308 */ /* 0x000ea20000000800 */
[----:B0-----:R-:W-:Y:S01]  /*8670*/  FADD.FTZ R38, R125, R38 ;  /* 0x000000267d267221 */ /* 0x001fe20000010000 */
[----:B-1----:R-:W-:-:S06]  /*8680*/  F2FP.F16.F32.PACK_AB R133, R43, R32 ;  /* 0x000000202b85723e */ /* 0x002fcc00000000ff */
[----:B------:R0:W1:Y:S01]  /*8690*/  MUFU.EX2 R127, R135 ;  /* 0x00000087007f7308 */ /* 0x0000620000000800 */
[C---:B---3--:R-:W-:Y:S01]  /*86a0*/  FADD.FTZ R38, R23.reuse, R38 ;  /* 0x0000002617267221 */ /* 0x048fe20000010000 */
[----:B------:R-:W-:-:S06]  /*86b0*/  F2FP.F16.F32.PACK_AB R125, R23, R125 ;  /* 0x0000007d177d723e */ /* 0x000fcc00000000ff */
[----:B------:R3:W4:Y:S01]  /*86c0*/  MUFU.EX2 R121, R137 ;  /* 0x0000008900797308 */ /* 0x0007220000000800 */
[----:B--2---:R-:W-:Y:S01]  /*86d0*/  FADD.FTZ R38, R53, R38 ;  /* 0x0000002635267221 */ /* 0x004fe20000010000 */
[----:B0-----:R-:W-:-:S06]  /*86e0*/  F2FP.F16.F32.PACK_AB R135, R45, R4 ;  /* 0x000000042d87723e */ /* 0x001fcc00000000ff */
[----:B------:R-:W0:Y:S01]  /*86f0*/  MUFU.EX2 R157, R157 ;  /* 0x0000009d009d7308 */ /* 0x000e220000000800 */
[----:B-1----:R-:W-:Y:S01]  /*8700*/  FADD.FTZ R38, R127, R38 ;  /* 0x000000267f267221 */ /* 0x002fe20000010000 */
[----:B---3--:R-:W-:Y:S02]  /*8710*/  F2FP.F16.F32.PACK_AB R137, R71, R28 ;  /* 0x0000001c4789723e */ /* 0x008fe400000000ff */
[----:B------:R-:W-:-:S04]  /*8720*/  F2FP.F16.F32.PACK_AB R127, R127, R53 ;  /* 0x000000357f7f723e */ /* 0x000fc800000000ff */
[----:B------:R-:W1:Y:S01]  /*8730*/  MUFU.EX2 R123, R36 ;  /* 0x00000024007b7308 */ /* 0x000e620000000800 */
[----:B----4-:R-:W-:-:S07]  /*8740*/  FADD.FTZ R38, R121, R38 ;  /* 0x0000002679267221 */ /* 0x010fce0000010000 */
[----:B------:R-:W2:Y:S01]  /*8750*/  MUFU.EX2 R67, R67 ;  /* 0x0000004300437308 */ /* 0x000ea20000000800 */
[C---:B0-----:R-:W-:Y:S01]  /*8760*/  FADD.FTZ R38, R157.reuse, R38 ;  /* 0x000000269d267221 */ /* 0x041fe20000010000 */
[----:B------:R-:W-:-:S06]  /*8770*/  F2FP.F16.F32.PACK_AB R121, R157, R121 ;  /* 0x000000799d79723e */ /* 0x000fcc00000000ff */
[----:B------:R-:W0:Y:S01]  /*8780*/  MUFU.EX2 R26, R26 ;  /* 0x0000001a001a7308 */ /* 0x000e220000000800 */
[----:B-1----:R-:W-:Y:S01]  /*8790*/  FADD.FTZ R38, R123, R38 ;  /* 0x000000267b267221 */ /* 0x002fe20000010000 */
[C---:B--2---:R-:W-:Y:S01]  /*87a0*/  FADD.FTZ R5, R67.reuse, R40 ;  /* 0x0000002843057221 */ /* 0x044fe20000010000 */
[----:B------:R-:W-:Y:S02]  /*87b0*/  F2FP.F16.F32.PACK_AB R122, R67, R122 ;  /* 0x0000007a437a723e */ /* 0x000fe400000000ff */
[C---:B0-----:R-:W-:Y:S01]  /*87c0*/  FADD.FTZ R4, R26.reuse, R38 ;  /* 0x000000261a047221 */ /* 0x041fe20000010000 */
[----:B------:R-:W-:Y:S01]  /*87d0*/  F2FP.F16.F32.PACK_AB R123, R26, R123 ;  /* 0x0000007b1a7b723e */ /* 0x000fe200000000ff */
[----:B------:R-:W-:Y:S06]  /*87e0*/  @P2 BRA `(.L_x_857) ;  /* 0xffffffc800a82947 */ /* 0x000fec000383ffff */
[----:B------:R-:W-:Y:S02]  /*87f0*/  IMAD.MOV.U32 R11, RZ, RZ, R25 ;  /* 0x000000ffff0b7224 */ /* 0x000fe400078e0019 */
[----:B------:R-:W-:-:S07]  /*8800*/  IMAD.MOV.U32 R7, RZ, RZ, R13 ;  /* 0x000000ffff077224 */ /* 0x000fce00078e000d */
.L_x_840:
[----:B------:R-:W0:Y:S01]  /*8810*/  S2UR UR6, SR_CTAID.X ;  /* 0x00000000000679c3 */ /* 0x000e220000002500 */
[----:B------:R-:W-:Y:S01]  /*8820*/  ULDC UR7, c[0x0][0x448] ;  /* 0x0001120000077ab9 */ /* 0x000fe20000000800 */
[----:B------:R-:W-:Y:S01]  /*8830*/  IADD3 R13, -R44, 0x1, RZ ;  /* 0x000000012c0d7810 */ /* 0x000fe20007ffe1ff */
[----:B------:R-:W-:Y:S01]  /*8840*/  UISETP.NE.AND UP0, UPT, UR7, 0x1, UPT ;  /* 0x000000010700788c */ /* 0x000fe2000bf05270 */
[----:B------:R-:W-:Y:S01]  /*8850*/  ULDC UR14, c[0x0][0x9e4] ;  /* 0x00027900000e7ab9 */ /* 0x000fe20000000800 */
[----:B------:R-:W-:Y:S02]  /*8860*/  UMOV UR10, 0xc0 ;  /* 0x000000c0000a7882 */ /* 0x000fe40000000000 */
[----:B------:R-:W-:Y:S01]  /*8870*/  IMAD R13, R16, UR27, R13 ;  /* 0x0000001b100d7c24 */ /* 0x000fe2000f8e020d */
[----:B------:R-:W-:-:S04]  /*8880*/  UISETP.GE.AND UP1, UPT, UR14, 0x1, UPT ;  /* 0x000000010e00788c */ /* 0x000fc8000bf26270 */
[----:B------:R-:W-:Y:S02]  /*8890*/  R2UR UR11, R13 ;  /* 0x000000000d0b72ca */ /* 0x000fe400000e0000 */
[----:B------:R-:W-:Y:S01]  /*88a0*/  PLOP3.LUT P6, PT, PT, PT, UP1, 0x80, 0x0 ;  /* 0x000000000000781c */ /* 0x000fe20003fcf018 */
[----:B------:R-:W-:Y:S01]  /*88b0*/  @UP0 ULDC UR15, c[0x0][0x450] ;  /* 0x00011400000f0ab9 */ /* 0x000fe20000000800 */
[----:B0-----:R-:W-:-:S03]  /*88c0*/  UIMAD UR10, UR6, UR10, 0xbf ;  /* 0x000000bf060a74a4 */ /* 0x001fc6000f8e020a */
[----:B------:R-:W-:Y:S02]  /*88d0*/  @UP0 ULDC UR6, c[0x0][0x44c] ;  /* 0x0001130000060ab9 */ /* 0x000fe40000000800 */
[----:B------:R-:W-:-:S04]  /*88e0*/  UIMAD.WIDE.U32 UR6, UR10, UR6, URZ ;  /* 0x000000060a0672a5 */ /* 0x000fc8000f8e003f */
[----:B------:R-:W-:-:S04]  /*88f0*/  @UP0 USHF.R.U32.HI UR10, URZ, UR15, UR7 ;  /* 0x0000000f3f0a0299 */ /* 0x000fc80008011607 */
[----:B------:R-:W-:-:S03]  /*8900*/  UIADD3 UR10, UR11, UR10, URZ ;  /* 0x0000000a0b0a7290 */ /* 0x000fc6000fffe03f */
[----:B------:R-:W-:Y:S02]  /*8910*/  ULDC UR11, c[0x0][0x9dc] ;  /* 0x00027700000b7ab9 */ /* 0x000fe40000000800 */
[----:B------:R-:W-:Y:S01]  /*8920*/  UIADD3 UR11, UR10, -UR11, URZ ;  /* 0x8000000b0a0b7290 */ /* 0x000fe2000fffe03f */
[----:B------:R-:W-:Y:S11]  /*8930*/  @!P6 BRA `(.L_x_858) ;  /* 0x000000000044e947 */ /* 0x000ff60003800000 */
        /* <DEDUP_REMOVED lines=10> */
.L_x_859:
[----:B------:R-:W-:-:S11]  /*89e0*/  UISETP.NE.AND UP1, UPT, UR14, 0x1, UPT ;  /* 0x000000010e00788c */ /* 0x000fd6000bf25270 */
[----:B------:R-:W-:Y:S02]  /*89f0*/  @UP1 ULDC.64 UR18, c[0x0][0x9e8] ;  /* 0x00027a0000121ab9 */ /* 0x000fe40000000a00 */
[----:B------:R-:W-:-:S04]  /*8a00*/  UIMAD.WIDE.U32 UR6, UR10, UR18, URZ ;  /* 0x000000120a0672a5 */ /* 0x000fc8000f8e003f */
[----:B------:R-:W-:-:S12]  /*8a10*/  @UP1 USHF.R.U32.HI UR10, URZ, UR19, UR7 ;  /* 0x000000133f0a1299 */ /* 0x000fd80008011607 */
.L_x_860:
[----:B------:R-:W-:-:S04]  /*8a20*/  UIMAD UR10, UR10, UR14, URZ ;  /* 0x0000000e0a0a72a4 */ /* 0x000fc8000f8e023f */
[----:B------:R-:W-:-:S04]  /*8a30*/  UISETP.LT.AND UP1, UPT, UR11, UR10, UPT ;  /* 0x0000000a0b00728c */ /* 0x000fc8000bf21270 */
[----:B------:R-:W-:-:S12]  /*8a40*/  USEL UR11, UR11, UR10, !UP1 ;  /* 0x0000000a0b0b7287 */ /* 0x000fd8000c800000 */
.L_x_858:
[----:B------:R-:W-:-:S04]  /*8a50*/  UIADD3 UR11, UR11, 0x7f, URZ ;  /* 0x0000007f0b0b7890 */ /* 0x000fc8000fffe03f */
[----:B------:R-:W-:-:S04]  /*8a60*/  USHF.R.S32.HI UR6, URZ, 0x1f, UR11 ;  /* 0x0000001f3f067899 */ /* 0x000fc8000801140b */
[----:B------:R-:W-:-:S04]  /*8a70*/  ULEA.HI UR6, UR6, UR11, URZ, 0x7 ;  /* 0x0000000b06067291 */ /* 0x000fc8000f8f383f */
[----:B------:R-:W-:-:S04]  /*8a80*/  USHF.R.S32.HI UR6, URZ, 0x7, UR6 ;  /* 0x000000073f067899 */ /* 0x000fc80008011406 */
[----:B------:R-:W-:-:S04]  /*8a90*/  UISETP.LT.AND UP1, UPT, UR37, UR6, UPT ;  /* 0x000000062500728c */ /* 0x000fc8000bf21270 */
[----:B------:R-:W-:-:S06]  /*8aa0*/  USEL UR6, UR37, UR6, !UP1 ;  /* 0x0000000625067287 */ /* 0x000fcc000c800000 */
[----:B------:R-:W-:-:S13]  /*8ab0*/  ISETP.GE.AND P2, PT, R6, UR6, PT ;  /* 0x0000000606007c0c */ /* 0x000fda000bf46270 */
[----:B------:R-:W-:Y:S05]  /*8ac0*/  @!P2 BRA `(.L_x_861) ;  /* 0x000000240030a947 */ /* 0x000fea0003800000 */
[----:B------:R-:W-:Y:S01]  /*8ad0*/  IMAD.MOV.U32 R10, RZ, RZ, R11 ;  /* 0x000000ffff0a7224 */ /* 0x000fe200078e000b */
[----:B------:R-:W-:Y:S01]  /*8ae0*/  UMOV UR26, UR5 ;  /* 0x00000005001a7c82 */ /* 0x000fe20008000000 */
[----:B------:R-:W-:Y:S01]  /*8af0*/  IMAD.MOV.U32 R12, RZ, RZ, R7 ;  /* 0x000000ffff0c7224 */ /* 0x000fe200078e0007 */
[----:B------:R-:W-:Y:S01]  /*8b00*/  UMOV UR7, UR4 ;  /* 0x0000000400077c82 */ /* 0x000fe20008000000 */
[----:B------:R-:W-:-:S05]  /*8b10*/  ULDC UR27, c[0x0][0x9d8] ;  /* 0x00027600001b7ab9 */ /* 0x000fca0000000800 */
.L_x_870:
        /* <DEDUP_REMOVED lines=9> */
.L_x_863:
[----:B------:R-:W-:Y:S01]  /*8bb0*/  ULEA UR10, UR4, UR38, 0x3 ;  /* 0x00000026040a7291 */ /* 0x000fe2000f8e183f */
[----:B------:R-:W-:-:S05]  /*8bc0*/  IMAD.U32 R7, RZ, RZ, UR5 ;  /* 0x00000005ff077e24 */ /* 0x000fca000f8e00ff */
[----:B------:R-:W-:-:S04]  /*8bd0*/  SHF.L.U32 R7, R7, 0x1f, RZ ;  /* 0x0000001f07077819 */ /* 0x000fc800000006ff */
[----:B------:R0:W1:Y:S01]  /*8be0*/  SYNCS.PHASECHK.TRANS64.TRYWAIT P2, [UR10+0x16830], R7 ;  /* 0x01683007ff0075a7 */ /* 0x000062000804014a */
[----:B------:R-:W-:Y:S05]  /*8bf0*/  @!P0 BRA `(.L_x_864) ;  /* 0x0000000000048947 */ /* 0x000fea0003800000 */
[----:B------:R-:W-:Y:S01]  /*8c00*/  BPT.TRAP 0x1 ;  /* 0x000000040000795c */ /* 0x000fe20000300000 */
.L_x_864:
[----:B-1----:R-:W-:Y:S05]  /*8c10*/  @P2 BRA `(.L_x_862) ;  /* 0x0000000000082947 */ /* 0x002fea0003800000 */
[----:B------:R-:W1:Y:S02]  /*8c20*/  SYNCS.PHASECHK.TRANS64.TRYWAIT P2, [UR10+0x16830], R7 ;  /* 0x01683007ff0075a7 */ /* 0x000e64000804014a */
[----:B-1----:R-:W-:Y:S05]  /*8c30*/  @!P2 BRA `(.L_x_865) ;  /* 0x000000ac0094a947 */ /* 0x002fea0003800000 */
.L_x_862:
        /* <DEDUP_REMOVED lines=27> */
.L_x_867:
[----:B------:R-:W-:Y:S01]  /*8df0*/  ULEA UR10, UR7, UR38, 0x3 ;  /* 0x00000026070a7291 */ /* 0x000fe2000f8e183f */
[----:B------:R-:W-:-:S05]  /*8e00*/  IMAD.U32 R7, RZ, RZ, UR26 ;  /* 0x0000001aff077e24 */ /* 0x000fca000f8e00ff */
[----:B------:R-:W-:-:S04]  /*8e10*/  SHF.L.U32 R7, R7, 0x1f, RZ ;  /* 0x0000001f07077819 */ /* 0x000fc800000006ff */
[----:B------:R0:W1:Y:S01]  /*8e20*/  SYNCS.PHASECHK.TRANS64.TRYWAIT P2, [UR10+0x16850], R7 ;  /* 0x01685007ff0075a7 */ /* 0x000062000804014a */
[----:B------:R-:W-:Y:S05]  /*8e30*/  @!P0 BRA `(.L_x_868) ;  /* 0x0000000000048947 */ /* 0x000fea0003800000 */
[----:B------:R-:W-:Y:S01]  /*8e40*/  BPT.TRAP 0x1 ;  /* 0x000000040000795c */ /* 0x000fe20000300000 */
.L_x_868:
[----:B-1----:R-:W-:Y:S05]  /*8e50*/  @P2 BRA `(.L_x_866) ;  /* 0x0000000000082947 */ /* 0x002fea0003800000 */
[----:B------:R-:W1:Y:S02]  /*8e60*/  SYNCS.PHASECHK.TRANS64.TRYWAIT P2, [UR10+0x16850], R7 ;  /* 0x01685007ff0075a7 */ /* 0x000e64000804014a */
[----:B-1----:R-:W-:Y:S05]  /*8e70*/  @!P2 BRA `(.L_x_869) ;  /* 0x000000ac001ca947 */ /* 0x002fea0003800000 */
.L_x_866:
[----:B------:R-:W-:Y:S01]  /*8e80*/  UIADD3 UR10, UR38, 0x400, URZ ;  /* 0x00000400260a7890 */ /* 0x000fe2000fffe03f */
[----:B------:R-:W-:Y:S01]  /*8e90*/  WARPGROUP.ARRIVE ;  /* 0x00000000000079c5 */ /* 0x000fe20000000000 */
[----:B------:R-:W-:Y:S01]  /*8ea0*/  UMOV UR11, 0x40000040 ;  /* 0x40000040000b7882 */ /* 0x000fe20000000000 */
[----:B------:R-:W-:Y:S01]  /*8eb0*/  UMOV UR15, 0x40000040 ;  /* 0x40000040000f7882 */ /* 0x000fe20000000000 */
[----:B------:R-:W-:Y:S01]  /*8ec0*/  USHF.R.U32.HI UR10, URZ, 0x4, UR10 ;  /* 0x000000043f0a7899 */ /* 0x000fe2000801160a */
[----:B------:R-:W-:Y:S01]  /*8ed0*/  FMUL.FTZ R11, R24, UR27 ;  /* 0x0000001b180b7c20 */ /* 0x000fe20008410000 */
[----:B-1----:R-:W-:Y:S01]  /*8ee0*/  FMUL.FTZ R14, R25, UR27 ;  /* 0x0000001b190e7c20 */ /* 0x002fe20008410000 */
[----:B------:R-:W-:Y:S01]  /*8ef0*/  FMUL.FTZ R18, R28, UR27 ;  /* 0x0000001b1c127c20 */ /* 0x000fe20008410000 */
[----:B------:R-:W-:Y:S01]  /*8f00*/  ULOP3.LUT UR10, UR10, 0x3fff, URZ, 0xc0, !UPT ;  /* 0x00003fff0a0a7892 */ /* 0x000fe2000f8ec03f */
[----:B------:R-:W-:Y:S01]  /*8f10*/  FMUL.FTZ R20, R29, UR27 ;  /* 0x0000001b1d147c20 */ /* 0x000fe20008410000 */
[----:B------:R-:W-:Y:S01]  /*8f20*/  FMUL.FTZ R22, R32, UR27 ;  /* 0x0000001b20167c20 */ /* 0x000fe20008410000 */
[----:B------:R-:W0:Y:S01]  /*8f30*/  MUFU.TANH R11, R11 ;  /* 0x0000000b000b7308 */ /* 0x000e220000002400 */
[----:B------:R-:W-:Y:S01]  /*8f40*/  ULEA UR10, UR7, UR10, 0xa ;  /* 0x0000000a070a7291 */ /* 0x000fe2000f8e503f */
[----:B------:R-:W-:Y:S01]  /*8f50*/  FMUL.FTZ R23, R33, UR27 ;  /* 0x0000001b21177c20 */ /* 0x000fe20008410000 */
[----:B------:R-:W-:Y:S01]  /*8f60*/  FMUL.FTZ R13, R26, UR27 ;  /* 0x0000001b1a0d7c20 */ /* 0x000fe20008410000 */
[----:B------:R-:W-:Y:S01]  /*8f70*/  FMUL.FTZ R26, R36, UR27 ;  /* 0x0000001b241a7c20 */ /* 0x000fe20008410000 */
[----:B------:R-:W-:Y:S01]  /*8f80*/  UIADD3 UR14, UR10, 0x80, URZ ;  /* 0x000000800a0e7890 */ /* 0x000fe2000fffe03f */
[----:B------:R-:W-:Y:S01]  /*8f90*/  FMUL.FTZ R28, R37, UR27 ;  /* 0x0000001b251c7c20 */ /* 0x000fe20008410000 */
[----:B------:R-:W-:Y:S01]  /*8fa0*/  FMUL.FTZ R19, R30, UR27 ;  /* 0x0000001b1e137c20 */ /* 0x000fe20008410000 */
[----:B------:R-:W1:Y:S01]  /*8fb0*/  MUFU.TANH R14, R14 ;  /* 0x0000000e000e7308 */ /* 0x000e620000002400 */
[----:B------:R-:W-:Y:S01]  /*8fc0*/  FMUL.FTZ R30, R40, UR27 ;  /* 0x0000001b281e7c20 */ /* 0x000fe20008410000 */
[----:B------:R-:W-:Y:S01]  /*8fd0*/  HGMMA.64x64x16.F32 R88, R148, gdesc[UR8].tnspB, R88, gsb0 ;  /* 0x40e0000894587df0 */ /* 0x000fe20008000858 */
        /* <DEDUP_REMOVED lines=64> */
[----:B------:R-:W-:Y:S01]  /*93e0*/  UMOV UR11, 0x40000040 ;  /* 0x40000040000b7882 */ /* 0x000fe20000000000 */
[----:B------:R-:W-:Y:S01]  /*93f0*/  ISETP.GE.U32.AND P2, PT, R2, 0x180, PT ;  /* 0x000001800200780c */ /* 0x000fe20003f46070 */
[----:B------:R-:W-:-:S03]  /*9400*/  UMOV UR26, UR5 ;  /* 0x00000005001a7c82 */ /* 0x000fc60008000000 */
[----:B------:R-:W1:Y:S01]  /*9410*/  MUFU.TANH R34, R34 ;  /* 0x0000002200227308 */ /* 0x000e620000002400 */
[----:B--2---:R-:W-:Y:S01]  /*9420*/  FMNMX.FTZ R42, R30, R7, !PT ;  /* 0x000000071e2a7209 */ /* 0x004fe20007810000 */
[----:B------:R-:W-:Y:S02]  /*9430*/  WARPGROUP.DEPBAR.LE gsb0, 0x0 ;  /* 0x00008000000079c5 */ /* 0x000fe40000010000 */
[----:B------:R-:W-:-:S04]  /*9440*/  WARPGROUP.ARRIVE ;  /* 0x00000000000079c5 */ /* 0x000fc80000000000 */
[----:B------:R-:W2:Y:S01]  /*9450*/  MUFU.TANH R36, R36 ;  /* 0x0000002400247308 */ /* 0x000ea20000002400 */
[----:B0-----:R-:W-:Y:S01]  /*9460*/  FMNMX.FTZ R7, R31, R42, !PT ;  /* 0x0000002a1f077209 */ /* 0x001fe20007810000 */
[----:B------:R-:W-:Y:S01]  /*9470*/  FMUL.FTZ R149, R72, UR27 ;  /* 0x0000001b48957c20 */ /* 0x000fe20008410000 */
[----:B------:R-:W-:Y:S01]  /*9480*/  FMUL.FTZ R151, R76, UR27 ;  /* 0x0000001b4c977c20 */ /* 0x000fe20008410000 */
[----:B------:R-:W-:Y:S01]  /*9490*/  HGMMA.64x64x16.F32 R88, R144, gdesc[UR12].tnspB, R88, gsb0 ;  /* 0x40e0000c90587df0 */ /* 0x000fe20008000858 */
[----:B------:R-:W-:Y:S01]  /*94a0*/  UIADD3 UR14, UR10, 0x100, URZ ;  /* 0x000001000a0e7890 */ /* 0x000fe2000fffe03f */
[----:B-1----:R-:W-:Y:S01]  /*94b0*/  FMNMX.FTZ R7, R34, R7, !PT ;  /* 0x0000000722077209 */ /* 0x002fe20007810000 */
[----:B------:R-:W-:Y:S01]  /*94c0*/  UMOV UR15, 0x40000040 ;  /* 0x40000040000f7882 */ /* 0x000fe20000000000 */
[----:B------:R-:W0:Y:S08]  /*94d0*/  MUFU.TANH R38, R38 ;  /* 0x0000002600267308 */ /* 0x000e300000002400 */
        /* <DEDUP_REMOVED lines=19> */
[----:B------:R-:W-:Y:S01]  /*9610*/  WARPGROUP.ARRIVE ;  /* 0x00000000000079c5 */ /* 0x000fe20000000000 */
[----:B------:R-:W-:Y:S01]  /*9620*/  FMUL.FTZ R145, R66, UR27 ;  /* 0x0000001b42917c20 */ /* 0x000fe20008410000 */
[----:B------:R-:W-:Y:S02]  /*9630*/  FMUL.FTZ R147, R70, UR27 ;  /* 0x0000001b46937c20 */ /* 0x000fe40008410000 */
[----:B------:R-:W1:Y:S01]  /*9640*/  MUFU.TANH R157, R157 ;  /* 0x0000009d009d7308 */ /* 0x000e620000002400 */
[----:B--2---:R-:W-:Y:S01]  /*9650*/  FMNMX.FTZ R42, R155, R42, !PT ;  /* 0x0000002a9b2a7209 */ /* 0x004fe20007810000 */
[----:B------:R-:W-:Y:S01]  /*9660*/  HGMMA.64x64x16.F32 R88, R140, gdesc[UR12].tnspB, R88, gsb0 ;  /* 0x40e0000c8c587df0 */ /* 0x000fe20008000858 */
[----:B------:R-:W-:Y:S01]  /*9670*/  UIADD3 UR14, UR10, 0x180, URZ ;  /* 0x000001800a0e7890 */ /* 0x000fe2000fffe03f */
[----:B------:R-:W-:-:S04]  /*9680*/  UMOV UR15, 0x40000040 ;  /* 0x40000040000f7882 */ /* 0x000fc80000000000 */
        /* <DEDUP_REMOVED lines=17> */
[----:B--2---:R-:W-:Y:S01]  /*97a0*/  FMNMX.FTZ R7, R81, R42, !PT ;  /* 0x0000002a51077209 */ /* 0x004fe20007810000 */
[----:B------:R-:W-:Y:S02]  /*97b0*/  WARPGROUP.DEPBAR.LE gsb0, 0x0 ;  /* 0x00008000000079c5 */ /* 0x000fe40000010000 */
[----:B------:R-:W-:Y:S01]  /*97c0*/  WARPGROUP.ARRIVE ;  /* 0x00000000000079c5 */ /* 0x000fe20000000000 */
[----:B0-----:R-:W-:-:S03]  /*97d0*/  FMNMX.FTZ R42, R46, R7, !PT ;  /* 0x000000072e2a7209 */ /* 0x001fc60007810000 */
[----:B------:R-:W0:Y:S01]  /*97e0*/  MUFU.TANH R13, R13 ;  /* 0x0000000d000d7308 */ /* 0x000e220000002400 */
[----:B------:R-:W-:Y:S01]  /*97f0*/  FMUL.FTZ R141, R86, UR27 ;  /* 0x0000001b568d7c20 */ /* 0x000fe20008410000 */
[----:B------:R-:W-:Y:S01]  /*9800*/  HGMMA.64x64x16.F32 R88, R136, gdesc[UR12].tnspB, R88, gsb0 ;  /* 0x40e0000c88587df0 */ /* 0x000fe20008000858 */
[----:B-1----:R-:W-:Y:S01]  /*9810*/  FMNMX.FTZ R42, R85, R42, !PT ;  /* 0x0000002a552a7209 */ /* 0x002fe20007810000 */
[----:B------:R-:W-:Y:S01]  /*9820*/  UIADD3 UR14, UR10, 0x200, URZ ;  /* 0x000002000a0e7890 */ /* 0x000fe2000fffe03f */
[----:B------:R-:W-:-:S03]  /*9830*/  UMOV UR15, 0x40000040 ;  /* 0x40000040000f7882 */ /* 0x000fc60000000000 */
[----:B------:R-:W1:Y:S01]  /*9840*/  MUFU.TANH R15, R15 ;  /* 0x0000000f000f7308 */ /* 0x000e620000002400 */
[----:B------:R-:W2:Y:S07]  /*9850*/  SHFL.BFLY PT, R7, R42, 0x2, 0x1f ;  /* 0x0c401f002a077f89 */ /* 0x000eae00000e0000 */
[----:B------:R-:W3:Y:S08]  /*9860*/  MUFU.TANH R19, R19 ;  /* 0x0000001300137308 */ /* 0x000ef00000002400 */
[----:B------:R-:W4:Y:S08]  /*9870*/  MUFU.TANH R21, R21 ;  /* 0x0000001500157308 */ /* 0x000f300000002400 */
[----:B------:R-:W5:Y:S01]  /*9880*/  MUFU.TANH R24, R24 ;  /* 0x0000001800187308 */ /* 0x000f620000002400 */
[----:B--2---:R-:W-:-:S02]  /*9890*/  FMNMX.FTZ R7, R42, R7, !PT ;  /* 0x000000072a077209 */ /* 0x004fc40007810000 */
[----:B------:R-:W2:Y:S03]  /*98a0*/  LDC R42, c[0x0][0x988] ;  /* 0x00026200ff2a7b82 */ /* 0x000ea60000000800 */
[----:B------:R-:W0:Y:S02]  /*98b0*/  SHFL.BFLY PT, R54, R7, 0x1, 0x1f ;  /* 0x0c201f0007367f89 */ /* 0x000e2400000e0000 */
[----:B------:R-:W5:Y:S08]  /*98c0*/  MUFU.TANH R25, R25 ;  /* 0x0000001900197308 */ /* 0x000f700000002400 */
[----:B------:R-:W5:Y:S08]  /*98d0*/  MUFU.TANH R27, R27 ;  /* 0x0000001b001b7308 */ /* 0x000f700000002400 */
[----:B------:R-:W5:Y:S01]  /*98e0*/  MUFU.TANH R29, R29 ;  /* 0x0000001d001d7308 */ /* 0x000f620000002400 */
[----:B0-----:R-:W-:-:S07]  /*98f0*/  FMNMX.FTZ R7, R7, R54, !PT ;  /* 0x0000003607077209 */ /* 0x001fce0007810000 */
[----:B------:R-:W0:Y:S01]  /*9900*/  MUFU.TANH R32, R32 ;  /* 0x0000002000207308 */ /* 0x000e220000002400 */
[----:B------:R-:W-:-:S04]  /*9910*/  FADD.FTZ R143, -R7, R12 ;  /* 0x0000000c078f7221 */ /* 0x000fc80000010100 */
[-C--:B--2---:R-:W-:Y:S01]  /*9920*/  FMUL.FTZ R12, R143, R42.reuse ;  /* 0x0000002a8f0c7220 */ /* 0x084fe20000410000 */
[-C--:B------:R-:W-:Y:S02]  /*9930*/  FMUL.FTZ R143, R7, R42.reuse ;  /* 0x0000002a078f7220 */ /* 0x080fe40000410000 */
[----:B------:R-:W2:Y:S02]  /*9940*/  MUFU.TANH R33, R33 ;  /* 0x0000002100217308 */ /* 0x000ea40000002400 */
[-CC-:B------:R-:W-:Y:S01]  /*9950*/  FFMA.FTZ R150, R18, R42.reuse, -R143.reuse ;  /* 0x0000002a12967223 */ /* 0x180fe2000001088f */
[--C-:B------:R-:W-:Y:S01]  /*9960*/  FFMA.FTZ R18, R20, R42, -R143.reuse ;  /* 0x0000002a14127223 */ /* 0x100fe2000001088f */
[----:B------:R-:W-:Y:S01]  /*9970*/  FMNMX.FTZ R20, R13, R10, !PT ;  /* 0x0000000a0d147209 */ /* 0x000fe20007810000 */
[-CC-:B------:R-:W-:Y:S01]  /*9980*/  FFMA.FTZ R148, R11, R42.reuse, -R143.reuse ;  /* 0x0000002a0b947223 */ /* 0x180fe2000001088f */
[----:B------:R-:W-:Y:S01]  /*9990*/  FFMA.FTZ R144, R22, R42, -R143 ;  /* 0x0000002a16907223 */ /* 0x000fe2000001088f */
[----:B------:R-:W-:-:S02]  /*99a0*/  WARPGROUP.DEPBAR.LE gsb0, 0x0 ;  /* 0x00008000000079c5 */ /* 0x000fc40000010000 */
[----:B------:R-:W-:Y:S01]  /*99b0*/  WARPGROUP.ARRIVE ;  /* 0x00000000000079c5 */ /* 0x000fe20000000000 */
[----:B-1----:R-:W-:Y:S01]  /*99c0*/  FMNMX.FTZ R20, R15, R20, !PT ;  /* 0x000000140f147209 */ /* 0x002fe20007810000 */
[----:B------:R-:W1:Y:S01]  /*99d0*/  MUFU.TANH R35, R35 ;  /* 0x0000002300237308 */ /* 0x000e620000002400 */
[-CC-:B------:R-:W-:Y:S01]  /*99e0*/  FFMA.FTZ R140, R30, R42.reuse, -R143.reuse ;  /* 0x0000002a1e8c7223 */ /* 0x180fe2000001088f */
[--C-:B------:R-:W-:Y:S01]  /*99f0*/  FFMA.FTZ R139, R31, R42, -R143.reuse ;  /* 0x0000002a1f8b7223 */ /* 0x100fe2000001088f */
[----:B---3--:R-:W-:Y:S01]  /*9a00*/  FMNMX.FTZ R20, R19, R20, !PT ;  /* 0x0000001413147209 */ /* 0x008fe20007810000 */
[----:B------:R-:W-:Y:S01]  /*9a10*/  HGMMA.64x64x16.F32 R88, R132, gdesc[UR12].tnspB, R88, gsb0 ;  /* 0x40e0000c84587df0 */ /* 0x000fe20008000858 */
[----:B------:R-:W-:Y:S01]  /*9a20*/  UIADD3 UR14, UR10, 0x280, URZ ;  /* 0x000002800a0e7890 */ /* 0x000fe2000fffe03f */
[--C-:B------:R-:W-:Y:S01]  /*9a30*/  FFMA.FTZ R31, R36, R42, -R143.reuse ;  /* 0x0000002a241f7223 */ /* 0x100fe2000001088f */
[----:B------:R-:W-:Y:S01]  /*9a40*/  UMOV UR15, 0x40000040 ;  /* 0x40000040000f7882 */ /* 0x000fe20000000000 */
[----:B----4-:R-:W-:Y:S01]  /*9a50*/  FMNMX.FTZ R11, R21, R20, !PT ;  /* 0x00000014150b7209 */ /* 0x010fe20007810000 */
[----:B------:R-:W3:Y:S01]  /*9a60*/  MUFU.TANH R37, R37 ;  /* 0x0000002500257308 */ /* 0x000ee20000002400 */
[-CC-:B------:R-:W-:Y:S01]  /*9a70*/  FFMA.FTZ R138, R43, R42.reuse, -R143.reuse ;  /* 0x0000002a2b8a7223 */ /* 0x180fe2000001088f */
[-CC-:B------:R-:W-:Y:S01]  /*9a80*/  FFMA.FTZ R43, R53, R42.reuse, -R143.reuse ;  /* 0x0000002a352b7223 */ /* 0x180fe2000001088f */
[----:B-----5:R-:W-:Y:S01]  /*9a90*/  FMNMX.FTZ R20, R24, R11, !PT ;  /* 0x0000000b18147209 */ /* 0x020fe20007810000 */
[-CC-:B------:R-:W-:Y:S01]  /*9aa0*/  FFMA.FTZ R53, R65, R42.reuse, -R143.reuse ;  /* 0x0000002a41357223 */ /* 0x180fe2000001088f */
[-CC-:B------:R-:W-:Y:S01]  /*9ab0*/  FFMA.FTZ R136, R38, R42.reuse, -R143.reuse ;  /* 0x0000002a26887223 */ /* 0x180fe2000001088f */
[--C-:B------:R-:W-:Y:S01]  /*9ac0*/  FFMA.FTZ R65, R77, R42, -R143.reuse ;  /* 0x0000002a4d417223 */ /* 0x100fe2000001088f */
[----:B------:R-:W-:Y:S01]  /*9ad0*/  FMNMX.FTZ R20, R25, R20, !PT ;  /* 0x0000001419147209 */ /* 0x000fe20007810000 */
[----:B------:R-:W4:Y:S01]  /*9ae0*/  MUFU.TANH R39, R39 ;  /* 0x0000002700277308 */ /* 0x000f220000002400 */
[-CC-:B------:R-:W-:Y:S01]  /*9af0*/  FFMA.FTZ R137, R28, R42.reuse, -R143.reuse ;  /* 0x0000002a1c897223 */ /* 0x180fe2000001088f */
[--C-:B------:R-:W-:Y:S01]  /*9b00*/  FFMA.FTZ R14, R14, R42, -R143.reuse ;  /* 0x0000002a0e0e7223 */ /* 0x100fe2000001088f */
[----:B------:R-:W-:Y:S01]  /*9b10*/  FMNMX.FTZ R20, R27, R20, !PT ;  /* 0x000000141b147209 */ /* 0x000fe20007810000 */
[-CC-:B------:R-:W-:Y:S01]  /*9b20*/  FFMA.FTZ R28, R149, R42.reuse, -R143.reuse ;  /* 0x0000002a951c7223 */ /* 0x180fe2000001088f */
[-CC-:B------:R-:W-:Y:S01]  /*9b30*/  FFMA.FTZ R40, R40, R42.reuse, -R143.reuse ;  /* 0x0000002a28287223 */ /* 0x180fe2000001088f */
[--C-:B------:R-:W-:Y:S01]  /*9b40*/  FFMA.FTZ R142, R34, R42, -R143.reuse ;  /* 0x0000002a228e7223 */ /* 0x100fe2000001088f */
[----:B------:R-:W-:Y:S01]  /*9b50*/  FMNMX.FTZ R11, R29, R20, !PT ;  /* 0x000000141d0b7209 */ /* 0x000fe20007810000 */
[----:B------:R-:W5:Y:S01]  /*9b60*/  MUFU.TANH R41, R41 ;  /* 0x0000002900297308 */ /* 0x000f620000002400 */
[-CC-:B------:R-:W-:Y:S01]  /*9b70*/  FFMA.FTZ R34, R44, R42.reuse, -R143.reuse ;  /* 0x0000002a2c227223 */ /* 0x180fe2000001088f */
[-CC-:B------:R-:W-:Y:S01]  /*9b80*/  FFMA.FTZ R23, R23, R42.reuse, -R143.reuse ;  /* 0x0000002a17177223 */ /* 0x180fe2000001088f */
[----:B0-----:R-:W-:Y:S01]  /*9b90*/  FMNMX.FTZ R20, R32, R11, !PT ;  /* 0x0000000b20147209 */ /* 0x001fe20007810000 */
[-CC-:B------:R-:W-:Y:S01]  /*9ba0*/  FFMA.FTZ R146, R26, R42.reuse, -R143.reuse ;  /* 0x0000002a1a927223 */ /* 0x180fe2000001088f */
[-CC-:B------:R-:W-:Y:S01]  /*9bb0*/  FFMA.FTZ R45, R45, R42.reuse, -R143.reuse ;  /* 0x0000002a2d2d7223 */ /* 0x180fe2000001088f */
[--C-:B------:R-:W-:Y:S01]  /*9bc0*/  FFMA.FTZ R26, R157, R42, -R143.reuse ;  /* 0x0000002a9d1a7223 */ /* 0x100fe2000001088f */
[----:B--2---:R-:W-:Y:S01]  /*9bd0*/  FMNMX.FTZ R20, R33, R20, !PT ;  /* 0x0000001421147209 */ /* 0x004fe20007810000 */
[----:B------:R-:W0:Y:S01]  /*9be0*/  MUFU.TANH R47, R47 ;  /* 0x0000002f002f7308 */ /* 0x000e220000002400 */
[----:B------:R-:W-:-:S02]  /*9bf0*/  FFMA.FTZ R46, R46, R42, -R143 ;  /* 0x0000002a2e2e7223 */ /* 0x000fc4000001088f */
[----:B-1----:R-:W-:-:S04]  /*9c00*/  FMNMX.FTZ R20, R35, R20, !PT ;  /* 0x0000001423147209 */ /* 0x002fc80007810000 */
[----:B---3--:R-:W-:Y:S01]  /*9c10*/  FMNMX.FTZ R20, R37, R20, !PT ;  /* 0x0000001425147209 */ /* 0x008fe20007810000 */
[----:B------:R-:W1:Y:S03]  /*9c20*/  MUFU.TANH R49, R49 ;  /* 0x0000003100317308 */ /* 0x000e660000002400 */
[----:B----4-:R-:W-:-:S04]  /*9c30*/  FMNMX.FTZ R20, R39, R20, !PT ;  /* 0x0000001427147209 */ /* 0x010fc80007810000 */
[----:B-----5:R-:W-:Y:S01]  /*9c40*/  FMNMX.FTZ R20, R41, R20, !PT ;  /* 0x0000001429147209 */ /* 0x020fe20007810000 */
[----:B------:R-:W2:Y:S03]  /*9c50*/  MUFU.TANH R55, R55 ;  /* 0x0000003700377308 */ /* 0x000ea60000002400 */
[----:B0-----:R-:W-:-:S05]  /*9c60*/  FMNMX.FTZ R20, R47, R20, !PT ;  /* 0x000000142f147209 */ /* 0x001fca0007810000 */
[----:B------:R-:W0:Y:S01]  /*9c70*/  MUFU.TANH R57, R57 ;  /* 0x0000003900397308 */ /* 0x000e220000002400 */
[----:B-1----:R-:W-:-:S07]  /*9c80*/  FMNMX.FTZ R20, R49, R20, !PT ;  /* 0x0000001431147209 */ /* 0x002fce0007810000 */
[----:B------:R-:W1:Y:S01]  /*9c90*/  MUFU.TANH R153, R153 ;  /* 0x0000009900997308 */ /* 0x000e620000002400 */
[----:B--2---:R-:W-:-:S07]  /*9ca0*/  FMNMX.FTZ R20, R55, R20, !PT ;  /* 0x0000001437147209 */ /* 0x004fce0007810000 */
[----:B------:R-:W2:Y:S01]  /*9cb0*/  MUFU.TANH R63, R63 ;  /* 0x0000003f003f7308 */ /* 0x000ea20000002400 */
[----:B0-----:R-:W-:-:S07]  /*9cc0*/  FMNMX.FTZ R20, R57, R20, !PT ;  /* 0x0000001439147209 */ /* 0x001fce0007810000 */
[----:B------:R-:W0:Y:S01]  /*9cd0*/  MUFU.TANH R145, R145 ;  /* 0x0000009100917308 */ /* 0x000e220000002400 */
[----:B------:R-:W-:Y:S02]  /*9ce0*/  WARPGROUP.DEPBAR.LE gsb0, 0x0 ;  /* 0x00008000000079c5 */ /* 0x000fe40000010000 */
[----:B------:R-:W-:Y:S01]  /*9cf0*/  WARPGROUP.ARRIVE ;  /* 0x00000000000079c5 */ /* 0x000fe20000000000 */
[----:B-1----:R-:W-:Y:S01]  /*9d00*/  FMNMX.FTZ R22, R153, R20, !PT ;  /* 0x0000001499167209 */ /* 0x002fe20007810000 */
[-CC-:B------:R-:W-:Y:S01]  /*9d10*/  FFMA.FTZ R132, R51, R42.reuse, -R143.reuse ;  /* 0x0000002a33847223 */ /* 0x180fe2000001088f */
[-CC-:B------:R-:W-:Y:S01]  /*9d20*/  FFMA.FTZ R134, R59, R42.reuse, -R143.reuse ;  /* 0x0000002a3b867223 */ /* 0x180fe2000001088f */
[--C-:B------:R-:W-:Y:S01]  /*9d30*/  FFMA.FTZ R51, R61, R42, -R143.reuse ;  /* 0x0000002a3d337223 */ /* 0x100fe2000001088f */
[----:B------:R-:W1:Y:S01]  /*9d40*/  MUFU.TANH R67, R67 ;  /* 0x0000004300437308 */ /* 0x000e620000002400 */
[----:B------:R-:W-:Y:S01]  /*9d50*/  HGMMA.64x64x16.F32 R88, R128, gdesc[UR12].tnspB, R88, gsb0 ;  /* 0x40e0000c80587df0 */ /* 0x000fe20008000858 */
[----:B------:R-:W-:Y:S01]  /*9d60*/  UIADD3 UR14, UR10, 0x300, URZ ;  /* 0x000003000a0e7890 */ /* 0x000fe2000fffe03f */
[----:B--2---:R-:W-:Y:S01]  /*9d70*/  FMNMX.FTZ R22, R63, R22, !PT ;  /* 0x000000163f167209 */ /* 0x004fe20007810000 */
[----:B------:R-:W-:Y:S01]  /*9d80*/  UMOV UR15, 0x40000040 ;  /* 0x40000040000f7882 */ /* 0x000fe20000000000 */
[----:B------:R-:W-:Y:S01]  /*9d90*/  UIADD3 UR10, UR10, 0x380, URZ ;  /* 0x000003800a0a7890 */ /* 0x000fe2000fffe03f */
[-CC-:B------:R-:W-:Y:S01]  /*9da0*/  FFMA.FTZ R59, R69, R42.reuse, -R143.reuse ;  /* 0x0000002a453b7223 */ /* 0x180fe2000001088f */
[--C-:B------:R-:W-:Y:S01]  /*9db0*/  FFMA.FTZ R61, R73, R42, -R143.reuse ;  /* 0x0000002a493d7223 */ /* 0x100fe2000001088f */
[----:B------:R-:W2:Y:S01]  /*9dc0*/  MUFU.TANH R147, R147 ;  /* 0x0000009300937308 */ /* 0x000ea20000002400 */
[----:B0-----:R-:W-:Y:S01]  /*9dd0*/  FMNMX.FTZ R22, R145, R22, !PT ;  /* 0x0000001691167209 */ /* 0x001fe20007810000 */
[-CC-:B------:R-:W-:Y:S01]  /*9de0*/  FFMA.FTZ R69, R81, R42.reuse, -R143.reuse ;  /* 0x0000002a51457223 */ /* 0x180fe2000001088f */
[----:B------:R-:W-:-:S05]  /*9df0*/  FFMA.FTZ R73, R85, R42, -R143 ;  /* 0x0000002a55497223 */ /* 0x000fca000001088f */
        /* <DEDUP_REMOVED lines=17> */
[----:B------:R-:W-:-:S04]  /*9f10*/  WARPGROUP.ARRIVE ;  /* 0x00000000000079c5 */ /* 0x000fc80000000000 */
[----:B------:R-:W2:Y:S01]  /*9f20*/  MUFU.TANH R87, R87 ;  /* 0x0000005700577308 */ /* 0x000ea20000002400 */
[----:B0-----:R-:W-:Y:S01]  /*9f30*/  FMNMX.FTZ R22, R83, R22, !PT ;  /* 0x0000001653167209 */ /* 0x001fe20007810000 */
[----:B------:R-:W-:Y:S03]  /*9f40*/  HGMMA.64x64x16.F32 R88, R124, gdesc[UR12].tnspB, R88, gsb0 ;  /* 0x40e0000c7c587df0 */ /* 0x000fe60008000858 */
[----:B-1----:R-:W-:-:S03]  /*9f50*/  FMNMX.FTZ R22, R141, R22, !PT ;  /* 0x000000168d167209 */ /* 0x002fc60007810000 */
[----:B------:R-:W-:Y:S08]  /*9f60*/  MUFU.EX2 R12, R12 ;  /* 0x0000000c000c7308 */ /* 0x000ff00000000800 */
[----:B------:R-:W0:Y:S01]  /*9f70*/  MUFU.EX2 R148, R148 ;  /* 0x0000009400947308 */ /* 0x000e220000000800 */
[----:B--2---:R-:W-:Y:S01]  /*9f80*/  FMNMX.FTZ R11, R87, R22, !PT ;  /* 0x00000016570b7209 */ /* 0x004fe20007810000 */
[----:B------:R-:W-:-:S04]  /*9f90*/  FFMA.FTZ R22, R155, R42, -R143 ;  /* 0x0000002a9b167223 */ /* 0x000fc8000001088f */
[----:B------:R-:W1:Y:S02]  /*9fa0*/  SHFL.BFLY PT, R30, R11, 0x2, 0x1f ;  /* 0x0c401f000b1e7f89 */ /* 0x000e6400000e0000 */
[----:B------:R-:W2:Y:S08]  /*9fb0*/  MUFU.EX2 R14, R14 ;  /* 0x0000000e000e7308 */ /* 0x000eb00000000800 */
[----:B------:R-:W-:Y:S01]  /*9fc0*/  MUFU.EX2 R20, R40 ;  /* 0x0000002800147308 */ /* 0x000fe20000000800 */
[----:B0-----:R-:W-:-:S07]  /*9fd0*/  FFMA.FTZ R5, R12, R5, R148 ;  /* 0x000000050c057223 */ /* 0x001fce0000010094 */
[----:B------:R-:W0:Y:S01]  /*9fe0*/  MUFU.EX2 R150, R150 ;  /* 0x0000009600967308 */ /* 0x000e220000000800 */
[C---:B--2---:R-:W-:Y:S01]  /*9ff0*/  FADD.FTZ R5, R14.reuse, R5 ;  /* 0x000000050e057221 */ /* 0x044fe20000010000 */
[----:B------:R-:W-:Y:S02]  /*a000*/  F2FP.F16.F32.PACK_AB R148, R14, R148 ;  /* 0x000000940e94723e */ /* 0x000fe400000000ff */
[----:B-1----:R-:W-:Y:S01]  /*a010*/  FMNMX.FTZ R36, R11, R30, !PT ;  /* 0x0000001e0b247209 */ /* 0x002fe20007810000 */
[----:B------:R-:W-:-:S03]  /*a020*/  FFMA.FTZ R30, R151, R42, -R143 ;  /* 0x0000002a971e7223 */ /* 0x000fc6000001088f */
[----:B------:R-:W1:Y:S01]  /*a030*/  MUFU.EX2 R18, R18 ;  /* 0x0000001200127308 */ /* 0x000e620000000800 */
[----:B------:R-:W2:Y:S07]  /*a040*/  SHFL.BFLY PT, R11, R36, 0x1, 0x1f ;  /* 0x0c201f00240b7f89 */ /* 0x000eae00000e0000 */
[----:B------:R-:W3:Y:S01]  /*a050*/  MUFU.EX2 R144, R144 ;  /* 0x0000009000907308 */ /* 0x000ee20000000800 */
[----:B0-----:R-:W-:-:S07]  /*a060*/  FADD.FTZ R5, R150, R5 ;  /* 0x0000000596057221 */ /* 0x001fce0000010000 */
[----:B------:R-:W0:Y:S01]  /*a070*/  MUFU.EX2 R23, R23 ;  /* 0x0000001700177308 */ /* 0x000e220000000800 */
[C---:B-1----:R-:W-:Y:S01]  /*a080*/  FADD.FTZ R5, R18.reuse, R5 ;  /* 0x0000000512057221 */ /* 0x042fe20000010000 */
[----:B------:R-:W-:-:S06]  /*a090*/  F2FP.F16.F32.PACK_AB R150, R18, R150 ;  /* 0x000000961296723e */ /* 0x000fcc00000000ff */
[----:B------:R-:W-:Y:S01]  /*a0a0*/  MUFU.EX2 R146, R146 ;  /* 0x0000009200927308 */ /* 0x000fe20000000800 */
[----:B---3--:R-:W-:Y:S01]  /*a0b0*/  FADD.FTZ R62, R144, R5 ;  /* 0x00000005903e7221 */ /* 0x008fe20000010000 */
[----:B--2---:R-:W-:-:S05]  /*a0c0*/  FMNMX.FTZ R11, R36, R11, !PT ;  /* 0x0000000b240b7209 */ /* 0x004fca0007810000 */
[C---:B------:R-:W-:Y:S01]  /*a0d0*/  FADD.FTZ R77, -R11.reuse, R10 ;  /* 0x0000000a0b4d7221 */ /* 0x040fe20000010100 */
[-C--:B------:R-:W-:Y:S01]  /*a0e0*/  FMUL.FTZ R38, R11, R42.reuse ;  /* 0x0000002a0b267220 */ /* 0x080fe20000410000 */
[----:B------:R-:W-:Y:S01]  /*a0f0*/  MUFU.EX2 R137, R137 ;  /* 0x0000008900897308 */ /* 0x000fe20000000800 */
[----:B------:R-:W-:Y:S02]  /*a100*/  WARPGROUP.DEPBAR.LE gsb0, 0x0 ;  /* 0x00008000000079c5 */ /* 0x000fe40000010000 */
[----:B------:R-:W-:Y:S01]  /*a110*/  WARPGROUP.ARRIVE ;  /* 0x00000000000079c5 */ /* 0x000fe20000000000 */
[-C--:B------:R-:W-:Y:S01]  /*a120*/  FMUL.FTZ R77, R77, R42.reuse ;  /* 0x0000002a4d4d7220 */ /* 0x080fe20000410000 */
[-CC-:B------:R-:W-:Y:S01]  /*a130*/  FFMA.FTZ R10, R13, R42.reuse, -R38.reuse ;  /* 0x0000002a0d0a7223 */ /* 0x180fe20000010826 */
[-CC-:B------:R-:W-:Y:S01]  /*a140*/  FFMA.FTZ R149, R15, R42.reuse, -R38.reuse ;  /* 0x0000002a0f957223 */ /* 0x180fe20000010826 */
[-CC-:B------:R-:W-:Y:S01]  /*a150*/  FFMA.FTZ R151, R19, R42.reuse, -R38.reuse ;  /* 0x0000002a13977223 */ /* 0x180fe20000010826 */
[-CC-:B------:R-:W-:Y:S01]  /*a160*/  FFMA.FTZ R40, R21, R42.reuse, -R38.reuse ;  /* 0x0000002a15287223 */ /* 0x180fe20000010826 */
[----:B------:R-:W-:Y:S01]  /*a170*/  HGMMA.64x64x16.F32 R88, R120, gdesc[UR8].tnspB, R88, gsb0 ;  /* 0x40e0000878587df0 */ /* 0x000fe20008000858 */
[----:B------:R-:W-:Y:S01]  /*a180*/  MUFU.EX2 R77, R77 ;  /* 0x0000004d004d7308 */ /* 0x000fe20000000800 */
[-CC-:B------:R-:W-:Y:S01]  /*a190*/  FFMA.FTZ R13, R24, R42.reuse, -R38.reuse ;  /* 0x0000002a180d7223 */ /* 0x180fe20000010826 */
[----:B------:R-:W-:Y:S01]  /*a1a0*/  FFMA.FTZ R44, R29, R42, -R38 ;  /* 0x0000002a1d2c7223 */ /* 0x000fe20000010826 */
[----:B------:R-:W-:-:S02]  /*a1b0*/  IMAD.U32 R29, RZ, RZ, UR4 ;  /* 0x00000004ff1d7e24 */ /* 0x000fc4000f8e00ff */
[-CC-:B------:R-:W-:Y:S01]  /*a1c0*/  FFMA.FTZ R15, R27, R42.reuse, -R38.reuse ;  /* 0x0000002a1b0f7223 */ /* 0x180fe20000010826 */
[-CC-:B------:R-:W-:Y:S01]  /*a1d0*/  FFMA.FTZ R24, R25, R42.reuse, -R38.reuse ;  /* 0x0000002a19187223 */ /* 0x180fe20000010826 */
[----:B------:R-:W-:Y:S02]  /*a1e0*/  VIADD R27, R17, 0x9 ;  /* 0x00000009111b7836 */ /* 0x000fe40000000000 */
[-CC-:B------:R-:W-:Y:S01]  /*a1f0*/  FFMA.FTZ R19, R32, R42.reuse, -R38.reuse ;  /* 0x0000002a20137223 */ /* 0x180fe20000010826 */
[----:B------:R-:W1:Y:S01]  /*a200*/  MUFU.EX2 R10, R10 ;  /* 0x0000000a000a7308 */ /* 0x000e620000000800 */
[----:B------:R-:W-:Y:S01]  /*a210*/  @!P1 LEA R29, R29, UR38, 0x3 ;  /* 0x000000261d1d9c11 */ /* 0x000fe2000f8e18ff */
[-CC-:B------:R-:W-:Y:S01]  /*a220*/  FFMA.FTZ R32, R33, R42.reuse, -R38.reuse ;  /* 0x0000002a21207223 */ /* 0x180fe20000010826 */
[----:B------:R-:W-:Y:S01]  /*a230*/  SEL R27, R27, 0x9, !P2 ;  /* 0x000000091b1b7807 */ /* 0x000fe20005000000 */
[-CC-:B------:R-:W-:Y:S01]  /*a240*/  FFMA.FTZ R143, R35, R42.reuse, -R38.reuse ;  /* 0x0000002a238f7223 */ /* 0x180fe20000010826 */
[----:B------:R-:W-:Y:S01]  /*a250*/  FFMA.FTZ R21, R39, R42, -R38 ;  /* 0x0000002a27157223 */ /* 0x000fe20000010826 */
[----:B------:R-:W-:-:S02]  /*a260*/  @!P1 VIADD R29, R29, 0x16840 ;  /* 0x000168401d1d9836 */ /* 0x000fc40000000000 */
[-CC-:B------:R-:W-:Y:S01]  /*a270*/  FFMA.FTZ R54, R41, R42.reuse, -R38.reuse ;  /* 0x0000002a29367223 */ /* 0x180fe20000010826 */
[----:B------:R-:W2:Y:S01]  /*a280*/  MUFU.EX2 R149, R149 ;  /* 0x0000009500957308 */ /* 0x000ea20000000800 */
[-CC-:B------:R-:W-:Y:S01]  /*a290*/  FFMA.FTZ R25, R47, R42.reuse, -R38.reuse ;  /* 0x0000002a2f197223 */ /* 0x180fe20000010826 */
[-CC-:B------:R-:W-:Y:S01]  /*a2a0*/  FFMA.FTZ R56, R49, R42.reuse, -R38.reuse ;  /* 0x0000002a31387223 */ /* 0x180fe20000010826 */
[----:B------:R-:W-:Y:S01]  /*a2b0*/  @!P1 PRMT R29, RZ, 0x654, R29 ;  /* 0x00000654ff1d9816 */ /* 0x000fe2000000001d */
[-CC-:B------:R-:W-:Y:S01]  /*a2c0*/  FFMA.FTZ R133, R55, R42.reuse, -R38.reuse ;  /* 0x0000002a37857223 */ /* 0x180fe20000010826 */
[-CC-:B------:R-:W-:Y:S01]  /*a2d0*/  FFMA.FTZ R58, R57, R42.reuse, -R38.reuse ;  /* 0x0000002a393a7223 */ /* 0x180fe20000010826 */
[----:B------:R-:W-:Y:S01]  /*a2e0*/  FFMA.FTZ R135, R153, R42, -R38 ;  /* 0x0000002a99877223 */ /* 0x000fe20000010826 */
[----:B0-----:R-:W-:Y:S01]  /*a2f0*/  F2FP.F16.F32.PACK_AB R144, R23, R144 ;  /* 0x000000901790723e */ /* 0x001fe200000000ff */
[----:B------:R-:W-:Y:S01]  /*a300*/  MUFU.EX2 R151, R151 ;  /* 0x0000009700977308 */ /* 0x000fe20000000800 */
[----:B-1----:R-:W-:Y:S01]  /*a310*/  FFMA.FTZ R4, R77, R4, R10 ;  /* 0x000000044d047223 */ /* 0x002fe2000001000a */
[-CC-:B------:R-:W-:Y:S01]  /*a320*/  FFMA.FTZ R129, R145, R42.reuse, -R38.reuse ;  /* 0x0000002a91817223 */ /* 0x180fe20000010826 */
[-CC-:B------:R-:W-:Y:S01]  /*a330*/  FFMA.FTZ R67, R67, R42.reuse, -R38.reuse ;  /* 0x0000002a43437223 */ /* 0x180fe20000010826 */
[-CC-:B------:R-:W-:Y:S01]  /*a340*/  FFMA.FTZ R131, R147, R42.reuse, -R38.reuse ;  /* 0x0000002a93837223 */ /* 0x180fe20000010826 */
[-CC-:B------:R-:W-:Y:S01]  /*a350*/  FFMA.FTZ R125, R48, R42.reuse, -R38.reuse ;  /* 0x0000002a307d7223 */ /* 0x180fe20000010826 */
[-CC-:B------:R-:W-:Y:S01]  /*a360*/  FFMA.FTZ R71, R71, R42.reuse, -R38.reuse ;  /* 0x0000002a47477223 */ /* 0x180fe20000010826 */
[-C--:B------:R-:W-:Y:S01]  /*a370*/  FFMA.FTZ R75, R75, R42.reuse, -R38 ;  /* 0x0000002a4b4b7223 */ /* 0x080fe20000010826 */
[----:B------:R-:W-:Y:S01]  /*a380*/  MUFU.EX2 R40, R40 ;  /* 0x0000002800287308 */ /* 0x000fe20000000800 */
[----:B--2---:R-:W-:Y:S01]  /*a390*/  FADD.FTZ R60, R149, R4 ;  /* 0x00000004953c7221 */ /* 0x004fe20000010000 */
[--C-:B------:R-:W-:Y:S01]  /*a3a0*/  FFMA.FTZ R4, R63, R42, -R38.reuse ;  /* 0x0000002a3f047223 */ /* 0x100fe20000010826 */
[----:B------:R-:W-:Y:S01]  /*a3b0*/  F2FP.F16.F32.PACK_AB R149, R149, R10 ;  /* 0x0000000a9595723e */ /* 0x000fe200000000ff */
[-CC-:B------:R-:W-:Y:S01]  /*a3c0*/  FFMA.FTZ R79, R79, R42.reuse, -R38.reuse ;  /* 0x0000002a4f4f7223 */ /* 0x180fe20000010826 */
[-CC-:B------:R-:W-:Y:S01]  /*a3d0*/  FFMA.FTZ R52, R52, R42.reuse, -R38.reuse ;  /* 0x0000002a34347223 */ /* 0x180fe20000010826 */
[----:B------:R-:W-:Y:S01]  /*a3e0*/  FFMA.FTZ R83, R83, R42, -R38 ;  /* 0x0000002a53537223 */ /* 0x000fe20000010826 */
[C---:B------:R-:W-:Y:S01]  /*a3f0*/  ISETP.GT.AND P2, PT, R6.reuse, UR6, PT ;  /* 0x0000000606007c0c */ /* 0x040fe2000bf44270 */
[----:B------:R-:W-:Y:S01]  /*a400*/  MUFU.EX2 R13, R13 ;  /* 0x0000000d000d7308 */ /* 0x000fe20000000800 */
[----:B------:R-:W-:-:S07]  /*a410*/  VIADD R6, R6, 0xffffffff ;  /* 0xffffffff06067836 */ /* 0x000fce0000000000 */
[----:B------:R-:W0:Y:S08]  /*a420*/  MUFU.EX2 R24, R24 ;  /* 0x0000001800187308 */ /* 0x000e300000000800 */
[----:B------:R-:W-:Y:S08]  /*a430*/  MUFU.EX2 R15, R15 ;  /* 0x0000000f000f7308 */ /* 0x000ff00000000800 */
[----:B------:R-:W1:Y:S01]  /*a440*/  MUFU.EX2 R44, R44 ;  /* 0x0000002c002c7308 */ /* 0x000e620000000800 */
[----:B0-----:R-:W-:-:S07]  /*a450*/  F2FP.F16.F32.PACK_AB R145, R24, R13 ;  /* 0x0000000d1891723e */ /* 0x001fce00000000ff */
[----:B------:R-:W0:Y:S01]  /*a460*/  MUFU.EX2 R140, R140 ;  /* 0x0000008c008c7308 */ /* 0x000e220000000800 */
[----:B------:R-:W-:Y:S02]  /*a470*/  WARPGROUP.DEPBAR.LE gsb0, 0x0 ;  /* 0x00008000000079c5 */ /* 0x000fe40000010000 */
[----:B------:R2:W-:Y:S06]  /*a480*/  BAR.ARV R27, 0x100 ;  /* 0x0004001b0000751d */ /* 0x0005ec0000002000 */
[----:B------:R3:W-:Y:S01]  /*a490*/  @!P1 SYNCS.ARRIVE.TRANS64.RED.A1T0 RZ, [R29+URZ], RZ ;  /* 0x000000ff1dff99a7 */ /* 0x0007e2000810043f */
[----:B------:R-:W4:Y:S01]  /*a4a0*/  MUFU.EX2 R19, R19 ;  /* 0x0000001300137308 */ /* 0x000f220000000800 */
[----:B--2---:R-:W-:Y:S01]  /*a4b0*/  FADD.FTZ R27, R151, R60 ;  /* 0x0000003c971b7221 */ /* 0x004fe20000010000 */
[----:B-1----:R-:W-:Y:S01]  /*a4c0*/  F2FP.F16.F32.PACK_AB R147, R44, R15 ;  /* 0x0000000f2c93723e */ /* 0x002fe200000000ff */
[-C--:B------:R-:W-:Y:S01]  /*a4d0*/  FMUL.FTZ R88, R88, R12.reuse ;  /* 0x0000000c58587220 */ /* 0x080fe20000410000 */
[----:B------:R-:W-:Y:S01]  /*a4e0*/  FMUL.FTZ R89, R89, R12 ;  /* 0x0000000c59597220 */ /* 0x000fe20000410000 */
[----:B------:R-:W-:Y:S01]  /*a4f0*/  FADD.FTZ R60, R40, R27 ;  /* 0x0000001b283c7221 */ /* 0x000fe20000010000 */
[----:B------:R-:W-:Y:S01]  /*a500*/  FADD.FTZ R27, R23, R62 ;  /* 0x0000003e171b7221 */ /* 0x000fe20000010000 */
[----:B---3--:R-:W-:Y:S01]  /*a510*/  IMAD.U32 R29, RZ, RZ, UR7 ;  /* 0x00000007ff1d7e24 */ /* 0x008fe2000f8e00ff */
[----:B------:R-:W1:Y:S01]  /*a520*/  MUFU.EX2 R139, R139 ;  /* 0x0000008b008b7308 */ /* 0x000e620000000800 */
[----:B------:R-:W-:Y:S01]  /*a530*/  FADD.FTZ R5, R13, R60 ;  /* 0x0000003c0d057221 */ /* 0x000fe20000010000 */
[----:B------:R-:W-:Y:S01]  /*a540*/  FADD.FTZ R62, R146, R27 ;  /* 0x0000001b923e7221 */ /* 0x000fe20000010000 */
[----:B------:R-:W-:Y:S01]  /*a550*/  UMOV UR7, UR4 ;  /* 0x0000000400077c82 */ /* 0x000fe20008000000 */
[----:B------:R-:W-:Y:S01]  /*a560*/  @!P1 LEA R29, R29, UR38, 0x3 ;  /* 0x000000261d1d9c11 */ /* 0x000fe2000f8e18ff */
[----:B------:R-:W-:Y:S01]  /*a570*/  FADD.FTZ R60, R24, R5 ;  /* 0x00000005183c7221 */ /* 0x000fe20000010000 */
[C---:B------:R-:W-:Y:S01]  /*a580*/  FADD.FTZ R27, R137.reuse, R62 ;  /* 0x0000003e891b7221 */ /* 0x040fe20000010000 */
[----:B------:R-:W-:Y:S01]  /*a590*/  F2FP.F16.F32.PACK_AB R146, R137, R146 ;  /* 0x000000928992723e */ /* 0x000fe200000000ff */
[----:B------:R-:W2:Y:S01]  /*a5a0*/  MUFU.EX2 R32, R32 ;  /* 0x0000002000207308 */ /* 0x000ea20000000800 */
[----:B------:R-:W-:Y:S01]  /*a5b0*/  FADD.FTZ R5, R15, R60 ;  /* 0x0000003c0f057221 */ /* 0x000fe20000010000 */
[----:B------:R-:W-:-:S02]  /*a5c0*/  @!P1 VIADD R29, R29, 0x16860 ;  /* 0x000168601d1d9836 */ /* 0x000fc40000000000 */
[----:B0-----:R-:W-:Y:S01]  /*a5d0*/  FADD.FTZ R62, R140, R27 ;  /* 0x0000001b8c3e7221 */ /* 0x001fe20000010000 */
[----:B------:R-:W-:Y:S01]  /*a5e0*/  FFMA.FTZ R27, R50, R42, -R38 ;  /* 0x0000002a321b7223 */ /* 0x000fe20000010826 */
[----:B------:R-:W-:Y:S01]  /*a5f0*/  FADD.FTZ R60, R44, R5 ;  /* 0x000000052c3c7221 */ /* 0x000fe20000010000 */
[----:B------:R-:W-:Y:S01]  /*a600*/  FMUL.FTZ R92, R92, R12 ;  /* 0x0000000c5c5c7220 */ /* 0x000fe20000410000 */
[----:B------:R-:W-:Y:S01]  /*a610*/  @!P1 PRMT R29, RZ, 0x654, R29 ;  /* 0x00000654ff1d9816 */ /* 0x000fe2000000001d */
[----:B------:R0:W-:Y:S01]  /*a620*/  MUFU.EX2 R36, R46 ;  /* 0x0000002e00247308 */ /* 0x0001e20000000800 */
[----:B----4-:R-:W-:Y:S01]  /*a630*/  FADD.FTZ R5, R19, R60 ;  /* 0x0000003c13057221 */ /* 0x010fe20000010000 */
[----:B-1----:R-:W-:Y:S01]  /*a640*/  F2FP.F16.F32.PACK_AB R140, R139, R140 ;  /* 0x0000008c8b8c723e */ /* 0x002fe200000000ff */
[----:B------:R1:W-:Y:S01]  /*a650*/  @!P1 SYNCS.ARRIVE.TRANS64.RED.A1T0 RZ, [R29+URZ], RZ ;  /* 0x000000ff1dff99a7 */ /* 0x0003e2000810043f */
[-C--:B------:R-:W-:Y:S01]  /*a660*/  FMUL.FTZ R93, R93, R12.reuse ;  /* 0x0000000c5d5d7220 */ /* 0x080fe20000410000 */
[-C--:B------:R-:W-:Y:S01]  /*a670*/  FMUL.FTZ R96, R96, R12.reuse ;  /* 0x0000000c60607220 */ /* 0x080fe20000410000 */
[-C--:B------:R-:W-:Y:S01]  /*a680*/  FMUL.FTZ R97, R97, R12.reuse ;  /* 0x0000000c61617220 */ /* 0x080fe20000410000 */
[----:B------:R-:W-:Y:S01]  /*a690*/  FMUL.FTZ R100, R100, R12 ;  /* 0x0000000c64647220 */ /* 0x000fe20000410000 */
[----:B------:R-:W3:Y:S01]  /*a6a0*/  MUFU.EX2 R142, R142 ;  /* 0x0000008e008e7308 */ /* 0x000ee20000000800 */
[-C--:B0-----:R-:W-:Y:S01]  /*a6b0*/  FFMA.FTZ R46, R37, R42.reuse, -R38 ;  /* 0x0000002a252e7223 */ /* 0x081fe20000010826 */
[----:B--2---:R-:W-:Y:S01]  /*a6c0*/  FADD.FTZ R50, R32, R5 ;  /* 0x0000000520327221 */ /* 0x004fe20000010000 */
[----:B-1----:R-:W-:Y:S01]  /*a6d0*/  FADD.FTZ R29, R139, R62 ;  /* 0x0000003e8b1d7221 */ /* 0x002fe20000010000 */
[-CC-:B------:R-:W-:Y:S01]  /*a6e0*/  FFMA.FTZ R5, R141, R42.reuse, -R38.reuse ;  /* 0x0000002a8d057223 */ /* 0x180fe20000010826 */
[----:B------:R-:W-:Y:S01]  /*a6f0*/  FFMA.FTZ R38, R87, R42, -R38 ;  /* 0x0000002a57267223 */ /* 0x000fe20000010826 */
[-C--:B------:R-:W-:Y:S01]  /*a700*/  FMUL.FTZ R101, R101, R12.reuse ;  /* 0x0000000c65657220 */ /* 0x080fe20000410000 */
[-C--:B------:R-:W-:Y:S01]  /*a710*/  FMUL.FTZ R104, R104, R12.reuse ;  /* 0x0000000c68687220 */ /* 0x080fe20000410000 */
[----:B------:R-:W0:Y:S01]  /*a720*/  MUFU.EX2 R143, R143 ;  /* 0x0000008f008f7308 */ /* 0x000e220000000800 */
[-C--:B------:R-:W-:Y:S01]  /*a730*/  FMUL.FTZ R105, R105, R12.reuse ;  /* 0x0000000c69697220 */ /* 0x080fe20000410000 */
[-C--:B------:R-:W-:Y:S01]  /*a740*/  FMUL.FTZ R108, R108, R12.reuse ;  /* 0x0000000c6c6c7220 */ /* 0x080fe20000410000 */
[-C--:B------:R-:W-:Y:S01]  /*a750*/  FMUL.FTZ R109, R109, R12.reuse ;  /* 0x0000000c6d6d7220 */ /* 0x080fe20000410000 */
[-C--:B------:R-:W-:Y:S01]  /*a760*/  FMUL.FTZ R112, R112, R12.reuse ;  /* 0x0000000c70707220 */ /* 0x080fe20000410000 */
[-C--:B------:R-:W-:Y:S01]  /*a770*/  FMUL.FTZ R113, R113, R12.reuse ;  /* 0x0000000c71717220 */ /* 0x080fe20000410000 */
[-C--:B------:R-:W-:Y:S01]  /*a780*/  FMUL.FTZ R116, R116, R12.reuse ;  /* 0x0000000c74747220 */ /* 0x080fe20000410000 */
[----:B------:R-:W-:Y:S01]  /*a790*/  FMUL.FTZ R117, R117, R12 ;  /* 0x0000000c75757220 */ /* 0x000fe20000410000 */
[----:B------:R-:W1:Y:S01]  /*a7a0*/  MUFU.EX2 R31, R31 ;  /* 0x0000001f001f7308 */ /* 0x000e620000000800 */
[----:B---3--:R-:W-:Y:S01]  /*a7b0*/  FADD.FTZ R60, R142, R29 ;  /* 0x0000001d8e3c7221 */ /* 0x008fe20000010000 */
[----:B------:R-:W-:Y:S01]  /*a7c0*/  F2FP.F16.F32.PACK_AB R151, R40, R151 ;  /* 0x000000972897723e */ /* 0x000fe200000000ff */
[----:B------:R-:W-:Y:S01]  /*a7d0*/  FMUL.FTZ R90, R90, R77 ;  /* 0x0000004d5a5a7220 */ /* 0x000fe20000410000 */
[----:B------:R-:W-:Y:S01]  /*a7e0*/  F2FP.F16.F32.PACK_AB R141, R32, R19 ;  /* 0x00000013208d723e */ /* 0x000fe200000000ff */
[-C--:B------:R-:W-:Y:S01]  /*a7f0*/  FMUL.FTZ R91, R91, R77.reuse ;  /* 0x0000004d5b5b7220 */ /* 0x080fe20000410000 */
[-C--:B------:R-:W-:Y:S01]  /*a800*/  FMUL.FTZ R94, R94, R77.reuse ;  /* 0x0000004d5e5e7220 */ /* 0x080fe20000410000 */
[-C--:B------:R-:W-:Y:S01]  /*a810*/  FMUL.FTZ R95, R95, R77.reuse ;  /* 0x0000004d5f5f7220 */ /* 0x080fe20000410000 */
[----:B------:R-:W2:Y:S01]  /*a820*/  MUFU.EX2 R46, R46 ;  /* 0x0000002e002e7308 */ /* 0x000ea20000000800 */
[----:B0-----:R-:W-:Y:S01]  /*a830*/  FADD.FTZ R29, R143, R50 ;  /* 0x000000328f1d7221 */ /* 0x001fe20000010000 */
[-C--:B------:R-:W-:Y:S01]  /*a840*/  FMUL.FTZ R98, R98, R77.reuse ;  /* 0x0000004d62627220 */ /* 0x080fe20000410000 */
[-C--:B------:R-:W-:Y:S01]  /*a850*/  FMUL.FTZ R99, R99, R77.reuse ;  /* 0x0000004d63637220 */ /* 0x080fe20000410000 */
[-C--:B------:R-:W-:Y:S01]  /*a860*/  FMUL.FTZ R102, R102, R77.reuse ;  /* 0x0000004d66667220 */ /* 0x080fe20000410000 */
[-C--:B------:R-:W-:Y:S01]  /*a870*/  FMUL.FTZ R103, R103, R77.reuse ;  /* 0x0000004d67677220 */ /* 0x080fe20000410000 */
[-C--:B------:R-:W-:Y:S01]  /*a880*/  FMUL.FTZ R106, R106, R77.reuse ;  /* 0x0000004d6a6a7220 */ /* 0x080fe20000410000 */
[-C--:B------:R-:W-:Y:S01]  /*a890*/  FMUL.FTZ R107, R107, R77.reuse ;  /* 0x0000004d6b6b7220 */ /* 0x080fe20000410000 */
[----:B------:R-:W0:Y:S01]  /*a8a0*/  MUFU.EX2 R136, R136 ;  /* 0x0000008800887308 */ /* 0x000e220000000800 */
[C---:B-1----:R-:W-:Y:S01]  /*a8b0*/  FADD.FTZ R33, R31.reuse, R60 ;  /* 0x0000003c1f217221 */ /* 0x042fe20000010000 */
[----:B------:R-:W-:Y:S01]  /*a8c0*/  F2FP.F16.F32.PACK_AB R142, R31, R142 ;  /* 0x0000008e1f8e723e */ /* 0x000fe200000000ff */
[-C--:B------:R-:W-:Y:S01]  /*a8d0*/  FMUL.FTZ R110, R110, R77.reuse ;  /* 0x0000004d6e6e7220 */ /* 0x080fe20000410000 */
[-C--:B------:R-:W-:Y:S01]  /*a8e0*/  FMUL.FTZ R111, R111, R77.reuse ;  /* 0x0000004d6f6f7220 */ /* 0x080fe20000410000 */
[-C--:B------:R-:W-:Y:S01]  /*a8f0*/  FMUL.FTZ R114, R114, R77.reuse ;  /* 0x0000004d72727220 */ /* 0x080fe20000410000 */
[-C--:B------:R-:W-:Y:S01]  /*a900*/  FMUL.FTZ R115, R115, R77.reuse ;  /* 0x0000004d73737220 */ /* 0x080fe20000410000 */
[----:B------:R-:W-:Y:S01]  /*a910*/  FMUL.FTZ R118, R118, R77 ;  /* 0x0000004d76767220 */ /* 0x000fe20000410000 */
[----:B------:R-:W1:Y:S01]  /*a920*/  MUFU.EX2 R21, R21 ;  /* 0x0000001500157308 */ /* 0x000e620000000800 */
[C---:B--2---:R-:W-:Y:S01]  /*a930*/  FADD.FTZ R60, R46.reuse, R29 ;  /* 0x0000001d2e3c7221 */ /* 0x044fe20000010000 */
[----:B------:R-:W-:Y:S01]  /*a940*/  F2FP.F16.F32.PACK_AB R143, R46, R143 ;  /* 0x0000008f2e8f723e */ /* 0x000fe200000000ff */
[----:B------:R-:W-:Y:S01]  /*a950*/  FMUL.FTZ R119, R119, R77 ;  /* 0x0000004d77777220 */ /* 0x000fe20000410000 */
[----:B------:R-:W-:-:S04]  /*a960*/  IMAD.MOV.U32 R12, RZ, RZ, R7 ;  /* 0x000000ffff0c7224 */ /* 0x000fc800078e0007 */
[----:B------:R-:W2:Y:S01]  /*a970*/  MUFU.EX2 R54, R54 ;  /* 0x0000003600367308 */ /* 0x000ea20000000800 */
[----:B0-----:R-:W-:Y:S01]  /*a980*/  FADD.FTZ R33, R136, R33 ;  /* 0x0000002188217221 */ /* 0x001fe20000010000 */
[----:B------:R-:W-:-:S03]  /*a990*/  F2FP.F16.F32.PACK_AB R136, R20, R136 ;  /* 0x000000881488723e */ /* 0x000fc600000000ff */
[----:B------:R-:W-:-:S03]  /*a9a0*/  FADD.FTZ R33, R20, R33 ;  /* 0x0000002114217221 */ /* 0x000fc60000010000 */
        /* <DEDUP_REMOVED lines=64> */
[----:B------:R-:W-:Y:S01]  /*adb0*/  F2FP.F16.F32.PACK_AB R125, R10, R125 ;  /* 0x0000007d0a7d723e */ /* 0x000fe200000000ff */
[----:B------:R-:W-:-:S05]  /*adc0*/  IMAD.MOV.U32 R10, RZ, RZ, R11 ;  /* 0x000000ffff0a7224 */ /* 0x000fca00078e000b */
        /* <DEDUP_REMOVED lines=14> */
[----:B------:R2:W3:Y:S01]  /*aeb0*/  MUFU.EX2 R14, R5 ;  /* 0x00000005000e7308 */ /* 0x0004e20000000800 */
[----:B0-----:R-:W-:-:S07]  /*aec0*/  F2FP.F16.F32.PACK_AB R120, R69, R34 ;  /* 0x000000224578723e */ /* 0x001fce00000000ff */
[----:B------:R-:W0:Y:S01]  /*aed0*/  MUFU.EX2 R73, R73 ;  /* 0x0000004900497308 */ /* 0x000e220000000800 */
[----:B--2---:R-:W-:Y:S01]  /*aee0*/  FADD.FTZ R5, R69, R4 ;  /* 0x0000000445057221 */ /* 0x004fe20000010000 */
[C---:B-1----:R-:W-:Y:S01]  /*aef0*/  FADD.FTZ R13, R83.reuse, R13 ;  /* 0x0000000d530d7221 */ /* 0x042fe20000010000 */
[----:B------:R-:W-:Y:S02]  /*af00*/  F2FP.F16.F32.PACK_AB R121, R83, R52 ;  /* 0x000000345379723e */ /* 0x000fe400000000ff */
[----:B------:R-:W-:-:S03]  /*af10*/  FADD.FTZ R4, R36, R5 ;  /* 0x0000000524047221 */ /* 0x000fc60000010000 */
[----:B------:R-:W1:Y:S01]  /*af20*/  MUFU.EX2 R38, R38 ;  /* 0x0000002600267308 */ /* 0x000e620000000800 */
[----:B---3--:R-:W-:Y:S01]  /*af30*/  FADD.FTZ R13, R14, R13 ;  /* 0x0000000d0e0d7221 */ /* 0x008fe20000010000 */
[C---:B0-----:R-:W-:Y:S01]  /*af40*/  FADD.FTZ R5, R73.reuse, R4 ;  /* 0x0000000449057221 */ /* 0x041fe20000010000 */
[----:B------:R-:W-:Y:S02]  /*af50*/  F2FP.F16.F32.PACK_AB R122, R73, R36 ;  /* 0x00000024497a723e */ /* 0x000fe400000000ff */
[C---:B-1----:R-:W-:Y:S01]  /*af60*/  FADD.FTZ R4, R38.reuse, R13 ;  /* 0x0000000d26047221 */ /* 0x042fe20000010000 */
[----:B------:R-:W-:Y:S01]  /*af70*/  F2FP.F16.F32.PACK_AB R123, R38, R14 ;  /* 0x0000000e267b723e */ /* 0x000fe200000000ff */
[----:B------:R-:W-:Y:S06]  /*af80*/  @P2 BRA `(.L_x_870) ;  /* 0xffffffd800e42947 */ /* 0x000fec000383ffff */
.L_x_861:
[----:B------:R-:W-:-:S13]  /*af90*/  ISETP.GE.AND P2, PT, R6, UR37, PT ;  /* 0x0000002506007c0c */ /* 0x000fda000bf46270 */
[----:B------:R-:W-:Y:S05]  /*afa0*/  @!P2 BRA `(.L_x_871) ;  /* 0x00000034006ca947 */ /* 0x000fea0003800000 */
[----:B------:R-:W-:Y:S01]  /*afb0*/  VIADD R13, R17, 0x9 ;  /* 0x00000009110d7836 */ /* 0x000fe20000000000 */
[----:B------:R-:W-:Y:S01]  /*afc0*/  ISETP.GE.U32.AND P2, PT, R2, 0x180, PT ;  /* 0x000001800200780c */ /* 0x000fe20003f46070 */
[----:B------:R-:W-:Y:S01]  /*afd0*/  IMAD.MOV.U32 R12, RZ, RZ, R11 ;  /* 0x000000ffff0c7224 */ /* 0x000fe200078e000b */
[----:B------:R-:W-:Y:S01]  /*afe0*/  UMOV UR7, UR5 ;  /* 0x0000000500077c82 */ /* 0x000fe20008000000 */
[----:B------:R-:W-:Y:S01]  /*aff0*/  IMAD.MOV.U32 R10, RZ, RZ, R7 ;  /* 0x000000ffff0a7224 */ /* 0x000fe200078e0007 */
[----:B------:R-:W-:Y:S01]  /*b000*/  SEL R13, R13, 0x9, !P2 ;  /* 0x000000090d0d7807 */ /* 0x000fe20005000000 */
[----:B------:R-:W-:Y:S01]  /*b010*/  VIADD R17, R17, 0x8 ;  /* 0x0000000811117836 */ /* 0x000fe20000000000 */
[----:B------:R-:W-:Y:S01]  /*b020*/  UMOV UR6, UR4 ;  /* 0x0000000400067c82 */ /* 0x000fe20008000000 */
[----:B------:R-:W-:Y:S01]  /*b030*/  ULDC UR26, c[0x0][0x9e4] ;  /* 0x00027900001a7ab9 */ /* 0x000fe20000000800 */
[----:B------:R-:W-:Y:S01]  /*b040*/  ULDC UR27, c[0x0][0x288] ;  /* 0x0000a200001b7ab9 */ /* 0x000fe20000000800 */
[----:B------:R-:W-:Y:S01]  /*b050*/  ULDC UR28, c[0x0][0x2f0] ;  /* 0x0000bc00001c7ab9 */ /* 0x000fe20000000800 */
[----:B------:R-:W-:Y:S01]  /*b060*/  ULDC UR29, c[0x0][0x9d8] ;  /* 0x00027600001d7ab9 */ /* 0x000fe20000000800 */
[----:B------:R-:W-:-:S05]  /*b070*/  ULDC UR30, c[0x0][0x9e0] ;  /* 0x00027800001e7ab9 */ /* 0x000fca0000000800 */
.L_x_888:
        /* <DEDUP_REMOVED lines=9> */
.L_x_873:
[----:B------:R-:W-:Y:S01]  /*b110*/  ULEA UR10, UR4, UR38, 0x3 ;  /* 0x00000026040a7291 */ /* 0x000fe2000f8e183f */
[----:B------:R-:W-:-:S05]  /*b120*/  IMAD.U32 R7, RZ, RZ, UR5 ;  /* 0x00000005ff077e24 */ /* 0x000fca000f8e00ff */
[----:B------:R-:W-:-:S04]  /*b130*/  SHF.L.U32 R7, R7, 0x1f, RZ ;  /* 0x0000001f07077819 */ /* 0x000fc800000006ff */
[----:B------:R0:W1:Y:S01]  /*b140*/  SYNCS.PHASECHK.TRANS64.TRYWAIT P2, [UR10+0x16830], R7 ;  /* 0x01683007ff0075a7 */ /* 0x000062000804014a */
[----:B------:R-:W-:Y:S05]  /*b150*/  @!P0 BRA `(.L_x_874) ;  /* 0x0000000000048947 */ /* 0x000fea0003800000 */
[----:B------:R-:W-:Y:S01]  /*b160*/  BPT.TRAP 0x1 ;  /* 0x000000040000795c */ /* 0x000fe20000300000 */
.L_x_874:
[----:B-1----:R-:W-:Y:S05]  /*b170*/  @P2 BRA `(.L_x_872) ;  /* 0x0000000000082947 */ /* 0x002fea0003800000 */
[----:B------:R-:W1:Y:S02]  /*b180*/  SYNCS.PHASECHK.TRANS64.TRYWAIT P2, [UR10+0x16830], R7 ;  /* 0x01683007ff0075a7 */ /* 0x000e64000804014a */
[----:B-1----:R-:W-:Y:S05]  /*b190*/  @!P2 BRA `(.L_x_875) ;  /* 0x00000088006ca947 */ /* 0x002fea0003800000 */
.L_x_872:
[----:B------:R2:W-:Y:S01]  /*b1a0*/  BAR.SYNC.DEFER_BLOCKING R17, 0x100 ;  /* 0x000400110000751d */ /* 0x0005e20000010000 */
[----:B------:R-:W-:Y:S01]  /*b1b0*/  R2UR UR20, R8 ;  /* 0x00000000081472ca */ /* 0x000fe200000e0000 */
[----:B------:R-:W-:Y:S01]  /*b1c0*/  ULEA UR22, UR4, UR24, 0xa ;  /* 0x0000001804167291 */ /* 0x000fe2000f8e503f */
[----:B------:R-:W-:-:S03]  /*b1d0*/  R2UR UR21, R9 ;  /* 0x00000000091572ca */ /* 0x000fc600000e0000 */
[----:B------:R-:W-:Y:S01]  /*b1e0*/  UMOV UR23, 0x40000040 ;  /* 0x4000004000177882 */ /* 0x000fe20000000000 */
[----:B------:R-:W-:Y:S01]  /*b1f0*/  UIADD3 UR14, UR22, 0x2, URZ ;  /* 0x00000002160e7890 */ /* 0x000fe2000fffe03f */
[----:B------:R-:W-:Y:S01]  /*b200*/  UMOV UR15, 0x40000040 ;  /* 0x40000040000f7882 */ /* 0x000fe20000000000 */
[----:B------:R-:W-:Y:S01]  /*b210*/  UIADD3 UR18, UR22, 0x4, URZ ;  /* 0x0000000416127890 */ /* 0x000fe2000fffe03f */
[----:B------:R-:W-:Y:S01]  /*b220*/  UMOV UR19, 0x40000040 ;  /* 0x4000004000137882 */ /* 0x000fe20000000000 */
[----:B------:R-:W-:Y:S01]  /*b230*/  UIADD3 UR10, UR22, 0x6, URZ ;  /* 0x00000006160a7890 */ /* 0x000fe2000fffe03f */
        /* <DEDUP_REMOVED lines=13> */
[----:B--2---:R-:W-:Y:S05]  /*b310*/  @P3 BRA `(.L_x_876) ;  /* 0x00000000002c3947 */ /* 0x004fea0003800000 */
[----:B------:R-:W-:Y:S05]  /*b320*/  @!P0 BRA `(.L_x_877) ;  /* 0x0000000000048947 */ /* 0x000fea0003800000 */
[----:B------:R-:W-:Y:S01]  /*b330*/  BPT.TRAP 0x1 ;  /* 0x000000040000795c */ /* 0x000fe20000300000 */
.L_x_877:
[----:B------:R-:W-:Y:S01]  /*b340*/  ULEA UR10, UR6, UR38, 0x3 ;  /* 0x00000026060a7291 */ /* 0x000fe2000f8e183f */
[----:B01----:R-:W-:-:S05]  /*b350*/  IMAD.U32 R7, RZ, RZ, UR7 ;  /* 0x00000007ff077e24 */ /* 0x003fca000f8e00ff */
[----:B------:R-:W-:-:S04]  /*b360*/  SHF.L.U32 R7, R7, 0x1f, RZ ;  /* 0x0000001f07077819 */ /* 0x000fc800000006ff */
[----:B------:R0:W1:Y:S01]  /*b370*/  SYNCS.PHASECHK.TRANS64.TRYWAIT P2, [UR10+0x16850], R7 ;  /* 0x01685007ff0075a7 */ /* 0x000062000804014a */
[----:B------:R-:W-:Y:S05]  /*b380*/  @!P0 BRA `(.L_x_878) ;  /* 0x0000000000048947 */ /* 0x000fea0003800000 */
[----:B------:R-:W-:Y:S01]  /*b390*/  BPT.TRAP 0x1 ;  /* 0x000000040000795c */ /* 0x000fe20000300000 */
.L_x_878:
[----:B-1----:R-:W-:Y:S05]  /*b3a0*/  @P2 BRA `(.L_x_876) ;  /* 0x0000000000082947 */ /* 0x002fea0003800000 */
[----:B------:R-:W1:Y:S02]  /*b3b0*/  SYNCS.PHASECHK.TRANS64.TRYWAIT P2, [UR10+0x16850], R7 ;  /* 0x01685007ff0075a7 */ /* 0x000e64000804014a */
[----:B-1----:R-:W-:Y:S05]  /*b3c0*/  @!P2 BRA `(.L_x_879) ;  /* 0x0000008400f8a947 */ /* 0x002fea0003800000 */
.L_x_876:
[----:B------:R-:W-:Y:S01]  /*b3d0*/  UIADD3 UR7, UR38, 0x400, URZ ;  /* 0x0000040026077890 */ /* 0x000fe2000fffe03f */
[----:B------:R-:W-:Y:S01]  /*b3e0*/  WARPGROUP.ARRIVE ;  /* 0x00000000000079c5 */ /* 0x000fe20000000000 */
[----:B------:R-:W-:Y:S01]  /*b3f0*/  UMOV UR11, 0x40000040 ;  /* 0x40000040000b7882 */ /* 0x000fe20000000000 */
[----:B------:R-:W-:Y:S01]  /*b400*/  PLOP3.LUT P2, PT, PT, PT, UP0, 0x80, 0x0 ;  /* 0x000000000000781c */ /* 0x000fe20003f4f008 */
[----:B------:R-:W-:Y:S01]  /*b410*/  USHF.R.U32.HI UR7, URZ, 0x4, UR7 ;  /* 0x000000043f077899 */ /* 0x000fe20008011607 */
[----:B------:R-:W-:Y:S01]  /*b420*/  FMUL.FTZ R19, R31, UR29 ;  /* 0x0000001d1f137c20 */ /* 0x000fe20008410000 */
[----:B------:R-:W-:Y:S01]  /*b430*/  FMUL.FTZ R31, R37, UR29 ;  /* 0x0000001d251f7c20 */ /* 0x000fe20008410000 */
[----:B------:R-:W-:Y:S01]  /*b440*/  IMAD.U32 R37, RZ, RZ, UR4 ;  /* 0x00000004ff257e24 */ /* 0x000fe2000f8e00ff */
[----:B------:R-:W-:Y:S01]  /*b450*/  ULOP3.LUT UR7, UR7, 0x3fff, URZ, 0xc0, !UPT ;  /* 0x00003fff07077892 */ /* 0x000fe2000f8ec03f */
[----:B------:R-:W-:Y:S01]  /*b460*/  FMUL.FTZ R18, R30, UR29 ;  /* 0x0000001d1e127c20 */ /* 0x000fe20008410000 */
[----:B------:R-:W-:Y:S01]  /*b470*/  FMUL.FTZ R20, R28, UR29 ;  /* 0x0000001d1c147c20 */ /* 0x000fe20008410000 */
[----:B------:R-:W-:Y:S01]  /*b480*/  FMUL.FTZ R30, R43, UR29 ;  /* 0x0000001d2b1e7c20 */ /* 0x000fe20008410000 */
[----:B------:R-:W-:Y:S01]  /*b490*/  ULEA UR7, UR6, UR7, 0xa ;  /* 0x0000000706077291 */ /* 0x000fe2000f8e503f */
[----:B------:R-:W-:Y:S01]  /*b4a0*/  FMUL.FTZ R28, R42, UR29 ;  /* 0x0000001d2a1c7c20 */ /* 0x000fe20008410000 */
[----:B------:R-:W-:Y:S01]  /*b4b0*/  FMUL.FTZ R43, R58, UR29 ;  /* 0x0000001d3a2b7c20 */ /* 0x000fe20008410000 */
[----:B------:R-:W-:Y:S01]  /*b4c0*/  FMUL.FTZ R42, R45, UR29 ;  /* 0x0000001d2d2a7c20 */ /* 0x000fe20008410000 */
[----:B------:R-:W-:Y:S01]  /*b4d0*/  FMUL.FTZ R44, R44, UR29 ;  /* 0x0000001d2c2c7c20 */ /* 0x000fe20008410000 */
[----:B------:R-:W-:Y:S01]  /*b4e0*/  FMUL.FTZ R45, R62, UR29 ;  /* 0x0000001d3e2d7c20 */ /* 0x000fe20008410000 */
[----:B------:R-:W-:Y:S01]  /*b4f0*/  @!P1 LEA R37, R37, UR38, 0x3 ;  /* 0x0000002625259c11 */ /* 0x000fe2000f8e18ff */
        /* <DEDUP_REMOVED lines=8> */
[----:B------:R-:W-:-:S02]  /*b580*/  IMAD.MOV.U32 R76, RZ, RZ, R0 ;  /* 0x000000ffff4c7224 */ /* 0x000fc400078e0000 */
[----:B------:R-:W-:Y:S01]  /*b590*/  FMUL.FTZ R46, R63, UR29 ;  /* 0x0000001d3f2e7c20 */ /* 0x000fe20008410000 */
[----:B------:R-:W-:Y:S01]  /*b5a0*/  FMUL.FTZ R63, R65, UR29 ;  /* 0x0000001d413f7c20 */ /* 0x000fe20008410000 */
[----:B------:R-:W-:Y:S01]  /*b5b0*/  FMUL.FTZ R65, R68, UR29 ;  /* 0x0000001d44417c20 */ /* 0x000fe20008410000 */
[----:B------:R-:W-:Y:S02]  /*b5c0*/  IMAD.SHL.U32 R68, R6, 0x80, RZ ;  /* 0x0000008006447824 */ /* 0x000fe400078e00ff */
[----:B------:R-:W-:Y:S01]  /*b5d0*/  FMUL.FTZ R15, R25, UR29 ;  /* 0x0000001d190f7c20 */ /* 0x000fe20008410000 */
[----:B------:R-:W-:Y:S01]  /*b5e0*/  FMUL.FTZ R21, R29, UR29 ;  /* 0x0000001d1d157c20 */ /* 0x000fe20008410000 */
[----:B01----:R-:W-:Y:S01]  /*b5f0*/  FMUL.FTZ R7, R24, UR29 ;  /* 0x0000001d18077c20 */ /* 0x003fe20008410000 */
        /* <DEDUP_REMOVED lines=8> */
[----:B------:R-:W-:Y:S01]  /*b680*/  IADD3 R36, -R68, 0x1, RZ ;  /* 0x0000000144247810 */ /* 0x000fe20007ffe1ff */
        /* <DEDUP_REMOVED lines=16> */
[----:B------:R-:W0:Y:S08]  /*b790*/  MUFU.TANH R7, R7 ;  /* 0x0000000700077308 */ /* 0x000e300000002400 */
[----:B------:R-:W1:Y:S08]  /*b7a0*/  MUFU.TANH R15, R15 ;  /* 0x0000000f000f7308 */ /* 0x000e700000002400 */
        /* <DEDUP_REMOVED lines=56> */
[----:B------:R-:W-:Y:S01]  /*bb30*/  FMUL.FTZ R75, R84, UR29 ;  /* 0x0000001d544b7c20 */ /* 0x000fe20008410000 */
[----:B------:R-:W-:Y:S01]  /*bb40*/  HGMMA.64x64x16.F32 R88, R132, gdesc[UR8].tnspB, R88, gsb0 ;  /* 0x40e0000884587df0 */ /* 0x000fe20008000858 */
[----:B------:R-:W-:Y:S01]  /*bb50*/  UIADD3 UR10, UR7, 0x280, URZ ;  /* 0x00000280070a7890 */ /* 0x000fe2000fffe03f */
[----:B------:R-:W0:Y:S01]  /*bb60*/  MUFU.TANH R136, R136 ;  /* 0x0000008800887308 */ /* 0x000e220000002400 */
[----:B------:R-:W-:-:S07]  /*bb70*/  UMOV UR11, 0x40000040 ;  /* 0x40000040000b7882 */ /* 0x000fce0000000000 */
        /* <DEDUP_REMOVED lines=11> */
[----:B------:R-:W-:-:S04]  /*bc30*/  FMUL.FTZ R134, R48, UR29 ;  /* 0x0000001d30867c20 */ /* 0x000fc80008410000 */
[----:B------:R5:W0:Y:S01]  /*bc40*/  MUFU.TANH R132, R44 ;  /* 0x0000002c00847308 */ /* 0x000a220000002400 */
[----:B------:R-:W-:Y:S01]  /*bc50*/  FMUL.FTZ R133, R49, UR29 ;  /* 0x0000001d31857c20 */ /* 0x000fe20008410000 */
[----:B------:R-:W-:Y:S01]  /*bc60*/  FMUL.FTZ R135, R53, UR29 ;  /* 0x0000001d35877c20 */ /* 0x000fe20008410000 */
[----:B------:R-:W-:Y:S01]  /*bc70*/  FMUL.FTZ R48, R67, UR29 ;  /* 0x0000001d43307c20 */ /* 0x000fe20008410000 */
[----:B------:R-:W-:Y:S01]  /*bc80*/  HGMMA.64x64x16.F32 R88, R128, gdesc[UR8].tnspB, R88, gsb0 ;  /* 0x40e0000880587df0 */ /* 0x000fe20008000858 */
[----:B------:R-:W-:Y:S01]  /*bc90*/  UIADD3 UR10, UR7, 0x300, URZ ;  /* 0x00000300070a7890 */ /* 0x000fe2000fffe03f */
[----:B------:R-:W-:Y:S01]  /*bca0*/  FMUL.FTZ R49, R70, UR29 ;  /* 0x0000001d46317c20 */ /* 0x000fe20008410000 */
[----:B------:R-:W-:Y:S01]  /*bcb0*/  UMOV UR11, 0x40000040 ;  /* 0x40000040000b7882 */ /* 0x000fe20000000000 */
[----:B------:R-:W-:Y:S01]  /*bcc0*/  FMUL.FTZ R67, R77, UR29 ;  /* 0x0000001d4d437c20 */ /* 0x000fe20008410000 */
[----:B-----5:R-:W-:Y:S01]  /*bcd0*/  FMUL.FTZ R44, R59, UR29 ;  /* 0x0000001d3b2c7c20 */ /* 0x020fe20008410000 */
[----:B------:R-:W-:Y:S01]  /*bce0*/  FMUL.FTZ R59, R61, UR29 ;  /* 0x0000001d3d3b7c20 */ /* 0x000fe20008410000 */
[----:B------:R-:W-:Y:S01]  /*bcf0*/  FMUL.FTZ R61, R64, UR29 ;  /* 0x0000001d403d7c20 */ /* 0x000fe20008410000 */
[----:B------:R-:W-:Y:S01]  /*bd00*/  FMUL.FTZ R64, R73, UR29 ;  /* 0x0000001d49407c20 */ /* 0x000fe20008410000 */
[----:B------:R-:W-:Y:S01]  /*bd10*/  FMUL.FTZ R53, R78, UR29 ;  /* 0x0000001d4e357c20 */ /* 0x000fe20008410000 */
[----:B------:R-:W-:Y:S01]  /*bd20*/  FMUL.FTZ R70, R85, UR29 ;  /* 0x0000001d55467c20 */ /* 0x000fe20008410000 */
        /* <DEDUP_REMOVED lines=20> */
[----:B------:R-:W-:-:S04]  /*be70*/  @UP0 ULDC UR7, c[0x0][0x450] ;  /* 0x0001140000070ab9 */ /* 0x000fc80000000800 */
[----:B------:R-:W-:Y:S01]  /*be80*/  @P2 SHF.R.U32.HI R76, RZ, UR7, R58 ;  /* 0x00000007ff4c2c19 */ /* 0x000fe2000801163a */
[----:B------:R-:W-:Y:S01]  /*be90*/  @!P1 VIADD R58, R37, 0x16840 ;  /* 0x00016840253a9836 */ /* 0x000fe20000000000 */
[----:B------:R-:W0:Y:S01]  /*bea0*/  MUFU.TANH R53, R53 ;  /* 0x0000003500357308 */ /* 0x000e220000002400 */
[----:B------:R-:W-:Y:S02]  /*beb0*/  IMAD R37, R3, -0x2, R36 ;  /* 0xfffffffe03257824 */ /* 0x000fe400078e0224 */
[----:B------:R-:W5:Y:S01]  /*bec0*/  SHFL.IDX PT, R73, R76, RZ, 0x1c1f ;  /* 0x001c1fff4c497589 */ /* 0x000f6200000e0000 */
[----:B------:R-:W-:Y:S01]  /*bed0*/  @!P1 PRMT R58, RZ, 0x654, R58 ;  /* 0x00000654ff3a9816 */ /* 0x000fe2000000003a */
[----:B------:R-:W-:-:S03]  /*bee0*/  IMAD R37, R16, UR28, R37 ;  /* 0x0000001c10257c24 */ /* 0x000fc6000f8e0225 */
[----:B------:R-:W0:Y:S01]  /*bef0*/  MUFU.TANH R75, R75 ;  /* 0x0000004b004b7308 */ /* 0x000e220000002400 */
[----:B------:R-:W-:-:S04]  /*bf00*/  VIADD R37, R37, -UR27 ;  /* 0x8000001b25257c36 */ /* 0x000fc80008000000 */
[C---:B------:R-:W-:Y:S02]  /*bf10*/  VIADD R74, R37.reuse, UR30 ;  /* 0x0000001e254a7c36 */ /* 0x040fe40008000000 */
[----:B------:R-:W-:Y:S01]  /*bf20*/  VIADD R72, R37, UR25 ;  /* 0x0000001925487c36 */ /* 0x000fe20008000000 */
[----:B------:R-:W0:Y:S08]  /*bf30*/  MUFU.TANH R70, R70 ;  /* 0x0000004600467308 */ /* 0x000e300000002400 */
[----:B------:R-:W0:Y:S01]  /*bf40*/  MUFU.TANH R57, R57 ;  /* 0x0000003900397308 */ /* 0x000e220000002400 */
[----:B-----5:R-:W-:-:S02]  /*bf50*/  IMAD.IADD R80, R74, 0x1, R73 ;  /* 0x000000014a507824 */ /* 0x020fc400078e0249 */
[----:B------:R-:W-:Y:S01]  /*bf60*/  IMAD.IADD R78, R72, 0x1, R73 ;  /* 0x00000001484e7824 */ /* 0x000fe200078e0249 */
[----:B------:R-:W-:Y:S02]  /*bf70*/  WARPGROUP.DEPBAR.LE gsb0, 0x0 ;  /* 0x00008000000079c5 */ /* 0x000fe40000010000 */
[----:B------:R-:W-:-:S06]  /*bf80*/  WARPGROUP.ARRIVE ;  /* 0x00000000000079c5 */ /* 0x000fcc0000000000 */
[----:B------:R-:W-:Y:S03]  /*bf90*/  HGMMA.64x64x16.F32 R88, R120, gdesc[UR8].tnspB, R88, gsb0 ;  /* 0x40e0000878587df0 */ /* 0x000fe60008000858 */
[----:B------:R-:W-:Y:S02]  /*bfa0*/  WARPGROUP.DEPBAR.LE gsb0, 0x0 ;  /* 0x00008000000079c5 */ /* 0x000fe40000010000 */
[----:B------:R0:W-:Y:S06]  /*bfb0*/  BAR.ARV R13, 0x100 ;  /* 0x0004000d0000751d */ /* 0x0001ec0000002000 */
[----:B------:R5:W-:Y:S02]  /*bfc0*/  @!P1 SYNCS.ARRIVE.TRANS64.RED.A1T0 RZ, [R58+URZ], RZ ;  /* 0x000000ff3aff99a7 */ /* 0x000be4000810043f */
[----:B-----5:R-:W-:-:S06]  /*bfd0*/  FMUL.FTZ R58, R87, UR29 ;  /* 0x0000001d573a7c20 */ /* 0x020fcc0008410000 */
[----:B------:R-:W0:Y:S01]  /*bfe0*/  MUFU.TANH R58, R58 ;  /* 0x0000003a003a7308 */ /* 0x000e220000002400 */
[----:B-1234-:R-:W-:Y:S05]  /*bff0*/  @!P6 BRA `(.L_x_880) ;  /* 0x00000000005ce947 */ /* 0x01efea0003800000 */
[----:B------:R-:W-:Y:S01]  /*c000*/  IMAD R36, R16, UR28, R73 ;  /* 0x0000001c10247c24 */ /* 0x000fe2000f8e0249 */
[----:B------:R-:W-:Y:S03]  /*c010*/  BSSY B0, `(.L_x_881) ;  /* 0x0000011000007945 */ /* 0x000fe60003800000 */
[----:B------:R-:W-:-:S05]  /*c020*/  VIADD R73, R36, -UR27 ;  /* 0x8000001b24497c36 */ /* 0x000fca0008000000 */
[----:B------:R-:W-:-:S13]  /*c030*/  ISETP.GT.AND P2, PT, R73, -0x1, PT ;  /* 0xffffffff4900780c */ /* 0x000fda0003f44270 */
[----:B------:R-:W-:Y:S05]  /*c040*/  @P2 BRA `(.L_x_882) ;  /* 0x0000000000202947 */ /* 0x000fea0003800000 */
[----:B------:R-:W-:Y:S01]  /*c050*/  IMAD.U32 R77, RZ, RZ, UR26 ;  /* 0x0000001aff4d7e24 */ /* 0x000fe2000f8e00ff */
[----:B------:R-:W-:-:S04]  /*c060*/  LOP3.LUT R73, RZ, R73, RZ, 0x33, !PT ;  /* 0x00000049ff497212 */ /* 0x000fc800078e33ff */
[----:B------:R-:W-:-:S13]  /*c070*/  ISETP.NE.AND P2, PT, R77, 0x1, PT ;  /* 0x000000014d00780c */ /* 0x000fda0003f45270 */
[----:B------:R-:W1:Y:S02]  /*c080*/  @P2 LDC.64 R36, c[0x0][0x9e8] ;  /* 0x00027a00ff242b82 */ /* 0x000e640000000a00 */
[----:B-1----:R-:W-:-:S05]  /*c090*/  @P2 IMAD.HI.U32 R36, R73, R36, RZ ;  /* 0x0000002449242227 */ /* 0x002fca00078e00ff */
[----:B------:R-:W-:-:S04]  /*c0a0*/  @P2 SHF.R.U32.HI R73, RZ, R37, R36 ;  /* 0x00000025ff492219 */ /* 0x000fc80000011624 */
[----:B------:R-:W-:Y:S01]  /*c0b0*/  LOP3.LUT R73, RZ, R73, RZ, 0x33, !PT ;  /* 0x00000049ff497212 */ /* 0x000fe200078e33ff */
[----:B------:R-:W-:Y:S06]  /*c0c0*/  BRA `(.L_x_883) ;  /* 0x0000000000147947 */ /* 0x000fec0003800000 */
.L_x_882:
[----:B------:R-:W-:-:S05]  /*c0d0*/  IMAD.U32 R77, RZ, RZ, UR26 ;  /* 0x0000001aff4d7e24 */ /* 0x000fca000f8e00ff */
[----:B------:R-:W-:-:S13]  /*c0e0*/  ISETP.NE.AND P2, PT, R77, 0x1, PT ;  /* 0x000000014d00780c */ /* 0x000fda0003f45270 */
[----:B------:R-:W1:Y:S02]  /*c0f0*/  @P2 LDC.64 R36, c[0x0][0x9e8] ;  /* 0x00027a00ff242b82 */ /* 0x000e640000000a00 */
[----:B-1----:R-:W-:-:S05]  /*c100*/  @P2 IMAD.HI.U32 R36, R73, R36, RZ ;  /* 0x0000002449242227 */ /* 0x002fca00078e00ff */
[----:B------:R-:W-:-:S07]  /*c110*/  @P2 SHF.R.U32.HI R73, RZ, R37, R36 ;  /* 0x00000025ff492219 */ /* 0x000fce0000011624 */
.L_x_883:
[----:B------:R-:W-:Y:S05]  /*c120*/  BSYNC B0 ;  /* 0x0000000000007941 */ /* 0x000fea0003800000 */
.L_x_881:
[----:B------:R-:W-:-:S04]  /*c130*/  IMAD R36, R73, R77, -R68 ;  /* 0x0000004d49247224 */ /* 0x000fc800078e0a44 */
[----:B------:R-:W-:-:S05]  /*c140*/  IMAD R37, R3, -0x2, R36 ;  /* 0xfffffffe03257824 */ /* 0x000fca00078e0224 */
[----:B------:R-:W-:Y:S02]  /*c150*/  VIADDMNMX R80, R37, R77, R80, PT ;  /* 0x0000004d25507246 */ /* 0x000fe40003800150 */
[----:B------:R-:W-:-:S07]  /*c160*/  VIMNMX R78, R78, R37, !PT ;  /* 0x000000254e4e7248 */ /* 0x000fce0007fe0100 */
.L_x_880:
[----:B------:R-:W-:-:S04]  /*c170*/  ISETP.GT.AND P2, PT, R6, -0x1, PT ;  /* 0xffffffff0600780c */ /* 0x000fc80003f44270 */
[C---:B------:R-:W-:Y:S02]  /*c180*/  ISETP.GT.AND P4, PT, R78.reuse, RZ, P2 ;  /* 0x000000ff4e00720c */ /* 0x040fe40001784270 */
[----:B------:R-:W-:Y:S02]  /*c190*/  ISETP.GT.AND P5, PT, R78, 0x1, P2 ;  /* 0x000000014e00780c */ /* 0x000fe400017a4270 */
[C---:B------:R-:W-:Y:S02]  /*c1a0*/  ISETP.LT.OR P4, PT, R80.reuse, 0x1, P4 ;  /* 0x000000015000780c */ /* 0x040fe40002781670 */
[----:B------:R-:W-:Y:S02]  /*c1b0*/  ISETP.LT.OR P5, PT, R80, 0x2, P5 ;  /* 0x000000025000780c */ /* 0x000fe40002fa1670 */
[----:B0-----:R-:W-:Y:S02]  /*c1c0*/  FSEL R121, R7, -INF , !P4 ;  /* 0xff80000007797808 */ /* 0x001fe40006000000 */
[----:B------:R-:W-:Y:S01]  /*c1d0*/  FSEL R125, R15, -INF , !P5 ;  /* 0xff8000000f7d7808 */ /* 0x000fe20006800000 */
[----:B------:R-:W0:Y:S01]  /*c1e0*/  SHFL.IDX PT, R7, R76, 0x1, 0x1c1f ;  /* 0x003c1f004c077f89 */ /* 0x000e2200000e0000 */
[----:B------:R-:W-:-:S02]  /*c1f0*/  ISETP.GT.AND P3, PT, R78, 0x8, P2 ;  /* 0x000000084e00780c */ /* 0x000fc40001764270 */
[C---:B------:R-:W-:Y:S02]  /*c200*/  ISETP.GT.AND P4, PT, R78.reuse, 0x9, P2 ;  /* 0x000000094e00780c */ /* 0x040fe40001784270 */
[----:B------:R-:W-:Y:S02]  /*c210*/  ISETP.GT.AND P5, PT, R78, 0x10, P2 ;  /* 0x000000104e00780c */ /* 0x000fe400017a4270 */
[C---:B------:R-:W-:Y:S02]  /*c220*/  ISETP.LT.OR P3, PT, R80.reuse, 0x9, P3 ;  /* 0x000000095000780c */ /* 0x040fe40001f61670 */
[C---:B------:R-:W-:Y:S02]  /*c230*/  ISETP.LT.OR P4, PT, R80.reuse, 0xa, P4 ;  /* 0x0000000a5000780c */ /* 0x040fe40002781670 */
[----:B------:R-:W-:Y:S02]  /*c240*/  ISETP.LT.OR P5, PT, R80, 0x11, P5 ;  /* 0x000000115000780c */ /* 0x000fe40002fa1670 */
[----:B------:R-:W-:-:S02]  /*c250*/  FSEL R131, R20, -INF , !P3 ;  /* 0xff80000014837808 */ /* 0x000fc40005800000 */
[----:B------:R-:W-:Y:S02]  /*c260*/  FSEL R139, R21, -INF , !P4 ;  /* 0xff800000158b7808 */ /* 0x000fe40006000000 */
[----:B------:R-:W-:Y:S02]  /*c270*/  FSEL R143, R25, -INF , !P5 ;  /* 0xff800000198f7808 */ /* 0x000fe40006800000 */
[C---:B------:R-:W-:Y:S02]  /*c280*/  ISETP.GT.AND P3, PT, R78.reuse, 0x11, P2 ;  /* 0x000000114e00780c */ /* 0x040fe40001764270 */
[C---:B------:R-:W-:Y:S02]  /*c290*/  ISETP.GT.AND P4, PT, R78.reuse, 0x18, P2 ;  /* 0x000000184e00780c */ /* 0x040fe40001784270 */
[----:B------:R-:W-:Y:S01]  /*c2a0*/  ISETP.GT.AND P5, PT, R78, 0x19, P2 ;  /* 0x000000194e00780c */ /* 0x000fe200017a4270 */
[----:B0-----:R-:W-:Y:S01]  /*c2b0*/  IMAD.IADD R36, R72, 0x1, R7 ;  /* 0x0000000148247824 */ /* 0x001fe200078e0207 */
[----:B------:R-:W-:-:S02]  /*c2c0*/  ISETP.LT.OR P3, PT, R80, 0x12, P3 ;  /* 0x000000125000780c */ /* 0x000fc40001f61670 */
[C---:B------:R-:W-:Y:S02]  /*c2d0*/  ISETP.LT.OR P4, PT, R80.reuse, 0x19, P4 ;  /* 0x000000195000780c */ /* 0x040fe40002781670 */
[----:B------:R-:W-:Y:S02]  /*c2e0*/  ISETP.LT.OR P5, PT, R80, 0x1a, P5 ;  /* 0x0000001a5000780c */ /* 0x000fe40002fa1670 */
[----:B------:R-:W-:Y:S02]  /*c2f0*/  FSEL R145, R27, -INF , !P3 ;  /* 0xff8000001b917808 */ /* 0x000fe40005800000 */
[----:B------:R-:W-:Y:S02]  /*c300*/  FSEL R153, R29, -INF , !P4 ;  /* 0xff8000001d997808 */ /* 0x000fe40006000000 */
[----:B------:R-:W-:Y:S02]  /*c310*/  FSEL R149, R31, -INF , !P5 ;  /* 0xff8000001f957808 */ /* 0x000fe40006800000 */
[----:B------:R-:W-:-:S02]  /*c320*/  ISETP.GT.AND P3, PT, R78, 0x20, P2 ;  /* 0x000000204e00780c */ /* 0x000fc40001764270 */
[C---:B------:R-:W-:Y:S02]  /*c330*/  ISETP.GT.AND P4, PT, R78.reuse, 0x21, P2 ;  /* 0x000000214e00780c */ /* 0x040fe40001784270 */
[----:B------:R-:W-:Y:S02]  /*c340*/  ISETP.GT.AND P5, PT, R78, 0x28, P2 ;  /* 0x000000284e00780c */ /* 0x000fe400017a4270 */
[C---:B------:R-:W-:Y:S02]  /*c350*/  ISETP.LT.OR P3, PT, R80.reuse, 0x21, P3 ;  /* 0x000000215000780c */ /* 0x040fe40001f61670 */
[C---:B------:R-:W-:Y:S02]  /*c360*/  ISETP.LT.OR P4, PT, R80.reuse, 0x22, P4 ;  /* 0x000000225000780c */ /* 0x040fe40002781670 */
[----:B------:R-:W-:Y:S02]  /*c370*/  ISETP.LT.OR P5, PT, R80, 0x29, P5 ;  /* 0x000000295000780c */ /* 0x000fe40002fa1670 */
[----:B------:R-:W-:Y:S01]  /*c380*/  FSEL R147, R32, -INF , !P3 ;  /* 0xff80000020937808 */ /* 0x000fe20005800000 */
[----:B------:R-:W-:Y:S01]  /*c390*/  IMAD.IADD R32, R74, 0x1, R7 ;  /* 0x000000014a207824 */ /* 0x000fe200078e0207 */
[----:B------:R-:W-:-:S02]  /*c3a0*/  FSEL R33, R33, -INF , !P4 ;  /* 0xff80000021217808 */ /* 0x000fc40006000000 */
[----:B------:R-:W-:Y:S02]  /*c3b0*/  FSEL R25, R132, -INF , !P5 ;  /* 0xff80000084197808 */ /* 0x000fe40006800000 */
[C---:B------:R-:W-:Y:S02]  /*c3c0*/  ISETP.GT.AND P3, PT, R78.reuse, 0x29, P2 ;  /* 0x000000294e00780c */ /* 0x040fe40001764270 */
[C---:B------:R-:W-:Y:S02]  /*c3d0*/  ISETP.GT.AND P4, PT, R78.reuse, 0x30, P2 ;  /* 0x000000304e00780c */ /* 0x040fe40001784270 */
[----:B------:R-:W-:Y:S02]  /*c3e0*/  ISETP.GT.AND P5, PT, R78, 0x31, P2 ;  /* 0x000000314e00780c */ /* 0x000fe400017a4270 */
[C---:B------:R-:W-:Y:S02]  /*c3f0*/  ISETP.LT.OR P3, PT, R80.reuse, 0x2a, P3 ;  /* 0x0000002a5000780c */ /* 0x040fe40001f61670 */
[----:B------:R-:W-:-:S02]  /*c400*/  ISETP.LT.OR P4, PT, R80, 0x31, P4 ;  /* 0x000000315000780c */ /* 0x000fc40002781670 */
[----:B------:R-:W-:Y:S02]  /*c410*/  ISETP.LT.OR P5, PT, R80, 0x32, P5 ;  /* 0x000000325000780c */ /* 0x000fe40002fa1670 */
[----:B------:R-:W-:Y:S02]  /*c420*/  FSEL R15, R42, -INF , !P3 ;  /* 0xff8000002a0f7808 */ /* 0x000fe40005800000 */
[----:B------:R-:W-:Y:S02]  /*c430*/  FSEL R27, R134, -INF , !P4 ;  /* 0xff800000861b7808 */ /* 0x000fe40006000000 */
[----:B------:R-:W-:Y:S02]  /*c440*/  FSEL R133, R133, -INF , !P5 ;  /* 0xff80000085857808 */ /* 0x000fe40006800000 */
[C---:B------:R-:W-:Y:S02]  /*c450*/  ISETP.GT.AND P3, PT, R78.reuse, 0x38, P2 ;  /* 0x000000384e00780c */ /* 0x040fe40001764270 */
[----:B------:R-:W-:-:S02]  /*c460*/  ISETP.GT.AND P4, PT, R78, 0x39, P2 ;  /* 0x000000394e00780c */ /* 0x000fc40001784270 */
[----:B------:R-:W-:Y:S02]  /*c470*/  ISETP.GT.AND P5, PT, R78, 0x40, P2 ;  /* 0x000000404e00780c */ /* 0x000fe400017a4270 */
        /* <DEDUP_REMOVED lines=50> */
[----:B------:R-:W-:Y:S01]  /*c7a0*/  FSEL R67, R70, -INF , !P5 ;  /* 0xff80000046437808 */ /* 0x000fe20006800000 */
[----:B------:R-:W-:Y:S06]  /*c7b0*/  @!P6 BRA `(.L_x_884) ;  /* 0x00000000005ce947 */ /* 0x000fec0003800000 */
        /* <DEDUP_REMOVED lines=13> */
.L_x_886:
[----:B------:R-:W-:-:S05]  /*c890*/  IMAD.U32 R42, RZ, RZ, UR26 ;  /* 0x0000001aff2a7e24 */ /* 0x000fca000f8e00ff */
[----:B------:R-:W-:-:S13]  /*c8a0*/  ISETP.NE.AND P3, PT, R42, 0x1, PT ;  /* 0x000000012a00780c */ /* 0x000fda0003f65270 */
[----:B------:R-:W0:Y:S02]  /*c8b0*/  @P3 LDC.64 R20, c[0x0][0x9e8] ;  /* 0x00027a00ff143b82 */ /* 0x000e240000000a00 */
[----:B0-----:R-:W-:-:S05]  /*c8c0*/  @P3 IMAD.HI.U32 R20, R7, R20, RZ ;  /* 0x0000001407143227 */ /* 0x001fca00078e00ff */
[----:B------:R-:W-:-:S07]  /*c8d0*/  @P3 SHF.R.U32.HI R7, RZ, R21, R20 ;  /* 0x00000015ff073219 */ /* 0x000fce0000011614 */
.L_x_887:
[----:B------:R-:W-:Y:S05]  /*c8e0*/  BSYNC B0 ;  /* 0x0000000000007941 */ /* 0x000fea0003800000 */
.L_x_885:
[----:B------:R-:W-:-:S04]  /*c8f0*/  IMAD R68, R7, R42, -R68 ;  /* 0x0000002a07447224 */ /* 0x000fc800078e0a44 */
[----:B------:R-:W-:-:S05]  /*c900*/  IMAD R7, R3, -0x2, R68 ;  /* 0xfffffffe03077824 */ /* 0x000fca00078e0244 */
[----:B------:R-:W-:Y:S02]  /*c910*/  VIADDMNMX R32, R7, R42, R32, PT ;  /* 0x0000002a07207246 */ /* 0x000fe40003800120 */
[----:B------:R-:W-:-:S07]  /*c920*/  VIMNMX R36, R36, R7, !PT ;  /* 0x0000000724247248 */ /* 0x000fce0007fe0100 */
.L_x_884:
[----:B------:R-:W-:Y:S01]  /*c930*/  FMNMX.FTZ R20, R121, R10, !PT ;  /* 0x0000000a79147209 */ /* 0x000fe20007810000 */
[----:B------:R-:W0:Y:S01]  /*c940*/  LDC R42, c[0x0][0x988] ;  /* 0x00026200ff2a7b82 */ /* 0x000e220000000800 */
[----:B------:R-:W-:Y:S01]  /*c950*/  ISETP.GT.AND P4, PT, R36, 0x8, P2 ;  /* 0x000000082400780c */ /* 0x000fe20001784270 */
[----:B------:R-:W-:Y:S01]  /*c960*/  UMOV UR7, UR5 ;  /* 0x0000000500077c82 */ /* 0x000fe20008000000 */
[----:B------:R-:W-:Y:S02]  /*c970*/  FMNMX.FTZ R20, R125, R20, !PT ;  /* 0x000000147d147209 */ /* 0x000fe40007810000 */
[----:B------:R-:W-:Y:S02]  /*c980*/  ISETP.LT.OR P4, PT, R32, 0x9, P4 ;  /* 0x000000092000780c */ /* 0x000fe40002781670 */
[----:B------:R-:W-:Y:S02]  /*c990*/  FMNMX.FTZ R20, R131, R20, !PT ;  /* 0x0000001483147209 */ /* 0x000fe40007810000 */
[----:B------:R-:W-:-:S02]  /*c9a0*/  FSEL R85, R18, -INF , !P4 ;  /* 0xff80000012557808 */ /* 0x000fc40006000000 */
[----:B------:R-:W-:Y:S02]  /*c9b0*/  FMNMX.FTZ R20, R139, R20, !PT ;  /* 0x000000148b147209 */ /* 0x000fe40007810000 */
[----:B------:R-:W-:Y:S02]  /*c9c0*/  ISETP.GT.AND P4, PT, R36, 0x11, P2 ;  /* 0x000000112400780c */ /* 0x000fe40001784270 */
        /* <DEDUP_REMOVED lines=11> */
[----:B------:R-:W-:Y:S02]  /*ca80*/  FSEL R123, R26, -INF , !P4 ;  /* 0xff8000001a7b7808 */ /* 0x000fe40006000000 */
        /* <DEDUP_REMOVED lines=9> */
[----:B------:R-:W-:-:S02]  /*cb20*/  ISETP.GT.AND P5, PT, R36, 0x10, P2 ;  /* 0x000000102400780c */ /* 0x000fc400017a4270 */
[----:B------:R-:W-:Y:S02]  /*cb30*/  FMNMX.FTZ R20, R135, R20, !PT ;  /* 0x0000001487147209 */ /* 0x000fe40007810000 */
[----:B------:R-:W-:Y:S02]  /*cb40*/  ISETP.GT.AND P3, PT, R36, 0x9, P2 ;  /* 0x000000092400780c */ /* 0x000fe40001764270 */
[----:B------:R-:W-:Y:S02]  /*cb50*/  FMNMX.FTZ R20, R137, R20, !PT ;  /* 0x0000001489147209 */ /* 0x000fe40007810000 */
[----:B------:R-:W-:Y:S02]  /*cb60*/  FSEL R129, R30, -INF , !P4 ;  /* 0xff8000001e817808 */ /* 0x000fe40006000000 */
[----:B------:R-:W-:Y:S02]  /*cb70*/  FMNMX.FTZ R20, R31, R20, !PT ;  /* 0x000000141f147209 */ /* 0x000fe40007810000 */
[----:B------:R-:W-:-:S02]  /*cb80*/  ISETP.GT.AND P4, PT, R36, RZ, P2 ;  /* 0x000000ff2400720c */ /* 0x000fc40001784270 */
[----:B------:R-:W-:Y:S02]  /*cb90*/  FMNMX.FTZ R20, R37, R20, !PT ;  /* 0x0000001425147209 */ /* 0x000fe40007810000 */
[C---:B------:R-:W-:Y:S02]  /*cba0*/  ISETP.LT.OR P5, PT, R32.reuse, 0x11, P5 ;  /* 0x000000112000780c */ /* 0x040fe40002fa1670 */
[----:B------:R-:W-:Y:S02]  /*cbb0*/  FMNMX.FTZ R20, R59, R20, !PT ;  /* 0x000000143b147209 */ /* 0x000fe40007810000 */
[C---:B------:R-:W-:Y:S02]  /*cbc0*/  ISETP.LT.OR P3, PT, R32.reuse, 0xa, P3 ;  /* 0x0000000a2000780c */ /* 0x040fe40001f61670 */
[----:B------:R-:W-:Y:S02]  /*cbd0*/  FMNMX.FTZ R20, R61, R20, !PT ;  /* 0x000000143d147209 */ /* 0x000fe40007810000 */
[----:B------:R-:W-:-:S02]  /*cbe0*/  ISETP.LT.OR P4, PT, R32, 0x1, P4 ;  /* 0x000000012000780c */ /* 0x000fc40002781670 */
[----:B------:R-:W-:Y:S02]  /*cbf0*/  FMNMX.FTZ R20, R63, R20, !PT ;  /* 0x000000143f147209 */ /* 0x000fe40007810000 */
[----:B------:R-:W-:Y:S02]  /*cc00*/  FSEL R87, R22, -INF , !P5 ;  /* 0xff80000016577808 */ /* 0x000fe40006800000 */
[----:B------:R-:W-:Y:S02]  /*cc10*/  FMNMX.FTZ R20, R65, R20, !PT ;  /* 0x0000001441147209 */ /* 0x000fe40007810000 */
[----:B------:R-:W-:Y:S02]  /*cc20*/  FSEL R19, R19, -INF , !P3 ;  /* 0xff80000013137808 */ /* 0x000fe40005800000 */
[----:B------:R-:W-:Y:S02]  /*cc30*/  FMNMX.FTZ R20, R83, R20, !PT ;  /* 0x0000001453147209 */ /* 0x000fe40007810000 */
[----:B------:R-:W-:-:S02]  /*cc40*/  ISETP.GT.AND P3, PT, R36, 0x18, P2 ;  /* 0x000000182400780c */ /* 0x000fc40001764270 */
[----:B------:R-:W-:Y:S02]  /*cc50*/  FMNMX.FTZ R20, R73, R20, !PT ;  /* 0x0000001449147209 */ /* 0x000fe40007810000 */
[----:B------:R-:W-:Y:S02]  /*cc60*/  FSEL R141, R11, -INF , !P4 ;  /* 0xff8000000b8d7808 */ /* 0x000fe40006000000 */
[----:B------:R-:W-:Y:S02]  /*cc70*/  FMNMX.FTZ R20, R77, R20, !PT ;  /* 0x000000144d147209 */ /* 0x000fe40007810000 */
[----:B------:R-:W-:Y:S02]  /*cc80*/  ISETP.LT.OR P3, PT, R32, 0x19, P3 ;  /* 0x000000192000780c */ /* 0x000fe40001f61670 */
[----:B------:R-:W-:Y:S02]  /*cc90*/  FMNMX.FTZ R20, R69, R20, !PT ;  /* 0x0000001445147209 */ /* 0x000fe40007810000 */
[----:B------:R-:W-:-:S02]  /*cca0*/  FMNMX.FTZ R18, R141, R12, !PT ;  /* 0x0000000c8d127209 */ /* 0x000fc40007810000 */
[----:B------:R-:W-:Y:S02]  /*ccb0*/  FMNMX.FTZ R20, R81, R20, !PT ;  /* 0x0000001451147209 */ /* 0x000fe40007810000 */
[----:B------:R-:W-:Y:S02]  /*ccc0*/  FMNMX.FTZ R18, R21, R18, !PT ;  /* 0x0000001215127209 */ /* 0x000fe40007810000 */
[----:B------:R-:W-:Y:S02]  /*ccd0*/  FMNMX.FTZ R20, R71, R20, !PT ;  /* 0x0000001447147209 */ /* 0x000fe40007810000 */
[----:B------:R-:W-:Y:S02]  /*cce0*/  FMNMX.FTZ R18, R85, R18, !PT ;  /* 0x0000001255127209 */ /* 0x000fe40007810000 */
[----:B------:R-:W-:Y:S02]  /*ccf0*/  FMNMX.FTZ R20, R79, R20, !PT ;  /* 0x000000144f147209 */ /* 0x000fe40007810000 */
[----:B------:R-:W-:-:S02]  /*cd00*/  FMNMX.FTZ R18, R19, R18, !PT ;  /* 0x0000001213127209 */ /* 0x000fc40007810000 */
[----:B------:R-:W-:Y:S02]  /*cd10*/  FMNMX.FTZ R20, R75, R20, !PT ;  /* 0x000000144b147209 */ /* 0x000fe40007810000 */
[----:B------:R-:W-:Y:S02]  /*cd20*/  FMNMX.FTZ R18, R87, R18, !PT ;  /* 0x0000001257127209 */ /* 0x000fe40007810000 */
[----:B------:R-:W-:Y:S02]  /*cd30*/  FMNMX.FTZ R20, R67, R20, !PT ;  /* 0x0000001443147209 */ /* 0x000fe40007810000 */
[----:B------:R-:W-:Y:S02]  /*cd40*/  FMNMX.FTZ R18, R23, R18, !PT ;  /* 0x0000001217127209 */ /* 0x000fe40007810000 */
[----:B------:R-:W-:Y:S01]  /*cd50*/  ISETP.GT.AND P4, PT, R36, 0x30, P2 ;  /* 0x000000302400780c */ /* 0x000fe20001784270 */
[----:B------:R-:W1:Y:S03]  /*cd60*/  SHFL.BFLY PT, R7, R20, 0x2, 0x1f ;  /* 0x0c401f0014077f89 */ /* 0x000e6600000e0000 */
[----:B------:R-:W-:-:S02]  /*cd70*/  ISETP.LT.OR P4, PT, R32, 0x31, P4 ;  /* 0x000000312000780c */ /* 0x000fc40002781670 */
        /* <DEDUP_REMOVED lines=10> */
[--C-:B------:R-:W-:Y:S01]  /*ce20*/  FFMA.FTZ R150, R131, R42, -R14.reuse ;  /* 0x0000002a83967223 */ /* 0x100fe2000001080e */
[----:B------:R-:W-:Y:S01]  /*ce30*/  FMNMX.FTZ R18, R121, R18, !PT ;  /* 0x0000001279127209 */ /* 0x000fe20007810000 */
[-CC-:B------:R-:W-:Y:S01]  /*ce40*/  FFMA.FTZ R144, R143, R42.reuse, -R14.reuse ;  /* 0x0000002a8f907223 */ /* 0x180fe2000001080e */
[----:B------:R-:W-:Y:S01]  /*ce50*/  ISETP.LT.OR P3, PT, R32, 0x21, P3 ;  /* 0x000000212000780c */ /* 0x000fe20001f61670 */
[--C-:B------:R-:W-:Y:S01]  /*ce60*/  FFMA.FTZ R11, R145, R42, -R14.reuse ;  /* 0x0000002a910b7223 */ /* 0x100fe2000001080e */
[----:B------:R-:W-:Y:S01]  /*ce70*/  FMNMX.FTZ R18, R123, R18, !PT ;  /* 0x000000127b127209 */ /* 0x000fe20007810000 */
        /* <DEDUP_REMOVED lines=8> */
[-CC-:B------:R-:W-:Y:S01]  /*cf00*/  FFMA.FTZ R136, R27, R42.reuse, -R14.reuse ;  /* 0x0000002a1b887223 */ /* 0x180fe2000001080e */
[----:B------:R-:W-:Y:S01]  /*cf10*/  FSEL R143, R38, -INF , !P4 ;  /* 0xff800000268f7808 */ /* 0x000fe20006000000 */
[-CC-:B------:R-:W-:Y:S01]  /*cf20*/  FFMA.FTZ R27, R135, R42.reuse, -R14.reuse ;  /* 0x0000002a871b7223 */ /* 0x180fe2000001080e */
[----:B------:R-:W-:Y:S01]  /*cf30*/  FSEL R131, R34, -INF , !P3 ;  /* 0xff80000022837808 */ /* 0x000fe20005800000 */
[-CC-:B------:R-:W-:Y:S01]  /*cf40*/  FFMA.FTZ R132, R137, R42.reuse, -R14.reuse ;  /* 0x0000002a89847223 */ /* 0x180fe2000001080e */
[C---:B------:R-:W-:Y:S01]  /*cf50*/  ISETP.GT.AND P3, PT, R36.reuse, 0x29, P2 ;  /* 0x000000292400780c */ /* 0x040fe20001764270 */
[-CC-:B------:R-:W-:Y:S01]  /*cf60*/  FFMA.FTZ R134, R37, R42.reuse, -R14.reuse ;  /* 0x0000002a25867223 */ /* 0x180fe2000001080e */
[----:B------:R-:W-:Y:S01]  /*cf70*/  ISETP.GT.AND P4, PT, R36, 0x38, P2 ;  /* 0x000000382400780c */ /* 0x000fe20001784270 */
[--C-:B------:R-:W-:Y:S01]  /*cf80*/  FFMA.FTZ R37, R63, R42, -R14.reuse ;  /* 0x0000002a3f257223 */ /* 0x100fe2000001080e */
[----:B------:R-:W-:Y:S01]  /*cf90*/  ISETP.LT.OR P3, PT, R32, 0x2a, P3 ;  /* 0x0000002a2000780c */ /* 0x000fe20001f61670 */
[----:B------:R-:W-:Y:S01]  /*cfa0*/  MUFU.EX2 R148, R148 ;  /* 0x0000009400947308 */ /* 0x000fe20000000800 */
[----:B------:R-:W-:Y:S01]  /*cfb0*/  FMNMX.FTZ R18, R129, R18, !PT ;  /* 0x0000001281127209 */ /* 0x000fe20007810000 */
[-CC-:B------:R-:W-:Y:S01]  /*cfc0*/  FFMA.FTZ R139, R139, R42.reuse, -R14.reuse ;  /* 0x0000002a8b8b7223 */ /* 0x180fe2000001080e */
[----:B------:R-:W-:Y:S01]  /*cfd0*/  FSEL R35, R35, -INF , !P3 ;  /* 0xff80000023237808 */ /* 0x000fe20005800000 */
[-CC-:B------:R-:W-:Y:S01]  /*cfe0*/  FFMA.FTZ R130, R65, R42.reuse, -R14.reuse ;  /* 0x0000002a41827223 */ /* 0x180fe2000001080e */
[----:B------:R-:W-:Y:S01]  /*cff0*/  ISETP.GT.AND P3, PT, R36, 0x31, P2 ;  /* 0x000000312400780c */ /* 0x000fe20001764270 */
[-CC-:B------:R-:W-:Y:S01]  /*d000*/  FFMA.FTZ R65, R67, R42.reuse, -R14.reuse ;  /* 0x0000002a43417223 */ /* 0x180fe2000001080e */
[C---:B------:R-:W-:Y:S01]  /*d010*/  ISETP.LT.OR P4, PT, R32.reuse, 0x39, P4 ;  /* 0x000000392000780c */ /* 0x040fe20002781670 */
[----:B------:R-:W-:Y:S01]  /*d020*/  MUFU.EX2 R127, R127 ;  /* 0x0000007f007f7308 */ /* 0x000fe20000000800 */
[----:B------:R-:W-:Y:S01]  /*d030*/  ISETP.LT.OR P3, PT, R32, 0x32, P3 ;  /* 0x000000322000780c */ /* 0x000fe20001f61670 */
[--C-:B------:R-:W-:Y:S01]  /*d040*/  FFMA.FTZ R33, R33, R42, -R14.reuse ;  /* 0x0000002a21217223 */ /* 0x100fe2000001080e */
[----:B------:R-:W-:Y:S01]  /*d050*/  FMNMX.FTZ R18, R131, R18, !PT ;  /* 0x0000001283127209 */ /* 0x000fe20007810000 */
[-CC-:B------:R-:W-:Y:S01]  /*d060*/  FFMA.FTZ R15, R15, R42.reuse, -R14.reuse ;  /* 0x0000002a0f0f7223 */ /* 0x180fe2000001080e */
[----:B------:R-:W-:Y:S01]  /*d070*/  FSEL R145, R39, -INF , !P3 ;  /* 0xff80000027917808 */ /* 0x000fe20005800000 */
[-CC-:B------:R-:W-:Y:S01]  /*d080*/  FFMA.FTZ R138, R29, R42.reuse, -R14.reuse ;  /* 0x0000002a1d8a7223 */ /* 0x180fe2000001080e */
[----:B------:R-:W-:Y:S01]  /*d090*/  ISETP.GT.AND P3, PT, R36, 0x39, P2 ;  /* 0x000000392400780c */ /* 0x000fe20001764270 */
[----:B------:R0:W-:Y:S01]  /*d0a0*/  MUFU.EX2 R39, R11 ;  /* 0x0000000b00277308 */ /* 0x0001e20000000800 */
[----:B------:R-:W-:Y:S01]  /*d0b0*/  FSEL R151, R40, -INF , !P4 ;  /* 0xff80000028977808 */ /* 0x000fe20006000000 */
[--C-:B------:R-:W-:Y:S01]  /*d0c0*/  FFMA.FTZ R29, R31, R42, -R14.reuse ;  /* 0x0000002a1f1d7223 */ /* 0x100fe2000001080e */
[----:B------:R-:W-:Y:S01]  /*d0d0*/  FMNMX.FTZ R18, R35, R18, !PT ;  /* 0x0000001223127209 */ /* 0x000fe20007810000 */
[-CC-:B------:R-:W-:Y:S01]  /*d0e0*/  FFMA.FTZ R122, R75, R42.reuse, -R14.reuse ;  /* 0x0000002a4b7a7223 */ /* 0x180fe2000001080e */
[----:B------:R-:W-:Y:S01]  /*d0f0*/  ISETP.GT.AND P4, PT, R36, 0x40, P2 ;  /* 0x000000402400780c */ /* 0x000fe20001784270 */
[--C-:B------:R-:W-:Y:S01]  /*d100*/  FFMA.FTZ R31, R59, R42, -R14.reuse ;  /* 0x0000002a3b1f7223 */ /* 0x100fe2000001080e */
[C---:B------:R-:W-:Y:S01]  /*d110*/  ISETP.LT.OR P3, PT, R32.reuse, 0x3a, P3 ;  /* 0x0000003a2000780c */ /* 0x040fe20001f61670 */
[----:B------:R-:W-:Y:S01]  /*d120*/  MUFU.EX2 R150, R150 ;  /* 0x0000009600967308 */ /* 0x000fe20000000800 */
[----:B------:R-:W-:Y:S01]  /*d130*/  FMNMX.FTZ R18, R143, R18, !PT ;  /* 0x000000128f127209 */ /* 0x000fe20007810000 */
[-CC-:B------:R-:W-:Y:S01]  /*d140*/  FFMA.FTZ R128, R61, R42.reuse, -R14.reuse ;  /* 0x0000002a3d807223 */ /* 0x180fe2000001080e */
[----:B------:R-:W-:Y:S01]  /*d150*/  ISETP.LT.OR P4, PT, R32, 0x41, P4 ;  /* 0x000000412000780c */ /* 0x000fe20002781670 */
[-CC-:B------:R-:W-:Y:S01]  /*d160*/  FFMA.FTZ R124, R73, R42.reuse, -R14.reuse ;  /* 0x0000002a497c7223 */ /* 0x180fe2000001080e */
[----:B------:R-:W-:Y:S01]  /*d170*/  FSEL R153, R41, -INF , !P3 ;  /* 0xff80000029997808 */ /* 0x000fe20005800000 */
[--C-:B------:R-:W-:Y:S01]  /*d180*/  FFMA.FTZ R41, R149, R42, -R14.reuse ;  /* 0x0000002a95297223 */ /* 0x100fe2000001080e */
[C---:B------:R-:W-:Y:S01]  /*d190*/  ISETP.GT.AND P3, PT, R36.reuse, 0x41, P2 ;  /* 0x000000412400780c */ /* 0x040fe20001764270 */
[----:B------:R-:W-:Y:S01]  /*d1a0*/  MUFU.EX2 R139, R139 ;  /* 0x0000008b008b7308 */ /* 0x000fe20000000800 */
[----:B------:R-:W-:Y:S01]  /*d1b0*/  FMNMX.FTZ R18, R145, R18, !PT ;  /* 0x0000001291127209 */ /* 0x000fe20007810000 */
[-CC-:B------:R-:W-:Y:S01]  /*d1c0*/  FFMA.FTZ R126, R69, R42.reuse, -R14.reuse ;  /* 0x0000002a457e7223 */ /* 0x180fe2000001080e */
[----:B------:R-:W-:Y:S01]  /*d1d0*/  FSEL R43, R43, -INF , !P4 ;  /* 0xff8000002b2b7808 */ /* 0x000fe20006000000 */
[-CC-:B------:R-:W-:Y:S01]  /*d1e0*/  FFMA.FTZ R59, R81, R42.reuse, -R14.reuse ;  /* 0x0000002a513b7223 */ /* 0x180fe2000001080e */
[----:B------:R-:W-:Y:S01]  /*d1f0*/  ISETP.GT.AND P4, PT, R36, 0x48, P2 ;  /* 0x000000482400780c */ /* 0x000fe20001784270 */
[--C-:B------:R-:W-:Y:S01]  /*d200*/  FFMA.FTZ R120, R71, R42, -R14.reuse ;  /* 0x0000002a47787223 */ /* 0x100fe2000001080e */
[C---:B------:R-:W-:Y:S01]  /*d210*/  ISETP.LT.OR P3, PT, R32.reuse, 0x42, P3 ;  /* 0x000000422000780c */ /* 0x040fe20001f61670 */
[----:B------:R-:W-:Y:S01]  /*d220*/  MUFU.EX2 R144, R144 ;  /* 0x0000009000907308 */ /* 0x000fe20000000800 */
[----:B------:R-:W-:Y:S01]  /*d230*/  FMNMX.FTZ R18, R151, R18, !PT ;  /* 0x0000001297127209 */ /* 0x000fe20007810000 */
[----:B------:R-:W-:Y:S01]  /*d240*/  FFMA.FTZ R61, R79, R42, -R14 ;  /* 0x0000002a4f3d7223 */ /* 0x000fe2000001080e */
[----:B------:R-:W-:-:S02]  /*d250*/  ISETP.LT.OR P4, PT, R32, 0x49, P4 ;  /* 0x000000492000780c */ /* 0x000fc40002781670 */
[----:B------:R-:W-:Y:S02]  /*d260*/  FSEL R147, R44, -INF , !P3 ;  /* 0xff8000002c937808 */ /* 0x000fe40005800000 */
[C---:B------:R-:W-:Y:S01]  /*d270*/  ISETP.GT.AND P3, PT, R36.reuse, 0x49, P2 ;  /* 0x000000492400780c */ /* 0x040fe20001764270 */
[----:B------:R-:W-:Y:S01]  /*d280*/  MUFU.EX2 R146, R146 ;  /* 0x0000009200927308 */ /* 0x000fe20000000800 */
[----:B------:R-:W-:Y:S02]  /*d290*/  FMNMX.FTZ R18, R153, R18, !PT ;  /* 0x0000001299127209 */ /* 0x000fe40007810000 */
[----:B------:R-:W-:Y:S02]  /*d2a0*/  FSEL R45, R45, -INF , !P4 ;  /* 0xff8000002d2d7808 */ /* 0x000fe40006000000 */
[----:B------:R-:W-:Y:S02]  /*d2b0*/  ISETP.GT.AND P4, PT, R36, 0x50, P2 ;  /* 0x000000502400780c */ /* 0x000fe40001784270 */
[----:B------:R-:W-:Y:S01]  /*d2c0*/  ISETP.LT.OR P3, PT, R32, 0x4a, P3 ;  /* 0x0000004a2000780c */ /* 0x000fe20001f61670 */
[----:B------:R-:W-:Y:S01]  /*d2d0*/  MUFU.EX2 R41, R41 ;  /* 0x0000002900297308 */ /* 0x000fe20000000800 */
[----:B------:R-:W-:-:S02]  /*d2e0*/  FMNMX.FTZ R18, R43, R18, !PT ;  /* 0x000000122b127209 */ /* 0x000fc40007810000 */
[----:B------:R-:W-:Y:S02]  /*d2f0*/  ISETP.LT.OR P4, PT, R32, 0x51, P4 ;  /* 0x000000512000780c */ /* 0x000fe40002781670 */
[----:B------:R-:W-:Y:S02]  /*d300*/  FSEL R149, R46, -INF , !P3 ;  /* 0xff8000002e957808 */ /* 0x000fe40005800000 */
[C---:B------:R-:W-:Y:S01]  /*d310*/  ISETP.GT.AND P3, PT, R36.reuse, 0x51, P2 ;  /* 0x000000512400780c */ /* 0x040fe20001764270 */
[----:B------:R-:W-:Y:S01]  /*d320*/  MUFU.EX2 R140, R140 ;  /* 0x0000008c008c7308 */ /* 0x000fe20000000800 */
[----:B------:R-:W-:Y:S02]  /*d330*/  FMNMX.FTZ R18, R147, R18, !PT ;  /* 0x0000001293127209 */ /* 0x000fe40007810000 */
[----:B------:R-:W-:Y:S02]  /*d340*/  FSEL R47, R47, -INF , !P4 ;  /* 0xff8000002f2f7808 */ /* 0x000fe40006000000 */
[----:B------:R-:W-:-:S02]  /*d350*/  ISETP.GT.AND P4, PT, R36, 0x58, P2 ;  /* 0x000000582400780c */ /* 0x000fc40001784270 */
[C---:B------:R-:W-:Y:S01]  /*d360*/  ISETP.LT.OR P3, PT, R32.reuse, 0x52, P3 ;  /* 0x000000522000780c */ /* 0x040fe20001f61670 */
[----:B------:R-:W-:Y:S01]  /*d370*/  MUFU.EX2 R33, R33 ;  /* 0x0000002100217308 */ /* 0x000fe20000000800 */
[----:B------:R-:W-:Y:S02]  /*d380*/  FMNMX.FTZ R18, R45, R18, !PT ;  /* 0x000000122d127209 */ /* 0x000fe40007810000 */
[----:B------:R-:W-:Y:S02]  /*d390*/  ISETP.LT.OR P4, PT, R32, 0x59, P4 ;  /* 0x000000592000780c */ /* 0x000fe40002781670 */
[----:B------:R-:W-:Y:S02]  /*d3a0*/  FSEL R155, R48, -INF , !P3 ;  /* 0xff800000309b7808 */ /* 0x000fe40005800000 */
[----:B------:R-:W-:Y:S01]  /*d3b0*/  FMNMX.FTZ R18, R149, R18, !PT ;  /* 0x0000001295127209 */ /* 0x000fe20007810000 */
[----:B------:R-:W-:Y:S01]  /*d3c0*/  MUFU.EX2 R142, R142 ;  /* 0x0000008e008e7308 */ /* 0x000fe20000000800 */
[----:B------:R-:W-:-:S02]  /*d3d0*/  ISETP.GT.AND P3, PT, R36, 0x59, P2 ;  /* 0x000000592400780c */ /* 0x000fc40001764270 */
[----:B------:R-:W-:Y:S02]  /*d3e0*/  FSEL R49, R49, -INF , !P4 ;  /* 0xff80000031317808 */ /* 0x000fe40006000000 */
[----:B------:R-:W-:Y:S02]  /*d3f0*/  FMNMX.FTZ R18, R47, R18, !PT ;  /* 0x000000122f127209 */ /* 0x000fe40007810000 */
[----:B------:R-:W-:Y:S01]  /*d400*/  ISETP.GT.AND P4, PT, R36, 0x60, P2 ;  /* 0x000000602400780c */ /* 0x000fe20001784270 */
[----:B------:R-:W-:Y:S01]  /*d410*/  MUFU.EX2 R15, R15 ;  /* 0x0000000f000f7308 */ /* 0x000fe20000000800 */
[C---:B------:R-:W-:Y:S02]  /*d420*/  ISETP.LT.OR P3, PT, R32.reuse, 0x5a, P3 ;  /* 0x0000005a2000780c */ /* 0x040fe40001f61670 */
[----:B------:R-:W-:Y:S02]  /*d430*/  FMNMX.FTZ R18, R155, R18, !PT ;  /* 0x000000129b127209 */ /* 0x000fe40007810000 */
[----:B------:R-:W-:-:S02]  /*d440*/  ISETP.LT.OR P4, PT, R32, 0x61, P4 ;  /* 0x000000612000780c */ /* 0x000fc40002781670 */
[----:B------:R-:W-:Y:S01]  /*d450*/  FSEL R157, R50, -INF , !P3 ;  /* 0xff800000329d7808 */ /* 0x000fe20005800000 */
[----:B------:R-:W-:Y:S01]  /*d460*/  MUFU.EX2 R136, R136 ;  /* 0x0000008800887308 */ /* 0x000fe20000000800 */
[C---:B------:R-:W-:Y:S02]  /*d470*/  ISETP.GT.AND P3, PT, R36.reuse, 0x61, P2 ;  /* 0x000000612400780c */ /* 0x040fe40001764270 */
[----:B------:R-:W-:Y:S02]  /*d480*/  FMNMX.FTZ R18, R49, R18, !PT ;  /* 0x0000001231127209 */ /* 0x000fe40007810000 */
[----:B------:R-:W-:Y:S02]  /*d490*/  FSEL R51, R51, -INF , !P4 ;  /* 0xff80000033337808 */ /* 0x000fe40006000000 */
[----:B------:R-:W-:Y:S01]  /*d4a0*/  ISETP.GT.AND P4, PT, R36, 0x68, P2 ;  /* 0x000000682400780c */ /* 0x000fe20001784270 */
[----:B------:R-:W-:Y:S01]  /*d4b0*/  MUFU.EX2 R25, R25 ;  /* 0x0000001900197308 */ /* 0x000fe20000000800 */
[----:B------:R-:W-:-:S02]  /*d4c0*/  ISETP.LT.OR P3, PT, R32, 0x62, P3 ;  /* 0x000000622000780c */ /* 0x000fc40001f61670 */
[----:B------:R-:W-:Y:S02]  /*d4d0*/  FMNMX.FTZ R18, R157, R18, !PT ;  /* 0x000000129d127209 */ /* 0x000fe40007810000 */
[----:B------:R-:W-:Y:S02]  /*d4e0*/  ISETP.LT.OR P4, PT, R32, 0x69, P4 ;  /* 0x000000692000780c */ /* 0x000fe40002781670 */
[----:B------:R-:W-:Y:S01]  /*d4f0*/  FSEL R133, R52, -INF , !P3 ;  /* 0xff80000034857808 */ /* 0x000fe20005800000 */
[----:B------:R-:W-:Y:S01]  /*d500*/  MUFU.EX2 R138, R138 ;  /* 0x0000008a008a7308 */ /* 0x000fe20000000800 */
[----:B------:R-:W-:Y:S02]  /*d510*/  ISETP.GT.AND P3, PT, R36, 0x69, P2 ;  /* 0x000000692400780c */ /* 0x000fe40001764270 */
[----:B------:R-:W-:Y:S02]  /*d520*/  FMNMX.FTZ R18, R51, R18, !PT ;  /* 0x0000001233127209 */ /* 0x000fe40007810000 */
[----:B------:R-:W-:-:S02]  /*d530*/  FSEL R53, R53, -INF , !P4 ;  /* 0xff80000035357808 */ /* 0x000fc40006000000 */
[----:B------:R-:W-:Y:S01]  /*d540*/  ISETP.GT.AND P4, PT, R36, 0x70, P2 ;  /* 0x000000702400780c */ /* 0x000fe20001784270 */
[----:B------:R-:W-:Y:S01]  /*d550*/  MUFU.EX2 R27, R27 ;  /* 0x0000001b001b7308 */ /* 0x000fe20000000800 */
[C---:B------:R-:W-:Y:S02]  /*d560*/  ISETP.LT.OR P3, PT, R32.reuse, 0x6a, P3 ;  /* 0x0000006a2000780c */ /* 0x040fe40001f61670 */
[----:B------:R-:W-:Y:S02]  /*d570*/  FMNMX.FTZ R18, R133, R18, !PT ;  /* 0x0000001285127209 */ /* 0x000fe40007810000 */
[----:B------:R-:W-:Y:S02]  /*d580*/  ISETP.LT.OR P4, PT, R32, 0x71, P4 ;  /* 0x000000712000780c */ /* 0x000fe40002781670 */
[----:B------:R-:W-:Y:S01]  /*d590*/  FSEL R135, R54, -INF , !P3 ;  /* 0xff80000036877808 */ /* 0x000fe20005800000 */
[----:B------:R-:W-:Y:S01]  /*d5a0*/  MUFU.EX2 R132, R132 ;  /* 0x0000008400847308 */ /* 0x000fe20000000800 */
[----:B------:R-:W-:-:S02]  /*d5b0*/  ISETP.GT.AND P3, PT, R36, 0x71, P2 ;  /* 0x000000712400780c */ /* 0x000fc40001764270 */
[----:B------:R-:W-:Y:S02]  /*d5c0*/  FMNMX.FTZ R18, R53, R18, !PT ;  /* 0x0000001235127209 */ /* 0x000fe40007810000 */
[----:B------:R-:W-:Y:S01]  /*d5d0*/  FSEL R137, R55, -INF , !P4 ;  /* 0xff80000037897808 */ /* 0x000fe20006000000 */
[----:B------:R-:W-:Y:S01]  /*d5e0*/  FFMA.FTZ R55, R83, R42, -R14 ;  /* 0x0000002a53377223 */ /* 0x000fe2000001080e */
[----:B------:R-:W-:Y:S01]  /*d5f0*/  ISETP.GT.AND P4, PT, R36, 0x78, P2 ;  /* 0x000000782400780c */ /* 0x000fe20001784270 */
[----:B------:R-:W-:Y:S01]  /*d600*/  MUFU.EX2 R29, R29 ;  /* 0x0000001d001d7308 */ /* 0x000fe20000000800 */
[----:B------:R-:W-:Y:S02]  /*d610*/  ISETP.LT.OR P3, PT, R32, 0x72, P3 ;  /* 0x000000722000780c */ /* 0x000fe40001f61670 */
[----:B------:R-:W-:Y:S02]  /*d620*/  FMNMX.FTZ R18, R135, R18, !PT ;  /* 0x0000001287127209 */ /* 0x000fe40007810000 */
[----:B------:R-:W-:Y:S01]  /*d630*/  ISETP.GT.AND P2, PT, R36, 0x79, P2 ;  /* 0x000000792400780c */ /* 0x000fe20001744270 */
[----:B------:R-:W-:Y:S01]  /*d640*/  IMAD.U32 R36, RZ, RZ, UR6 ;  /* 0x00000006ff247e24 */ /* 0x000fe2000f8e00ff */
[----:B------:R-:W-:Y:S01]  /*d650*/  ISETP.LT.OR P4, PT, R32, 0x79, P4 ;  /* 0x000000792000780c */ /* 0x000fe20002781670 */
[----:B------:R-:W-:Y:S01]  /*d660*/  MUFU.EX2 R134, R134 ;  /* 0x0000008600867308 */ /* 0x000fe20000000800 */
[----:B------:R-:W-:Y:S01]  /*d670*/  FSEL R56, R56, -INF , !P3 ;  /* 0xff80000038387808 */ /* 0x000fe20005800000 */
[----:B------:R-:W-:Y:S01]  /*d680*/  UMOV UR6, UR4 ;  /* 0x0000000400067c82 */ /* 0x000fe20008000000 */
[----:B0-----:R-:W-:-:S02]  /*d690*/  FMNMX.FTZ R11, R137, R18, !PT ;  /* 0x00000012890b7209 */ /* 0x001fc40007810000 */
[----:B------:R-:W-:Y:S02]  /*d6a0*/  ISETP.LT.OR P2, PT, R32, 0x7a, P2 ;  /* 0x0000007a2000780c */ /* 0x000fe40001741670 */
[----:B------:R-:W-:Y:S01]  /*d6b0*/  FSEL R18, R57, -INF , !P4 ;  /* 0xff80000039127808 */ /* 0x000fe20006000000 */
[----:B------:R-:W-:Y:S01]  /*d6c0*/  FFMA.FTZ R57, R77, R42, -R14 ;  /* 0x0000002a4d397223 */ /* 0x000fe2000001080e */
[----:B------:R-:W-:Y:S01]  /*d6d0*/  FMNMX.FTZ R11, R56, R11, !PT ;  /* 0x0000000b380b7209 */ /* 0x000fe20007810000 */
[----:B------:R-:W-:Y:S01]  /*d6e0*/  MUFU.EX2 R31, R31 ;  /* 0x0000001f001f7308 */ /* 0x000fe20000000800 */
[----:B------:R-:W-:Y:S02]  /*d6f0*/  FSEL R58, R58, -INF , !P2 ;  /* 0xff8000003a3a7808 */ /* 0x000fe40005000000 */
[----:B------:R-:W-:Y:S02]  /*d700*/  FMNMX.FTZ R11, R18, R11, !PT ;  /* 0x0000000b120b7209 */ /* 0x000fe40007810000 */
[----:B------:R-:W-:-:S02]  /*d710*/  FSEL R63, R7, RZ, P5 ;  /* 0x000000ff073f7208 */ /* 0x000fc40002800000 */
[----:B------:R-:W-:Y:S01]  /*d720*/  FMNMX.FTZ R11, R58, R11, !PT ;  /* 0x0000000b3a0b7209 */ /* 0x000fe20007810000 */
[----:B------:R-:W-:Y:S01]  /*d730*/  MUFU.EX2 R128, R128 ;  /* 0x0000008000807308 */ /* 0x000fe20000000800 */
[----:B------:R-:W-:Y:S01]  /*d740*/  @!P1 LEA R36, R36, UR38, 0x3 ;  /* 0x0000002624249c11 */ /* 0x000fe2000f8e18ff */
[----:B------:R-:W-:Y:S02]  /*d750*/  FADD.FTZ R63, -R63, R10 ;  /* 0x0000000a3f3f7221 */ /* 0x000fe40000010100 */
[----:B------:R-:W0:Y:S02]  /*d760*/  SHFL.BFLY PT, R20, R11, 0x2, 0x1f ;  /* 0x0c401f000b147f89 */ /* 0x000e2400000e0000 */
[----:B------:R-:W-:Y:S01]  /*d770*/  FMUL.FTZ R63, R63, R42 ;  /* 0x0000002a3f3f7220 */ /* 0x000fe20000410000 */
[----:B------:R-:W-:Y:S01]  /*d780*/  @!P1 VIADD R36, R36, 0x16860 ;  /* 0x0001686024249836 */ /* 0x000fe20000000000 */
[----:B------:R-:W-:Y:S04]  /*d790*/  MUFU.EX2 R37, R37 ;  /* 0x0000002500257308 */ /* 0x000fe80000000800 */
[----:B------:R-:W-:-:S04]  /*d7a0*/  @!P1 PRMT R36, RZ, 0x654, R36 ;  /* 0x00000654ff249816 */ /* 0x000fc80000000024 */
[----:B------:R-:W1:Y:S01]  /*d7b0*/  MUFU.EX2 R63, R63 ;  /* 0x0000003f003f7308 */ /* 0x000e620000000800 */
[----:B------:R2:W-:Y:S07]  /*d7c0*/  @!P1 SYNCS.ARRIVE.TRANS64.RED.A1T0 RZ, [R36+URZ], RZ ;  /* 0x000000ff24ff99a7 */ /* 0x0005ee000810043f */
[----:B------:R-:W-:Y:S01]  /*d7d0*/  MUFU.EX2 R130, R130 ;  /* 0x0000008200827308 */ /* 0x000fe20000000800 */
[----:B0-----:R-:W-:-:S07]  /*d7e0*/  FMNMX.FTZ R20, R11, R20, !PT ;  /* 0x000000140b147209 */ /* 0x001fce0007810000 */
[----:B------:R-:W-:Y:S01]  /*d7f0*/  MUFU.EX2 R55, R55 ;  /* 0x0000003700377308 */ /* 0x000fe20000000800 */
[----:B------:R-:W0:Y:S01]  /*d800*/  SHFL.BFLY PT, R11, R20, 0x1, 0x1f ;  /* 0x0c201f00140b7f89 */ /* 0x000e2200000e0000 */
[----:B-1----:R-:W-:Y:S01]  /*d810*/  FFMA.FTZ R32, R63, R5, R148 ;  /* 0x000000053f207223 */ /* 0x002fe20000010094 */
[----:B------:R-:W-:Y:S01]  /*d820*/  F2FP.F16.F32.PACK_AB R148, R127, R148 ;  /* 0x000000947f94723e */ /* 0x000fe200000000ff */
[-C--:B------:R-:W-:Y:S01]  /*d830*/  FMUL.FTZ R88, R88, R63.reuse ;  /* 0x0000003f58587220 */ /* 0x080fe20000410000 */
[-C--:B------:R-:W-:Y:S01]  /*d840*/  FMUL.FTZ R89, R89, R63.reuse ;  /* 0x0000003f59597220 */ /* 0x080fe20000410000 */
[----:B------:R-:W-:Y:S01]  /*d850*/  FADD.FTZ R5, R127, R32 ;  /* 0x000000207f057221 */ /* 0x000fe20000010000 */
[-C--:B------:R-:W-:Y:S01]  /*d860*/  FMUL.FTZ R92, R92, R63.reuse ;  /* 0x0000003f5c5c7220 */ /* 0x080fe20000410000 */
[----:B------:R-:W-:Y:S01]  /*d870*/  MUFU.EX2 R124, R124 ;  /* 0x0000007c007c7308 */ /* 0x000fe20000000800 */
[-C--:B------:R-:W-:Y:S01]  /*d880*/  FMUL.FTZ R93, R93, R63.reuse ;  /* 0x0000003f5d5d7220 */ /* 0x080fe20000410000 */
[----:B------:R-:W-:Y:S01]  /*d890*/  FADD.FTZ R34, R150, R5 ;  /* 0x0000000596227221 */ /* 0x000fe20000010000 */
[----:B------:R-:W-:Y:S01]  /*d8a0*/  F2FP.F16.F32.PACK_AB R150, R139, R150 ;  /* 0x000000968b96723e */ /* 0x000fe200000000ff */
[-C--:B------:R-:W-:Y:S01]  /*d8b0*/  FMUL.FTZ R96, R96, R63.reuse ;  /* 0x0000003f60607220 */ /* 0x080fe20000410000 */
[-C--:B------:R-:W-:Y:S01]  /*d8c0*/  FMUL.FTZ R97, R97, R63.reuse ;  /* 0x0000003f61617220 */ /* 0x080fe20000410000 */
[-C--:B------:R-:W-:Y:S01]  /*d8d0*/  FMUL.FTZ R100, R100, R63.reuse ;  /* 0x0000003f64647220 */ /* 0x080fe20000410000 */
[-C--:B------:R-:W-:Y:S01]  /*d8e0*/  FMUL.FTZ R101, R101, R63.reuse ;  /* 0x0000003f65657220 */ /* 0x080fe20000410000 */
[----:B------:R-:W-:Y:S01]  /*d8f0*/  MUFU.EX2 R57, R57 ;  /* 0x0000003900397308 */ /* 0x000fe20000000800 */
[-C--:B------:R-:W-:Y:S01]  /*d900*/  FMUL.FTZ R104, R104, R63.reuse ;  /* 0x0000003f68687220 */ /* 0x080fe20000410000 */
[-C--:B------:R-:W-:Y:S01]  /*d910*/  FMUL.FTZ R105, R105, R63.reuse ;  /* 0x0000003f69697220 */ /* 0x080fe20000410000 */
[-C--:B------:R-:W-:Y:S01]  /*d920*/  FMUL.FTZ R108, R108, R63.reuse ;  /* 0x0000003f6c6c7220 */ /* 0x080fe20000410000 */
[-C--:B------:R-:W-:Y:S01]  /*d930*/  FMUL.FTZ R109, R109, R63.reuse ;  /* 0x0000003f6d6d7220 */ /* 0x080fe20000410000 */
[-C--:B------:R-:W-:Y:S01]  /*d940*/  FMUL.FTZ R112, R112, R63.reuse ;  /* 0x0000003f70707220 */ /* 0x080fe20000410000 */
[-C--:B------:R-:W-:Y:S01]  /*d950*/  FMUL.FTZ R113, R113, R63.reuse ;  /* 0x0000003f71717220 */ /* 0x080fe20000410000 */
[----:B------:R-:W-:Y:S01]  /*d960*/  FMUL.FTZ R116, R116, R63 ;  /* 0x0000003f74747220 */ /* 0x000fe20000410000 */
[----:B------:R-:W-:Y:S01]  /*d970*/  MUFU.EX2 R126, R126 ;  /* 0x0000007e007e7308 */ /* 0x000fe20000000800 */
[----:B0-----:R-:W-:Y:S01]  /*d980*/  FMNMX.FTZ R11, R20, R11, !PT ;  /* 0x0000000b140b7209 */ /* 0x001fe20007810000 */
[----:B------:R-:W-:-:S03]  /*d990*/  FMUL.FTZ R117, R117, R63 ;  /* 0x0000003f75757220 */ /* 0x000fc60000410000 */
[C---:B------:R-:W-:Y:S01]  /*d9a0*/  FSETP.NEU.FTZ.AND P2, PT, R11.reuse, -INF , PT ;  /* 0xff8000000b00780b */ /* 0x040fe20003f5d000 */
[C---:B------:R-:W-:Y:S02]  /*d9b0*/  FMUL.FTZ R28, R11.reuse, R42 ;  /* 0x0000002a0b1c7220 */ /* 0x040fe40000410000 */
[----:B------:R-:W-:Y:S01]  /*d9c0*/  MUFU.EX2 R59, R59 ;  /* 0x0000003b003b7308 */ /* 0x000fe20000000800 */
[----:B------:R-:W-:Y:S02]  /*d9d0*/  FSEL R5, R11, RZ, P2 ;  /* 0x000000ff0b057208 */ /* 0x000fe40001000000 */
[----:B------:R-:W-:Y:S02]  /*d9e0*/  FSEL R28, R28, RZ, P2 ;  /* 0x000000ff1c1c7208 */ /* 0x000fe40001000000 */
[C---:B------:R-:W-:Y:S01]  /*d9f0*/  ISETP.GT.AND P2, PT, R6.reuse, UR37, PT ;  /* 0x0000002506007c0c */ /* 0x040fe2000bf44270 */
[----:B------:R-:W-:Y:S01]  /*da00*/  FADD.FTZ R5, -R5, R12 ;  /* 0x0000000c05057221 */ /* 0x000fe20000010100 */
[----:B------:R-:W-:-:S02]  /*da10*/  VIADD R6, R6, 0xffffffff ;  /* 0xffffffff06067836 */ /* 0x000fc40000000000 */
[-C--:B------:R-:W-:Y:S01]  /*da20*/  FFMA.FTZ R67, R19, R42.reuse, -R28 ;  /* 0x0000002a13437223 */ /* 0x080fe2000001081c */
[----:B------:R-:W-:Y:S01]  /*da30*/  FADD.FTZ R19, R139, R34 ;  /* 0x000000228b137221 */ /* 0x000fe20000010000 */
[-CC-:B------:R-:W-:Y:S01]  /*da40*/  FFMA.FTZ R10, R141, R42.reuse, -R28.reuse ;  /* 0x0000002a8d0a7223 */ /* 0x180fe2000001081c */
[-C--:B------:R-:W-:Y:S01]  /*da50*/  FMUL.FTZ R5, R5, R42.reuse ;  /* 0x0000002a05057220 */ /* 0x080fe20000410000 */
[-CC-:B------:R-:W-:Y:S01]  /*da60*/  FFMA.FTZ R21, R21, R42.reuse, -R28.reuse ;  /* 0x0000002a15157223 */ /* 0x180fe2000001081c */
        /* <DEDUP_REMOVED lines=24> */
[----:B------:R-:W-:Y:S01]  /*dbf0*/  FADD.FTZ R34, R142, R75 ;  /* 0x0000004b8e227221 */ /* 0x000fe20000010000 */
[-CC-:B------:R-:W-:Y:S01]  /*dc00*/  FFMA.FTZ R73, R153, R42.reuse, -R28.reuse ;  /* 0x0000002a99497223 */ /* 0x180fe2000001081c */
[----:B------:R-:W-:Y:S01]  /*dc10*/  FFMA.FTZ R12, R43, R42, -R28 ;  /* 0x0000002a2b0c7223 */ /* 0x000fe2000001081c */
[----:B------:R-:W0:Y:S01]  /*dc20*/  MUFU.EX2 R14, R14 ;  /* 0x0000000e000e7308 */ /* 0x000e220000000800 */
[----:B------:R-:W-:Y:S01]  /*dc30*/  FADD.FTZ R75, R15, R34 ;  /* 0x000000220f4b7221 */ /* 0x000fe20000010000 */
[----:B-1----:R-:W-:Y:S01]  /*dc40*/  FFMA.FTZ R34, R19, R4, R10 ;  /* 0x0000000413227223 */ /* 0x002fe2000001000a */
[--C-:B------:R-:W-:Y:S01]  /*dc50*/  FFMA.FTZ R43, R147, R42, -R28.reuse ;  /* 0x0000002a932b7223 */ /* 0x100fe2000001081c */
[----:B------:R-:W-:Y:S01]  /*dc60*/  F2FP.F16.F32.PACK_AB R144, R39, R144 ;  /* 0x000000902790723e */ /* 0x000fe200000000ff */
[----:B--2---:R-:W-:Y:S01]  /*dc70*/  FADD.FTZ R36, R136, R75 ;  /* 0x0000004b88247221 */ /* 0x004fe20000010000 */
[----:B------:R-:W-:Y:S01]  /*dc80*/  FFMA.FTZ R45, R149, R42, -R28 ;  /* 0x0000002a952d7223 */ /* 0x000fe2000001081c */
[----:B------:R-:W-:Y:S01]  /*dc90*/  F2FP.F16.F32.PACK_AB R142, R15, R142 ;  /* 0x0000008e0f8e723e */ /* 0x000fe200000000ff */
[----:B------:R-:W1:Y:S01]  /*dca0*/  MUFU.EX2 R67, R67 ;  /* 0x0000004300437308 */ /* 0x000e620000000800 */
[----:B---3--:R-:W-:Y:S01]  /*dcb0*/  FADD.FTZ R75, R21, R34 ;  /* 0x00000022154b7221 */ /* 0x008fe20000010000 */
[----:B------:R-:W-:Y:S01]  /*dcc0*/  FADD.FTZ R77, R25, R36 ;  /* 0x00000024194d7221 */ /* 0x000fe20000010000 */
[-CC-:B------:R-:W-:Y:S01]  /*dcd0*/  FFMA.FTZ R34, R155, R42.reuse, -R28.reuse ;  /* 0x0000002a9b227223 */ /* 0x180fe2000001081c */
[-CC-:B------:R-:W-:Y:S01]  /*dce0*/  FFMA.FTZ R125, R51, R42.reuse, -R28.reuse ;  /* 0x0000002a337d7223 */ /* 0x180fe2000001081c */
[-CC-:B------:R-:W-:Y:S01]  /*dcf0*/  FFMA.FTZ R133, R133, R42.reuse, -R28.reuse ;  /* 0x0000002a85857223 */ /* 0x180fe2000001081c */
[----:B------:R-:W-:Y:S01]  /*dd00*/  FADD.FTZ R38, R138, R77 ;  /* 0x0000004d8a267221 */ /* 0x000fe20000010000 */
[----:B------:R-:W-:Y:S01]  /*dd10*/  FFMA.FTZ R53, R53, R42, -R28 ;  /* 0x0000002a35357223 */ /* 0x000fe2000001081c */
[----:B------:R-:W2:Y:S01]  /*dd20*/  MUFU.EX2 R20, R20 ;  /* 0x0000001400147308 */ /* 0x000ea20000000800 */
[----:B0-----:R-:W-:Y:S01]  /*dd30*/  FADD.FTZ R36, R14, R75 ;  /* 0x0000004b0e247221 */ /* 0x001fe20000010000 */
[----:B------:R-:W-:Y:S01]  /*dd40*/  FADD.FTZ R49, R27, R38 ;  /* 0x000000261b317221 */ /* 0x000fe20000010000 */
[----:B------:R-:W-:Y:S01]  /*dd50*/  F2FP.F16.F32.PACK_AB R136, R25, R136 ;  /* 0x000000881988723e */ /* 0x000fe200000000ff */
[-CC-:B------:R-:W-:Y:S01]  /*dd60*/  FFMA.FTZ R135, R135, R42.reuse, -R28.reuse ;  /* 0x0000002a87877223 */ /* 0x180fe2000001081c */
[-CC-:B------:R-:W-:Y:S01]  /*dd70*/  FFMA.FTZ R137, R137, R42.reuse, -R28.reuse ;  /* 0x0000002a89897223 */ /* 0x180fe2000001081c */
[----:B------:R-:W-:Y:S01]  /*dd80*/  FADD.FTZ R40, R132, R49 ;  /* 0x0000003184287221 */ /* 0x000fe20000010000 */
[-C--:B------:R-:W-:Y:S01]  /*dd90*/  FFMA.FTZ R56, R56, R42.reuse, -R28 ;  /* 0x0000002a38387223 */ /* 0x080fe2000001081c */
[----:B------:R-:W0:Y:S01]  /*dda0*/  MUFU.EX2 R23, R23 ;  /* 0x0000001700177308 */ /* 0x000e220000000800 */
[----:B-1----:R-:W-:Y:S01]  /*ddb0*/  FADD.FTZ R47, R67, R36 ;  /* 0x00000024432f7221 */ /* 0x002fe20000010000 */
[-CC-:B------:R-:W-:Y:S01]  /*ddc0*/  FFMA.FTZ R36, R157, R42.reuse, -R28.reuse ;  /* 0x0000002a9d247223 */ /* 0x180fe2000001081c */
[-CC-:B------:R-:W-:Y:S01]  /*ddd0*/  FFMA.FTZ R18, R18, R42.reuse, -R28.reuse ;  /* 0x0000002a12127223 */ /* 0x180fe2000001081c */
[----:B------:R-:W-:Y:S01]  /*dde0*/  FFMA.FTZ R28, R58, R42, -R28 ;  /* 0x0000002a3a1c7223 */ /* 0x000fe2000001081c */
[----:B------:R-:W-:Y:S01]  /*ddf0*/  F2FP.F16.F32.PACK_AB R149, R21, R10 ;  /* 0x0000000a1595723e */ /* 0x000fe200000000ff */
[-C--:B------:R-:W-:Y:S01]  /*de00*/  FMUL.FTZ R90, R90, R19.reuse ;  /* 0x000000135a5a7220 */ /* 0x080fe20000410000 */
[----:B------:R-:W-:Y:S01]  /*de10*/  F2FP.F16.F32.PACK_AB R146, R41, R146 ;  /* 0x000000922992723e */ /* 0x000fe200000000ff */
[----:B------:R-:W-:Y:S01]  /*de20*/  MUFU.EX2 R22, R22 ;  /* 0x0000001600167308 */ /* 0x000fe20000000800 */
[----:B--2---:R-:W-:Y:S01]  /*de30*/  FADD.FTZ R38, R20, R47 ;  /* 0x0000002f14267221 */ /* 0x004fe20000010000 */
[----:B------:R-:W-:Y:S01]  /*de40*/  FADD.FTZ R47, R29, R40 ;  /* 0x000000281d2f7221 */ /* 0x000fe20000010000 */
[----:B------:R-:W-:Y:S01]  /*de50*/  F2FP.F16.F32.PACK_AB R140, R33, R140 ;  /* 0x0000008c218c723e */ /* 0x000fe200000000ff */
[-C--:B------:R-:W-:Y:S01]  /*de60*/  FMUL.FTZ R91, R91, R19.reuse ;  /* 0x000000135b5b7220 */ /* 0x080fe20000410000 */
[----:B------:R-:W-:Y:S01]  /*de70*/  F2FP.F16.F32.PACK_AB R138, R27, R138 ;  /* 0x0000008a1b8a723e */ /* 0x000fe200000000ff */
[----:B------:R-:W-:Y:S01]  /*de80*/  FADD.FTZ R40, R134, R47 ;  /* 0x0000002f86287221 */ /* 0x000fe20000010000 */
[----:B------:R-:W-:Y:S01]  /*de90*/  F2FP.F16.F32.PACK_AB R132, R29, R132 ;  /* 0x000000841d84723e */ /* 0x000fe200000000ff */
[----:B------:R-:W1:Y:S01]  /*dea0*/  MUFU.EX2 R69, R69 ;  /* 0x0000004500457308 */ /* 0x000e620000000800 */
[C---:B------:R-:W-:Y:S01]  /*deb0*/  F2FP.F16.F32.PACK_AB R134, R31.reuse, R134 ;  /* 0x000000861f86723e */ /* 0x040fe200000000ff */
[----:B------:R-:W-:Y:S01]  /*dec0*/  FADD.FTZ R47, R31, R40 ;  /* 0x000000281f2f7221 */ /* 0x000fe20000010000 */
[----:B------:R-:W-:Y:S01]  /*ded0*/  F2FP.F16.F32.PACK_AB R151, R67, R14 ;  /* 0x0000000e4397723e */ /* 0x000fe200000000ff */
[-C--:B------:R-:W-:Y:S01]  /*dee0*/  FMUL.FTZ R94, R94, R19.reuse ;  /* 0x000000135e5e7220 */ /* 0x080fe20000410000 */
[----:B0-----:R-:W-:Y:S01]  /*def0*/  F2FP.F16.F32.PACK_AB R145, R23, R20 ;  /* 0x000000141791723e */ /* 0x001fe200000000ff */
        /* <DEDUP_REMOVED lines=9> */
[-C--:B------:R-:W-:Y:S01]  /*df90*/  FMUL.FTZ R111, R111, R19.reuse ;  /* 0x000000136f6f7220 */ /* 0x080fe20000410000 */
[----:B------:R-:W2:Y:S01]  /*dfa0*/  MUFU.EX2 R24, R24 ;  /* 0x0000001800187308 */ /* 0x000ea20000000800 */
[----:B-1----:R-:W-:Y:S01]  /*dfb0*/  F2FP.F16.F32.PACK_AB R147, R69, R22 ;  /* 0x000000164593723e */ /* 0x002fe200000000ff */
[-C--:B------:R-:W-:Y:S01]  /*dfc0*/  FMUL.FTZ R114, R114, R19.reuse ;  /* 0x0000001372727220 */ /* 0x080fe20000410000 */
[-C--:B------:R-:W-:Y:S01]  /*dfd0*/  FMUL.FTZ R115, R115, R19.reuse ;  /* 0x0000001373737220 */ /* 0x080fe20000410000 */
[-C--:B------:R-:W-:Y:S01]  /*dfe0*/  FMUL.FTZ R118, R118, R19.reuse ;  /* 0x0000001376767220 */ /* 0x080fe20000410000 */
[----:B------:R-:W-:Y:S01]  /*dff0*/  FMUL.FTZ R119, R119, R19 ;  /* 0x0000001377777220 */ /* 0x000fe20000410000 */
[----:B------:R-:W-:-:S02]  /*e000*/  IMAD.MOV.U32 R10, RZ, RZ, R7 ;  /* 0x000000ffff0a7224 */ /* 0x000fc400078e0007 */
[----:B------:R1:W-:Y:S08]  /*e010*/  MUFU.EX2 R4, R5 ;  /* 0x0000000500047308 */ /* 0x0003f00000000800 */
[----:B------:R-:W3:Y:S01]  /*e020*/  MUFU.EX2 R26, R26 ;  /* 0x0000001a001a7308 */ /* 0x000ee20000000800 */
[----:B-1----:R-:W-:-:S04]  /*e030*/  FADD.FTZ R5, R23, R38 ;  /* 0x0000002617057221 */ /* 0x002fc80000010000 */
[----:B------:R-:W-:-:S03]  /*e040*/  FADD.FTZ R38, R22, R5 ;  /* 0x0000000516267221 */ /* 0x000fc60000010000 */
[----:B------:R-:W1:Y:S01]  /*e050*/  MUFU.EX2 R35, R35 ;  /* 0x0000002300237308 */ /* 0x000e620000000800 */
[----:B------:R-:W-:-:S04]  /*e060*/  FADD.FTZ R38, R69, R38 ;  /* 0x0000002645267221 */ /* 0x000fc80000010000 */
[----:B0-----:R-:W-:Y:S01]  /*e070*/  FADD.FTZ R5, R141, R38 ;  /* 0x000000268d057221 */ /* 0x001fe20000010000 */
[----:B------:R-:W-:Y:S01]  /*e080*/  FADD.FTZ R38, R128, R47 ;  /* 0x0000002f80267221 */ /* 0x000fe20000010000 */
[C---:B------:R-:W-:Y:S01]  /*e090*/  F2FP.F16.F32.PACK_AB R128, R37.reuse, R128 ;  /* 0x000000802580723e */ /* 0x040fe200000000ff */
[----:B------:R-:W0:Y:S01]  /*e0a0*/  MUFU.EX2 R30, R30 ;  /* 0x0000001e001e7308 */ /* 0x000e220000000800 */
[C---:B--2---:R-:W-:Y:S01]  /*e0b0*/  FADD.FTZ R5, R24.reuse, R5 ;  /* 0x0000000518057221 */ /* 0x044fe20000010000 */
[----:B------:R-:W-:Y:S01]  /*e0c0*/  FADD.FTZ R47, R37, R38 ;  /* 0x00000026252f7221 */ /* 0x000fe20000010000 */
[----:B------:R-:W-:Y:S02]  /*e0d0*/  F2FP.F16.F32.PACK_AB R141, R24, R141 ;  /* 0x0000008d188d723e */ /* 0x000fe400000000ff */
[----:B---3--:R-:W-:Y:S01]  /*e0e0*/  FADD.FTZ R38, R26, R5 ;  /* 0x000000051a267221 */ /* 0x008fe20000010000 */
[----:B------:R-:W-:Y:S01]  /*e0f0*/  FADD.FTZ R40, R130, R47 ;  /* 0x0000002f82287221 */ /* 0x000fe20000010000 */
[----:B------:R-:W-:Y:S01]  /*e100*/  F2FP.F16.F32.PACK_AB R130, R55, R130 ;  /* 0x000000823782723e */ /* 0x000fe200000000ff */
[----:B------:R-:W2:Y:S01]  /*e110*/  MUFU.EX2 R71, R71 ;  /* 0x0000004700477308 */ /* 0x000ea20000000800 */
[----:B-1----:R-:W-:Y:S01]  /*e120*/  FADD.FTZ R5, R35, R38 ;  /* 0x0000002623057221 */ /* 0x002fe20000010000 */
[----:B------:R-:W-:Y:S01]  /*e130*/  FADD.FTZ R39, R55, R40 ;  /* 0x0000002837277221 */ /* 0x000fe20000010000 */
[----:B------:R-:W-:-:S03]  /*e140*/  F2FP.F16.F32.PACK_AB R143, R35, R26 ;  /* 0x0000001a238f723e */ /* 0x000fc600000000ff */
[----:B------:R-:W-:Y:S01]  /*e150*/  FADD.FTZ R40, R124, R39 ;  /* 0x000000277c287221 */ /* 0x000fe20000010000 */
[C---:B------:R-:W-:Y:S01]  /*e160*/  F2FP.F16.F32.PACK_AB R124, R57.reuse, R124 ;  /* 0x0000007c397c723e */ /* 0x040fe200000000ff */
[----:B------:R-:W1:Y:S01]  /*e170*/  MUFU.EX2 R32, R32 ;  /* 0x0000002000207308 */ /* 0x000e620000000800 */
[----:B0-----:R-:W-:Y:S01]  /*e180*/  FADD.FTZ R38, R30, R5 ;  /* 0x000000051e267221 */ /* 0x001fe20000010000 */
[----:B------:R-:W-:-:S04]  /*e190*/  FADD.FTZ R15, R57, R40 ;  /* 0x00000028390f7221 */ /* 0x000fc80000010000 */
[----:B------:R-:W-:Y:S01]  /*e1a0*/  FADD.FTZ R40, R126, R15 ;  /* 0x0000000f7e287221 */ /* 0x000fe20000010000 */
[----:B------:R-:W-:Y:S01]  /*e1b0*/  F2FP.F16.F32.PACK_AB R126, R59, R126 ;  /* 0x0000007e3b7e723e */ /* 0x000fe200000000ff */
[----:B------:R-:W0:Y:S01]  /*e1c0*/  MUFU.EX2 R73, R73 ;  /* 0x0000004900497308 */ /* 0x000e220000000800 */
[----:B--2---:R-:W-:Y:S01]  /*e1d0*/  FADD.FTZ R5, R71, R38 ;  /* 0x0000002647057221 */ /* 0x004fe20000010000 */
[----:B------:R-:W-:-:S06]  /*e1e0*/  FADD.FTZ R15, R59, R40 ;  /* 0x000000283b0f7221 */ /* 0x000fcc0000010000 */
[----:B------:R-:W2:Y:S01]  /*e1f0*/  MUFU.EX2 R12, R12 ;  /* 0x0000000c000c7308 */ /* 0x000ea20000000800 */
[----:B-1----:R-:W-:-:S07]  /*e200*/  FADD.FTZ R38, R32, R5 ;  /* 0x0000000520267221 */ /* 0x002fce0000010000 */
[----:B------:R-:W1:Y:S01]  /*e210*/  MUFU.EX2 R43, R43 ;  /* 0x0000002b002b7308 */ /* 0x000e620000000800 */
[C---:B0-----:R-:W-:Y:S01]  /*e220*/  FADD.FTZ R5, R73.reuse, R38 ;  /* 0x0000002649057221 */ /* 0x041fe20000010000 */
[----:B------:R-:W-:-:S06]  /*e230*/  F2FP.F16.F32.PACK_AB R139, R73, R32 ;  /* 0x00000020498b723e */ /* 0x000fcc00000000ff */
[----:B------:R-:W0:Y:S01]  /*e240*/  MUFU.EX2 R120, R120 ;  /* 0x0000007800787308 */ /* 0x000e220000000800 */
[----:B--2---:R-:W-:-:S07]  /*e250*/  FADD.FTZ R38, R12, R5 ;  /* 0x000000050c267221 */ /* 0x004fce0000010000 */
[----:B------:R-:W2:Y:S01]  /*e260*/  MUFU.EX2 R61, R61 ;  /* 0x0000003d003d7308 */ /* 0x000ea20000000800 */
[----:B-1----:R-:W-:-:S04]  /*e270*/  FADD.FTZ R5, R43, R38 ;  /* 0x000000262b057221 */ /* 0x002fc80000010000 */
[----:B------:R-:W-:-:S03]  /*e280*/  FADD.FTZ R38, R4, R5 ;  /* 0x0000000504267221 */ /* 0x000fc60000010000 */
[----:B------:R-:W1:Y:S01]  /*e290*/  MUFU.EX2 R45, R45 ;  /* 0x0000002d002d7308 */ /* 0x000e620000000800 */
[----:B0-----:R-:W-:-:S07]  /*e2a0*/  FADD.FTZ R40, R120, R15 ;  /* 0x0000000f78287221 */ /* 0x001fce0000010000 */
[----:B------:R-:W0:Y:S01]  /*e2b0*/  MUFU.EX2 R122, R122 ;  /* 0x0000007a007a7308 */ /* 0x000e220000000800 */
[C---:B--2---:R-:W-:Y:S01]  /*e2c0*/  FADD.FTZ R15, R61.reuse, R40 ;  /* 0x000000283d0f7221 */ /* 0x044fe20000010000 */
[----:B------:R-:W-:-:S06]  /*e2d0*/  F2FP.F16.F32.PACK_AB R120, R61, R120 ;  /* 0x000000783d78723e */ /* 0x000fcc00000000ff */
[----:B------:R-:W2:Y:S01]  /*e2e0*/  MUFU.EX2 R129, R129 ;  /* 0x0000008100817308 */ /* 0x000ea20000000800 */
[----:B-1----:R-:W-:-:S07]  /*e2f0*/  FADD.FTZ R38, R45, R38 ;  /* 0x000000262d267221 */ /* 0x002fce0000010000 */
[----:B------:R-:W1:Y:S01]  /*e300*/  MUFU.EX2 R34, R34 ;  /* 0x0000002200227308 */ /* 0x000e620000000800 */
[----:B0-----:R-:W-:-:S07]  /*e310*/  FADD.FTZ R40, R122, R15 ;  /* 0x0000000f7a287221 */ /* 0x001fce0000010000 */
[----:B------:R-:W0:Y:S01]  /*e320*/  MUFU.EX2 R131, R131 ;  /* 0x0000008300837308 */ /* 0x000e220000000800 */
[----:B--2---:R-:W-:-:S07]  /*e330*/  FADD.FTZ R15, R129, R38 ;  /* 0x00000026810f7221 */ /* 0x004fce0000010000 */
[----:B------:R-:W2:Y:S01]  /*e340*/  MUFU.EX2 R36, R36 ;  /* 0x0000002400247308 */ /* 0x000ea20000000800 */
[C---:B-1----:R-:W-:Y:S01]  /*e350*/  FADD.FTZ R38, R34.reuse, R15 ;  /* 0x0000000f22267221 */ /* 0x042fe20000010000 */
[----:B------:R-:W-:-:S06]  /*e360*/  F2FP.F16.F32.PACK_AB R129, R34, R129 ;  /* 0x000000812281723e */ /* 0x000fcc00000000ff */
[----:B------:R-:W1:Y:S01]  /*e370*/  MUFU.EX2 R125, R125 ;  /* 0x0000007d007d7308 */ /* 0x000e620000000800 */
[----:B0-----:R-:W-:-:S07]  /*e380*/  FADD.FTZ R15, R131, R38 ;  /* 0x00000026830f7221 */ /* 0x001fce0000010000 */
[----:B------:R0:W3:Y:S01]  /*e390*/  MUFU.EX2 R25, R133 ;  /* 0x0000008500197308 */ /* 0x0000e20000000800 */
[C---:B--2---:R-:W-:Y:S01]  /*e3a0*/  FADD.FTZ R38, R36.reuse, R15 ;  /* 0x0000000f24267221 */ /* 0x044fe20000010000 */
[----:B------:R-:W-:-:S06]  /*e3b0*/  F2FP.F16.F32.PACK_AB R131, R36, R131 ;  /* 0x000000832483723e */ /* 0x000fcc00000000ff */
[----:B------:R-:W2:Y:S01]  /*e3c0*/  MUFU.EX2 R53, R53 ;  /* 0x0000003500357308 */ /* 0x000ea20000000800 */
[----:B-1----:R-:W-:Y:S01]  /*e3d0*/  FADD.FTZ R38, R125, R38 ;  /* 0x000000267d267221 */ /* 0x002fe20000010000 */
[----:B0-----:R-:W-:Y:S01]  /*e3e0*/  F2FP.F16.F32.PACK_AB R133, R43, R12 ;  /* 0x0000000c2b85723e */ /* 0x001fe200000000ff */
[----:B------:R-:W-:-:S05]  /*e3f0*/  IMAD.MOV.U32 R12, RZ, RZ, R11 ;  /* 0x000000ffff0c7224 */ /* 0x000fca00078e000b */
        /* <DEDUP_REMOVED lines=22> */
.L_x_871:
[----:B------:R-:W-:Y:S06]  /*e560*/  BAR.ARV 0x8, 0x200 ;  /* 0x0208000000007b1d */ /* 0x000fec0000002000 */
[----:B------:R-:W-:Y:S05]  /*e570*/  @!P0 BRA `(.L_x_889) ;  /* 0x0000000000048947 */ /* 0x000fea0003800000 */
[----:B------:R-:W-:Y:S01]  /*e580*/  BPT.TRAP 0x1 ;  /* 0x000000040000795c */ /* 0x000fe20000300000 */
.L_x_889:
[----:B------:R-:W-:Y:S01]  /*e590*/  ULEA UR7, UR4, UR38, 0x3 ;  /* 0x0000002604077291 */ /* 0x000fe2000f8e183f */
[----:B------:R-:W-:-:S05]  /*e5a0*/  IMAD.U32 R0, RZ, RZ, UR5 ;  /* 0x00000005ff007e24 */ /* 0x000fca000f8e00ff */
[----:B------:R-:W-:-:S04]  /*e5b0*/  SHF.L.U32 R0, R0, 0x1f, RZ ;  /* 0x0000001f00007819 */ /* 0x000fc800000006ff */
[----:B------:R0:W1:Y:S01]  /*e5c0*/  SYNCS.PHASECHK.TRANS64.TRYWAIT P2, [UR7+0x16850], R0 ;  /* 0x01685000ff0075a7 */ /* 0x0000620008040147 */
[----:B------:R-:W-:Y:S05]  /*e5d0*/  @!P0 BRA `(.L_x_890) ;  /* 0x0000000000048947 */ /* 0x000fea0003800000 */
[----:B------:R-:W-:Y:S01]  /*e5e0*/  BPT.TRAP 0x1 ;  /* 0x000000040000795c */ /* 0x000fe20000300000 */
.L_x_890:
[----:B-1----:R-:W-:Y:S05]  /*e5f0*/  @P2 BRA `(.L_x_891) ;  /* 0x0000000000082947 */ /* 0x002fea0003800000 */
[----:B------:R-:W1:Y:S02]  /*e600*/  SYNCS.PHASECHK.TRANS64.TRYWAIT P0, [UR7+0x16850], R0 ;  /* 0x01685000ff0075a7 */ /* 0x000e640008000147 */
[----:B-1----:R-:W-:Y:S05]  /*e610*/  @!P0 BRA `(.L_x_892) ;  /* 0x00000054007c8947 */ /* 0x002fea0003800000 */
.L_x_891:
[----:B------:R-:W-:Y:S01]  /*e620*/  UIADD3 UR38, UR38, 0x400, URZ ;  /* 0x0000040026267890 */ /* 0x000fe2000fffe03f */
[----:B------:R-:W-:Y:S01]  /*e630*/  WARPGROUP.ARRIVE ;  /* 0x00000000000079c5 */ /* 0x000fe20000000000 */
[----:B------:R-:W-:Y:S01]  /*e640*/  UMOV UR11, 0x40000040 ;  /* 0x40000040000b7882 */ /* 0x000fe20000000000 */
[----:B01----:R-:W0:Y:S01]  /*e650*/  SHFL.BFLY PT, R0, R5, 0x2, 0x1f ;  /* 0x0c401f0005007f89 */ /* 0x003e2200000e0000 */
[----:B------:R-:W-:Y:S01]  /*e660*/  USHF.R.U32.HI UR38, URZ, 0x4, UR38 ;  /* 0x000000043f267899 */ /* 0x000fe20008011626 */
[----:B------:R-:W-:Y:S02]  /*e670*/  IMAD.U32 R12, RZ, RZ, UR7 ;  /* 0x00000007ff0c7e24 */ /* 0x000fe4000f8e00ff */
[----:B------:R-:W1:Y:S01]  /*e680*/  SHFL.BFLY PT, R3, R4, 0x2, 0x1f ;  /* 0x0c401f0004037f89 */ /* 0x000e6200000e0000 */
[----:B------:R-:W-:Y:S01]  /*e690*/  ULOP3.LUT UR38, UR38, 0x3fff, URZ, 0xc0, !UPT ;  /* 0x00003fff26267892 */ /* 0x000fe2000f8ec03f */
[----:B------:R-:W-:Y:S02]  /*e6a0*/  @!P1 VIADD R12, R12, 0x16860 ;  /* 0x000168600c0c9836 */ /* 0x000fe40000000000 */
[----:B------:R-:W-:Y:S01]  /*e6b0*/  IMAD.MOV.U32 R8, RZ, RZ, RZ ;  /* 0x000000ffff087224 */ /* 0x000fe200078e00ff */
[----:B------:R-:W-:-:S02]  /*e6c0*/  ULEA UR4, UR4, UR38, 0xa ;  /* 0x0000002604047291 */ /* 0x000fc4000f8e503f */
[----:B------:R-:W-:Y:S02]  /*e6d0*/  @!P1 PRMT R12, RZ, 0x654, R12 ;  /* 0x00000654ff0c9816 */ /* 0x000fe4000000000c */
[----:B------:R-:W-:-:S03]  /*e6e0*/  UIADD3 UR6, UR4, 0x80, URZ ;  /* 0x0000008004067890 */ /* 0x000fc6000fffe03f */
[----:B------:R-:W-:Y:S02]  /*e6f0*/  UMOV UR10, UR4 ;  /* 0x00000004000a7c82 */ /* 0x000fe40008000000 */
[----:B------:R-:W-:Y:S01]  /*e700*/  HGMMA.64x64x16.F32 R88, R148, gdesc[UR8].tnspB, R88, gsb0 ;  /* 0x40e0000894587df0 */ /* 0x000fe20008000858 */
[----:B------:R-:W-:Y:S01]  /*e710*/  UMOV UR11, 0x40000040 ;  /* 0x40000040000b7882 */ /* 0x000fe20000000000 */
[----:B------:R-:W-:Y:S01]  /*e720*/  UMOV UR10, UR6 ;  /* 0x00000006000a7c82 */ /* 0x000fe20008000000 */
[----:B------:R-:W-:Y:S01]  /*e730*/  UIADD3 UR6, UR4, 0x100, URZ ;  /* 0x0000010004067890 */ /* 0x000fe2000fffe03f */
[----:B0-----:R-:W-:Y:S01]  /*e740*/  FADD.FTZ R0, R0, R5 ;  /* 0x0000000500007221 */ /* 0x001fe20000010000 */
[----:B-1----:R-:W-:Y:S01]  /*e750*/  FADD.FTZ R6, R3, R4 ;  /* 0x0000000403067221 */ /* 0x002fe20000010000 */
[----:B------:R-:W-:-:S03]  /*e760*/  IMAD.MOV.U32 R4, RZ, RZ, RZ ;  /* 0x000000ffff047224 */ /* 0x000fc600078e00ff */
[----:B------:R-:W0:Y:S04]  /*e770*/  SHFL.BFLY PT, R3, R0, 0x1, 0x1f ;  /* 0x0c201f0000037f89 */ /* 0x000e2800000e0000 */
[----:B------:R-:W1:Y:S01]  /*e780*/  SHFL.BFLY PT, R9, R6, 0x1, 0x1f ;  /* 0x0c201f0006097f89 */ /* 0x000e6200000e0000 */
[----:B0-----:R-:W-:Y:S01]  /*e790*/  FADD.FTZ R13, R0, R3 ;  /* 0x00000003000d7221 */ /* 0x001fe20000010000 */
[----:B------:R-:W-:Y:S02]  /*e7a0*/  IMAD.MOV.U32 R3, RZ, RZ, -0x800000 ;  /* 0xff800000ff037424 */ /* 0x000fe400078e00ff */
[----:B------:R-:W-:Y:S02]  /*e7b0*/  IMAD.MOV.U32 R0, RZ, RZ, -0x800000 ;  /* 0xff800000ff007424 */ /* 0x000fe400078e00ff */
[----:B-1----:R-:W-:Y:S01]  /*e7c0*/  FADD.FTZ R14, R6, R9 ;  /* 0x00000009060e7221 */ /* 0x002fe20000010000 */
[----:B------:R-:W-:-:S04]  /*e7d0*/  FSETP.NE.FTZ.AND P0, PT, R13, RZ, PT ;  /* 0x000000ff0d00720b */ /* 0x000fc80003f15000 */
[----:B------:R-:W-:-:S09]  /*e7e0*/  FSETP.NE.FTZ.AND P2, PT, R14, RZ, PT ;  /* 0x000000ff0e00720b */ /* 0x000fd20003f55000 */
[----:B------:R-:W0:Y:S01]  /*e7f0*/  @P0 MUFU.LG2 R5, R13 ;  /* 0x0000000d00050308 */ /* 0x000e220000000c00 */
[----:B------:R-:W-:-:S03]  /*e800*/  @P0 FMUL.FTZ R6, R42, 0.69314718246459960938 ;  /* 0x3f3172182a060820 */ /* 0x000fc60000410000 */
[----:B------:R-:W-:-:S04]  /*e810*/  @P2 FMUL.FTZ R15, R42, 0.69314718246459960938 ;  /* 0x3f3172182a0f2820 */ /* 0x000fc80000410000 */
[----:B------:R-:W1:Y:S08]  /*e820*/  @P2 MUFU.LG2 R9, R14 ;  /* 0x0000000e00092308 */ /* 0x000e700000000c00 */
[----:B------:R-:W2:Y:S01]  /*e830*/  @P0 MUFU.RCP R4, R13 ;  /* 0x0000000d00040308 */ /* 0x000ea20000001000 */
[----:B0-----:R-:W-:-:S04]  /*e840*/  @P0 FMUL.FTZ R5, R5, 0.69314718246459960938 ;  /* 0x3f31721805050820 */ /* 0x001fc80000410000 */
[----:B------:R-:W-:Y:S01]  /*e850*/  @P0 FFMA.FTZ R3, R6, R7, R5 ;  /* 0x0000000706030223 */ /* 0x000fe20000010005 */
[----:B------:R-:W-:Y:S01]  /*e860*/  PLOP3.LUT P0, PT, PT, PT, PT, 0x8, 0x0 ;  /* 0x000000000000781c */ /* 0x000fe20003f0e170 */
[----:B------:R-:W-:Y:S02]  /*e870*/  WARPGROUP.DEPBAR.LE gsb0, 0x0 ;  /* 0x00008000000079c5 */ /* 0x000fe40000010000 */
[----:B------:R-:W-:Y:S01]  /*e880*/  WARPGROUP.ARRIVE ;  /* 0x00000000000079c5 */ /* 0x000fe20000000000 */
[----:B------:R-:W0:Y:S01]  /*e890*/  @P2 MUFU.RCP R8, R14 ;  /* 0x0000000e00082308 */ /* 0x000e220000001000 */
[----:B-1----:R-:W-:-:S04]  /*e8a0*/  @P2 FMUL.FTZ R10, R9, 0.69314718246459960938 ;  /* 0x3f317218090a2820 */ /* 0x002fc80000410000 */
[----:B------:R-:W-:Y:S01]  /*e8b0*/  HGMMA.64x64x16.F32 R88, R144, gdesc[UR8].tnspB, R88, gsb0 ;  /* 0x40e0000890587df0 */ /* 0x000fe20008000858 */
[----:B------:R-:W-:Y:S01]  /*e8c0*/  UMOV UR10, UR6 ;  /* 0x00000006000a7c82 */ /* 0x000fe20008000000 */
[----:B------:R-:W-:Y:S01]  /*e8d0*/  UMOV UR11, 0x40000040 ;  /* 0x40000040000b7882 */ /* 0x000fe20000000000 */
[----:B------:R-:W-:Y:S01]  /*e8e0*/  UIADD3 UR6, UR4, 0x180, URZ ;  /* 0x0000018004067890 */ /* 0x000fe2000fffe03f */
[----:B------:R-:W-:Y:S01]  /*e8f0*/  @P2 FFMA.FTZ R0, R15, R11, R10 ;  /* 0x0000000b0f002223 */ /* 0x000fe2000001000a */
[----:B------:R-:W-:Y:S02]  /*e900*/  WARPGROUP.DEPBAR.LE gsb0, 0x0 ;  /* 0x00008000000079c5 */ /* 0x000fe40000010000 */
[----:B------:R-:W-:-:S06]  /*e910*/  WARPGROUP.ARRIVE ;  /* 0x00000000000079c5 */ /* 0x000fcc0000000000 */
[----:B------:R-:W-:Y:S01]  /*e920*/  HGMMA.64x64x16.F32 R88, R140, gdesc[UR8].tnspB, R88, gsb0 ;  /* 0x40e000088c587df0 */ /* 0x000fe20008000858 */
[----:B------:R-:W-:Y:S01]  /*e930*/  UMOV UR10, UR6 ;  /* 0x00000006000a7c82 */ /* 0x000fe20008000000 */
[----:B------:R-:W-:Y:S01]  /*e940*/  UMOV UR11, 0x40000040 ;  /* 0x40000040000b7882 */ /* 0x000fe20000000000 */
[----:B------:R-:W-:Y:S01]  /*e950*/  UIADD3 UR6, UR4, 0x200, URZ ;  /* 0x0000020004067890 */ /* 0x000fe2000fffe03f */
        /* <DEDUP_REMOVED lines=11> */
[----:B------:R-:W-:Y:S02]  /*ea10*/  UIADD3 UR6, UR4, 0x300, URZ ;  /* 0x0000030004067890 */ /* 0x000fe4000fffe03f */
[----:B------:R-:W-:Y:S01]  /*ea20*/  UIADD3 UR4, UR4, 0x380, URZ ;  /* 0x0000038004047890 */ /* 0x000fe2000fffe03f */
[----:B------:R-:W-:Y:S02]  /*ea30*/  WARPGROUP.DEPBAR.LE gsb0, 0x0 ;  /* 0x00008000000079c5 */ /* 0x000fe40000010000 */
[----:B------:R-:W-:-:S06]  /*ea40*/  WARPGROUP.ARRIVE ;  /* 0x00000000000079c5 */ /* 0x000fcc0000000000 */
[----:B------:R-:W-:Y:S01]  /*ea50*/  HGMMA.64x64x16.F32 R88, R128, gdesc[UR8].tnspB, R88, gsb0 ;  /* 0x40e0000880587df0 */ /* 0x000fe20008000858 */
[----:B------:R-:W-:Y:S01]  /*ea60*/  UMOV UR10, UR6 ;  /* 0x00000006000a7c82 */ /* 0x000fe20008000000 */
[----:B------:R-:W-:Y:S01]  /*ea70*/  UMOV UR11, 0x40000040 ;  /* 0x40000040000b7882 */ /* 0x000fe20000000000 */
[----:B------:R-:W-:Y:S02]  /*ea80*/  WARPGROUP.DEPBAR.LE gsb0, 0x0 ;  /* 0x00008000000079c5 */ /* 0x000fe40000010000 */
[----:B------:R-:W-:-:S06]  /*ea90*/  WARPGROUP.ARRIVE ;  /* 0x00000000000079c5 */ /* 0x000fcc0000000000 */
[----:B------:R-:W-:Y:S01]  /*eaa0*/  HGMMA.64x64x16.F32 R88, R124, gdesc[UR8].tnspB, R88, gsb0 ;  /* 0x40e000087c587df0 */ /* 0x000fe20008000858 */
[----:B------:R-:W-:Y:S01]  /*eab0*/  UMOV UR10, UR4 ;  /* 0x00000004000a7c82 */ /* 0x000fe20008000000 */
[----:B------:R-:W-:Y:S01]  /*eac0*/  UMOV UR11, 0x40000040 ;  /* 0x40000040000b7882 */ /* 0x000fe20000000000 */
[----:B------:R-:W-:Y:S02]  /*ead0*/  WARPGROUP.DEPBAR.LE gsb0, 0x0 ;  /* 0x00008000000079c5 */ /* 0x000fe40000010000 */
[----:B------:R-:W-:-:S06]  /*eae0*/  WARPGROUP.ARRIVE ;  /* 0x00000000000079c5 */ /* 0x000fcc0000000000 */
[----:B------:R-:W-:Y:S03]  /*eaf0*/  HGMMA.64x64x16.F32 R88, R120, gdesc[UR8].tnspB, R88, gsb0 ;  /* 0x40e0000878587df0 */ /* 0x000fe60008000858 */
[----:B------:R-:W-:Y:S02]  /*eb00*/  WARPGROUP.DEPBAR.LE gsb0, 0x0 ;  /* 0x00008000000079c5 */ /* 0x000fe40000010000 */
[----:B------:R1:W-:Y:S01]  /*eb10*/  @!P1 SYNCS.ARRIVE.TRANS64.RED.A1T0 RZ, [R12+URZ], RZ ;  /* 0x000000ff0cff99a7 */ /* 0x0003e2000810043f */
[-C--:B--2---:R-:W-:Y:S01]  /*eb20*/  FMUL.FTZ R88, R88, R4.reuse ;  /* 0x0000000458587220 */ /* 0x084fe20000410000 */
        /* <DEDUP_REMOVED lines=31> */
.L_x_822:
[----:B------:R-:W-:Y:S05]  /*ed20*/  @P0 BRA `(.L_x_893) ;  /* 0x0000000c00c80947 */ /* 0x000fea0003800000 */
[----:B------:R-:W-:Y:S01]  /*ed30*/  VIADD R2, R2, 0xffffff80 ;  /* 0xffffff8002027836 */ /* 0x000fe20000000000 */
[----:B------:R-:W0:Y:S01]  /*ed40*/  LDC R17, c[0x0][0xbe8] ;  /* 0x0002fa00ff117b82 */ /* 0x000e220000000800 */
[----:B------:R-:W1:Y:S01]  /*ed50*/  S2R R19, SR_CTAID.X ;  /* 0x0000000000137919 */ /* 0x000e620000002500 */
[----:B------:R-:W-:Y:S02]  /*ed60*/  USHF.R.S32.HI UR7, URZ, 0x1f, UR36 ;  /* 0x0000001f3f077899 */ /* 0x000fe40008011424 */
[----:B------:R-:W-:Y:S01]  /*ed70*/  IMAD R16, RZ, RZ, -UR36 ;  /* 0x80000024ff107e24 */ /* 0x000fe2000f8e02ff */
[----:B------:R-:W-:Y:S01]  /*ed80*/  SHF.R.S32.HI R5, RZ, 0x1f, R2 ;  /* 0x0000001fff057819 */ /* 0x000fe20000011402 */
[----:B------:R-:W-:Y:S01]  /*ed90*/  ULDC.64 UR8, c[0x0][0xbd0] ;  /* 0x0002f40000087ab9 */ /* 0x000fe20000000a00 */
[----:B------:R-:W-:Y:S01]  /*eda0*/  BSSY B0, `(.L_x_894) ;  /* 0x00000b6000007945 */ /* 0x000fe20003800000 */
[----:B------:R-:W-:Y:S01]  /*edb0*/  UIMAD UR6, UR7, UR8, URZ ;  /* 0x00000008070672a4 */ /* 0x000fe2000f8e023f */
[CC--:B------:R-:W-:Y:S01]  /*edc0*/  LEA.HI R4, R5.reuse, R2.reuse, RZ, 0x7 ;  /* 0x0000000205047211 */ /* 0x0c0fe200078f38ff */
[----:B------:R-:W2:Y:S01]  /*edd0*/  S2UR UR12, SR_CTAID.Z ;  /* 0x00000000000c79c3 */ /* 0x000ea20000002700 */
[----:B------:R-:W-:Y:S01]  /*ede0*/  LEA.HI R8, R5, R2, RZ, 0x2 ;  /* 0x0000000205087211 */ /* 0x000fe200078f10ff */
[----:B------:R-:W-:Y:S01]  /*edf0*/  UIMAD.WIDE.U32 UR4, UR36, UR8, URZ ;  /* 0x00000008240472a5 */ /* 0x000fe2000f8e003f */
[----:B------:R-:W-:Y:S01]  /*ee00*/  LOP3.LUT R7, R4, 0xffffff80, RZ, 0xc0, !PT ;  /* 0xffffff8004077812 */ /* 0x000fe200078ec0ff */
[----:B------:R-:W-:Y:S01]  /*ee10*/  UIMAD UR6, UR36, UR9, UR6 ;  /* 0x00000009240672a4 */ /* 0x000fe2000f8e0206 */
[----:B------:R-:W-:-:S02]  /*ee20*/  SHF.R.S32.HI R4, RZ, 0x7, R4 ;  /* 0x00000007ff047819 */ /* 0x000fc40000011404 */
[----:B------:R-:W-:Y:S01]  /*ee30*/  LOP3.LUT R13, R8, 0xfffffffc, RZ, 0xc0, !PT ;  /* 0xfffffffc080d7812 */ /* 0x000fe200078ec0ff */
[----:B------:R-:W-:Y:S01]  /*ee40*/  IMAD.IADD R22, R2, 0x1, -R7 ;  /* 0x0000000102167824 */ /* 0x000fe200078e0a07 */
[----:B------:R-:W3:Y:S01]  /*ee50*/  S2UR UR11, SR_CTAID.Y ;  /* 0x00000000000b79c3 */ /* 0x000ee20000002600 */
[----:B------:R-:W-:Y:S01]  /*ee60*/  IMAD.HI R5, R4, 0x55555556, RZ ;  /* 0x5555555604057827 */ /* 0x000fe200078e02ff */
[----:B------:R-:W-:Y:S02]  /*ee70*/  UIADD3 UR6, UR5, UR6, URZ ;  /* 0x0000000605067290 */ /* 0x000fe4000fffe03f */
[----:B------:R-:W-:Y:S01]  /*ee80*/  SHF.R.S32.HI R9, RZ, 0x1f, R22 ;  /* 0x0000001fff097819 */ /* 0x000fe20000011416 */
[----:B------:R-:W-:-:S03]  /*ee90*/  IMAD.IADD R13, R2, 0x1, -R13 ;  /* 0x00000001020d7824 */ /* 0x000fc600078e0a0d */
[----:B------:R-:W-:Y:S01]  /*eea0*/  BAR.SYNC.DEFER_BLOCKING 0x1, 0x180 ;  /* 0x0046000000007b1d */ /* 0x000fe20000010000 */
[----:B0-----:R-:W-:Y:S02]  /*eeb0*/  ISETP.NE.AND P0, PT, R17, 0x1, PT ;  /* 0x000000011100780c */ /* 0x001fe40003f05270 */
[----:B------:R-:W-:Y:S02]  /*eec0*/  LEA.HI R23, R9, R22, RZ, 0x2 ;  /* 0x0000001609177211 */ /* 0x000fe400078f10ff */
[----:B------:R-:W-:-:S03]  /*eed0*/  LEA.HI R5, R5, R5, RZ, 0x1 ;  /* 0x0000000505057211 */ /* 0x000fc600078f08ff */
[----:B------:R-:W3:Y:S01]  /*eee0*/  LDC R21, c[0x0][0xc50] ;  /* 0x00031400ff157b82 */ /* 0x000ee20000000800 */
[--C-:B------:R-:W-:Y:S01]  /*eef0*/  SHF.R.S32.HI R6, RZ, 0x2, R23.reuse ;  /* 0x00000002ff067819 */ /* 0x100fe20000011417 */
[----:B------:R-:W-:Y:S01]  /*ef00*/  ULDC.64 UR8, c[0x0][0xb38] ;  /* 0x0002ce0000087ab9 */ /* 0x000fe20000000a00 */
[----:B------:R-:W-:Y:S01]  /*ef10*/  SHF.R.S32.HI R7, RZ, 0x1f, R23 ;  /* 0x0000001fff077819 */ /* 0x000fe20000011417 */
[----:B--2---:R-:W-:Y:S01]  /*ef20*/  USHF.R.S32.HI UR10, URZ, 0x1f, UR12 ;  /* 0x0000001f3f0a7899 */ /* 0x004fe2000801140c */
[----:B------:R-:W-:Y:S01]  /*ef30*/  LEA.HI R9, R9, R22, RZ, 0x5 ;  /* 0x0000001609097211 */ /* 0x000fe200078f28ff */
[----:B------:R-:W-:Y:S01]  /*ef40*/  UIMAD UR7, UR7, UR8, URZ ;  /* 0x00000008070772a4 */ /* 0x000fe2000f8e023f */
[----:B------:R-:W-:Y:S01]  /*ef50*/  LEA.HI R7, R7, R6, RZ, 0x3 ;  /* 0x0000000607077211 */ /* 0x000fe200078f18ff */
[----:B------:R-:W0:Y:S01]  /*ef60*/  LDC.64 R14, c[0x0][0xb40] ;  /* 0x0002d000ff0e7b82 */ /* 0x000e220000000a00 */
[----:B------:R-:W-:Y:S02]  /*ef70*/  SHF.R.S32.HI R9, RZ, 0x5, R9 ;  /* 0x00000005ff097819 */ /* 0x000fe40000011409 */
[----:B------:R-:W-:Y:S01]  /*ef80*/  LOP3.LUT R11, R7, 0xfffffff8, RZ, 0xc0, !PT ;  /* 0xfffffff8070b7812 */ /* 0x000fe200078ec0ff */
[----:B------:R-:W-:Y:S01]  /*ef90*/  IMAD R7, R5, -0x3, R4 ;  /* 0xfffffffd05077824 */ /* 0x000fe200078e0204 */
[----:B------:R-:W-:Y:S01]  /*efa0*/  LEA.HI R4, R13, R13, RZ, 0x1 ;  /* 0x0000000d0d047211 */ /* 0x000fe200078f08ff */
[----:B------:R-:W-:Y:S01]  /*efb0*/  IMAD.U32 R5, RZ, RZ, UR5 ;  /* 0x00000005ff057e24 */ /* 0x000fe2000f8e00ff */
[----:B------:R-:W-:Y:S01]  /*efc0*/  LOP3.LUT R23, R23, 0x7ffffffc, RZ, 0xc0, !PT ;  /* 0x7ffffffc17177812 */ /* 0x000fe200078ec0ff */
[----:B------:R-:W-:Y:S01]  /*efd0*/  IMAD.IADD R2, R6, 0x1, -R11 ;  /* 0x0000000106027824 */ /* 0x000fe200078e0a0b */
[----:B------:R-:W-:Y:S01]  /*efe0*/  LOP3.LUT R4, R4, 0x1ffffffe, RZ, 0xc0, !PT ;  /* 0x1ffffffe04047812 */ /* 0x000fe200078ec0ff */
[----:B------:R-:W2:Y:S01]  /*eff0*/  LDC.64 R10, c[0x0][0xbd8] ;  /* 0x0002f600ff0a7b82 */ /* 0x000ea20000000a00 */
[----:B------:R-:W-:Y:S01]  /*f000*/  IMAD.U32 R5, RZ, RZ, UR6 ;  /* 0x00000006ff057e24 */ /* 0x000fe2000f8e00ff */
[----:B------:R-:W-:Y:S01]  /*f010*/  UIMAD UR6, UR36, UR9, UR7 ;  /* 0x00000009240672a4 */ /* 0x000fe2000f8e0207 */
[----:B------:R-:W-:-:S02]  /*f020*/  IMAD R2, R9, 0x10, R2 ;  /* 0x0000001009027824 */ /* 0x000fc400078e0202 */
[----:B------:R-:W-:Y:S02]  /*f030*/  IMAD.IADD R25, R13, 0x1, -R4 ;  /* 0x000000010d197824 */ /* 0x000fe400078e0a04 */
[----:B------:R-:W-:Y:S01]  /*f040*/  IMAD R2, R7, 0x40, R2 ;  /* 0x0000004007027824 */ /* 0x000fe200078e0202 */
[----:B------:R-:W4:Y:S01]  /*f050*/  @P0 LDC R9, c[0x0][0xbec] ;  /* 0x0002fb00ff090b82 */ /* 0x000f220000000800 */
[----:B------:R-:W-:Y:S01]  /*f060*/  IMAD.U32 R4, RZ, RZ, UR4 ;  /* 0x00000004ff047e24 */ /* 0x000fe2000f8e00ff */
[----:B------:R-:W-:Y:S01]  /*f070*/  UIMAD.WIDE.U32 UR4, UR36, UR8, URZ ;  /* 0x00000008240472a5 */ /* 0x000fe2000f8e003f */
[--C-:B------:R-:W-:Y:S02]  /*f080*/  IMAD R6, R25, 0x8, R2.reuse ;  /* 0x0000000819067824 */ /* 0x100fe400078e0202 */
[----:B---3--:R-:W-:Y:S01]  /*f090*/  IMAD R21, R21, R16, UR11 ;  /* 0x0000000b15157e24 */ /* 0x008fe2000f8e0210 */
[----:B------:R-:W-:Y:S01]  /*f0a0*/  UIADD3 UR6, UR5, UR6, URZ ;  /* 0x0000000605067290 */ /* 0x000fe2000fffe03f */
[----:B0-----:R-:W-:Y:S01]  /*f0b0*/  IMAD R12, R14, UR10, RZ ;  /* 0x0000000a0e0c7c24 */ /* 0x001fe2000f8e02ff */
[----:B------:R-:W0:Y:S01]  /*f0c0*/  @P0 LDC R13, c[0x0][0xbf0] ;  /* 0x0002fc00ff0d0b82 */ /* 0x000e220000000800 */
[----:B------:R-:W-:Y:S01]  /*f0d0*/  IMAD.U32 R7, RZ, RZ, UR5 ;  /* 0x00000005ff077e24 */ /* 0x000fe2000f8e00ff */
[----:B------:R-:W-:Y:S01]  /*f0e0*/  ULDC.64 UR8, c[0x0][0xb28] ;  /* 0x0002ca0000087ab9 */ /* 0x000fe20000000a00 */
[----:B-1----:R-:W-:-:S02]  /*f0f0*/  IMAD R2, R19, 0xc0, R2 ;  /* 0x000000c013027824 */ /* 0x002fc400078e0202 */
[----:B------:R-:W-:Y:S01]  /*f100*/  IMAD.U32 R7, RZ, RZ, UR6 ;  /* 0x00000006ff077e24 */ /* 0x000fe2000f8e00ff */
[----:B------:R-:W-:Y:S01]  /*f110*/  ULDC.64 UR6, c[0x0][0xb48] ;  /* 0x0002d20000067ab9 */ /* 0x000fe20000000a00 */
[----:B------:R-:W-:Y:S01]  /*f120*/  VIADD R16, R2, 0x8 ;  /* 0x0000000802107836 */ /* 0x000fe20000000000 */
[----:B------:R-:W1:Y:S01]  /*f130*/  @P0 LDC R27, c[0x0][0xbec] ;  /* 0x0002fb00ff1b0b82 */ /* 0x000e620000000800 */
[C---:B--2---:R-:W-:Y:S02]  /*f140*/  IMAD R8, R10.reuse, UR10, RZ ;  /* 0x0000000a0a087c24 */ /* 0x044fe4000f8e02ff */
[----:B------:R-:W-:-:S04]  /*f150*/  IMAD.WIDE.U32 R4, R10, UR12, R4 ;  /* 0x0000000c0a047c25 */ /* 0x000fc8000f8e0004 */
[----:B------:R-:W-:Y:S01]  /*f160*/  IMAD R11, R11, UR12, R8 ;  /* 0x0000000c0b0b7c24 */ /* 0x000fe2000f8e0208 */
[----:B------:R-:W2:Y:S01]  /*f170*/  @P0 LDC R18, c[0x0][0xbf0] ;  /* 0x0002fc00ff120b82 */ /* 0x000ea20000000800 */
[----:B------:R-:W-:Y:S02]  /*f180*/  IMAD R8, R19, 0xc0, R6 ;  /* 0x000000c013087824 */ /* 0x000fe400078e0206 */
[----:B------:R-:W-:Y:S01]  /*f190*/  IMAD.U32 R6, RZ, RZ, UR4 ;  /* 0x00000004ff067e24 */ /* 0x000fe2000f8e00ff */
[----:B------:R-:W-:Y:S01]  /*f1a0*/  ULDC.64 UR4, c[0x0][0xbe0] ;  /* 0x0002f80000047ab9 */ /* 0x000fe20000000a00 */
[----:B----4-:R-:W-:-:S04]  /*f1b0*/  @P0 IMAD.HI.U32 R10, R8, R9, RZ ;  /* 0x00000009080a0227 */ /* 0x010fc800078e00ff */
[----:B------:R-:W-:Y:S01]  /*f1c0*/  IMAD.MOV.U32 R9, RZ, RZ, R8 ;  /* 0x000000ffff097224 */ /* 0x000fe200078e0008 */
[----:B0-----:R-:W-:Y:S01]  /*f1d0*/  @P0 SHF.R.U32.HI R9, RZ, R13, R10 ;  /* 0x0000000dff090219 */ /* 0x001fe2000001160a */
[----:B------:R-:W-:Y:S01]  /*f1e0*/  IMAD R13, R15, UR12, R12 ;  /* 0x0000000c0f0d7c24 */ /* 0x000fe2000f8e020c */
[----:B------:R-:W-:Y:S01]  /*f1f0*/  SHF.R.S32.HI R12, RZ, 0x1f, R21 ;  /* 0x0000001fff0c7819 */ /* 0x000fe20000011415 */
[----:B------:R-:W-:-:S04]  /*f200*/  IMAD.WIDE.U32 R6, R14, UR12, R6 ;  /* 0x0000000c0e067c25 */ /* 0x000fc8000f8e0006 */
[----:B------:R-:W-:Y:S02]  /*f210*/  IMAD.IADD R5, R5, 0x1, R11 ;  /* 0x0000000105057824 */ /* 0x000fe400078e020b */
[----:B-1----:R-:W-:-:S04]  /*f220*/  @P0 IMAD.HI.U32 R27, R8, R27, RZ ;  /* 0x0000001b081b0227 */ /* 0x002fc800078e00ff */
[----:B------:R-:W-:Y:S02]  /*f230*/  IMAD.IADD R7, R7, 0x1, R13 ;  /* 0x0000000107077824 */ /* 0x000fe400078e020d */
[----:B------:R-:W-:Y:S02]  /*f240*/  IMAD R13, R12, UR6, RZ ;  /* 0x000000060c0d7c24 */ /* 0x000fe4000f8e02ff */
[----:B------:R-:W-:-:S04]  /*f250*/  IMAD.WIDE.U32 R4, R21, UR4, R4 ;  /* 0x0000000415047c25 */ /* 0x000fc8000f8e0004 */
[----:B------:R-:W-:Y:S01]  /*f260*/  IMAD.MOV.U32 R11, RZ, RZ, R8 ;  /* 0x000000ffff0b7224 */ /* 0x000fe200078e0008 */
[----:B--2---:R-:W-:Y:S01]  /*f270*/  @P0 SHF.R.U32.HI R11, RZ, R18, R27 ;  /* 0x00000012ff0b0219 */ /* 0x004fe2000001161b */
[----:B------:R-:W-:Y:S01]  /*f280*/  IMAD R10, R12, UR4, RZ ;  /* 0x000000040c0a7c24 */ /* 0x000fe2000f8e02ff */
[----:B------:R-:W-:Y:S01]  /*f290*/  IADD3 R4, P0, R9, R4, RZ ;  /* 0x0000000409047210 */ /* 0x000fe20007f1e0ff */
[C---:B------:R-:W-:Y:S01]  /*f2a0*/  IMAD R15, R21.reuse, UR7, R13 ;  /* 0x00000007150f7c24 */ /* 0x040fe2000f8e020d */
[--C-:B------:R-:W-:Y:S01]  /*f2b0*/  SHF.R.S32.HI R13, RZ, 0x1f, R9.reuse ;  /* 0x0000001fff0d7819 */ /* 0x100fe20000011409 */
[----:B------:R-:W-:Y:S02]  /*f2c0*/  IMAD.MOV R9, RZ, RZ, -R9 ;  /* 0x000000ffff097224 */ /* 0x000fe400078e0a09 */
[----:B------:R-:W-:Y:S01]  /*f2d0*/  IMAD R12, R21, UR5, R10 ;  /* 0x00000005150c7c24 */ /* 0x000fe2000f8e020a */
[--C-:B------:R-:W-:Y:S01]  /*f2e0*/  SHF.R.S32.HI R10, RZ, 0x1f, R11.reuse ;  /* 0x0000001fff0a7819 */ /* 0x100fe2000001140b */
[----:B------:R-:W-:Y:S01]  /*f2f0*/  IMAD.MOV R14, RZ, RZ, -R11 ;  /* 0x000000ffff0e7224 */ /* 0x000fe200078e0a0b */
[----:B------:R-:W-:Y:S01]  /*f300*/  ULDC.64 UR4, c[0x0][0xb30] ;  /* 0x0002cc0000047ab9 */ /* 0x000fe20000000a00 */
[----:B------:R-:W-:Y:S01]  /*f310*/  IMAD R9, R17, R9, R8 ;  /* 0x0000000911097224 */ /* 0x000fe200078e0208 */
[----:B------:R-:W-:Y:S01]  /*f320*/  IADD3.X R5, R13, R5, R12, P0, !PT ;  /* 0x000000050d057210 */ /* 0x000fe200007fe40c */
[----:B------:R-:W-:Y:S01]  /*f330*/  IMAD.WIDE.U32 R6, R21, UR6, R6 ;  /* 0x0000000615067c25 */ /* 0x000fe2000f8e0006 */
[----:B------:R-:W-:-:S03]  /*f340*/  ULDC.64 UR6, c[0x0][0xbc8] ;  /* 0x0002f20000067ab9 */ /* 0x000fc60000000a00 */
[----:B------:R-:W-:Y:S02]  /*f350*/  IMAD R10, R10, UR4, RZ ;  /* 0x000000040a0a7c24 */ /* 0x000fe4000f8e02ff */
[----:B------:R-:W-:Y:S01]  /*f360*/  IMAD R13, R17, R14, R8 ;  /* 0x0000000e110d7224 */ /* 0x000fe200078e0208 */
[----:B------:R-:W-:Y:S01]  /*f370*/  SHF.R.S32.HI R8, RZ, 0x1f, R9 ;  /* 0x0000001fff087819 */ /* 0x000fe20000011409 */
[----:B------:R-:W-:Y:S02]  /*f380*/  IMAD.IADD R7, R7, 0x1, R15 ;  /* 0x0000000107077824 */ /* 0x000fe400078e020f */
[C---:B------:R-:W-:Y:S01]  /*f390*/  IMAD R15, R11.reuse, UR5, R10 ;  /* 0x000000050b0f7c24 */ /* 0x040fe2000f8e020a */
[----:B------:R-:W-:Y:S01]  /*f3a0*/  SHF.R.S32.HI R10, RZ, 0x1f, R13 ;  /* 0x0000001fff0a7819 */ /* 0x000fe2000001140d */
[----:B------:R-:W-:Y:S01]  /*f3b0*/  IMAD.WIDE.U32 R6, R11, UR4, R6 ;  /* 0x000000040b067c25 */ /* 0x000fe2000f8e0006 */
[----:B------:R-:W0:Y:S01]  /*f3c0*/  S2UR UR5, SR_CgaCtaId ;  /* 0x00000000000579c3 */ /* 0x000e220000008800 */
[----:B------:R-:W-:-:S02]  /*f3d0*/  UMOV UR4, 0x400 ;  /* 0x0000040000047882 */ /* 0x000fc40000000000 */
        /* <DEDUP_REMOVED lines=9> */
[----:B------:R-:W-:Y:S01]  /*f470*/  ULDC.64 UR8, c[0x0][0xb00] ;  /* 0x0002c00000087ab9 */ /* 0x000fe20000000a00 */
[----:B------:R-:W-:Y:S02]  /*f480*/  ULDC UR6, c[0x0][0xa88] ;  /* 0x0002a20000067ab9 */ /* 0x000fe40000000800 */
[----:B------:R-:W-:Y:S01]  /*f490*/  IMAD.IADD R9, R5, 0x1, R11 ;  /* 0x0000000105097824 */ /* 0x000fe200078e020b */
[----:B------:R-:W-:Y:S01]  /*f4a0*/  LEA R18, P1, R6, UR8, 0x2 ;  /* 0x0000000806127c11 */ /* 0x000fe2000f8210ff */
[----:B------:R-:W-:Y:S01]  /*f4b0*/  IMAD.IADD R5, R7, 0x1, R15 ;  /* 0x0000000107057824 */ /* 0x000fe200078e020f */
[----:B0-----:R-:W-:Y:S01]  /*f4c0*/  ULEA UR4, UR5, UR4, 0x18 ;  /* 0x0000000405047291 */ /* 0x001fe2000f8ec03f */
[----:B------:R-:W-:Y:S01]  /*f4d0*/  IMAD R17, R17, UR6, RZ ;  /* 0x0000000611117c24 */ /* 0x000fe2000f8e02ff */
[----:B------:R-:W-:Y:S01]  /*f4e0*/  LEA.HI.X R9, R4, UR7, R9, 0x2, P0 ;  /* 0x0000000704097c11 */ /* 0x000fe200080f1409 */
[----:B------:R-:W-:Y:S01]  /*f4f0*/  IMAD.IADD R19, R22, 0x1, -R23 ;  /* 0x0000000116137824 */ /* 0x000fe200078e0a17 */
[----:B------:R-:W-:Y:S01]  /*f500*/  LEA.HI.X R20, R6, UR9, R5, 0x2, P1 ;  /* 0x0000000906147c11 */ /* 0x000fe200088f1405 */
[----:B------:R-:W-:Y:S01]  /*f510*/  SHFL.IDX PT, R4, R8, RZ, 0x1c1f ;  /* 0x001c1fff08047589 */ /* 0x000fe200000e0000 */
[----:B------:R-:W-:Y:S01]  /*f520*/  LOP3.LUT P0, RZ, R22, 0x3, RZ, 0xc0, !PT ;  /* 0x0000000316ff7812 */ /* 0x000fe2000780c0ff */
[----:B------:R-:W-:Y:S01]  /*f530*/  UIADD3 UR4, UR4, 0x16820, URZ ;  /* 0x0001682004047890 */ /* 0x000fe2000fffe03f */
[CC--:B------:R-:W-:Y:S01]  /*f540*/  ISETP.GE.AND P2, PT, R2.reuse, R17.reuse, PT ;  /* 0x000000110200720c */ /* 0x0c0fe20003f46270 */
[----:B------:R-:W0:Y:S01]  /*f550*/  SHFL.IDX PT, R5, R9, RZ, 0x1c1f ;  /* 0x001c1fff09057589 */ /* 0x000e2200000e0000 */
[-C--:B------:R-:W-:Y:S01]  /*f560*/  ISETP.GE.OR P1, PT, R2, R17.reuse, P0 ;  /* 0x000000110200720c */ /* 0x080fe20000726670 */
[----:B------:R-:W-:Y:S01]  /*f570*/  UPRMT UR4, URZ, 0x654, UR4 ;  /* 0x000006543f047896 */ /* 0x000fe20008000004 */
[----:B------:R-:W-:Y:S01]  /*f580*/  ISETP.GE.OR P0, PT, R16, R17, P0 ;  /* 0x000000111000720c */ /* 0x000fe20000706670 */
[----:B------:R-:W-:Y:S01]  /*f590*/  SHFL.IDX PT, R6, R8, 0x1, 0x1c1f ;  /* 0x003c1f0008067f89 */ /* 0x000fe200000e0000 */
[----:B------:R-:W-:-:S03]  /*f5a0*/  IMAD.SHL.U32 R19, R19, 0x2, RZ ;  /* 0x0000000213137824 */ /* 0x000fc600078e00ff */
[----:B------:R-:W1:Y:S03]  /*f5b0*/  SHFL.IDX PT, R7, R9, 0x1, 0x1c1f ;  /* 0x003c1f0009077f89 */ /* 0x000e6600000e0000 */
[----:B------:R-:W-:Y:S01]  /*f5c0*/  SYNCS.ARRIVE.TRANS64.RED.A1T0 RZ, [UR4], RZ ;  /* 0x000000ffffff79a7 */ /* 0x000fe20008100404 */
[----:B------:R2:W3:Y:S04]  /*f5d0*/  SHFL.IDX PT, R14, R18, RZ, 0x1c1f ;  /* 0x001c1fff120e7589 */ /* 0x0004e800000e0000 */
[----:B------:R2:W4:Y:S04]  /*f5e0*/  SHFL.IDX PT, R15, R20, RZ, 0x1c1f ;  /* 0x001c1fff140f7589 */ /* 0x00052800000e0000 */
[----:B0-----:R2:W-:Y:S04]  /*f5f0*/  @!P1 ST.E desc[UR48][R4.64], R3 ;  /* 0x0000000304009985 */ /* 0x0015e8000c101930 */
[----:B-1----:R2:W-:Y:S01]  /*f600*/  @!P0 ST.E desc[UR48][R6.64], R0 ;  /* 0x0000000006008985 */ /* 0x0025e2000c101930 */
[----:B------:R-:W-:Y:S05]  /*f610*/  @P2 BRA `(.L_x_895) ;  /* 0x0000000000b82947 */ /* 0x000fea0003800000 */
[----:B------:R-:W-:Y:S01]  /*f620*/  ULDC UR4, c[0x0][0xac8] ;  /* 0x0002b20000047ab9 */ /* 0x000fe20000000800 */
[C---:B--2---:R-:W-:Y:S01]  /*f630*/  VIADD R0, R19.reuse, 0x8 ;  /* 0x0000000813007836 */ /* 0x044fe20000000000 */
[C---:B------:R-:W-:Y:S01]  /*f640*/  ISETP.GE.AND P0, PT, R19.reuse, UR4, PT ;  /* 0x0000000413007c0c */ /* 0x040fe2000bf06270 */
[C---:B------:R-:W-:Y:S02]  /*f650*/  VIADD R4, R19.reuse, 0x10 ;  /* 0x0000001013047836 */ /* 0x040fe40000000000 */
[C---:B------:R-:W-:Y:S02]  /*f660*/  VIADD R5, R19.reuse, 0x18 ;  /* 0x0000001813057836 */ /* 0x040fe40000000000 */
[C---:B------:R-:W-:Y:S01]  /*f670*/  VIADD R6, R19.reuse, 0x20 ;  /* 0x0000002013067836 */ /* 0x040fe20000000000 */
[----:B------:R-:W-:Y:S01]  /*f680*/  ISETP.GE.AND P1, PT, R4, UR4, PT ;  /* 0x0000000404007c0c */ /* 0x000fe2000bf26270 */
[----:B------:R-:W-:Y:S01]  /*f690*/  VIADD R7, R19, 0x28 ;  /* 0x0000002813077836 */ /* 0x000fe20000000000 */
[----:B------:R-:W-:Y:S01]  /*f6a0*/  ISETP.GE.AND P2, PT, R5, UR4, PT ;  /* 0x0000000405007c0c */ /* 0x000fe2000bf46270 */
[C---:B------:R-:W-:Y:S01]  /*f6b0*/  VIADD R9, R19.reuse, 0x30 ;  /* 0x0000003013097836 */ /* 0x040fe20000000000 */
[----:B------:R-:W-:Y:S01]  /*f6c0*/  ISETP.GE.AND P3, PT, R6, UR4, PT ;  /* 0x0000000406007c0c */ /* 0x000fe2000bf66270 */
[----:B------:R-:W-:Y:S01]  /*f6d0*/  VIADD R11, R19, 0x38 ;  /* 0x00000038130b7836 */ /* 0x000fe20000000000 */
[----:B------:R-:W-:Y:S01]  /*f6e0*/  ISETP.GE.AND P4, PT, R7, UR4, PT ;  /* 0x0000000407007c0c */ /* 0x000fe2000bf86270 */
[----:B---34-:R-:W-:Y:S01]  /*f6f0*/  @!P0 IMAD.WIDE R2, R19, 0x4, R14 ;  /* 0x0000000413028825 */ /* 0x018fe200078e020e */
[----:B------:R-:W-:-:S02]  /*f700*/  ISETP.GE.AND P5, PT, R9, UR4, PT ;  /* 0x0000000409007c0c */ /* 0x000fc4000bfa6270 */
[----:B------:R-:W-:Y:S02]  /*f710*/  ISETP.GE.AND P6, PT, R11, UR4, PT ;  /* 0x000000040b007c0c */ /* 0x000fe4000bfc6270 */
[----:B------:R0:W-:Y:S01]  /*f720*/  @!P0 ST.E.64 desc[UR48][R2.64], R88 ;  /* 0x0000005802008985 */ /* 0x0001e2000c101b30 */
[----:B------:R-:W-:Y:S02]  /*f730*/  ISETP.GE.AND P0, PT, R0, UR4, PT ;  /* 0x0000000400007c0c */ /* 0x000fe4000bf06270 */
[----:B------:R-:W-:Y:S02]  /*f740*/  @!P1 LEA.HI R4, R4, R4, RZ, 0x1 ;  /* 0x0000000404049211 */ /* 0x000fe400078f08ff */
[----:B------:R-:W-:Y:S02]  /*f750*/  @!P3 LEA.HI R6, R6, R6, RZ, 0x1 ;  /* 0x000000060606b211 */ /* 0x000fe400078f08ff */
[----:B------:R-:W-:Y:S02]  /*f760*/  @!P4 LEA.HI R8, R7, R7, RZ, 0x1 ;  /* 0x000000070708c211 */ /* 0x000fe400078f08ff */
[----:B------:R-:W-:-:S02]  /*f770*/  @!P5 LEA.HI R10, R9, R9, RZ, 0x1 ;  /* 0x00000009090ad211 */ /* 0x000fc400078f08ff */
[----:B------:R-:W-:Y:S02]  /*f780*/  @!P6 LEA.HI R12, R11, R11, RZ, 0x1 ;  /* 0x0000000b0b0ce211 */ /* 0x000fe400078f08ff */
[----:B------:R-:W-:Y:S02]  /*f790*/  @!P3 LOP3.LUT R9, R6, 0xfffffffe, RZ, 0xc0, !PT ;  /* 0xfffffffe0609b812 */ /* 0x000fe400078ec0ff */
[----:B------:R-:W-:Y:S02]  /*f7a0*/  @!P0 LEA.HI R0, R0, R0, RZ, 0x1 ;  /* 0x0000000000008211 */ /* 0x000fe400078f08ff */
[----:B0-----:R-:W-:Y:S02]  /*f7b0*/  @!P2 LEA.HI R2, R5, R5, RZ, 0x1 ;  /* 0x000000050502a211 */ /* 0x001fe400078f08ff */
[----:B------:R-:W-:Y:S02]  /*f7c0*/  @!P0 LOP3.LUT R3, R0, 0xfffffffe, RZ, 0xc0, !PT ;  /* 0xfffffffe00038812 */ /* 0x000fe400078ec0ff */
[----:B------:R-:W-:-:S02]  /*f7d0*/  @!P1 LOP3.LUT R5, R4, 0xfffffffe, RZ, 0xc0, !PT ;  /* 0xfffffffe04059812 */ /* 0x000fc400078ec0ff */
[----:B------:R-:W-:Y:S01]  /*f7e0*/  @!P2 LOP3.LUT R7, R2, 0xfffffffe, RZ, 0xc0, !PT ;  /* 0xfffffffe0207a812 */ /* 0x000fe200078ec0ff */
[--C-:B------:R-:W-:Y:S01]  /*f7f0*/  @!P0 IMAD.WIDE R2, R3, 0x4, R14.reuse ;  /* 0x0000000403028825 */ /* 0x100fe200078e020e */
[----:B------:R-:W-:Y:S02]  /*f800*/  @!P4 LOP3.LUT R11, R8, 0xfffffffe, RZ, 0xc0, !PT ;  /* 0xfffffffe080bc812 */ /* 0x000fe400078ec0ff */
[----:B------:R-:W-:Y:S01]  /*f810*/  @!P5 LOP3.LUT R13, R10, 0xfffffffe, RZ, 0xc0, !PT ;  /* 0xfffffffe0a0dd812 */ /* 0x000fe200078ec0ff */
[--C-:B------:R-:W-:Y:S01]  /*f820*/  @!P1 IMAD.WIDE R4, R5, 0x4, R14.reuse ;  /* 0x0000000405049825 */ /* 0x100fe200078e020e */
[----:B------:R-:W-:Y:S01]  /*f830*/  @!P6 LOP3.LUT R21, R12, 0xfffffffe, RZ, 0xc0, !PT ;  /* 0xfffffffe0c15e812 */ /* 0x000fe200078ec0ff */
[----:B------:R0:W-:Y:S02]  /*f840*/  @!P0 ST.E.64 desc[UR48][R2.64], R92 ;  /* 0x0000005c02008985 */ /* 0x0001e4000c101b30 */
[--C-:B------:R-:W-:Y:S02]  /*f850*/  @!P2 IMAD.WIDE R6, R7, 0x4, R14.reuse ;  /* 0x000000040706a825 */ /* 0x100fe400078e020e */
[----:B------:R0:W-:Y:S02]  /*f860*/  @!P1 ST.E.64 desc[UR48][R4.64], R96 ;  /* 0x0000006004009985 */ /* 0x0001e4000c101b30 */
[----:B------:R-:W-:-:S02]  /*f870*/  @!P3 IMAD.WIDE R8, R9, 0x4, R14 ;  /* 0x000000040908b825 */ /* 0x000fc400078e020e */
[----:B------:R0:W-:Y:S02]  /*f880*/  @!P2 ST.E.64 desc[UR48][R6.64], R100 ;  /* 0x000000640600a985 */ /* 0x0001e4000c101b30 */
[--C-:B------:R-:W-:Y:S02]  /*f890*/  @!P4 IMAD.WIDE R10, R11, 0x4, R14.reuse ;  /* 0x000000040b0ac825 */ /* 0x100fe400078e020e */
[----:B------:R0:W-:Y:S02]  /*f8a0*/  @!P3 ST.E.64 desc[UR48][R8.64], R104 ;  /* 0x000000680800b985 */ /* 0x0001e4000c101b30 */
[--C-:B------:R-:W-:Y:S02]  /*f8b0*/  @!P5 IMAD.WIDE R12, R13, 0x4, R14.reuse ;  /* 0x000000040d0cd825 */ /* 0x100fe400078e020e */
[----:B------:R0:W-:Y:S02]  /*f8c0*/  @!P4 ST.E.64 desc[UR48][R10.64], R108 ;  /* 0x0000006c0a00c985 */ /* 0x0001e4000c101b30 */
[----:B------:R-:W-:-:S02]  /*f8d0*/  @!P6 IMAD.WIDE R14, R21, 0x4, R14 ;  /* 0x00000004150ee825 */ /* 0x000fc400078e020e */
[----:B------:R0:W-:Y:S04]  /*f8e0*/  @!P5 ST.E.64 desc[UR48][R12.64], R112 ;  /* 0x000000700c00d985 */ /* 0x0001e8000c101b30 */
[----:B------:R0:W-:Y:S02]  /*f8f0*/  @!P6 ST.E.64 desc[UR48][R14.64], R116 ;  /* 0x000000740e00e985 */ /* 0x0001e4000c101b30 */
.L_x_895:
[----:B------:R-:W-:Y:S05]  /*f900*/  BSYNC B0 ;  /* 0x0000000000007941 */ /* 0x000fea0003800000 */
.L_x_894:
[----:B------:R-:W-:Y:S01]  /*f910*/  ISETP.GE.AND P0, PT, R16, R17, PT ;  /* 0x000000111000720c */ /* 0x000fe20003f06270 */
[----:B0-----:R0:W1:Y:S04]  /*f920*/  SHFL.IDX PT, R13, R20, 0x1, 0x1c1f ;  /* 0x003c1f00140d7f89 */ /* 0x00106800000e0000 */
[----:B------:R0:W0:Y:S08]  /*f930*/  SHFL.IDX PT, R12, R18, 0x1, 0x1c1f ;  /* 0x003c1f00120c7f89 */ /* 0x00003000000e0000 */
[----:B------:R-:W-:Y:S05]  /*f940*/  @P0 BRA `(.L_x_814) ;  /* 0x0000003c00e80947 */ /* 0x000fea0003800000 */
[C---:B--2---:R-:W-:Y:S01]  /*f950*/  VIADD R0, R19.reuse, 0x8 ;  /* 0x0000000813007836 */ /* 0x044fe20000000000 */
[----:B------:R-:W-:Y:S01]  /*f960*/  ULDC UR4, c[0x0][0xac8] ;  /* 0x0002b20000047ab9 */ /* 0x000fe20000000800 */
[C---:B------:R-:W-:Y:S01]  /*f970*/  VIADD R6, R19.reuse, 0x10 ;  /* 0x0000001013067836 */ /* 0x040fe20000000000 */
[C---:B------:R-:W-:Y:S01]  /*f980*/  ISETP.GE.AND P0, PT, R19.reuse, UR4, PT ;  /* 0x0000000413007c0c */ /* 0x040fe2000bf06270 */
[C---:B------:R-:W-:Y:S01]  /*f990*/  VIADD R7, R19.reuse, 0x18 ;  /* 0x0000001813077836 */ /* 0x040fe20000000000 */
[----:B------:R-:W-:Y:S01]  /*f9a0*/  ISETP.GE.AND P1, PT, R0, UR4, PT ;  /* 0x0000000400007c0c */ /* 0x000fe2000bf26270 */
[C---:B------:R-:W-:Y:S01]  /*f9b0*/  VIADD R8, R19.reuse, 0x20 ;  /* 0x0000002013087836 */ /* 0x040fe20000000000 */
[----:B------:R-:W-:Y:S01]  /*f9c0*/  ISETP.GE.AND P2, PT, R6, UR4, PT ;  /* 0x0000000406007c0c */ /* 0x000fe2000bf46270 */
[----:B------:R-:W-:Y:S01]  /*f9d0*/  VIADD R9, R19, 0x28 ;  /* 0x0000002813097836 */ /* 0x000fe20000000000 */
[----:B------:R-:W-:Y:S01]  /*f9e0*/  ISETP.GE.AND P3, PT, R7, UR4, PT ;  /* 0x0000000407007c0c */ /* 0x000fe2000bf66270 */
[----:B------:R-:W-:Y:S01]  /*f9f0*/  VIADD R11, R19, 0x30 ;  /* 0x00000030130b7836 */ /* 0x000fe20000000000 */
[----:B------:R-:W-:-:S02]  /*fa00*/  ISETP.GE.AND P4, PT, R8, UR4, PT ;  /* 0x0000000408007c0c */ /* 0x000fc4000bf86270 */
[----:B------:R-:W-:Y:S02]  /*fa10*/  ISETP.GE.AND P5, PT, R9, UR4, PT ;  /* 0x0000000409007c0c */ /* 0x000fe4000bfa6270 */
[----:B------:R-:W-:Y:S01]  /*fa20*/  ISETP.GE.AND P6, PT, R11, UR4, PT ;  /* 0x000000040b007c0c */ /* 0x000fe2000bfc6270 */
[C---:B01----:R-:W-:Y:S02]  /*fa30*/  @!P0 IMAD.WIDE R2, R19.reuse, 0x4, R12 ;  /* 0x0000000413028825 */ /* 0x043fe400078e020c */
[----:B------:R-:W-:Y:S02]  /*fa40*/  @!P1 LEA.HI R0, R0, R0, RZ, 0x1 ;  /* 0x0000000000009211 */ /* 0x000fe400078f08ff */
[----:B------:R-:W-:Y:S01]  /*fa50*/  @!P2 LEA.HI R6, R6, R6, RZ, 0x1 ;  /* 0x000000060606a211 */ /* 0x000fe200078f08ff */
[----:B------:R0:W-:Y:S01]  /*fa60*/  @!P0 ST.E.64 desc[UR48][R2.64], R90 ;  /* 0x0000005a02008985 */ /* 0x0001e2000c101b30 */
[----:B------:R-:W-:Y:S01]  /*fa70*/  @!P1 LOP3.LUT R5, R0, 0xfffffffe, RZ, 0xc0, !PT ;  /* 0xfffffffe00059812 */ /* 0x000fe200078ec0ff */
[----:B------:R-:W-:Y:S01]  /*fa80*/  VIADD R19, R19, 0x38 ;  /* 0x0000003813137836 */ /* 0x000fe20000000000 */
[----:B------:R-:W-:-:S02]  /*fa90*/  @!P3 LEA.HI R0, R7, R7, RZ, 0x1 ;  /* 0x000000070700b211 */ /* 0x000fc400078f08ff */
[----:B------:R-:W-:Y:S01]  /*faa0*/  @!P4 LEA.HI R8, R8, R8, RZ, 0x1 ;  /* 0x000000080808c211 */ /* 0x000fe200078f08ff */
[--C-:B------:R-:W-:Y:S01]  /*fab0*/  @!P1 IMAD.WIDE R4, R5, 0x4, R12.reuse ;  /* 0x0000000405049825 */ /* 0x100fe200078e020c */
[----:B------:R-:W-:Y:S02]  /*fac0*/  @!P5 LEA.HI R10, R9, R9, RZ, 0x1 ;  /* 0x00000009090ad211 */ /* 0x000fe400078f08ff */
[----:B---3--:R-:W-:Y:S02]  /*fad0*/  @!P6 LEA.HI R14, R11, R11, RZ, 0x1 ;  /* 0x0000000b0b0ee211 */ /* 0x008fe400078f08ff */
[----:B------:R-:W-:Y:S01]  /*fae0*/  @!P2 LOP3.LUT R7, R6, 0xfffffffe, RZ, 0xc0, !PT ;  /* 0xfffffffe0607a812 */ /* 0x000fe200078ec0ff */
[----:B------:R1:W-:Y:S01]  /*faf0*/  @!P1 ST.E.64 desc[UR48][R4.64], R94 ;  /* 0x0000005e04009985 */ /* 0x0003e2000c101b30 */
[----:B------:R-:W-:Y:S02]  /*fb00*/  @!P3 LOP3.LUT R9, R0, 0xfffffffe, RZ, 0xc0, !PT ;  /* 0xfffffffe0009b812 */ /* 0x000fe400078ec0ff */
[----:B------:R-:W-:Y:S01]  /*fb10*/  @!P4 LOP3.LUT R11, R8, 0xfffffffe, RZ, 0xc0, !PT ;  /* 0xfffffffe080bc812 */ /* 0x000fe200078ec0ff */
[----:B0-----:R-:W-:Y:S01]  /*fb20*/  @!P2 IMAD.WIDE R2, R7, 0x4, R12 ;  /* 0x000000040702a825 */ /* 0x001fe200078e020c */
[----:B----4-:R-:W-:-:S02]  /*fb30*/  @!P5 LOP3.LUT R15, R10, 0xfffffffe, RZ, 0xc0, !PT ;  /* 0xfffffffe0a0fd812 */ /* 0x010fc400078ec0ff */
[----:B------:R-:W-:Y:S01]  /*fb40*/  @!P6 LOP3.LUT R17, R14, 0xfffffffe, RZ, 0xc0, !PT ;  /* 0xfffffffe0e11e812 */ /* 0x000fe200078ec0ff */
[--C-:B------:R-:W-:Y:S01]  /*fb50*/  @!P4 IMAD.WIDE R6, R11, 0x4, R12.reuse ;  /* 0x000000040b06c825 */ /* 0x100fe200078e020c */
[----:B------:R0:W-:Y:S01]  /*fb60*/  @!P2 ST.E.64 desc[UR48][R2.64], R98 ;  /* 0x000000620200a985 */ /* 0x0001e2000c101b30 */
[----:B------:R-:W-:Y:S02]  /*fb70*/  ISETP.GE.AND P0, PT, R19, UR4, PT ;  /* 0x0000000413007c0c */ /* 0x000fe4000bf06270 */
[----:B------:R-:W-:-:S04]  /*fb80*/  @!P6 IMAD.WIDE R10, R17, 0x4, R12 ;  /* 0x00000004110ae825 */ /* 0x000fc800078e020c */
[----:B-1----:R-:W-:-:S04]  /*fb90*/  @!P3 IMAD.WIDE R4, R9, 0x4, R12 ;  /* 0x000000040904b825 */ /* 0x002fc800078e020c */
[----:B------:R-:W-:Y:S01]  /*fba0*/  @!P5 IMAD.WIDE R8, R15, 0x4, R12 ;  /* 0x000000040f08d825 */ /* 0x000fe200078e020c */
[----:B------:R0:W-:Y:S04]  /*fbb0*/  @!P3 ST.E.64 desc[UR48][R4.64], R102 ;  /* 0x000000660400b985 */ /* 0x0001e8000c101b30 */
[----:B------:R0:W-:Y:S04]  /*fbc0*/  @!P4 ST.E.64 desc[UR48][R6.64], R106 ;  /* 0x0000006a0600c985 */ /* 0x0001e8000c101b30 */
[----:B------:R0:W-:Y:S04]  /*fbd0*/  @!P5 ST.E.64 desc[UR48][R8.64], R110 ;  /* 0x0000006e0800d985 */ /* 0x0001e8000c101b30 */
[----:B------:R0:W-:Y:S01]  /*fbe0*/  @!P6 ST.E.64 desc[UR48][R10.64], R114 ;  /* 0x000000720a00e985 */ /* 0x0001e2000c101b30 */
[----:B------:R-:W-:Y:S05]  /*fbf0*/  @P0 BRA `(.L_x_814) ;  /* 0x0000003c003c0947 */ /* 0x000fea0003800000 */
[----:B------:R-:W-:-:S04]  /*fc00*/  LEA.HI R19, R19, R19, RZ, 0x1 ;  /* 0x0000001313137211 */ /* 0x000fc800078f08ff */
[----:B0-----:R-:W-:-:S05]  /*fc10*/  LOP3.LUT R3, R19, 0xfffffffe, RZ, 0xc0, !PT ;  /* 0xfffffffe13037812 */ /* 0x001fca00078ec0ff */
[----:B------:R-:W-:-:S05]  /*fc20*/  IMAD.WIDE R2, R3, 0x4, R12 ;  /* 0x0000000403027825 */ /* 0x000fca00078e020c */
[----:B------:R0:W-:Y:S01]  /*fc30*/  ST.E.64 desc[UR48][R2.64], R118 ;  /* 0x0000007602007985 */ /* 0x0001e2000c101b30 */
[----:B------:R-:W-:Y:S05]  /*fc40*/  BRA `(.L_x_814) ;  /* 0x0000003c00287947 */ /* 0x000fea0003800000 */
.L_x_893:
[----:B------:R-:W-:-:S05]  /*fc50*/  VIADD R0, R2, 0xffffff80 ;  /* 0xffffff8002007836 */ /* 0x000fca0000000000 */
[----:B------:R-:W-:-:S13]  /*fc60*/  ISETP.GT.AND P0, PT, R0, 0xbf, PT ;  /* 0x000000bf0000780c */ /* 0x000fda0003f04270 */
[----:B------:R-:W-:Y:S05]  /*fc70*/  @P0 BRA `(.L_x_814) ;  /* 0x0000003c001c0947 */ /* 0x000fea0003800000 */
[----:B------:R-:W0:Y:S01]  /*fc80*/  S2R R3, SR_CTAID.X ;  /* 0x0000000000037919 */ /* 0x000e220000002500 */
[----:B------:R-:W1:Y:S01]  /*fc90*/  LDC R6, c[0x0][0xbe8] ;  /* 0x0002fa00ff067b82 */ /* 0x000e620000000800 */
[----:B------:R-:W-:Y:S01]  /*fca0*/  ULDC UR4, c[0x0][0xa88] ;  /* 0x0002a20000047ab9 */ /* 0x000fe20000000800 */
[----:B0-----:R-:W-:Y:S02]  /*fcb0*/  IMAD R2, R3, 0xc0, R2 ;  /* 0x000000c003027824 */ /* 0x001fe400078e0202 */
[----:B-1----:R-:W-:Y:S02]  /*fcc0*/  IMAD R3, R6, UR4, RZ ;  /* 0x0000000406037c24 */ /* 0x002fe4000f8e02ff */
[----:B------:R-:W-:-:S05]  /*fcd0*/  VIADD R0, R2, 0xffffff80 ;  /* 0xffffff8002007836 */ /* 0x000fca0000000000 */
[----:B------:R-:W-:-:S13]  /*fce0*/  ISETP.GE.AND P0, PT, R0, R3, PT ;  /* 0x000000030000720c */ /* 0x000fda0003f06270 */
[----:B------:R-:W-:Y:S05]  /*fcf0*/  @P0 BRA `(.L_x_814) ;  /* 0x0000003800fc0947 */ /* 0x000fea0003800000 */
[----:B------:R-:W-:Y:S01]  /*fd00*/  ISETP.NE.AND P0, PT, R6, 0x1, PT ;  /* 0x000000010600780c */ /* 0x000fe20003f05270 */
[----:B------:R-:W0:Y:S01]  /*fd10*/  S2UR UR7, SR_CTAID.Z ;  /* 0x00000000000779c3 */ /* 0x000e220000002700 */
[----:B------:R-:W-:Y:S01]  /*fd20*/  USHF.R.S32.HI UR6, URZ, 0x1f, UR36 ;  /* 0x0000001f3f067899 */ /* 0x000fe20008011424 */
[----:B------:R-:W-:Y:S01]  /*fd30*/  IMAD.MOV.U32 R5, RZ, RZ, R0 ;  /* 0x000000ffff057224 */ /* 0x000fe200078e0000 */
[----:B------:R-:W-:Y:S02]  /*fd40*/  ULDC.64 UR8, c[0x0][0xbd0] ;  /* 0x0002f40000087ab9 */ /* 0x000fe40000000a00 */
[----:B------:R-:W-:Y:S02]  /*fd50*/  UIMAD UR6, UR6, UR8, URZ ;  /* 0x00000008060672a4 */ /* 0x000fe4000f8e023f */
[----:B------:R-:W-:Y:S01]  /*fd60*/  UIMAD.WIDE.U32 UR4, UR36, UR8, URZ ;  /* 0x00000008240472a5 */ /* 0x000fe2000f8e003f */
[----:B------:R-:W1:Y:S01]  /*fd70*/  LDC.64 R10, c[0x0][0xbd8] ;  /* 0x0002f600ff0a7b82 */ /* 0x000e620000000a00 */
[----:B------:R-:W-:-:S04]  /*fd80*/  UIMAD UR6, UR36, UR9, UR6 ;  /* 0x00000009240672a4 */ /* 0x000fc8000f8e0206 */
[----:B------:R-:W-:Y:S02]  /*fd90*/  UIADD3 UR6, UR5, UR6, URZ ;  /* 0x0000000605067290 */ /* 0x000fe4000fffe03f */
[----:B------:R-:W-:Y:S01]  /*fda0*/  IMAD.U32 R3, RZ, RZ, UR5 ;  /* 0x00000005ff037e24 */ /* 0x000fe2000f8e00ff */
[----:B------:R-:W2:Y:S01]  /*fdb0*/  @P0 LDC R7, c[0x0][0xbec] ;  /* 0x0002fb00ff070b82 */ /* 0x000ea20000000800 */
[----:B------:R-:W-:Y:S01]  /*fdc0*/  IMAD.U32 R2, RZ, RZ, UR4 ;  /* 0x00000004ff027e24 */ /* 0x000fe2000f8e00ff */
[----:B------:R-:W-:Y:S01]  /*fdd0*/  ULDC.64 UR4, c[0x0][0xbe0] ;  /* 0x0002f80000047ab9 */ /* 0x000fe20000000a00 */
[----:B------:R-:W-:-:S05]  /*fde0*/  IMAD.U32 R3, RZ, RZ, UR6 ;  /* 0x00000006ff037e24 */ /* 0x000fca000f8e00ff */
[----:B------:R-:W3:Y:S01]  /*fdf0*/  @P0 LDC R9, c[0x0][0xbf0] ;  /* 0x0002fc00ff090b82 */ /* 0x000ee20000000800 */
[----:B0-----:R-:W-:-:S07]  /*fe00*/  USHF.R.S32.HI UR8, URZ, 0x1f, UR7 ;  /* 0x0000001f3f087899 */ /* 0x001fce0008011407 */
[----:B------:R-:W0:Y:S01]  /*fe10*/  S2UR UR10, SR_CTAID.Y ;  /* 0x00000000000a79c3 */ /* 0x000e220000002600 */
[C---:B-1----:R-:W-:Y:S02]  /*fe20*/  IMAD R12, R10.reuse, UR8, RZ ;  /* 0x000000080a0c7c24 */ /* 0x042fe4000f8e02ff */
[----:B------:R-:W-:-:S04]  /*fe30*/  IMAD.WIDE.U32 R2, R10, UR7, R2 ;  /* 0x000000070a027c25 */ /* 0x000fc8000f8e0002 */
[----:B------:R-:W-:Y:S01]  /*fe40*/  IMAD R11, R11, UR7, R12 ;  /* 0x000000070b0b7c24 */ /* 0x000fe2000f8e020c */
[----:B------:R-:W0:Y:S01]  /*fe50*/  LDC R8, c[0x0][0xc50] ;  /* 0x00031400ff087b82 */ /* 0x000e220000000800 */
[----:B--2---:R-:W-:-:S04]  /*fe60*/  @P0 IMAD.HI.U32 R4, R0, R7, RZ ;  /* 0x0000000700040227 */ /* 0x004fc800078e00ff */
[----:B------:R-:W-:Y:S02]  /*fe70*/  IMAD R7, RZ, RZ, -UR36 ;  /* 0x80000024ff077e24 */ /* 0x000fe4000f8e02ff */
[----:B------:R-:W-:Y:S01]  /*fe80*/  IMAD.IADD R3, R11, 0x1, R3 ;  /* 0x000000010b037824 */ /* 0x000fe200078e0203 */
[----:B---3--:R-:W-:Y:S01]  /*fe90*/  @P0 SHF.R.U32.HI R5, RZ, R9, R4 ;  /* 0x00000009ff050219 */ /* 0x008fe20000011604 */
[----:B0-----:R-:W-:-:S04]  /*fea0*/  IMAD R9, R8, R7, UR10 ;  /* 0x0000000a08097e24 */ /* 0x001fc8000f8e0207 */
[----:B------:R-:W-:Y:S02]  /*feb0*/  IMAD.MOV R7, RZ, RZ, -R5 ;  /* 0x000000ffff077224 */ /* 0x000fe400078e0a05 */
[----:B------:R-:W-:Y:S01]  /*fec0*/  IMAD.WIDE.U32 R2, R9, UR4, R2 ;  /* 0x0000000409027c25 */ /* 0x000fe2000f8e0002 */
[----:B------:R-:W-:-:S03]  /*fed0*/  SHF.R.S32.HI R4, RZ, 0x1f, R9 ;  /* 0x0000001fff047819 */ /* 0x000fc60000011409 */
[----:B------:R-:W-:Y:S01]  /*fee0*/  IMAD R7, R6, R7, R0 ;  /* 0x0000000706077224 */ /* 0x000fe200078e0200 */
[----:B------:R-:W-:Y:S01]  /*fef0*/  IADD3 R2, P0, R5, R2, RZ ;  /* 0x0000000205027210 */ /* 0x000fe20007f1e0ff */
[----:B------:R-:W-:-:S03]  /*ff00*/  IMAD R4, R4, UR4, RZ ;  /* 0x0000000404047c24 */ /* 0x000fc6000f8e02ff */
[----:B------:R-:W-:Y:S01]  /*ff10*/  SHF.R.S32.HI R0, RZ, 0x1f, R7 ;  /* 0x0000001fff007819 */ /* 0x000fe20000011407 */
[----:B------:R-:W-:Y:S01]  /*ff20*/  IMAD R4, R9, UR5, R4 ;  /* 0x0000000509047c24 */ /* 0x000fe2000f8e0204 */
[----:B------:R-:W-:Y:S01]  /*ff30*/  SHF.R.S32.HI R9, RZ, 0x1f, R5 ;  /* 0x0000001fff097819 */ /* 0x000fe20000011405 */
[----:B------:R-:W-:Y:S02]  /*ff40*/  ULDC.64 UR4, c[0x0][0xbc8] ;  /* 0x0002f20000047ab9 */ /* 0x000fe40000000a00 */
[----:B------:R-:W-:Y:S01]  /*ff50*/  IMAD R0, R0, UR4, RZ ;  /* 0x0000000400007c24 */ /* 0x000fe2000f8e02ff */
[----:B------:R-:W-:-:S03]  /*ff60*/  IADD3.X R3, R9, R3, R4, P0, !PT ;  /* 0x0000000309037210 */ /* 0x000fc600007fe404 */
[C---:B------:R-:W-:Y:S02]  /*ff70*/  IMAD R5, R7.reuse, UR5, R0 ;  /* 0x0000000507057c24 */ /* 0x040fe4000f8e0200 */
[----:B------:R-:W-:Y:S01]  /*ff80*/  IMAD.WIDE.U32 R2, R7, UR4, R2 ;  /* 0x0000000407027c25 */ /* 0x000fe2000f8e0002 */
[----:B------:R-:W-:-:S03]  /*ff90*/  ULDC.64 UR4, c[0x0][0xba8] ;  /* 0x0002ea0000047ab9 */ /* 0x000fc60000000a00 */
[----:B------:R-:W-:Y:S01]  /*ffa0*/  IMAD.IADD R3, R3, 0x1, R5 ;  /* 0x0000000103037824 */ /* 0x000fe200078e0205 */
[----:B------:R-:W-:-:S04]  /*ffb0*/  LEA R4, P0, R2, UR4, 0x2 ;  /* 0x0000000402047c11 */ /* 0x000fc8000f8010ff */
[----:B------:R-:W-:Y:S01]  /*ffc0*/  LEA.HI.X R5, R2, UR5, R3, 0x2, P0 ;  /* 0x0000000502057c11 */ /* 0x000fe200080f1403 */
[----:B------:R-:W-:-:S05]  /*ffd0*/  IMAD.MOV.U32 R3, RZ, RZ, -0x800000 ;  /* 0xff800000ff037424 */ /* 0x000fca00078e00ff */
[----:B------:R0:W-:Y:S01]  /*ffe0*/  STG.E desc[UR48][R4.64], R3 ;  /* 0x0000000304007986 */ /* 0x0001e2000c101930 */
[----:B------:R-:W-:Y:S05]  /*fff0*/  BRA `(.L_x_814) ;  /* 0x00000038003c7947 */ /* 0x000fea0003800000 */
.L_x_812:
        /* <DEDUP_REMOVED lines=18> */
.L_x_896:
[----:B------:R-:W-:Y:S01]  /*10120*/  ULDC UR7, c[0x0][0xc50] ;  /* 0x0003140000077ab9 */ /* 0x000fe20000000800 */
[----:B------:R-:W-:Y:S01]  /*10130*/  UMOV UR36, UR6 ;  /* 0x0000000600247c82 */ /* 0x000fe20008000000 */
[----:B------:R-:W-:-:S11]  /*10140*/  UISETP.NE.AND UP0, UPT, UR7, 0x1, UPT ;  /* 0x000000010700788c */ /* 0x000fd6000bf05270 */
[----:B------:R-:W-:Y:S01]  /*10150*/  @UP0 ULDC UR4, c[0x0][0xc54] ;  /* 0x0003150000040ab9 */ /* 0x000fe20000000800 */
[----:B------:R-:W-:Y:S01]  /*10160*/  @UP0 ULDC UR8, c[0x0][0xc58] ;  /* 0x0003160000080ab9 */ /* 0x000fe20000000800 */
[----:B------:R-:W-:-:S04]  /*10170*/  UIMAD.WIDE.U32 UR4, UR6, UR4, URZ ;  /* 0x00000004060472a5 */ /* 0x000fc8000f8e003f */
[----:B------:R-:W-:-:S12]  /*10180*/  @UP0 USHF.R.U32.HI UR36, URZ, UR8, UR5 ;  /* 0x000000083f240299 */ /* 0x000fd80008011605 */
.L_x_897:
[----:B------:R-:W-:Y:S01]  /*10190*/  ISETP.GE.AND P0, PT, R27, RZ, PT ;  /* 0x000000ff1b00720c */ /* 0x000fe20003f06270 */
[----:B------:R-:W-:Y:S01]  /*101a0*/  UIADD3 UR42, -UR36, URZ, URZ ;  /* 0x0000003f242a7290 */ /* 0x000fe2000fffe13f */
[----:B------:R-:W-:Y:S02]  /*101b0*/  IMAD.MOV.U32 R3, RZ, RZ, 0x1 ;  /* 0x00000001ff037424 */ /* 0x000fe400078e00ff */
[----:B------:R-:W-:Y:S01]  /*101c0*/  IMAD.MOV.U32 R0, RZ, RZ, RZ ;  /* 0x000000ffff007224 */ /* 0x000fe200078e00ff */
[----:B------:R-:W-:Y:S01]  /*101d0*/  UIMAD UR42, UR7, UR42, UR6 ;  /* 0x0000002a072a72a4 */ /* 0x000fe2000f8e0206 */
[----:B------:R-:W-:-:S07]  /*101e0*/  IMAD.MOV.U32 R4, RZ, RZ, 0x1 ;  /* 0x00000001ff047424 */ /* 0x000fce00078e00ff */
[----:B------:R-:W-:Y:S05]  /*101f0*/  @!P0 BRA `(.L_x_898) ;  /* 0x0000003400088947 */ /* 0x000fea0003800000 */
[----:B------:R-:W0:Y:S01]  /*10200*/  S2UR UR40, SR_CTAID.X ;  /* 0x00000000002879c3 */ /* 0x000e220000002500 */
[----:B------:R-:W-:Y:S01]  /*10210*/  ULDC.64 UR4, c[0x0][0x418] ;  /* 0x0001060000047ab9 */ /* 0x000fe20000000a00 */
[----:B------:R-:W-:Y:S01]  /*10220*/  ULDC UR6, c[0x0][0x448] ;  /* 0x0001120000067ab9 */ /* 0x000fe20000000800 */
[----:B------:R-:W-:Y:S02]  /*10230*/  UISETP.NE.U32.AND UP0, UPT, UR4, URZ, UPT ;  /* 0x0000003f0400728c */ /* 0x000fe4000bf05070 */
[----:B------:R-:W-:Y:S02]  /*10240*/  UISETP.NE.AND UP1, UPT, UR6, 0x1, UPT ;  /* 0x000000010600788c */ /* 0x000fe4000bf25270 */
[----:B------:R-:W-:Y:S01]  /*10250*/  UISETP.NE.AND.EX UP0, UPT, UR5, URZ, UPT, UP0 ;  /* 0x0000003f0500728c */ /* 0x000fe2000bf05300 */
[----:B------:R-:W-:Y:S02]  /*10260*/  ULDC UR6, c[0x0][0x424] ;  /* 0x0001090000067ab9 */ /* 0x000fe40000000800 */
[----:B------:R-:W-:Y:S01]  /*10270*/  ULDC.64 UR4, c[0x0][0x9e0] ;  /* 0x0002780000047ab9 */ /* 0x000fe20000000a00 */
[----:B------:R-:W-:-:S02]  /*10280*/  USEL UR9, UR6, 0x1, UP0 ;  /* 0x0000000106097887 */ /* 0x000fc40008000000 */
[----:B------:R-:W-:Y:S01]  /*10290*/  UISETP.GE.AND UP0, UPT, UR5, 0x1, UPT ;  /* 0x000000010500788c */ /* 0x000fe2000bf06270 */
[----:B------:R-:W-:Y:S02]  /*102a0*/  ULDC UR10, c[0x0][0x288] ;  /* 0x0000a200000a7ab9 */ /* 0x000fe40000000800 */
[----:B------:R-:W-:Y:S01]  /*102b0*/  @UP1 ULDC UR7, c[0x0][0x44c] ;  /* 0x0001130000071ab9 */ /* 0x000fe20000000800 */
[----:B------:R-:W-:Y:S01]  /*102c0*/  ULDC UR12, c[0x0][0x2f0] ;  /* 0x0000bc00000c7ab9 */ /* 0x000fe20000000800 */
[----:B------:R-:W-:Y:S01]  /*102d0*/  UIADD3 UR11, -UR10, 0x1, URZ ;  /* 0x000000010a0b7890 */ /* 0x000fe2000fffe13f */
[----:B------:R-:W-:Y:S01]  /*102e0*/  PLOP3.LUT P1, PT, PT, PT, UP0, 0x80, 0x0 ;  /* 0x000000000000781c */ /* 0x000fe20003f2f008 */
[----:B------:R-:W-:Y:S01]  /*102f0*/  UIMAD UR13, UR9, UR12, 0x7f ;  /* 0x0000007f090d74a4 */ /* 0x000fe2000f8e020c */
[----:B------:R-:W-:Y:S01]  /*10300*/  @UP1 ULDC UR14, c[0x0][0x450] ;  /* 0x00011400000e1ab9 */ /* 0x000fe20000000800 */
[----:B------:R-:W-:Y:S02]  /*10310*/  UIMAD UR11, UR9, UR12, UR11 ;  /* 0x0000000c090b72a4 */ /* 0x000fe4000f8e020b */
[----:B0-----:R-:W-:-:S04]  /*10320*/  UIMAD UR40, UR40, 0xc0, URZ ;  /* 0x000000c0282878a4 */ /* 0x001fc8000f8e023f */
[----:B------:R-:W-:-:S04]  /*10330*/  UIADD3 UR8, UR40, 0xbf, URZ ;  /* 0x000000bf28087890 */ /* 0x000fc8000fffe03f */
[----:B------:R-:W-:-:S04]  /*10340*/  UIMAD.WIDE.U32 UR6, UR8, UR7, URZ ;  /* 0x00000007080672a5 */ /* 0x000fc8000f8e003f */
[----:B------:R-:W-:Y:S02]  /*10350*/  @UP1 USHF.R.U32.HI UR8, URZ, UR14, UR7 ;  /* 0x0000000e3f081299 */ /* 0x000fe40008011607 */
[----:B------:R-:W-:Y:S02]  /*10360*/  USHF.R.S32.HI UR7, URZ, 0x1f, UR13 ;  /* 0x0000001f3f077899 */ /* 0x000fe4000801140d */
[----:B------:R-:W-:Y:S02]  /*10370*/  UIADD3 UR6, UR11, UR8, URZ ;  /* 0x000000080b067290 */ /* 0x000fe4000fffe03f */
[----:B------:R-:W-:Y:S02]  /*10380*/  ULEA.HI UR7, UR7, UR13, URZ, 0x7 ;  /* 0x0000000d07077291 */ /* 0x000fe4000f8f383f */
[----:B------:R-:W-:Y:S02]  /*10390*/  UIADD3 UR4, UR6, UR4, URZ ;  /* 0x0000000406047290 */ /* 0x000fe4000fffe03f */
[----:B------:R-:W-:Y:S01]  /*103a0*/  USHF.R.S32.HI UR39, URZ, 0x7, UR7 ;  /* 0x000000073f277899 */ /* 0x000fe20008011407 */
[----:B------:R-:W-:Y:S11]  /*103b0*/  @!P1 BRA `(.L_x_899) ;  /* 0x0000000000449947 */ /* 0x000ff60003800000 */
        /* <DEDUP_REMOVED lines=10> */
.L_x_900:
[----:B------:R-:W-:-:S11]  /*10460*/  UISETP.NE.AND UP0, UPT, UR5, 0x1, UPT ;  /* 0x000000010500788c */ /* 0x000fd6000bf05270 */
[----:B------:R-:W-:Y:S02]  /*10470*/  @UP0 ULDC.64 UR14, c[0x0][0x9e8] ;  /* 0x00027a00000e0ab9 */ /* 0x000fe40000000a00 */
[----:B------:R-:W-:-:S04]  /*10480*/  UIMAD.WIDE.U32 UR6, UR8, UR14, URZ ;  /* 0x0000000e080672a5 */ /* 0x000fc8000f8e003f */
[----:B------:R-:W-:-:S12]  /*10490*/  @UP0 USHF.R.U32.HI UR8, URZ, UR15, UR7 ;  /* 0x0000000f3f080299 */ /* 0x000fd80008011607 */
.L_x_901:
[----:B------:R-:W-:-:S04]  /*104a0*/  UIMAD UR8, UR8, UR5, UR5 ;  /* 0x00000005080872a4 */ /* 0x000fc8000f8e0205 */
[----:B------:R-:W-:-:S04]  /*104b0*/  UISETP.LT.AND UP0, UPT, UR4, UR8, UPT ;  /* 0x000000080400728c */ /* 0x000fc8000bf01270 */
[----:B------:R-:W-:-:S12]  /*104c0*/  USEL UR4, UR4, UR8, UP0 ;  /* 0x0000000804047287 */ /* 0x000fd80008000000 */
.L_x_899:
[----:B------:R-:W-:Y:S01]  /*104d0*/  UIADD3 UR4, UR4, 0x7f, URZ ;  /* 0x0000007f04047890 */ /* 0x000fe2000fffe03f */
[----:B------:R-:W-:Y:S01]  /*104e0*/  @UP1 ULDC UR6, c[0x0][0x44c] ;  /* 0x0001130000061ab9 */ /* 0x000fe20000000800 */
[----:B------:R-:W-:Y:S02]  /*104f0*/  @UP1 ULDC UR11, c[0x0][0x450] ;  /* 0x00011400000b1ab9 */ /* 0x000fe40000000800 */
[----:B------:R-:W-:Y:S02]  /*10500*/  USHF.R.S32.HI UR8, URZ, 0x1f, UR4 ;  /* 0x0000001f3f087899 */ /* 0x000fe40008011404 */
[----:B------:R-:W-:Y:S02]  /*10510*/  UIMAD.WIDE.U32 UR6, UR40, UR6, URZ ;  /* 0x00000006280672a5 */ /* 0x000fe4000f8e003f */
[----:B------:R-:W-:Y:S02]  /*10520*/  ULEA.HI UR8, UR8, UR4, URZ, 0x7 ;  /* 0x0000000408087291 */ /* 0x000fe4000f8f383f */
[----:B------:R-:W-:Y:S01]  /*10530*/  UIMAD UR9, UR9, UR12, -UR10 ;  /* 0x0000000c090972a4 */ /* 0x000fe2000f8e0a0a */
[----:B------:R-:W-:Y:S01]  /*10540*/  UMOV UR4, UR40 ;  /* 0x0000002800047c82 */ /* 0x000fe20008000000 */
[----:B------:R-:W-:-:S02]  /*10550*/  USHF.R.S32.HI UR44, URZ, 0x7, UR8 ;  /* 0x000000073f2c7899 */ /* 0x000fc40008011408 */
[----:B------:R-:W-:Y:S02]  /*10560*/  @UP1 USHF.R.U32.HI UR4, URZ, UR11, UR7 ;  /* 0x0000000b3f041299 */ /* 0x000fe40008011607 */
[----:B------:R-:W-:Y:S02]  /*10570*/  UISETP.LT.AND UP0, UPT, UR39, UR44, UPT ;  /* 0x0000002c2700728c */ /* 0x000fe4000bf01270 */
[----:B------:R-:W-:Y:S01]  /*10580*/  UIADD3 UR4, UR9, UR4, URZ ;  /* 0x0000000409047290 */ /* 0x000fe2000fffe03f */
[----:B------:R-:W-:Y:S01]  /*10590*/  ULDC UR8, c[0x0][0x9dc] ;  /* 0x0002770000087ab9 */ /* 0x000fe20000000800 */
[----:B------:R-:W-:Y:S02]  /*105a0*/  USEL UR12, UR39, UR44, UP0 ;  /* 0x0000002c270c7287 */ /* 0x000fe40008000000 */
        /* <DEDUP_REMOVED lines=12> */
.L_x_903:
[----:B------:R-:W-:-:S11]  /*10670*/  UISETP.NE.AND UP0, UPT, UR5, 0x1, UPT ;  /* 0x000000010500788c */ /* 0x000fd6000bf05270 */
[----:B------:R-:W-:Y:S02]  /*10680*/  @UP0 ULDC.64 UR10, c[0x0][0x9e8] ;  /* 0x00027a00000a0ab9 */ /* 0x000fe40000000a00 */
[----:B------:R-:W-:-:S04]  /*10690*/  UIMAD.WIDE.U32 UR6, UR4, UR10, URZ ;  /* 0x0000000a040672a5 */ /* 0x000fc8000f8e003f */
[----:B------:R-:W-:-:S12]  /*106a0*/  @UP0 USHF.R.U32.HI UR4, URZ, UR11, UR7 ;  /* 0x0000000b3f040299 */ /* 0x000fd80008011607 */
.L_x_904:
[----:B------:R-:W-:-:S04]  /*106b0*/  UIMAD UR4, UR4, UR5, URZ ;  /* 0x00000005040472a4 */ /* 0x000fc8000f8e023f */
[----:B------:R-:W-:-:S04]  /*106c0*/  UISETP.LT.AND UP0, UPT, UR8, UR4, UPT ;  /* 0x000000040800728c */ /* 0x000fc8000bf01270 */
[----:B------:R-:W-:-:S12]  /*106d0*/  USEL UR8, UR8, UR4, !UP0 ;  /* 0x0000000408087287 */ /* 0x000fd8000c000000 */
.L_x_902:
[----:B------:R-:W-:Y:S02]  /*106e0*/  USHF.R.S32.HI UR4, URZ, 0x1f, UR8 ;  /* 0x0000001f3f047899 */ /* 0x000fe40008011408 */
[----:B------:R-:W-:Y:S02]  /*106f0*/  USHF.R.U32.HI UR9, URZ, 0x10, UR42 ;  /* 0x000000103f097899 */ /* 0x000fe4000801162a */
[----:B------:R-:W-:Y:S02]  /*10700*/  ULEA.HI UR4, UR4, UR8, URZ, 0x7 ;  /* 0x0000000804047291 */ /* 0x000fe4000f8f383f */
[----:B------:R-:W-:Y:S02]  /*10710*/  ULOP3.LUT UR42, UR42, 0xffff, URZ, 0xc0, !UPT ;  /* 0x0000ffff2a2a7892 */ /* 0x000fe4000f8ec03f */
[----:B------:R-:W-:Y:S01]  /*10720*/  USHF.R.S32.HI UR4, URZ, 0x7, UR4 ;  /* 0x000000073f047899 */ /* 0x000fe20008011404 */
[----:B------:R-:W-:-:S03]  /*10730*/  UMOV UR46, URZ ;  /* 0x0000003f002e7c82 */ /* 0x000fc60008000000 */
[----:B------:R-:W-:-:S04]  /*10740*/  UISETP.LT.AND UP0, UPT, URZ, UR4, UPT ;  /* 0x000000043f00728c */ /* 0x000fc8000bf01270 */
[----:B------:R-:W-:Y:S02]  /*10750*/  USEL UR43, URZ, UR4, !UP0 ;  /* 0x000000043f2b7287 */ /* 0x000fe4000c000000 */
[----:B------:R-:W-:Y:S02]  /*10760*/  UISETP.NE.AND UP0, UPT, UR9, URZ, UPT ;  /* 0x0000003f0900728c */ /* 0x000fe4000bf05270 */
[----:B------:R-:W-:-:S06]  /*10770*/  UISETP.GT.AND UP1, UPT, UR12, UR43, UPT ;  /* 0x0000002b0c00728c */ /* 0x000fcc000bf24270 */
[----:B------:R-:W-:-:S03]  /*10780*/  PLOP3.LUT P0, PT, PT, PT, UP1, 0x80, 0x0 ;  /* 0x000000000000781c */ /* 0x000fc60003f0f018 */
[----:B------:R-:W-:-:S10]  /*10790*/  @!UP0 ULDC UR9, c[0x0][0x9f0] ;  /* 0x00027c0000098ab9 */ /* 0x000fd40000000800 */
[----:B------:R-:W-:Y:S05]  /*107a0*/  @!P0 BRA `(.L_x_905) ;  /* 0x0000000000848947 */ /* 0x000fea0003800000 */
[----:B------:R-:W-:Y:S01]  /*107b0*/  IMAD.U32 R4, RZ, RZ, UR9 ;  /* 0x00000009ff047e24 */ /* 0x000fe2000f8e00ff */
[----:B------:R-:W-:-:S04]  /*107c0*/  UIADD3 UR4, UR9, -0x1, UR12 ;  /* 0xffffffff09047890 */ /* 0x000fc8000fffe00c */
[-C--:B------:R-:W-:Y:S01]  /*107d0*/  IABS R0, R4.reuse ;  /* 0x0000000400007213 */ /* 0x080fe20000000000 */
[----:B------:R-:W-:Y:S01]  /*107e0*/  UIADD3 UR6, -UR43, UR4, URZ ;  /* 0x000000042b067290 */ /* 0x000fe2000fffe13f */
[----:B------:R-:W-:Y:S02]  /*107f0*/  IABS R6, R4 ;  /* 0x0000000400067213 */ /* 0x000fe40000000000 */
[----:B------:R-:W-:Y:S01]  /*10800*/  R2UR UR10, R0 ;  /* 0x00000000000a72ca */ /* 0x000fe200000e0000 */
[----:B------:R-:W-:Y:S02]  /*10810*/  UMOV UR4, URZ ;  /* 0x0000003f00047c82 */ /* 0x000fe40008000000 */
[----:B------:R-:W-:Y:S01]  /*10820*/  IABS R5, UR6 ;  /* 0x0000000600057c13 */ /* 0x000fe20008000000 */
[----:B------:R-:W-:-:S04]  /*10830*/  ULOP3.LUT UR6, UR6, UR9, URZ, 0x3c, !UPT ;  /* 0x0000000906067292 */ /* 0x000fc8000f8e3c3f */
[----:B------:R-:W-:-:S05]  /*10840*/  IMAD.MOV.U32 R4, RZ, RZ, R5 ;  /* 0x000000ffff047224 */ /* 0x000fca00078e0005 */
[----:B------:R-:W0:Y:S01]  /*10850*/  I2F.RP R0, UR10 ;  /* 0x0000000a00007d06 */ /* 0x000e220008209400 */
[----:B------:R-:W-:-:S07]  /*10860*/  R2UR UR8, R4 ;  /* 0x00000000040872ca */ /* 0x000fce00000e0000 */
[----:B0-----:R-:W0:Y:S02]  /*10870*/  MUFU.RCP R0, R0 ;  /* 0x0000000000007308 */ /* 0x001e240000001000 */
[----:B0-----:R-:W-:Y:S02]  /*10880*/  VIADD R3, R0, 0xffffffe ;  /* 0x0ffffffe00037836 */ /* 0x001fe40000000000 */
[----:B------:R-:W-:-:S04]  /*10890*/  IMAD.MOV R0, RZ, RZ, -R6 ;  /* 0x000000ffff007224 */ /* 0x000fc800078e0a06 */
        /* <DEDUP_REMOVED lines=14> */
[----:B------:R-:W-:Y:S02]  /*10980*/  UISETP.NE.AND UP0, UPT, UR9, URZ, UPT ;  /* 0x0000003f0900728c */ /* 0x000fe4000bf05270 */
[----:B------:R-:W-:-:S09]  /*10990*/  @!UP1 UIADD3 UR5, -UR5, URZ, URZ ;  /* 0x0000003f05059290 */ /* 0x000fd2000fffe13f */
[----:B------:R-:W-:-:S07]  /*109a0*/  @!UP0 ULOP3.LUT UR5, URZ, UR9, URZ, 0x33, !UPT ;  /* 0x000000093f058292 */ /* 0x000fce000f8e333f */
[----:B------:R-:W-:-:S05]  /*109b0*/  UMOV UR46, UR5 ;  /* 0x00000005002e7c82 */ /* 0x000fca0008000000 */
.L_x_905:
[----:B------:R-:W-:Y:S01]  /*109c0*/  UIMAD UR41, UR42, UR46, UR43 ;  /* 0x0000002e2a2972a4 */ /* 0x000fe2000f8e022b */
[----:B------:R-:W-:Y:S02]  /*109d0*/  IMAD.U32 R26, RZ, RZ, UR12 ;  /* 0x0000000cff1a7e24 */ /* 0x000fe4000f8e00ff */
[----:B------:R-:W-:Y:S02]  /*109e0*/  IMAD.MOV.U32 R0, RZ, RZ, RZ ;  /* 0x000000ffff007224 */ /* 0x000fe400078e00ff */
[----:B------:R-:W-:Y:S02]  /*109f0*/  IMAD.MOV.U32 R4, RZ, RZ, 0x1 ;  /* 0x00000001ff047424 */ /* 0x000fe400078e00ff */
[----:B------:R-:W-:-:S05]  /*10a00*/  IMAD.U32 R3, RZ, RZ, UR41 ;  /* 0x00000029ff037e24 */ /* 0x000fca000f8e00ff */
[----:B------:R-:W-:Y:S01]  /*10a10*/  VIADDMNMX R26, R3, UR46, R26, PT ;  /* 0x0000002e031a7c46 */ /* 0x000fe2000b80011a */
[----:B------:R-:W-:-:S03]  /*10a20*/  IMAD.MOV.U32 R3, RZ, RZ, 0x1 ;  /* 0x00000001ff037424 */ /* 0x000fc600078e00ff */
[----:B------:R-:W-:-:S13]  /*10a30*/  ISETP.GT.AND P0, PT, R26, UR41, PT ;  /* 0x000000291a007c0c */ /* 0x000fda000bf04270 */
        /* <DEDUP_REMOVED lines=11> */
[----:B------:R-:W-:Y:S02]  /*10af0*/  IMAD.U32 R4, RZ, RZ, UR4 ;  /* 0x00000004ff047e24 */ /* 0x000fe4000f8e00ff */
[----:B------:R-:W-:Y:S01]  /*10b00*/  IMAD.U32 R5, RZ, RZ, UR5 ;  /* 0x00000005ff057e24 */ /* 0x000fe2000f8e00ff */
[----:B------:R-:W0:Y:S01]  /*10b10*/  LDC.64 R14, c[0x4][R14] ;  /* 0x010000000e0e7b82 */ /* 0x000e220000000a00 */
[----:B------:R-:W-:Y:S01]  /*10b20*/  ULDC.64 UR4, c[0x4][0x8] ;  /* 0x0100020000047ab9 */ /* 0x000fe20000000a00 */
[----:B------:R-:W-:Y:S02]  /*10b30*/  IMAD.U32 R6, RZ, RZ, UR6 ;  /* 0x00000006ff067e24 */ /* 0x000fe4000f8e00ff */
[----:B------:R-:W-:-:S02]  /*10b40*/  IMAD.U32 R7, RZ, RZ, UR7 ;  /* 0x00000007ff077e24 */ /* 0x000fc4000f8e00ff */
[----:B------:R-:W-:Y:S02]  /*10b50*/  IMAD.U32 R10, RZ, RZ, UR4 ;  /* 0x00000004ff0a7e24 */ /* 0x000fe4000f8e00ff */
[----:B------:R-:W-:Y:S02]  /*10b60*/  IMAD.U32 R11, RZ, RZ, UR5 ;  /* 0x00000005ff0b7e24 */ /* 0x000fe4000f8e00ff */
[----:B------:R-:W-:Y:S02]  /*10b70*/  IMAD.MOV.U32 R8, RZ, RZ, 0x70 ;  /* 0x00000070ff087424 */ /* 0x000fe400078e00ff */
[----:B------:R-:W-:Y:S02]  /*10b80*/  IMAD.MOV.U32 R12, RZ, RZ, 0x1 ;  /* 0x00000001ff0c7424 */ /* 0x000fe400078e00ff */
[----:B------:R-:W-:-:S07]  /*10b90*/  IMAD.MOV.U32 R13, RZ, RZ, RZ ;  /* 0x000000ffff0d7224 */ /* 0x000fce00078e00ff */
[----:B------:R-:W-:-:S07]  /*10ba0*/  LEPC R20, `(.L_x_906) ;  /* 0x000000001014794e */ /* 0x000fce0000000000 */
[----:B0-----:R-:W-:Y:S05]  /*10bb0*/  CALL.ABS.NOINC R14 ;  /* 0x000000000e007343 */ /* 0x001fea0003c00000 */
.L_x_906:
        /* <DEDUP_REMOVED lines=20> */
.L_x_908:
[----:B------:R0:W1:Y:S01]  /*10d00*/  LDC.64 R14, c[0x4][R17] ;  /* 0x01000000110e7b82 */ /* 0x0000620000000a00 */
[----:B------:R-:W-:Y:S01]  /*10d10*/  ULDC.64 UR4, c[0x4][0xa8] ;  /* 0x01002a0000047ab9 */ /* 0x000fe20000000a00 */
[----:B------:R-:W-:Y:S01]  /*10d20*/  ULDC.64 UR6, c[0x4][0xb0] ;  /* 0x01002c0000067ab9 */ /* 0x000fe20000000a00 */
[----:B------:R-:W-:Y:S02]  /*10d30*/  IMAD.U32 R4, RZ, RZ, UR4 ;  /* 0x00000004ff047e24 */ /* 0x000fe4000f8e00ff */
        /* <DEDUP_REMOVED lines=11> */
.L_x_907:
[----:B------:R-:W0:Y:S01]  /*10df0*/  LDC.64 R4, c[0x0][0x9f8] ;  /* 0x00027e00ff047b82 */ /* 0x000e220000000a00 */
[----:B------:R-:W-:Y:S01]  /*10e00*/  IMAD.MOV.U32 R25, RZ, RZ, R27 ;  /* 0x000000ffff197224 */ /* 0x000fe200078e001b */
[----:B0-----:R-:W-:-:S04]  /*10e10*/  ISETP.NE.U32.AND P0, PT, R4, RZ, PT ;  /* 0x000000ff0400720c */ /* 0x001fc80003f05070 */
[----:B------:R-:W-:-:S13]  /*10e20*/  ISETP.NE.AND.EX P0, PT, R5, RZ, PT, P0 ;  /* 0x000000ff0500720c */ /* 0x000fda0003f05300 */
[----:B------:R-:W0:Y:S02]  /*10e30*/  @P0 LDC.64 R4, c[0x0][0x9f8] ;  /* 0x00027e00ff040b82 */ /* 0x000e240000000a00 */
[----:B0-----:R-:W-:-:S06]  /*10e40*/  @P0 IMAD.WIDE R6, R27, 0x4, R4 ;  /* 0x000000041b060825 */ /* 0x001fcc00078e0204 */
[----:B------:R-:W0:Y:S01]  /*10e50*/  LDC.64 R4, c[0x0][0x418] ;  /* 0x00010600ff047b82 */ /* 0x000e220000000a00 */
[----:B------:R-:W2:Y:S01]  /*10e60*/  @P0 LDG.E R25, desc[UR48][R6.64] ;  /* 0x0000003006190981 */ /* 0x000ea2000c1e1900 */
[----:B------:R-:W-:Y:S01]  /*10e70*/  UMOV UR4, 0xffffffff ;  /* 0xffffffff00047882 */ /* 0x000fe20000000000 */
[----:B------:R-:W-:Y:S01]  /*10e80*/  LOP3.LUT R18, R18, 0xfffffffe, RZ, 0xc0, !PT ;  /* 0xfffffffe12127812 */ /* 0x000fe200078ec0ff */
[----:B------:R-:W-:Y:S01]  /*10e90*/  VIADD R23, R26, 0xffffffff ;  /* 0xffffffff1a177836 */ /* 0x000fe20000000000 */
[----:B0-----:R-:W-:-:S04]  /*10ea0*/  ISETP.NE.U32.AND P0, PT, R4, RZ, PT ;  /* 0x000000ff0400720c */ /* 0x001fc80003f05070 */
[----:B------:R-:W-:-:S13]  /*10eb0*/  ISETP.NE.AND.EX P1, PT, R5, RZ, PT, P0 ;  /* 0x000000ff0500720c */ /* 0x000fda0003f25300 */
[----:B------:R-:W-:Y:S02]  /*10ec0*/  @P1 LOP3.LUT R18, R18, 0x1, RZ, 0xfc, !PT ;  /* 0x0000000112121812 */ /* 0x000fe400078efcff */
[----:B--2---:R-:W-:Y:S02]  /*10ed0*/  SHF.R.S32.HI R24, RZ, 0x1f, R25 ;  /* 0x0000001fff187819 */ /* 0x004fe40000011419 */
[----:B------:R-:W-:Y:S01]  /*10ee0*/  SEL R22, R25, RZ, !P1 ;  /* 0x000000ff19167207 */ /* 0x000fe20004800000 */
[----:B------:R-:W-:Y:S06]  /*10ef0*/  BRA.DIV UR4, `(.L_x_909) ;  /* 0x0000002e045c7947 */ /* 0x000fec000b800000 */
[----:B------:R0:W1:Y:S02]  /*10f00*/  SHFL.IDX PT, R14, R16, RZ, 0x1f ;  /* 0x00001fff100e7589 */ /* 0x00006400000e0000 */
.L_x_977:
[----:B-1----:R-:W-:Y:S02]  /*10f10*/  ISETP.NE.AND P0, PT, R14, RZ, PT ;  /* 0x000000ff0e00720c */ /* 0x002fe40003f05270 */
[----:B------:R-:W-:Y:S02]  /*10f20*/  PLOP3.LUT P2, PT, PT, PT, PT, 0x8, 0x0 ;  /* 0x000000000000781c */ /* 0x000fe40003f4e170 */
[----:B------:R-:W-:-:S11]  /*10f30*/  LOP3.LUT R18, R18, 0xfffffffd, RZ, 0xc0, !PT ;  /* 0xfffffffd12127812 */ /* 0x000fd600078ec0ff */
[----:B------:R-:W-:Y:S01]  /*10f40*/  @P2 LOP3.LUT R18, R18, 0x2, RZ, 0xfc, !PT ;  /* 0x0000000212122812 */ /* 0x000fe200078efcff */
[----:B------:R-:W-:Y:S06]  /*10f50*/  @P0 BRA `(.L_x_910) ;  /* 0x0000000000d00947 */ /* 0x000fec0003800000 */
[----:B------:R-:W-:-:S03]  /*10f60*/  UMOV UR4, 0xffffffff ;  /* 0xffffffff00047882 */ /* 0x000fc60000000000 */
[----:B------:R-:W-:Y:S05]  /*10f70*/  BRA.DIV UR4, `(.L_x_911) ;  /* 0x0000002e045c7947 */ /* 0x000fea000b800000 */
[----:B------:R-:W-:-:S13]  /*10f80*/  ELECT P6, URZ, PT ;  /* 0x00000000003f782f */ /* 0x000fda00038c0000 */
.L_x_980:
[----:B------:R-:W-:Y:S05]  /*10f90*/  @!P6 BRA `(.L_x_910) ;  /* 0x0000000000c0e947 */ /* 0x000fea0003800000 */
[----:B------:R-:W-:Y:S02]  /*10fa0*/  IMAD.MOV.U32 R0, RZ, RZ, 0x1 ;  /* 0x00000001ff007424 */ /* 0x000fe400078e00ff */
[----:B------:R-:W-:-:S03]  /*10fb0*/  IMAD.MOV.U32 R22, RZ, RZ, R25 ;  /* 0x000000ffff167224 */ /* 0x000fc600078e0019 */
[----:B------:R-:W-:Y:S01]  /*10fc0*/  SHF.L.U32 R0, R0, 0x1f, RZ ;  /* 0x0000001f00007819 */ /* 0x000fe200000006ff */
[----:B------:R-:W-:Y:S06]  /*10fd0*/  @!P1 BRA `(.L_x_912) ;  /* 0x0000000000489947 */ /* 0x000fec0003800000 */
[----:B------:R-:W1:Y:S01]  /*10fe0*/  LDC R10, c[0x0][0x43c] ;  /* 0x00010f00ff0a7b82 */ /* 0x000e620000000800 */
[----:B------:R-:W-:Y:S01]  /*10ff0*/  IMAD.MOV.U32 R3, RZ, RZ, R23 ;  /* 0x000000ffff037224 */ /* 0x000fe200078e0017 */
[----:B------:R-:W-:Y:S02]  /*11000*/  ULDC.64 UR4, c[0x0][0x428] ;  /* 0x00010a0000047ab9 */ /* 0x000fe40000000a00 */
[----:B------:R-:W-:-:S04]  /*11010*/  IMAD R8, R24, UR4, RZ ;  /* 0x0000000418087c24 */ /* 0x000fc8000f8e02ff */
[----:B------:R-:W-:Y:S01]  /*11020*/  IMAD R9, R25, UR5, R8 ;  /* 0x0000000519097c24 */ /* 0x000fe2000f8e0208 */
[----:B-1----:R-:W-:-:S13]  /*11030*/  ISETP.NE.AND P0, PT, R10, 0x1, PT ;  /* 0x000000010a00780c */ /* 0x002fda0003f05270 */
[----:B------:R-:W1:Y:S02]  /*11040*/  @P0 LDC.64 R6, c[0x0][0x440] ;  /* 0x00011000ff060b82 */ /* 0x000e640000000a00 */
[----:B-1----:R-:W-:-:S05]  /*11050*/  @P0 IMAD.HI.U32 R6, R23, R6, RZ ;  /* 0x0000000617060227 */ /* 0x002fca00078e00ff */
[----:B------:R-:W-:-:S04]  /*11060*/  @P0 SHF.R.U32.HI R3, RZ, R7, R6 ;  /* 0x00000007ff030219 */ /* 0x000fc80000011606 */
[--C-:B------:R-:W-:Y:S01]  /*11070*/  SHF.R.S32.HI R7, RZ, 0x1f, R3.reuse ;  /* 0x0000001fff077819 */ /* 0x100fe20000011403 */
[----:B------:R-:W-:-:S04]  /*11080*/  IMAD.MOV.U32 R6, RZ, RZ, R3 ;  /* 0x000000ffff067224 */ /* 0x000fc800078e0003 */
[----:B------:R-:W-:-:S04]  /*11090*/  IMAD.WIDE.U32 R6, R25, UR4, R6 ;  /* 0x0000000419067c25 */ /* 0x000fc8000f8e0006 */
[----:B------:R-:W-:Y:S01]  /*110a0*/  IMAD.IADD R7, R7, 0x1, R9 ;  /* 0x0000000107077824 */ /* 0x000fe200078e0209 */
[----:B------:R-:W-:-:S04]  /*110b0*/  LEA R4, P0, R6, R4, 0x2 ;  /* 0x0000000406047211 */ /* 0x000fc800078010ff */
[----:B------:R-:W-:-:S05]  /*110c0*/  LEA.HI.X R5, R6, R5, R7, 0x2, P0 ;  /* 0x0000000506057211 */ /* 0x000fca00000f1407 */
[----:B------:R1:W5:Y:S01]  /*110d0*/  LDG.E R22, desc[UR48][R4.64] ;  /* 0x0000003004167981 */ /* 0x000362000c1e1900 */
[----:B------:R-:W-:-:S04]  /*110e0*/  IMAD.MOV R3, RZ, RZ, -R3 ;  /* 0x000000ffff037224 */ /* 0x000fc800078e0a03 */
[----:B------:R-:W-:-:S07]  /*110f0*/  IMAD R23, R10, R3, R23 ;  /* 0x000000030a177224 */ /* 0x000fce00078e0217 */
.L_x_912:
[----:B------:R-:W2:Y:S01]  /*11100*/  SYNCS.PHASECHK.TRANS64.TRYWAIT P0, [UR38+0x16840], R0 ;  /* 0x01684000ff0075a7 */ /* 0x000ea20008000166 */
[----:B------:R-:W-:Y:S01]  /*11110*/  ISETP.NE.AND P1, PT, R19, RZ, PT ;  /* 0x000000ff1300720c */ /* 0x000fe20003f25270 */
[----:B--2---:R-:W-:-:S12]  /*11120*/  @!P0 BRA `(.L_x_913) ;  /* 0x0000002c00108947 */ /* 0x004fd80003800000 */
.L_x_981:
[----:B------:R-:W-:Y:S05]  /*11130*/  @P1 BRA `(.L_x_914) ;  /* 0x0000000000141947 */ /* 0x000fea0003800000 */
[----:B------:R-:W-:Y:S01]  /*11140*/  LOP3.LUT P0, RZ, R2, 0x1f, RZ, 0xc0, !PT ;  /* 0x0000001f02ff7812 */ /* 0x000fe2000780c0ff */
[----:B--2---:R-:W-:-:S04]  /*11150*/  IMAD.MOV.U32 R0, RZ, RZ, 0x4000 ;  /* 0x00004000ff007424 */ /* 0x004fc800078e00ff */
[----:B------:R3:W-:Y:S08]  /*11160*/  SYNCS.ARRIVE.TRANS64 RZ, [UR38+0x16830], R0 ;  /* 0x01683000ffff79a7 */ /* 0x0007f00008000026 */
[----:B---3--:R-:W-:Y:S05]  /*11170*/  @!P0 BRA `(.L_x_914) ;  /* 0x0000000000048947 */ /* 0x008fea0003800000 */
[----:B------:R-:W-:Y:S01]  /*11180*/  BPT.TRAP 0x1 ;  /* 0x000000040000795c */ /* 0x000fe20000300000 */
.L_x_914:
[----:B------:R-:W-:Y:S01]  /*11190*/  R2UR UR11, R23 ;  /* 0x00000000170b72ca */ /* 0x000fe200000e0000 */
[----:B------:R-:W-:Y:S01]  /*111a0*/  ULDC.64 UR4, c[0x0][0x198] ;  /* 0x0000660000047ab9 */ /* 0x000fe20000000a00 */
[----:B-----5:R-:W-:Y:S01]  /*111b0*/  R2UR UR13, R22 ;  /* 0x00000000160d72ca */ /* 0x020fe200000e0000 */
[----:B------:R-:W-:Y:S01]  /*111c0*/  UIADD3 UR4, UP0, UR4, 0x370, URZ ;  /* 0x0000037004047890 */ /* 0x000fe2000ff1e03f */
[----:B------:R-:W-:Y:S01]  /*111d0*/  PLOP3.LUT P0, PT, PT, PT, PT, 0x80, 0x0 ;  /* 0x000000000000781c */ /* 0x000fe20003f0f070 */
[----:B------:R-:W-:Y:S01]  /*111e0*/  UIADD3 UR8, UR38, 0xe400, URZ ;  /* 0x0000e40026087890 */ /* 0x000fe2000fffe03f */
[----:B------:R-:W-:Y:S01]  /*111f0*/  LOP3.LUT R18, R18, 0xfffffffd, RZ, 0xc0, !PT ;  /* 0xfffffffd12127812 */ /* 0x000fe200078ec0ff */
[----:B------:R-:W-:Y:S02]  /*11200*/  UIADD3 UR9, UR38, 0x16830, URZ ;  /* 0x0001683026097890 */ /* 0x000fe4000fffe03f */
[----:B------:R-:W-:Y:S01]  /*11210*/  UIADD3.X UR5, URZ, UR5, URZ, UP0, !UPT ;  /* 0x000000053f057290 */ /* 0x000fe200087fe43f */
[----:B------:R-:W-:Y:S01]  /*11220*/  UMOV UR6, 0x0 ;  /* 0x0000000000067882 */ /* 0x000fe20000000000 */
[----:B------:R-:W-:-:S02]  /*11230*/  UMOV UR7, 0x14f00000 ;  /* 0x14f0000000077882 */ /* 0x000fc40000000000 */
[----:B------:R-:W-:Y:S01]  /*11240*/  USHF.L.U32 UR11, UR11, 0x7, URZ ;  /* 0x000000070b0b7899 */ /* 0x000fe2000800063f */
[----:B------:R-:W-:Y:S01]  /*11250*/  UMOV UR10, URZ ;  /* 0x0000003f000a7c82 */ /* 0x000fe20008000000 */
[----:B------:R-:W-:Y:S02]  /*11260*/  UMOV UR12, UR36 ;  /* 0x00000024000c7c82 */ /* 0x000fe40008000000 */
[----:B------:R-:W-:-:S05]  /*11270*/  @P0 LOP3.LUT R18, R18, 0x2, RZ, 0xfc, !PT ;  /* 0x0000000212120812 */ /* 0x000fca00078efcff */
[----:B------:R3:W-:Y:S02]  /*11280*/  UTMALDG.4D [UR8], [UR4], desc[UR6] ;  /* 0x00000608040075b4 */ /* 0x0007e40008019000 */
[----:B---3--:R-:W-:Y:S01]  /*11290*/  NOP ;  /* 0x0000000000007918 */ /* 0x008fe20000000000 */
.L_x_910:
[----:B------:R-:W-:Y:S05]  /*112a0*/  WARPSYNC.ALL ;  /* 0x0000000000007948 */ /* 0x000fea0003800000 */
[----:B------:R-:W-:Y:S01]  /*112b0*/  UIADD3 UR5, UR38, 0x8400, URZ ;  /* 0x0000840026057890 */ /* 0x000fe2000fffe03f */
[----:B------:R-:W-:Y:S01]  /*112c0*/  BAR.SYNC.DEFER_BLOCKING 0x8, 0x200 ;  /* 0x0208000000007b1d */ /* 0x000fe20000010000 */
[----:B------:R-:W-:Y:S01]  /*112d0*/  USHF.R.S32.HI UR4, URZ, 0x1f, UR36 ;  /* 0x0000001f3f047899 */ /* 0x000fe20008011424 */
[----:B------:R-:W-:Y:S01]  /*112e0*/  SHF.R.S32.HI R17, RZ, 0x1f, R27 ;  /* 0x0000001fff117819 */ /* 0x000fe2000001141b */
[----:B------:R-:W-:-:S03]  /*112f0*/  ULOP3.LUT UP0, URZ, UR5, 0x3ff, URZ, 0xc0, !UPT ;  /* 0x000003ff053f7892 */ /* 0x000fc6000f80c03f */
[----:B------:R-:W-:Y:S02]  /*11300*/  ULDC.64 UR6, c[0x0][0x2d8] ;  /* 0x0000b60000067ab9 */ /* 0x000fe40000000a00 */
[----:B------:R-:W-:Y:S01]  /*11310*/  UIMAD UR4, UR4, UR6, URZ ;  /* 0x00000006040472a4 */ /* 0x000fe2000f8e023f */
[----:B------:R-:W-:Y:S01]  /*11320*/  PLOP3.LUT P0, PT, PT, PT, UP0, 0x80, 0x0 ;  /* 0x000000000000781c */ /* 0x000fe20003f0f008 */
[----:B------:R-:W-:Y:S02]  /*11330*/  UIMAD.WIDE.U32 UR50, UR36, UR6, URZ ;  /* 0x00000006243272a5 */ /* 0x000fe4000f8e003f */
[----:B------:R-:W-:-:S04]  /*11340*/  UIMAD UR4, UR36, UR7, UR4 ;  /* 0x00000007240472a4 */ /* 0x000fc8000f8e0204 */
[----:B------:R-:W-:-:S06]  /*11350*/  UIADD3 UR47, UR51, UR4, URZ ;  /* 0x00000004332f7290 */ /* 0x000fcc000fffe03f */
[----:B------:R-:W-:Y:S06]  /*11360*/  @!P0 BRA `(.L_x_915) ;  /* 0x0000000000408947 */ /* 0x000fec0003800000 */
[----:B------:R-:W-:Y:S01]  /*11370*/  MOV R14, 0x0 ;  /* 0x00000000000e7802 */ /* 0x000fe20000000f00 */
[----:B------:R-:W-:Y:S01]  /*11380*/  ULDC.64 UR4, c[0x4][0xa8] ;  /* 0x01002a0000047ab9 */ /* 0x000fe20000000a00 */
[----:B------:R-:W-:Y:S01]  /*11390*/  ULDC.64 UR6, c[0x4][0xb0] ;  /* 0x01002c0000067ab9 */ /* 0x000fe20000000a00 */
[----:B-1----:R-:W-:Y:S02]  /*113a0*/  IMAD.U32 R4, RZ, RZ, UR4 ;  /* 0x00000004ff047e24 */ /* 0x002fe4000f8e00ff */
[----:B------:R-:W-:Y:S01]  /*113b0*/  IMAD.U32 R5, RZ, RZ, UR5 ;  /* 0x00000005ff057e24 */ /* 0x000fe2000f8e00ff */
[----:B------:R-:W1:Y:S01]  /*113c0*/  LDC.64 R14, c[0x4][R14] ;  /* 0x010000000e0e7b82 */ /* 0x000e620000000a00 */
        /* <DEDUP_REMOVED lines=9> */
[----:B012---:R-:W-:Y:S05]  /*11460*/  CALL.ABS.NOINC R14 ;  /* 0x000000000e007343 */ /* 0x007fea0003c00000 */
.L_x_915:
[----:B--2---:R-:W2:Y:S01]  /*11470*/  LDC R3, c[0x0][0x448] ;  /* 0x00011200ff037b82 */ /* 0x004ea20000000800 */
[----:B-1----:R-:W-:Y:S01]  /*11480*/  IMAD.SHL.U32 R5, R2, 0x10, RZ ;  /* 0x0000001002057824 */ /* 0x002fe200078e00ff */
[----:B------:R-:W-:Y:S01]  /*11490*/  SHF.R.U32.HI R0, RZ, 0x3, R19 ;  /* 0x00000003ff007819 */ /* 0x000fe20000011613 */
[----:B------:R-:W-:Y:S01]  /*114a0*/  UMOV UR4, UR50 ;  /* 0x0000003200047c82 */ /* 0x000fe20008000000 */
[----:B------:R-:W-:Y:S01]  /*114b0*/  UMOV UR5, UR47 ;  /* 0x0000002f00057c82 */ /* 0x000fe20008000000 */
[----:B------:R-:W-:Y:S01]  /*114c0*/  ULDC.64 UR6, c[0x0][0x2c8] ;  /* 0x0000b20000067ab9 */ /* 0x000fe20000000a00 */
[----:B------:R-:W-:Y:S02]  /*114d0*/  LOP3.LUT R5, R0, 0x70, R5, 0xf8, !PT ;  /* 0x0000007000057812 */ /* 0x000fe400078ef805 */
[----:B------:R-:W1:Y:S03]  /*114e0*/  LDC.64 R6, c[0x0][0x2e0] ;  /* 0x0000b800ff067b82 */ /* 0x000e660000000a00 */
[----:B------:R-:W-:-:S04]  /*114f0*/  VIADD R10, R5, UR40 ;  /* 0x00000028050a7c36 */ /* 0x000fc80008000000 */
[----:B------:R-:W-:Y:S01]  /*11500*/  IMAD.MOV.U32 R11, RZ, RZ, R10 ;  /* 0x000000ffff0b7224 */ /* 0x000fe200078e000a */
[----:B--2---:R-:W-:-:S13]  /*11510*/  ISETP.NE.AND P0, PT, R3, 0x1, PT ;  /* 0x000000010300780c */ /* 0x004fda0003f05270 */
[----:B------:R-:W2:Y:S08]  /*11520*/  @P0 LDC R9, c[0x0][0x44c] ;  /* 0x00011300ff090b82 */ /* 0x000eb00000000800 */
[----:B------:R-:W3:Y:S08]  /*11530*/  @P0 LDC R13, c[0x0][0x450] ;  /* 0x00011400ff0d0b82 */ /* 0x000ef00000000800 */
[----:B------:R-:W4:Y:S08]  /*11540*/  @P0 LDC R15, c[0x0][0x44c] ;  /* 0x00011300ff0f0b82 */ /* 0x000f300000000800 */
[----:B------:R-:W5:Y:S01]  /*11550*/  @P0 LDC R21, c[0x0][0x450] ;  /* 0x00011400ff150b82 */ /* 0x000f620000000800 */
[----:B--2---:R-:W-:-:S05]  /*11560*/  @P0 IMAD.HI.U32 R4, R10, R9, RZ ;  /* 0x000000090a040227 */ /* 0x004fca00078e00ff */
[----:B---3--:R-:W-:Y:S01]  /*11570*/  @P0 SHF.R.U32.HI R11, RZ, R13, R4 ;  /* 0x0000000dff0b0219 */ /* 0x008fe20000011604 */
[----:B------:R-:W-:-:S04]  /*11580*/  VIADD R4, R10, 0x80 ;  /* 0x000000800a047836 */ /* 0x000fc80000000000 */
[----:B------:R-:W-:Y:S02]  /*11590*/  IMAD.MOV.U32 R5, RZ, RZ, R4 ;  /* 0x000000ffff057224 */ /* 0x000fe400078e0004 */
[----:B----4-:R-:W-:-:S05]  /*115a0*/  @P0 IMAD.HI.U32 R8, R4, R15, RZ ;  /* 0x0000000f04080227 */ /* 0x010fca00078e00ff */
[----:B-----5:R-:W-:Y:S01]  /*115b0*/  @P0 SHF.R.U32.HI R5, RZ, R21, R8 ;  /* 0x00000015ff050219 */ /* 0x020fe20000011608 */
[-C--:B-1----:R-:W-:Y:S02]  /*115c0*/  IMAD R8, R17, R6.reuse, RZ ;  /* 0x0000000611087224 */ /* 0x082fe400078e02ff */
[----:B------:R-:W-:Y:S02]  /*115d0*/  IMAD.SHL.U32 R17, R2, 0x8, RZ ;  /* 0x0000000802117824 */ /* 0x000fe400078e00ff */
[C---:B------:R-:W-:Y:S01]  /*115e0*/  IMAD R9, R27.reuse, R7, R8 ;  /* 0x000000071b097224 */ /* 0x040fe200078e0208 */
[----:B------:R-:W-:Y:S01]  /*115f0*/  SHF.R.S32.HI R8, RZ, 0x1f, R11 ;  /* 0x0000001fff087819 */ /* 0x000fe2000001140b */
[----:B------:R-:W-:Y:S01]  /*11600*/  IMAD.WIDE.U32 R6, R27, R6, UR4 ;  /* 0x000000041b067e25 */ /* 0x000fe2000f8e0006 */
[----:B------:R-:W-:-:S03]  /*11610*/  ULDC.64 UR4, c[0x0][0x2d0] ;  /* 0x0000b40000047ab9 */ /* 0x000fc60000000a00 */
[----:B------:R-:W-:Y:S02]  /*11620*/  IMAD R8, R8, UR4, RZ ;  /* 0x0000000408087c24 */ /* 0x000fe4000f8e02ff */
[----:B------:R-:W-:Y:S02]  /*11630*/  IMAD.IADD R7, R7, 0x1, R9 ;  /* 0x0000000107077824 */ /* 0x000fe400078e0209 */
[C---:B------:R-:W-:Y:S02]  /*11640*/  IMAD R13, R11.reuse, UR5, R8 ;  /* 0x000000050b0d7c24 */ /* 0x040fe4000f8e0208 */
[----:B------:R-:W-:-:S04]  /*11650*/  IMAD.WIDE.U32 R8, R11, UR4, R6 ;  /* 0x000000040b087c25 */ /* 0x000fc8000f8e0006 */
[----:B------:R-:W-:Y:S02]  /*11660*/  IMAD.MOV R11, RZ, RZ, -R11 ;  /* 0x000000ffff0b7224 */ /* 0x000fe400078e0a0b */
[----:B------:R-:W-:Y:S02]  /*11670*/  IMAD.IADD R9, R9, 0x1, R13 ;  /* 0x0000000109097824 */ /* 0x000fe400078e020d */
[----:B------:R-:W-:Y:S01]  /*11680*/  IMAD R13, R3, R11, R10 ;  /* 0x0000000b030d7224 */ /* 0x000fe200078e020a */
[--C-:B------:R-:W-:Y:S01]  /*11690*/  SHF.R.S32.HI R10, RZ, 0x1f, R5.reuse ;  /* 0x0000001fff0a7819 */ /* 0x100fe20000011405 */
[----:B------:R-:W-:Y:S02]  /*116a0*/  IMAD.MOV R11, RZ, RZ, -R5 ;  /* 0x000000ffff0b7224 */ /* 0x000fe400078e0a05 */
[----:B------:R-:W-:-:S04]  /*116b0*/  IMAD.WIDE.U32 R6, R5, UR4, R6 ;  /* 0x0000000405067c25 */ /* 0x000fc8000f8e0006 */
[----:B------:R-:W-:Y:S01]  /*116c0*/  IMAD R11, R3, R11, R4 ;  /* 0x0000000b030b7224 */ /* 0x000fe200078e0204 */
[----:B------:R-:W-:Y:S01]  /*116d0*/  SHF.R.S32.HI R4, RZ, 0x1f, R13 ;  /* 0x0000001fff047819 */ /* 0x000fe2000001140d */
[----:B------:R-:W-:Y:S02]  /*116e0*/  IMAD R10, R10, UR4, RZ ;  /* 0x000000040a0a7c24 */ /* 0x000fe4000f8e02ff */
[----:B------:R-:W-:-:S04]  /*116f0*/  IMAD.WIDE.U32 R8, R13, UR6, R8 ;  /* 0x000000060d087c25 */ /* 0x000fc8000f8e0008 */
[----:B------:R-:W-:Y:S02]  /*11700*/  IMAD R4, R4, UR6, RZ ;  /* 0x0000000604047c24 */ /* 0x000fe4000f8e02ff */
[----:B------:R-:W-:Y:S01]  /*11710*/  IMAD R15, R5, UR5, R10 ;  /* 0x00000005050f7c24 */ /* 0x000fe2000f8e020a */
[----:B------:R-:W-:Y:S01]  /*11720*/  ULDC.64 UR4, c[0x0][0x280] ;  /* 0x0000a00000047ab9 */ /* 0x000fe20000000a00 */
[----:B------:R-:W-:Y:S01]  /*11730*/  IMAD R5, R13, UR7, R4 ;  /* 0x000000070d057c24 */ /* 0x000fe2000f8e0204 */
[----:B------:R-:W-:Y:S01]  /*11740*/  SHF.R.S32.HI R4, RZ, 0x1f, R11 ;  /* 0x0000001fff047819 */ /* 0x000fe2000001140b */
[----:B------:R-:W-:Y:S02]  /*11750*/  IMAD.IADD R7, R7, 0x1, R15 ;  /* 0x0000000107077824 */ /* 0x000fe400078e020f */
[----:B------:R-:W-:Y:S01]  /*11760*/  IMAD.IADD R5, R9, 0x1, R5 ;  /* 0x0000000109057824 */ /* 0x000fe200078e0205 */
[----:B------:R-:W-:Y:S01]  /*11770*/  LEA R9, P0, R8, UR4, 0x1 ;  /* 0x0000000408097c11 */ /* 0x000fe2000f8008ff */
[----:B------:R-:W-:-:S02]  /*11780*/  IMAD R4, R4, UR6, RZ ;  /* 0x0000000604047c24 */ /* 0x000fc4000f8e02ff */
[----:B------:R-:W-:Y:S01]  /*11790*/  IMAD.WIDE.U32 R6, R11, UR6, R6 ;  /* 0x000000060b067c25 */ /* 0x000fe2000f8e0006 */
[----:B------:R-:W-:-:S03]  /*117a0*/  LEA.HI.X R8, R8, UR5, R5, 0x1, P0 ;  /* 0x0000000508087c11 */ /* 0x000fc600080f0c05 */
[----:B------:R-:W-:Y:S02]  /*117b0*/  IMAD R13, R11, UR7, R4 ;  /* 0x000000070b0d7c24 */ /* 0x000fe4000f8e0204 */
[----:B------:R-:W-:Y:S02]  /*117c0*/  IMAD.SHL.U32 R10, R19, 0x8, RZ ;  /* 0x00000008130a7824 */ /* 0x000fe400078e00ff */
[----:B------:R-:W-:Y:S01]  /*117d0*/  IMAD.IADD R5, R7, 0x1, R13 ;  /* 0x0000000107057824 */ /* 0x000fe200078e020d */
[----:B------:R-:W-:Y:S01]  /*117e0*/  LEA R7, P0, R6, UR4, 0x1 ;  /* 0x0000000406077c11 */ /* 0x000fe2000f8008ff */
[----:B------:R-:W-:-:S03]  /*117f0*/  ULDC UR4, c[0x0][0x2b8] ;  /* 0x0000ae0000047ab9 */ /* 0x000fc60000000800 */
        /* <DEDUP_REMOVED lines=8> */
[----:B------:R-:W1:Y:S01]  /*11880*/  SHFL.IDX PT, R14, R9, RZ, 0x181f ;  /* 0x00181fff090e7589 */ /* 0x000e6200000e0000 */
[----:B------:R-:W-:Y:S01]  /*11890*/  ULDC UR4, c[0x0][0x288] ;  /* 0x0000a20000047ab9 */ /* 0x000fe20000000800 */
[----:B------:R-:W-:Y:S02]  /*118a0*/  VIADD R0, R0, UR40 ;  /* 0x0000002800007c36 */ /* 0x000fe40008000000 */
[----:B------:R-:W2:Y:S01]  /*118b0*/  SHFL.IDX PT, R4, R8, RZ, 0x181f ;  /* 0x00181fff08047589 */ /* 0x000ea200000e0000 */
[----:B------:R-:W-:Y:S02]  /*118c0*/  IMAD R3, R3, UR4, RZ ;  /* 0x0000000403037c24 */ /* 0x000fe4000f8e02ff */
[C---:B------:R-:W-:Y:S01]  /*118d0*/  VIADD R12, R0.reuse, 0x10 ;  /* 0x00000010000c7836 */ /* 0x040fe20000000000 */
[----:B------:R-:W-:Y:S02]  /*118e0*/  SHFL.IDX PT, R27, R8, 0x1, 0x181f ;  /* 0x00381f00081b7f89 */ /* 0x000fe400000e0000 */
[----:B------:R-:W-:-:S02]  /*118f0*/  ISETP.GE.AND P1, PT, R0, R3, PT ;  /* 0x000000030000720c */ /* 0x000fc40003f26270 */
[----:B------:R-:W-:Y:S04]  /*11900*/  SHFL.IDX PT, R28, R9, 0x2, 0x181f ;  /* 0x00581f00091c7f89 */ /* 0x000fe800000e0000 */
[----:B------:R-:W-:Y:S07]  /*11910*/  SHFL.IDX PT, R20, R8, 0x2, 0x181f ;  /* 0x00581f0008147f89 */ /* 0x000fee00000e0000 */
[----:B------:R-:W-:-:S02]  /*11920*/  @!P1 LEA R21, R10, UR38, 0x1 ;  /* 0x000000260a159c11 */ /* 0x000fc4000f8e08ff */
[----:B-1----:R-:W-:-:S05]  /*11930*/  @!P1 LEA R14, P2, R17, R14, 0x1 ;  /* 0x0000000e110e9211 */ /* 0x002fca00078408ff */
[----:B--2---:R-:W-:Y:S02]  /*11940*/  @!P1 IMAD.X R5, RZ, RZ, R4, P2 ;  /* 0x000000ffff059224 */ /* 0x004fe400010e0604 */
[----:B------:R-:W-:Y:S02]  /*11950*/  @!P1 IMAD.MOV.U32 R4, RZ, RZ, R14 ;  /* 0x000000ffff049224 */ /* 0x000fe400078e000e */
[----:B------:R-:W1:Y:S04]  /*11960*/  SHFL.IDX PT, R14, R9, 0x1, 0x181f ;  /* 0x00381f00090e7f89 */ /* 0x000e6800000e0000 */
[----:B------:R2:W-:Y:S01]  /*11970*/  @!P1 LDGSTS.E.BYPASS.LTC128B.128 [R21+0x8400], desc[UR48][R4.64], !P0 ;  /* 0x0840000004159fae */ /* 0x0005e2000c101d70 */
[----:B------:R-:W-:Y:S01]  /*11980*/  ISETP.GE.AND P1, PT, R12, R3, PT ;  /* 0x000000030c00720c */ /* 0x000fe20003f26270 */
[----:B------:R-:W-:-:S05]  /*11990*/  VIADD R12, R0, 0x20 ;  /* 0x00000020000c7836 */ /* 0x000fca0000000000 */
[----:B------:R-:W-:Y:S01]  /*119a0*/  ISETP.GE.AND P2, PT, R12, R3, PT ;  /* 0x000000030c00720c */ /* 0x000fe20003f46270 */
[----:B------:R-:W-:Y:S01]  /*119b0*/  VIADD R12, R0, 0x30 ;  /* 0x00000030000c7836 */ /* 0x000fe20000000000 */
[----:B--2---:R-:W-:Y:S05]  /*119c0*/  SHFL.IDX PT, R21, R8, 0x3, 0x181f ;  /* 0x00781f0008157f89 */ /* 0x004fea00000e0000 */
[----:B-1----:R-:W-:Y:S02]  /*119d0*/  @!P1 LEA R4, P3, R17, R14, 0x1 ;  /* 0x0000000e11049211 */ /* 0x002fe400078608ff */
[----:B------:R-:W1:Y:S04]  /*119e0*/  SHFL.IDX PT, R14, R9, 0x3, 0x181f ;  /* 0x00781f00090e7f89 */ /* 0x000e6800000e0000 */
[C---:B------:R-:W-:Y:S01]  /*119f0*/  @!P2 LEA R29, R10.reuse, UR38, 0x1 ;  /* 0x000000260a1dac11 */ /* 0x040fe2000f8e08ff */
[----:B------:R-:W-:Y:S01]  /*11a00*/  @!P1 IMAD.X R5, RZ, RZ, R27, P3 ;  /* 0x000000ffff059224 */ /* 0x000fe200018e061b */
[----:B------:R-:W-:-:S05]  /*11a10*/  @!P1 LEA R27, R10, UR38, 0x1 ;  /* 0x000000260a1b9c11 */ /* 0x000fca000f8e08ff */
[----:B------:R2:W-:Y:S02]  /*11a20*/  @!P1 LDGSTS.E.BYPASS.LTC128B.128 [R27+0x8c00], desc[UR48][R4.64], !P0 ;  /* 0x08c00000041b9fae */ /* 0x0005e4000c101d70 */
[----:B--2---:R-:W-:Y:S02]  /*11a30*/  @!P2 LEA R4, P1, R17, R28, 0x1 ;  /* 0x0000001c1104a211 */ /* 0x004fe400078208ff */
[----:B------:R-:W2:Y:S03]  /*11a40*/  SHFL.IDX PT, R28, R9, 0x4, 0x181f ;  /* 0x00981f00091c7f89 */ /* 0x000ea600000e0000 */
[----:B------:R-:W-:Y:S01]  /*11a50*/  @!P2 IMAD.X R5, RZ, RZ, R20, P1 ;  /* 0x000000ffff05a224 */ /* 0x000fe200008e0614 */
[----:B------:R-:W-:Y:S01]  /*11a60*/  ISETP.GE.AND P1, PT, R12, R3, PT ;  /* 0x000000030c00720c */ /* 0x000fe20003f26270 */
[----:B------:R-:W3:Y:S01]  /*11a70*/  SHFL.IDX PT, R20, R8, 0x4, 0x181f ;  /* 0x00981f0008147f89 */ /* 0x000ee200000e0000 */
[----:B------:R-:W-:-:S03]  /*11a80*/  VIADD R12, R0, 0x40 ;  /* 0x00000040000c7836 */ /* 0x000fc60000000000 */
[----:B------:R1:W-:Y:S02]  /*11a90*/  @!P2 LDGSTS.E.BYPASS.LTC128B.128 [R29+0x9400], desc[UR48][R4.64], !P0 ;  /* 0x09400000041dafae */ /* 0x0003e4000c101d70 */
[----:B------:R-:W-:Y:S01]  /*11aa0*/  ISETP.GE.AND P2, PT, R12, R3, PT ;  /* 0x000000030c00720c */ /* 0x000fe20003f46270 */
[----:B------:R-:W-:-:S05]  /*11ab0*/  VIADD R12, R0, 0x50 ;  /* 0x00000050000c7836 */ /* 0x000fca0000000000 */
[C---:B------:R-:W-:Y:S02]  /*11ac0*/  @!P1 LEA R27, R10.reuse, UR38, 0x1 ;  /* 0x000000260a1b9c11 */ /* 0x040fe4000f8e08ff */
[C---:B-1----:R-:W-:Y:S02]  /*11ad0*/  @!P1 LEA R4, P3, R17.reuse, R14, 0x1 ;  /* 0x0000000e11049211 */ /* 0x042fe400078608ff */
[----:B------:R-:W1:Y:S03]  /*11ae0*/  SHFL.IDX PT, R14, R9, 0x5, 0x181f ;  /* 0x00b81f00090e7f89 */ /* 0x000e6600000e0000 */
[----:B------:R-:W-:Y:S01]  /*11af0*/  @!P2 LEA R29, R10, UR38, 0x1 ;  /* 0x000000260a1dac11 */ /* 0x000fe2000f8e08ff */
[----:B------:R-:W-:Y:S02]  /*11b00*/  @!P1 IMAD.X R5, RZ, RZ, R21, P3 ;  /* 0x000000ffff059224 */ /* 0x000fe400018e0615 */
[----:B------:R-:W4:Y:S04]  /*11b10*/  SHFL.IDX PT, R21, R8, 0x5, 0x181f ;  /* 0x00b81f0008157f89 */ /* 0x000f2800000e0000 */
[----:B------:R2:W-:Y:S02]  /*11b20*/  @!P1 LDGSTS.E.BYPASS.LTC128B.128 [R27+0x9c00], desc[UR48][R4.64], !P0 ;  /* 0x09c00000041b9fae */ /* 0x0005e4000c101d70 */
[----:B--2---:R-:W-:-:S02]  /*11b30*/  @!P2 LEA R4, P1, R17, R28, 0x1 ;  /* 0x0000001c1104a211 */ /* 0x004fc400078208ff */
[----:B------:R-:W2:Y:S03]  /*11b40*/  SHFL.IDX PT, R28, R9, 0x6, 0x181f ;  /* 0x00d81f00091c7f89 */ /* 0x000ea600000e0000 */
[----:B---3--:R-:W-:Y:S01]  /*11b50*/  @!P2 IMAD.X R5, RZ, RZ, R20, P1 ;  /* 0x000000ffff05a224 */ /* 0x008fe200008e0614 */
[----:B------:R-:W-:Y:S01]  /*11b60*/  ISETP.GE.AND P1, PT, R12, R3, PT ;  /* 0x000000030c00720c */ /* 0x000fe20003f26270 */
[----:B------:R-:W3:Y:S01]  /*11b70*/  SHFL.IDX PT, R20, R8, 0x6, 0x181f ;  /* 0x00d81f0008147f89 */ /* 0x000ee200000e0000 */
[----:B------:R-:W-:-:S03]  /*11b80*/  VIADD R12, R0, 0x60 ;  /* 0x00000060000c7836 */ /* 0x000fc60000000000 */
[----:B------:R1:W-:Y:S02]  /*11b90*/  @!P2 LDGSTS.E.BYPASS.LTC128B.128 [R29+0xa400], desc[UR48][R4.64], !P0 ;  /* 0x0a400000041dafae */ /* 0x0003e4000c101d70 */
[----:B------:R-:W-:Y:S01]  /*11ba0*/  ISETP.GE.AND P2, PT, R12, R3, PT ;  /* 0x000000030c00720c */ /* 0x000fe20003f46270 */
[----:B------:R-:W-:Y:S01]  /*11bb0*/  VIADD R12, R0, 0x70 ;  /* 0x00000070000c7836 */ /* 0x000fe20000000000 */
[----:B------:R-:W-:Y:S04]  /*11bc0*/  SHFL.IDX PT, R8, R8, 0x7, 0x181f ;  /* 0x00f81f0008087f89 */ /* 0x000fe800000e0000 */
[C---:B-1----:R-:W-:Y:S02]  /*11bd0*/  @!P1 LEA R4, P3, R17.reuse, R14, 0x1 ;  /* 0x0000000e11049211 */ /* 0x042fe400078608ff */
[----:B------:R-:W1:Y:S05]  /*11be0*/  SHFL.IDX PT, R14, R9, 0x7, 0x181f ;  /* 0x00f81f00090e7f89 */ /* 0x000e6a00000e0000 */
[C---:B------:R-:W-:Y:S01]  /*11bf0*/  @!P2 LEA R27, R10.reuse, UR38, 0x1 ;  /* 0x000000260a1bac11 */ /* 0x040fe2000f8e08ff */
[----:B----4-:R-:W-:Y:S01]  /*11c00*/  @!P1 IMAD.X R5, RZ, RZ, R21, P3 ;  /* 0x000000ffff059224 */ /* 0x010fe200018e0615 */
[----:B------:R-:W-:Y:S01]  /*11c10*/  @!P1 LEA R21, R10, UR38, 0x1 ;  /* 0x000000260a159c11 */ /* 0x000fe2000f8e08ff */
[----:B------:R-:W-:Y:S04]  /*11c20*/  SHFL.IDX PT, R9, R6, 0x1, 0x181f ;  /* 0x00381f0006097f89 */ /* 0x000fe800000e0000 */
[----:B------:R2:W-:Y:S02]  /*11c30*/  @!P1 LDGSTS.E.BYPASS.LTC128B.128 [R21+0xac00], desc[UR48][R4.64], !P0 ;  /* 0x0ac0000004159fae */ /* 0x0005e4000c101d70 */
[----:B--2---:R-:W-:-:S02]  /*11c40*/  @!P2 LEA R4, P1, R17, R28, 0x1 ;  /* 0x0000001c1104a211 */ /* 0x004fc400078208ff */
[----:B------:R-:W2:Y:S03]  /*11c50*/  SHFL.IDX PT, R28, R7, RZ, 0x181f ;  /* 0x00181fff071c7589 */ /* 0x000ea600000e0000 */
[----:B---3--:R-:W-:Y:S01]  /*11c60*/  @!P2 IMAD.X R5, RZ, RZ, R20, P1 ;  /* 0x000000ffff05a224 */ /* 0x008fe200008e0614 */
[----:B------:R-:W-:Y:S01]  /*11c70*/  ISETP.GE.AND P1, PT, R12, R3, PT ;  /* 0x000000030c00720c */ /* 0x000fe20003f26270 */
[----:B------:R-:W3:Y:S01]  /*11c80*/  SHFL.IDX PT, R20, R6, RZ, 0x181f ;  /* 0x00181fff06147589 */ /* 0x000ee200000e0000 */
[----:B------:R-:W-:-:S03]  /*11c90*/  VIADD R12, R0, 0x80 ;  /* 0x00000080000c7836 */ /* 0x000fc60000000000 */
[----:B------:R1:W-:Y:S02]  /*11ca0*/  @!P2 LDGSTS.E.BYPASS.LTC128B.128 [R27+0xb400], desc[UR48][R4.64], !P0 ;  /* 0x0b400000041bafae */ /* 0x0003e4000c101d70 */
[----:B------:R-:W-:Y:S01]  /*11cb0*/  ISETP.GE.AND P2, PT, R12, R3, PT ;  /* 0x000000030c00720c */ /* 0x000fe20003f46270 */
[----:B------:R-:W-:-:S05]  /*11cc0*/  VIADD R12, R0, 0xa0 ;  /* 0x000000a0000c7836 */ /* 0x000fca0000000000 */
[C---:B------:R-:W-:Y:S02]  /*11cd0*/  @!P1 LEA R21, R10.reuse, UR38, 0x1 ;  /* 0x000000260a159c11 */ /* 0x040fe4000f8e08ff */
[----:B-1----:R-:W-:Y:S02]  /*11ce0*/  @!P1 LEA R4, P3, R17, R14, 0x1 ;  /* 0x0000000e11049211 */ /* 0x002fe400078608ff */
[----:B------:R-:W1:Y:S03]  /*11cf0*/  SHFL.IDX PT, R14, R7, 0x1, 0x181f ;  /* 0x00381f00070e7f89 */ /* 0x000e6600000e0000 */
[----:B------:R-:W-:Y:S01]  /*11d00*/  @!P2 LEA R27, R10, UR38, 0x1 ;  /* 0x000000260a1bac11 */ /* 0x000fe2000f8e08ff */
[----:B------:R-:W-:Y:S02]  /*11d10*/  @!P1 IMAD.X R5, RZ, RZ, R8, P3 ;  /* 0x000000ffff059224 */ /* 0x000fe400018e0608 */
[----:B------:R-:W-:-:S03]  /*11d20*/  VIADD R8, R0, 0x90 ;  /* 0x0000009000087836 */ /* 0x000fc60000000000 */
[----:B------:R2:W-:Y:S02]  /*11d30*/  @!P1 LDGSTS.E.BYPASS.LTC128B.128 [R21+0xbc00], desc[UR48][R4.64], !P0 ;  /* 0x0bc0000004159fae */ /* 0x0005e4000c101d70 */
[----:B--2---:R-:W-:-:S05]  /*11d40*/  @!P2 LEA R4, P1, R17, R28, 0x1 ;  /* 0x0000001c1104a211 */ /* 0x004fca00078208ff */
[----:B---3--:R-:W-:Y:S01]  /*11d50*/  @!P2 IMAD.X R5, RZ, RZ, R20, P1 ;  /* 0x000000ffff05a224 */ /* 0x008fe200008e0614 */
[-C--:B------:R-:W-:Y:S01]  /*11d60*/  ISETP.GE.AND P1, PT, R8, R3.reuse, PT ;  /* 0x000000030800720c */ /* 0x080fe20003f26270 */
[----:B------:R-:W2:Y:S04]  /*11d70*/  SHFL.IDX PT, R20, R7, 0x2, 0x181f ;  /* 0x00581f0007147f89 */ /* 0x000ea800000e0000 */
[----:B------:R-:W3:Y:S04]  /*11d80*/  SHFL.IDX PT, R8, R6, 0x2, 0x181f ;  /* 0x00581f0006087f89 */ /* 0x000ee800000e0000 */
[----:B------:R1:W-:Y:S01]  /*11d90*/  @!P2 LDGSTS.E.BYPASS.LTC128B.128 [R27+0xc400], desc[UR48][R4.64], !P0 ;  /* 0x0c400000041bafae */ /* 0x0003e2000c101d70 */
[----:B------:R-:W-:-:S03]  /*11da0*/  ISETP.GE.AND P2, PT, R12, R3, PT ;  /* 0x000000030c00720c */ /* 0x000fc60003f46270 */
[----:B------:R-:W4:Y:S01]  /*11db0*/  SHFL.IDX PT, R6, R6, 0x3, 0x181f ;  /* 0x00781f0006067f89 */ /* 0x000f2200000e0000 */
[----:B-1----:R-:W-:-:S09]  /*11dc0*/  @!P1 LEA R4, P3, R17, R14, 0x1 ;  /* 0x0000000e11049211 */ /* 0x002fd200078608ff */
[C---:B------:R-:W-:Y:S01]  /*11dd0*/  @!P2 LEA R21, R10.reuse, UR38, 0x1 ;  /* 0x000000260a15ac11 */ /* 0x040fe2000f8e08ff */
[----:B------:R1:W0:Y:S01]  /*11de0*/  SHFL.IDX PT, R14, R7, 0x3, 0x181f ;  /* 0x00781f00070e7f89 */ /* 0x00022200000e0000 */
[----:B------:R-:W-:Y:S01]  /*11df0*/  @!P1 IMAD.X R5, RZ, RZ, R9, P3 ;  /* 0x000000ffff059224 */ /* 0x000fe200018e0609 */
[----:B------:R-:W-:-:S05]  /*11e00*/  @!P1 LEA R9, R10, UR38, 0x1 ;  /* 0x000000260a099c11 */ /* 0x000fca000f8e08ff */
[----:B------:R2:W-:Y:S02]  /*11e10*/  @!P1 LDGSTS.E.BYPASS.LTC128B.128 [R9+0xcc00], desc[UR48][R4.64], !P0 ;  /* 0x0cc0000004099fae */ /* 0x0005e4000c101d70 */
[----:B--2---:R-:W-:-:S05]  /*11e20*/  @!P2 LEA R4, P1, R17, R20, 0x1 ;  /* 0x000000141104a211 */ /* 0x004fca00078208ff */
[----:B---3--:R-:W-:-:S05]  /*11e30*/  @!P2 IMAD.X R5, RZ, RZ, R8, P1 ;  /* 0x000000ffff05a224 */ /* 0x008fca00008e0608 */
[----:B0---4-:R1:W-:Y:S03]  /*11e40*/  @!P2 LDGSTS.E.BYPASS.LTC128B.128 [R21+0xd400], desc[UR48][R4.64], !P0 ;  /* 0x0d4000000415afae */ /* 0x0113e6000c101d70 */
.L_x_1006:
[----:B------:R-:W-:-:S05]  /*11e50*/  VIADD R0, R0, 0xb0 ;  /* 0x000000b000007836 */ /* 0x000fca0000000000 */
[----:B------:R-:W-:Y:S01]  /*11e60*/  ISETP.GE.AND P1, PT, R0, R3, PT ;  /* 0x000000030000720c */ /* 0x000fe20003f26270 */
[----:B------:R-:W-:-:S05]  /*11e70*/  IMAD.MOV.U32 R0, RZ, RZ, 0x1 ;  /* 0x00000001ff007424 */ /* 0x000fca00078e00ff */
[----:B------:R-:W-:-:S07]  /*11e80*/  SHF.L.U32 R0, R0, 0x1f, RZ ;  /* 0x0000001f00007819 */ /* 0x000fce00000006ff */
        /* <DEDUP_REMOVED lines=12> */
[----:B0-----:R-:W-:-:S05]  /*11f50*/  VIADD R3, R26, 0xfffffffe ;  /* 0xfffffffe1a037836 */ /* 0x001fca0000000000 */
[----:B------:R-:W-:Y:S01]  /*11f60*/  ISETP.GE.AND P1, PT, R3, UR41, PT ;  /* 0x0000002903007c0c */ /* 0x000fe2000bf26270 */
[----:B------:R-:W0:Y:S02]  /*11f70*/  SYNCS.PHASECHK.TRANS64.TRYWAIT P0, [UR38+0x16820], R0 ;  /* 0x01682000ff0075a7 */ /* 0x000e240008000166 */
[----:B0-----:R-:W-:Y:S10]  /*11f80*/  @!P0 BRA `(.L_x_917) ;  /* 0x0000002c00288947 */ /* 0x001ff40003800000 */
.L_x_1007:
[----:B------:R-:W-:Y:S02]  /*11f90*/  IMAD.MOV.U32 R12, RZ, RZ, 0x1 ;  /* 0x00000001ff0c7424 */ /* 0x000fe400078e00ff */
[----:B0-----:R-:W-:Y:S01]  /*11fa0*/  IMAD.MOV.U32 R0, RZ, RZ, RZ ;  /* 0x000000ffff007224 */ /* 0x001fe200078e00ff */
[----:B------:R-:W-:Y:S06]  /*11fb0*/  @!P1 BRA `(.L_x_918) ;  /* 0x0000001000e09947 */ /* 0x000fec0003800000 */
[----:B------:R-:W-:Y:S01]  /*11fc0*/  UIADD3 UR4, UR42, 0x1, URZ ;  /* 0x000000012a047890 */ /* 0x000fe2000fffe03f */
[----:B------:R-:W-:Y:S01]  /*11fd0*/  LOP3.LUT R8, R2, 0x1f, RZ, 0xc0, !PT ;  /* 0x0000001f02087812 */ /* 0x000fe200078ec0ff */
[----:B------:R-:W-:Y:S01]  /*11fe0*/  ULOP3.LUT UR5, URZ, UR44, URZ, 0x33, !UPT ;  /* 0x0000002c3f057292 */ /* 0x000fe2000f8e333f */
[----:B------:R-:W-:Y:S01]  /*11ff0*/  IMAD.MOV.U32 R12, RZ, RZ, 0x1 ;  /* 0x00000001ff0c7424 */ /* 0x000fe200078e00ff */
[----:B------:R-:W-:-:S04]  /*12000*/  UIMAD UR4, UR4, UR46, URZ ;  /* 0x0000002e040472a4 */ /* 0x000fc8000f8e023f */
[----:B------:R-:W-:Y:S01]  /*12010*/  IMAD.U32 R5, RZ, RZ, UR5 ;  /* 0x00000005ff057e24 */ /* 0x000fe2000f8e00ff */
[----:B------:R-:W-:Y:S01]  /*12020*/  ULOP3.LUT UR5, URZ, UR41, URZ, 0x33, !UPT ;  /* 0x000000293f057292 */ /* 0x000fe2000f8e333f */
[----:B------:R-:W-:Y:S01]  /*12030*/  LOP3.LUT R4, RZ, UR4, RZ, 0x33, !PT ;  /* 0x00000004ff047c12 */ /* 0x000fe2000f8e33ff */
[----:B------:R-:W-:-:S03]  /*12040*/  ULOP3.LUT UR4, URZ, UR39, URZ, 0x33, !UPT ;  /* 0x000000273f047292 */ /* 0x000fc6000f8e333f */
[----:B------:R-:W-:Y:S01]  /*12050*/  VIADDMNMX R4, R4, -UR43, R5, !PT ;  /* 0x8000002b04047c46 */ /* 0x000fe2000f800105 */
[----:B------:R-:W-:-:S03]  /*12060*/  IMAD.MOV.U32 R5, RZ, RZ, 0x2 ;  /* 0x00000002ff057424 */ /* 0x000fc600078e00ff */
[----:B------:R-:W-:-:S04]  /*12070*/  VIMNMX R4, R4, UR4, !PT ;  /* 0x0000000404047c48 */ /* 0x000fc8000ffe0100 */
[----:B------:R-:W-:Y:S02]  /*12080*/  VIADDMNMX R5, R4, R5, UR5, !PT ;  /* 0x0000000504057e46 */ /* 0x000fe4000f800105 */
[----:B------:R-:W-:-:S03]  /*12090*/  LOP3.LUT R6, RZ, R4, RZ, 0x33, !PT ;  /* 0x00000004ff067212 */ /* 0x000fc600078e33ff */
[C---:B------:R-:W-:Y:S02]  /*120a0*/  VIADD R7, R5.reuse, 0xfffffffe ;  /* 0xfffffffe05077836 */ /* 0x040fe40000000000 */
[----:B------:R-:W-:Y:S02]  /*120b0*/  IMAD.IADD R10, R5, 0x1, R6 ;  /* 0x00000001050a7824 */ /* 0x000fe400078e0206 */
[----:B------:R-:W-:Y:S01]  /*120c0*/  IMAD.MOV.U32 R6, RZ, RZ, R22 ;  /* 0x000000ffff067224 */ /* 0x000fe200078e0016 */
[----:B------:R-:W-:Y:S02]  /*120d0*/  ISETP.NE.AND P0, PT, R7, R4, PT ;  /* 0x000000040700720c */ /* 0x000fe40003f05270 */
[----:B------:R-:W-:-:S11]  /*120e0*/  LOP3.LUT R9, R10, 0x1, RZ, 0xc0, !PT ;  /* 0x000000010a097812 */ /* 0x000fd600078ec0ff */
[----:B------:R-:W-:Y:S05]  /*120f0*/  @!P0 BRA `(.L_x_919) ;  /* 0x0000000c00148947 */ /* 0x000fea0003800000 */
[----:B------:R-:W-:Y:S01]  /*12100*/  BSSY B0, `(.L_x_919) ;  /* 0x00000c4000007945 */ /* 0x000fe20003800000 */
[----:B------:R-:W-:Y:S02]  /*12110*/  IMAD.IADD R10, R10, 0x1, -R9 ;  /* 0x000000010a0a7824 */ /* 0x000fe400078e0a09 */
[----:B------:R-:W-:Y:S02]  /*12120*/  IMAD.MOV.U32 R11, RZ, RZ, 0x1 ;  /* 0x00000001ff0b7424 */ /* 0x000fe400078e00ff */
[----:B------:R-:W-:-:S07]  /*12130*/  IMAD.MOV.U32 R6, RZ, RZ, R22 ;  /* 0x000000ffff067224 */ /* 0x000fce00078e0016 */
.L_x_946:
[----:B------:R-:W-:Y:S01]  /*12140*/  LOP3.LUT P0, RZ, R18, 0x2, RZ, 0xc0, !PT ;  /* 0x0000000212ff7812 */ /* 0x000fe2000780c0ff */
[----:B------:R-:W-:Y:S01]  /*12150*/  VIADD R10, R10, 0xfffffffe ;  /* 0xfffffffe0a0a7836 */ /* 0x000fe20000000000 */
[----:B------:R-:W-:Y:S04]  /*12160*/  BSSY B1, `(.L_x_920) ;  /* 0x000005b000017945 */ /* 0x000fe80003800000 */
[----:B------:R-:W-:-:S07]  /*12170*/  ISETP.NE.AND P1, PT, R10, RZ, PT ;  /* 0x000000ff0a00720c */ /* 0x000fce0003f25270 */
[----:B------:R-:W-:Y:S06]  /*12180*/  @!P0 BRA `(.L_x_921) ;  /* 0x0000000400608947 */ /* 0x000fec0003800000 */
[----:B------:R-:W-:Y:S01]  /*12190*/  LOP3.LUT P0, RZ, R18, 0x1, RZ, 0xc0, !PT ;  /* 0x0000000112ff7812 */ /* 0x000fe2000780c0ff */
[----:B------:R-:W-:Y:S01]  /*121a0*/  IMAD.MOV.U32 R14, RZ, RZ, R3 ;  /* 0x000000ffff0e7224 */ /* 0x000fe200078e0003 */
[----:B------:R-:W-:-:S11]  /*121b0*/  SHF.L.U32 R12, R11, 0x1f, RZ ;  /* 0x0000001f0b0c7819 */ /* 0x000fd600000006ff */
[----:B------:R-:W-:Y:S05]  /*121c0*/  @!P0 BRA `(.L_x_922) ;  /* 0x00000000004c8947 */ /* 0x000fea0003800000 */
[----:B------:R-:W0:Y:S01]  /*121d0*/  LDC R14, c[0x0][0x43c] ;  /* 0x00010f00ff0e7b82 */ /* 0x000e220000000800 */
[----:B------:R-:W-:Y:S01]  /*121e0*/  IMAD.MOV.U32 R13, RZ, RZ, R3 ;  /* 0x000000ffff0d7224 */ /* 0x000fe200078e0003 */
[----:B------:R-:W-:Y:S01]  /*121f0*/  ULDC.64 UR4, c[0x0][0x428] ;  /* 0x00010a0000047ab9 */ /* 0x000fe20000000a00 */
[----:B0-----:R-:W-:-:S13]  /*12200*/  ISETP.NE.AND P0, PT, R14, 0x1, PT ;  /* 0x000000010e00780c */ /* 0x001fda0003f05270 */
[----:B------:R-:W0:Y:S02]  /*12210*/  @P0 LDC.64 R4, c[0x0][0x440] ;  /* 0x00011000ff040b82 */ /* 0x000e240000000a00 */
[----:B0-----:R-:W-:-:S05]  /*12220*/  @P0 IMAD.HI.U32 R4, R3, R4, RZ ;  /* 0x0000000403040227 */ /* 0x001fca00078e00ff */
[----:B------:R-:W-:Y:S01]  /*12230*/  @P0 SHF.R.U32.HI R13, RZ, R5, R4 ;  /* 0x00000005ff0d0219 */ /* 0x000fe20000011604 */
[----:B------:R-:W-:-:S03]  /*12240*/  IMAD R4, R24, UR4, RZ ;  /* 0x0000000418047c24 */ /* 0x000fc6000f8e02ff */
[--C-:B------:R-:W-:Y:S01]  /*12250*/  SHF.R.S32.HI R5, RZ, 0x1f, R13.reuse ;  /* 0x0000001fff057819 */ /* 0x100fe2000001140d */
[----:B------:R-:W-:Y:S02]  /*12260*/  IMAD R15, R25, UR5, R4 ;  /* 0x00000005190f7c24 */ /* 0x000fe4000f8e0204 */
[----:B------:R-:W-:-:S04]  /*12270*/  IMAD.MOV.U32 R4, RZ, RZ, R13 ;  /* 0x000000ffff047224 */ /* 0x000fc800078e000d */
[----:B------:R-:W-:Y:S01]  /*12280*/  IMAD.WIDE.U32 R6, R25, UR4, R4 ;  /* 0x0000000419067c25 */ /* 0x000fe2000f8e0004 */
[----:B------:R-:W-:-:S03]  /*12290*/  ULDC.64 UR4, c[0x0][0x418] ;  /* 0x0001060000047ab9 */ /* 0x000fc60000000a00 */
[----:B------:R-:W-:Y:S01]  /*122a0*/  IMAD.IADD R5, R15, 0x1, R7 ;  /* 0x000000010f057824 */ /* 0x000fe200078e0207 */
[----:B------:R-:W-:-:S04]  /*122b0*/  LEA R4, P0, R6, UR4, 0x2 ;  /* 0x0000000406047c11 */ /* 0x000fc8000f8010ff */
[----:B------:R-:W-:-:S05]  /*122c0*/  LEA.HI.X R5, R6, UR5, R5, 0x2, P0 ;  /* 0x0000000506057c11 */ /* 0x000fca00080f1405 */
[----:B------:R0:W5:Y:S01]  /*122d0*/  LDG.E R6, desc[UR48][R4.64] ;  /* 0x0000003004067981 */ /* 0x000162000c1e1900 */
[----:B------:R-:W-:-:S04]  /*122e0*/  IMAD.MOV R7, RZ, RZ, -R13 ;  /* 0x000000ffff077224 */ /* 0x000fc800078e0a0d */
[----:B------:R-:W-:-:S07]  /*122f0*/  IMAD R14, R14, R7, R3 ;  /* 0x000000070e0e7224 */ /* 0x000fce00078e0203 */
.L_x_922:
[----:B------:R-:W1:Y:S01]  /*12300*/  SYNCS.PHASECHK.TRANS64.TRYWAIT P0, [UR38+0x16848], R12 ;  /* 0x0168480cff0075a7 */ /* 0x000e620008000166 */
[----:B------:R-:W-:Y:S01]  /*12310*/  BSSY B2, `(.L_x_923) ;  /* 0x0000003000027945 */ /* 0x000fe20003800000 */
[----:B------:R-:W-:-:S03]  /*12320*/  ISETP.NE.AND P2, PT, R19, RZ, PT ;  /* 0x000000ff1300720c */ /* 0x000fc60003f45270 */
[----:B-1----:R-:W-:Y:S10]  /*12330*/  @!P0 BRA `(.L_x_924) ;  /* 0x0000002800548947 */ /* 0x002ff40003800000 */
.L_x_1008:
[----:B------:R-:W-:Y:S05]  /*12340*/  BSYNC B2 ;  /* 0x0000000000027941 */ /* 0x000fea0003800000 */
.L_x_923:
[----:B------:R-:W-:Y:S04]  /*12350*/  BSSY B2, `(.L_x_925) ;  /* 0x0000007000027945 */ /* 0x000fe80003800000 */
[----:B------:R-:W-:Y:S05]  /*12360*/  @P2 BRA `(.L_x_926) ;  /* 0x0000000000142947 */ /* 0x000fea0003800000 */
[----:B------:R-:W-:Y:S01]  /*12370*/  ISETP.NE.AND P0, PT, R8, RZ, PT ;  /* 0x000000ff0800720c */ /* 0x000fe20003f05270 */
[----:B0-----:R-:W-:-:S04]  /*12380*/  IMAD.MOV.U32 R4, RZ, RZ, 0x4000 ;  /* 0x00004000ff047424 */ /* 0x001fc800078e00ff */
[----:B------:R1:W-:Y:S08]  /*12390*/  SYNCS.ARRIVE.TRANS64 RZ, [UR38+0x16838], R4 ;  /* 0x01683804ffff79a7 */ /* 0x0003f00008000026 */
[----:B-1----:R-:W-:Y:S05]  /*123a0*/  @!P0 BRA `(.L_x_926) ;  /* 0x0000000000048947 */ /* 0x002fea0003800000 */
[----:B------:R-:W-:Y:S01]  /*123b0*/  BPT.TRAP 0x1 ;  /* 0x000000040000795c */ /* 0x000fe20000300000 */
.L_x_926:
[----:B------:R-:W-:Y:S05]  /*123c0*/  BSYNC B2 ;  /* 0x0000000000027941 */ /* 0x000fea0003800000 */
.L_x_925:
[----:B------:R-:W-:Y:S01]  /*123d0*/  IMAD.MOV.U32 R7, RZ, RZ, RZ ;  /* 0x000000ffff077224 */ /* 0x000fe200078e00ff */
[----:B------:R-:W-:Y:S01]  /*123e0*/  ULDC.64 UR4, c[0x0][0x198] ;  /* 0x0000660000047ab9 */ /* 0x000fe20000000a00 */
[----:B------:R-:W-:Y:S01]  /*123f0*/  PLOP3.LUT P0, PT, PT, PT, PT, 0x80, 0x0 ;  /* 0x000000000000781c */ /* 0x000fe20003f0f070 */
[----:B------:R-:W-:Y:S01]  /*12400*/  UIADD3 UR4, UP0, UR4, 0x370, URZ ;  /* 0x0000037004047890 */ /* 0x000fe2000ff1e03f */
[----:B0-----:R-:W-:Y:S01]  /*12410*/  IMAD.SHL.U32 R4, R14, 0x80, RZ ;  /* 0x000000800e047824 */ /* 0x001fe200078e00ff */
[----:B------:R-:W-:Y:S01]  /*12420*/  R2UR UR34, R7 ;  /* 0x00000000072272ca */ /* 0x000fe200000e0000 */
[----:B------:R-:W-:Y:S02]  /*12430*/  UIADD3 UR32, UR38, 0x12400, URZ ;  /* 0x0001240026207890 */ /* 0x000fe4000fffe03f */
[----:B------:R-:W-:Y:S02]  /*12440*/  UIADD3 UR33, UR38, 0x16838, URZ ;  /* 0x0001683826217890 */ /* 0x000fe4000fffe03f */
[----:B------:R-:W-:Y:S01]  /*12450*/  UIADD3.X UR5, URZ, UR5, URZ, UP0, !UPT ;  /* 0x000000053f057290 */ /* 0x000fe200087fe43f */
[----:B------:R-:W-:Y:S01]  /*12460*/  UMOV UR6, 0x0 ;  /* 0x0000000000067882 */ /* 0x000fe20000000000 */
[----:B------:R-:W-:-:S10]  /*12470*/  UMOV UR7, 0x14f00000 ;  /* 0x14f0000000077882 */ /* 0x000fd40000000000 */
.L_x_927:
        /* <DEDUP_REMOVED lines=10> */
.L_x_1009:
[----:B------:R-:W-:Y:S05]  /*12520*/  BSYNC B2 ;  /* 0x0000000000027941 */ /* 0x000fea0003800000 */
.L_x_928:
[----:B------:R-:W-:Y:S01]  /*12530*/  BSSY B2, `(.L_x_930) ;  /* 0x0000009000027945 */ /* 0x000fe20003800000 */
[----:B------:R-:W-:Y:S02]  /*12540*/  IMAD.MOV.U32 R4, RZ, RZ, 0x0 ;  /* 0x00000000ff047424 */ /* 0x000fe400078e00ff */
[----:B0-----:R-:W-:Y:S01]  /*12550*/  IMAD.MOV.U32 R5, RZ, RZ, 0x14f00000 ;  /* 0x14f00000ff057424 */ /* 0x001fe200078e00ff */
[----:B------:R-:W-:Y:S06]  /*12560*/  @P2 BRA `(.L_x_931) ;  /* 0x0000000000142947 */ /* 0x000fec0003800000 */
[----:B------:R-:W-:Y:S01]  /*12570*/  ISETP.NE.AND P0, PT, R8, RZ, PT ;  /* 0x000000ff0800720c */ /* 0x000fe20003f05270 */
[----:B------:R-:W-:-:S04]  /*12580*/  IMAD.MOV.U32 R12, RZ, RZ, 0x4000 ;  /* 0x00004000ff0c7424 */ /* 0x000fc800078e00ff */
[----:B------:R0:W-:Y:S08]  /*12590*/  SYNCS.ARRIVE.TRANS64 RZ, [UR38+0x16850], R12 ;  /* 0x0168500cffff79a7 */ /* 0x0001f00008000026 */
[----:B0-----:R-:W-:Y:S05]  /*125a0*/  @!P0 BRA `(.L_x_931) ;  /* 0x0000000000048947 */ /* 0x001fea0003800000 */
[----:B------:R-:W-:Y:S01]  /*125b0*/  BPT.TRAP 0x1 ;  /* 0x000000040000795c */ /* 0x000fe20000300000 */
.L_x_931:
[----:B------:R-:W-:Y:S05]  /*125c0*/  BSYNC B2 ;  /* 0x0000000000027941 */ /* 0x000fea0003800000 */
.L_x_930:
[----:B------:R-:W-:Y:S01]  /*125d0*/  R2UR UR7, R5 ;  /* 0x00000000050772ca */ /* 0x000fe200000e0000 */
[----:B------:R-:W-:Y:S01]  /*125e0*/  ULDC.64 UR4, c[0x0][0x198] ;  /* 0x0000660000047ab9 */ /* 0x000fe20000000a00 */
[----:B------:R-:W-:Y:S01]  /*125f0*/  R2UR UR10, R7 ;  /* 0x00000000070a72ca */ /* 0x000fe200000e0000 */
[----:B------:R-:W-:Y:S01]  /*12600*/  UIADD3 UR4, UP0, UR4, 0x470, URZ ;  /* 0x0000047004047890 */ /* 0x000fe2000ff1e03f */
[----:B------:R-:W-:Y:S01]  /*12610*/  R2UR UR6, R4 ;  /* 0x00000000040672ca */ /* 0x000fe200000e0000 */
[----:B------:R-:W-:Y:S01]  /*12620*/  IMAD.SHL.U32 R4, R23, 0x80, RZ ;  /* 0x0000008017047824 */ /* 0x000fe200078e00ff */
[----:B------:R-:W-:Y:S01]  /*12630*/  PLOP3.LUT P0, PT, PT, PT, PT, 0x80, 0x0 ;  /* 0x000000000000781c */ /* 0x000fe20003f0f070 */
[----:B------:R-:W-:Y:S02]  /*12640*/  UIADD3 UR8, UR38, 0x400, URZ ;  /* 0x0000040026087890 */ /* 0x000fe4000fffe03f */
[----:B------:R-:W-:Y:S02]  /*12650*/  UIADD3 UR9, UR38, 0x16850, URZ ;  /* 0x0001685026097890 */ /* 0x000fe4000fffe03f */
[----:B------:R-:W-:-:S12]  /*12660*/  UIADD3.X UR5, URZ, UR5, URZ, UP0, !UPT ;  /* 0x000000053f057290 */ /* 0x000fd800087fe43f */
.L_x_932:
        /* <DEDUP_REMOVED lines=8> */
[----:B------:R-:W-:Y:S02]  /*126f0*/  IMAD.MOV.U32 R23, RZ, RZ, R14 ;  /* 0x000000ffff177224 */ /* 0x000fe400078e000e */
[----:B------:R-:W-:-:S07]  /*12700*/  IMAD.MOV.U32 R22, RZ, RZ, R6 ;  /* 0x000000ffff167224 */ /* 0x000fce00078e0006 */
.L_x_921:
[----:B------:R-:W-:Y:S05]  /*12710*/  BSYNC B1 ;  /* 0x0000000000017941 */ /* 0x000fea0003800000 */
.L_x_920:
[----:B------:R-:W-:Y:S01]  /*12720*/  LOP3.LUT P0, RZ, R18, 0x2, RZ, 0xc0, !PT ;  /* 0x0000000212ff7812 */ /* 0x000fe2000780c0ff */
[----:B------:R-:W-:Y:S01]  /*12730*/  BSSY B1, `(.L_x_933) ;  /* 0x000005d000017945 */ /* 0x000fe20003800000 */
[----:B------:R-:W-:-:S11]  /*12740*/  LOP3.LUT R12, R11, 0x1, RZ, 0x3c, !PT ;  /* 0x000000010b0c7812 */ /* 0x000fd600078e3cff */
[----:B------:R-:W-:Y:S05]  /*12750*/  @!P0 BRA `(.L_x_934) ;  /* 0x0000000400688947 */ /* 0x000fea0003800000 */
[----:B------:R-:W-:Y:S01]  /*12760*/  LOP3.LUT P0, RZ, R18, 0x1, RZ, 0xc0, !PT ;  /* 0x0000000112ff7812 */ /* 0x000fe2000780c0ff */
[----:B------:R-:W-:Y:S01]  /*12770*/  VIADD R13, R3, 0xffffffff ;  /* 0xffffffff030d7836 */ /* 0x000fe20000000000 */
        /* <DEDUP_REMOVED lines=21> */
.L_x_935:
[----:B------:R-:W1:Y:S01]  /*128d0*/  SYNCS.PHASECHK.TRANS64.TRYWAIT P0, [UR38+0x16840], R14 ;  /* 0x0168400eff0075a7 */ /* 0x000e620008000166 */
[----:B------:R-:W-:Y:S01]  /*128e0*/  BSSY B2, `(.L_x_936) ;  /* 0x0000003000027945 */ /* 0x000fe20003800000 */
[----:B------:R-:W-:-:S03]  /*128f0*/  ISETP.NE.AND P2, PT, R19, RZ, PT ;  /* 0x000000ff1300720c */ /* 0x000fc60003f45270 */
[----:B-1----:R-:W-:Y:S10]  /*12900*/  @!P0 BRA `(.L_x_937) ;  /* 0x0000002400108947 */ /* 0x002ff40003800000 */
.L_x_1010:
[----:B------:R-:W-:Y:S05]  /*12910*/  BSYNC B2 ;  /* 0x0000000000027941 */ /* 0x000fea0003800000 */
.L_x_936:
[----:B------:R-:W-:Y:S04]  /*12920*/  BSSY B2, `(.L_x_938) ;  /* 0x0000007000027945 */ /* 0x000fe80003800000 */
[----:B------:R-:W-:Y:S05]  /*12930*/  @P2 BRA `(.L_x_939) ;  /* 0x0000000000142947 */ /* 0x000fea0003800000 */
[----:B------:R-:W-:Y:S01]  /*12940*/  ISETP.NE.AND P0, PT, R8, RZ, PT ;  /* 0x000000ff0800720c */ /* 0x000fe20003f05270 */
[----:B0-----:R-:W-:-:S04]  /*12950*/  IMAD.MOV.U32 R4, RZ, RZ, 0x4000 ;  /* 0x00004000ff047424 */ /* 0x001fc800078e00ff */
[----:B------:R1:W-:Y:S08]  /*12960*/  SYNCS.ARRIVE.TRANS64 RZ, [UR38+0x16830], R4 ;  /* 0x01683004ffff79a7 */ /* 0x0003f00008000026 */
[----:B-1----:R-:W-:Y:S05]  /*12970*/  @!P0 BRA `(.L_x_939) ;  /* 0x0000000000048947 */ /* 0x002fea0003800000 */
[----:B------:R-:W-:Y:S01]  /*12980*/  BPT.TRAP 0x1 ;  /* 0x000000040000795c */ /* 0x000fe20000300000 */
.L_x_939:
[----:B------:R-:W-:Y:S05]  /*12990*/  BSYNC B2 ;  /* 0x0000000000027941 */ /* 0x000fea0003800000 */
.L_x_938:
        /* <DEDUP_REMOVED lines=11> */
.L_x_940:
        /* <DEDUP_REMOVED lines=12> */
.L_x_1011:
[----:B------:R-:W-:Y:S05]  /*12b10*/  BSYNC B2 ;  /* 0x0000000000027941 */ /* 0x000fea0003800000 */
.L_x_941:
[----:B------:R-:W-:Y:S01]  /*12b20*/  BSSY B2, `(.L_x_943) ;  /* 0x0000009000027945 */ /* 0x000fe20003800000 */
[----:B0-----:R-:W-:Y:S02]  /*12b30*/  IMAD.MOV.U32 R4, RZ, RZ, 0x0 ;  /* 0x00000000ff047424 */ /* 0x001fe400078e00ff */
[----:B------:R-:W-:Y:S01]  /*12b40*/  IMAD.MOV.U32 R5, RZ, RZ, 0x14f00000 ;  /* 0x14f00000ff057424 */ /* 0x000fe200078e00ff */
[----:B------:R-:W-:Y:S06]  /*12b50*/  @P2 BRA `(.L_x_944) ;  /* 0x0000000000142947 */ /* 0x000fec0003800000 */
[----:B------:R-:W-:Y:S01]  /*12b60*/  ISETP.NE.AND P0, PT, R8, RZ, PT ;  /* 0x000000ff0800720c */ /* 0x000fe20003f05270 */
[----:B------:R-:W-:-:S04]  /*12b70*/  IMAD.MOV.U32 R11, RZ, RZ, 0x4000 ;  /* 0x00004000ff0b7424 */ /* 0x000fc800078e00ff */
[----:B------:R0:W-:Y:S08]  /*12b80*/  SYNCS.ARRIVE.TRANS64 RZ, [UR38+0x16858], R11 ;  /* 0x0168580bffff79a7 */ /* 0x0001f00008000026 */
[----:B0-----:R-:W-:Y:S05]  /*12b90*/  @!P0 BRA `(.L_x_944) ;  /* 0x0000000000048947 */ /* 0x001fea0003800000 */
[----:B------:R-:W-:Y:S01]  /*12ba0*/  BPT.TRAP 0x1 ;  /* 0x000000040000795c */ /* 0x000fe20000300000 */
.L_x_944:
[----:B------:R-:W-:Y:S05]  /*12bb0*/  BSYNC B2 ;  /* 0x0000000000027941 */ /* 0x000fea0003800000 */
.L_x_943:
        /* <DEDUP_REMOVED lines=10> */
.L_x_945:
        /* <DEDUP_REMOVED lines=10> */
.L_x_934:
[----:B------:R-:W-:Y:S05]  /*12d00*/  BSYNC B1 ;  /* 0x0000000000017941 */ /* 0x000fea0003800000 */
.L_x_933:
[----:B------:R-:W-:Y:S02]  /*12d10*/  VIADD R3, R3, 0xfffffffe ;  /* 0xfffffffe03037836 */ /* 0x000fe40000000000 */
[----:B------:R-:W-:Y:S01]  /*12d20*/  IMAD.MOV.U32 R11, RZ, RZ, R12 ;  /* 0x000000ffff0b7224 */ /* 0x000fe200078e000c */
[----:B------:R-:W-:Y:S06]  /*12d30*/  @P1 BRA `(.L_x_946) ;  /* 0xfffffff400001947 */ /* 0x000fec000383ffff */
[----:B------:R-:W-:Y:S05]  /*12d40*/  BSYNC B0 ;  /* 0x0000000000007941 */ /* 0x000fea0003800000 */
.L_x_919:
[----:B------:R-:W-:Y:S01]  /*12d50*/  ISETP.NE.AND P0, PT, R9, RZ, PT ;  /* 0x000000ff0900720c */ /* 0x000fe20003f05270 */
[----:B------:R-:W-:-:S12]  /*12d60*/  BSSY B0, `(.L_x_918) ;  /* 0x000005d000007945 */ /* 0x000fd80003800000 */
[----:B------:R-:W-:Y:S05]  /*12d70*/  @!P0 BRA `(.L_x_947) ;  /* 0x00000004006c8947 */ /* 0x000fea0003800000 */
[----:B------:R-:W-:Y:S01]  /*12d80*/  LOP3.LUT P1, RZ, R18, 0x2, RZ, 0xc0, !PT ;  /* 0x0000000212ff7812 */ /* 0x000fe2000782c0ff */
[----:B------:R-:W-:-:S12]  /*12d90*/  IMAD.MOV.U32 R0, RZ, RZ, 0x1 ;  /* 0x00000001ff007424 */ /* 0x000fd800078e00ff */
[----:B------:R-:W-:Y:S05]  /*12da0*/  @!P1 BRA `(.L_x_947) ;  /* 0x0000000400609947 */ /* 0x000fea0003800000 */
[----:B------:R-:W-:Y:S02]  /*12db0*/  LOP3.LUT P1, RZ, R18, 0x1, RZ, 0xc0, !PT ;  /* 0x0000000112ff7812 */ /* 0x000fe4000782c0ff */
[----:B------:R-:W-:-:S11]  /*12dc0*/  SHF.L.U32 R9, R12, 0x1f, RZ ;  /* 0x0000001f0c097819 */ /* 0x000fd600000006ff */
        /* <DEDUP_REMOVED lines=20> */
.L_x_948:
[----:B------:R-:W1:Y:S01]  /*12f10*/  SYNCS.PHASECHK.TRANS64.TRYWAIT P0, [UR38+0x16848], R9 ;  /* 0x01684809ff0075a7 */ /* 0x000e620008000166 */
[----:B------:R-:W-:Y:S01]  /*12f20*/  BSSY B1, `(.L_x_949) ;  /* 0x0000003000017945 */ /* 0x000fe20003800000 */
[----:B------:R-:W-:-:S03]  /*12f30*/  ISETP.NE.AND P1, PT, R19, RZ, PT ;  /* 0x000000ff1300720c */ /* 0x000fc60003f25270 */
[----:B-1----:R-:W-:Y:S10]  /*12f40*/  @!P0 BRA `(.L_x_950) ;  /* 0x0000001c00b08947 */ /* 0x002ff40003800000 */
.L_x_1012:
[----:B------:R-:W-:Y:S05]  /*12f50*/  BSYNC B1 ;  /* 0x0000000000017941 */ /* 0x000fea0003800000 */
.L_x_949:
[----:B------:R-:W-:Y:S04]  /*12f60*/  BSSY B1, `(.L_x_951) ;  /* 0x0000007000017945 */ /* 0x000fe80003800000 */
[----:B------:R-:W-:Y:S05]  /*12f70*/  @P1 BRA `(.L_x_952) ;  /* 0x0000000000141947 */ /* 0x000fea0003800000 */
[----:B------:R-:W-:Y:S01]  /*12f80*/  ISETP.NE.AND P0, PT, R8, RZ, PT ;  /* 0x000000ff0800720c */ /* 0x000fe20003f05270 */
[----:B0-----:R-:W-:-:S04]  /*12f90*/  IMAD.MOV.U32 R4, RZ, RZ, 0x4000 ;  /* 0x00004000ff047424 */ /* 0x001fc800078e00ff */
[----:B------:R1:W-:Y:S08]  /*12fa0*/  SYNCS.ARRIVE.TRANS64 RZ, [UR38+0x16838], R4 ;  /* 0x01683804ffff79a7 */ /* 0x0003f00008000026 */
[----:B-1----:R-:W-:Y:S05]  /*12fb0*/  @!P0 BRA `(.L_x_952) ;  /* 0x0000000000048947 */ /* 0x002fea0003800000 */
[----:B------:R-:W-:Y:S01]  /*12fc0*/  BPT.TRAP 0x1 ;  /* 0x000000040000795c */ /* 0x000fe20000300000 */
.L_x_952:
[----:B------:R-:W-:Y:S05]  /*12fd0*/  BSYNC B1 ;  /* 0x0000000000017941 */ /* 0x000fea0003800000 */
.L_x_951:
        /* <DEDUP_REMOVED lines=11> */
.L_x_953:
        /* <DEDUP_REMOVED lines=11> */
.L_x_1013:
[----:B------:R-:W-:Y:S05]  /*13140*/  BSYNC B1 ;  /* 0x0000000000017941 */ /* 0x000fea0003800000 */
.L_x_954:
        /* <DEDUP_REMOVED lines=9> */
.L_x_957:
[----:B------:R-:W-:Y:S05]  /*131e0*/  BSYNC B1 ;  /* 0x0000000000017941 */ /* 0x000fea0003800000 */
.L_x_956:
        /* <DEDUP_REMOVED lines=10> */
.L_x_958:
        /* <DEDUP_REMOVED lines=10> */
.L_x_947:
[----:B------:R-:W-:Y:S05]  /*13330*/  BSYNC B0 ;  /* 0x0000000000007941 */ /* 0x000fea0003800000 */
.L_x_918:
[----:B------:R-:W-:Y:S01]  /*13340*/  LOP3.LUT P0, RZ, R18, 0x2, RZ, 0xc0, !PT ;  /* 0x0000000212ff7812 */ /* 0x000fe2000780c0ff */
        /* <DEDUP_REMOVED lines=8> */
.L_x_1014:
[----:B------:R-:W-:Y:S05]  /*133d0*/  BSYNC B1 ;  /* 0x0000000000017941 */ /* 0x000fea0003800000 */
.L_x_961:
[----:B------:R-:W-:Y:S04]  /*133e0*/  BSSY B1, `(.L_x_963) ;  /* 0x0000007000017945 */ /* 0x000fe80003800000 */
[----:B------:R-:W-:Y:S05]  /*133f0*/  @P1 BRA `(.L_x_964) ;  /* 0x0000000000141947 */ /* 0x000fea0003800000 */
[----:B------:R-:W-:Y:S01]  /*13400*/  LOP3.LUT P0, RZ, R2, 0x1f, RZ, 0xc0, !PT ;  /* 0x0000001f02ff7812 */ /* 0x000fe2000780c0ff */
[----:B0-----:R-:W-:-:S04]  /*13410*/  IMAD.MOV.U32 R3, RZ, RZ, 0x4000 ;  /* 0x00004000ff037424 */ /* 0x001fc800078e00ff */
[----:B------:R1:W-:Y:S08]  /*13420*/  SYNCS.ARRIVE.TRANS64 RZ, [R4+URZ+0x16850], R3 ;  /* 0x0168500304ff79a7 */ /* 0x0003f0000800003f */
[----:B------:R-:W-:Y:S05]  /*13430*/  @!P0 BRA `(.L_x_964) ;  /* 0x0000000000048947 */ /* 0x000fea0003800000 */
[----:B------:R-:W-:Y:S01]  /*13440*/  BPT.TRAP 0x1 ;  /* 0x000000040000795c */ /* 0x000fe20000300000 */
.L_x_964:
[----:B------:R-:W-:Y:S05]  /*13450*/  BSYNC B1 ;  /* 0x0000000000017941 */ /* 0x000fea0003800000 */
.L_x_963:
[----:B------:R-:W-:Y:S01]  /*13460*/  R2UR UR8, R0 ;  /* 0x00000000000872ca */ /* 0x000fe200000e0000 */
[----:B------:R-:W-:Y:S01]  /*13470*/  ULDC.64 UR4, c[0x0][0x198] ;  /* 0x0000660000047ab9 */ /* 0x000fe20000000a00 */
[----:B------:R-:W-:Y:S01]  /*13480*/  R2UR UR9, R4 ;  /* 0x00000000040972ca */ /* 0x000fe200000e0000 */
[----:B------:R-:W-:Y:S01]  /*13490*/  UIADD3 UR4, UP0, UR4, 0x470, URZ ;  /* 0x0000047004047890 */ /* 0x000fe2000ff1e03f */
[----:B------:R-:W-:Y:S01]  /*134a0*/  PLOP3.LUT P0, PT, PT, PT, PT, 0x80, 0x0 ;  /* 0x000000000000781c */ /* 0x000fe20003f0f070 */
[----:B------:R-:W-:Y:S01]  /*134b0*/  IMAD.SHL.U32 R23, R23, 0x80, RZ ;  /* 0x0000008017177824 */ /* 0x000fe200078e00ff */
[----:B------:R-:W-:Y:S01]  /*134c0*/  UMOV UR6, 0x0 ;  /* 0x0000000000067882 */ /* 0x000fe20000000000 */
[----:B------:R-:W-:Y:S01]  /*134d0*/  UIADD3.X UR5, URZ, UR5, URZ, UP0, !UPT ;  /* 0x000000053f057290 */ /* 0x000fe200087fe43f */
[----:B------:R-:W-:Y:S01]  /*134e0*/  UMOV UR7, 0x14f00000 ;  /* 0x14f0000000077882 */ /* 0x000fe20000000000 */
[----:B------:R-:W-:-:S04]  /*134f0*/  UMOV UR10, URZ ;  /* 0x0000003f000a7c82 */ /* 0x000fc80008000000 */
[----:B------:R-:W-:Y:S02]  /*13500*/  ULEA UR8, UR8, UR38, 0xe ;  /* 0x0000002608087291 */ /* 0x000fe4000f8e703f */
[----:B------:R-:W-:Y:S02]  /*13510*/  UIADD3 UR9, UR9, 0x16850, URZ ;  /* 0x0001685009097890 */ /* 0x000fe4000fffe03f */
[----:B------:R-:W-:-:S12]  /*13520*/  UIADD3 UR8, UR8, 0x400, URZ ;  /* 0x0000040008087890 */ /* 0x000fd8000fffe03f */
.L_x_965:
[----:B------:R-:W-:-:S13]  /*13530*/  @P0 ELECT P1, URZ, PT ;  /* 0x00000000003f082f */ /* 0x000fda0003820000 */
[----:B------:R-:W-:Y:S01]  /*13540*/  @P1 R2UR UR13, R22 ;  /* 0x00000000160d12ca */ /* 0x000fe200000e0000 */
[----:B------:R-:W-:Y:S01]  /*13550*/  UMOV UR12, UR36 ;  /* 0x00000024000c7c82 */ /* 0x000fe20008000000 */
[----:B------:R-:W-:Y:S02]  /*13560*/  @P1 R2UR UR11, R23 ;  /* 0x00000000170b12ca */ /* 0x000fe400000e0000 */
[----:B------:R-:W-:Y:S02]  /*13570*/  @P1 PLOP3.LUT P0, PT, P1, PT, PT, 0x8, 0x0 ;  /* 0x000000000000181c */ /* 0x000fe40000f0e170 */
[----:B------:R-:W-:-:S09]  /*13580*/  PLOP3.LUT P1, PT, PT, PT, PT, 0x8, 0x0 ;  /* 0x000000000000781c */ /* 0x000fd20003f2e170 */
[----:B------:R2:W-:Y:S02]  /*13590*/  UTMALDG.4D [UR8], [UR4], desc[UR6] ;  /* 0x00000608040075b4 */ /* 0x0005e40008019000 */
[----:B--2---:R-:W-:Y:S05]  /*135a0*/  @P0 BRA.U.ANY `(.L_x_965) ;  /* 0xfffffffd00e00947 */ /* 0x004fea000393ffff */
.L_x_960:
[----:B------:R-:W-:Y:S05]  /*135b0*/  BSYNC B0 ;  /* 0x0000000000007941 */ /* 0x000fea0003800000 */
.L_x_959:
[----:B------:R-:W-:Y:S02]  /*135c0*/  VIADD R0, R0, 0x1 ;  /* 0x0000000100007836 */ /* 0x000fe40000000000 */
[----:B01----:R-:W-:-:S03]  /*135d0*/  IMAD.MOV.U32 R4, RZ, RZ, RZ ;  /* 0x000000ffff047224 */ /* 0x003fc600078e00ff */
[----:B------:R-:W-:-:S04]  /*135e0*/  ISETP.NE.AND P0, PT, R0, 0x2, PT ;  /* 0x000000020000780c */ /* 0x000fc80003f05270 */
[----:B------:R-:W-:Y:S02]  /*135f0*/  SEL R3, RZ, 0x1, P0 ;  /* 0x00000001ff037807 */ /* 0x000fe40000000000 */
[----:B------:R-:W-:Y:S02]  /*13600*/  SEL R0, R0, RZ, P0 ;  /* 0x000000ff00007207 */ /* 0x000fe40000000000 */
[----:B------:R-:W-:-:S07]  /*13610*/  LOP3.LUT R3, R12, R3, RZ, 0x3c, !PT ;  /* 0x000000030c037212 */ /* 0x000fce00078e3cff */
.L_x_898:
[----:B------:R-:W0:Y:S01]  /*13620*/  S2R R5, SR_CgaCtaId ;  /* 0x0000000000057919 */ /* 0x000e220000008800 */
[----:B------:R-:W-:Y:S02]  /*13630*/  MOV R2, 0x400 ;  /* 0x0000040000027802 */ /* 0x000fe40000000f00 */
[----:B------:R-:W-:Y:S02]  /*13640*/  SHF.L.U32 R4, R4, 0x1f, RZ ;  /* 0x0000001f04047819 */ /* 0x000fe400000006ff */
[----:B0-----:R-:W-:-:S04]  /*13650*/  LEA R7, R5, R2, 0x18 ;  /* 0x0000000205077211 */ /* 0x001fc800078ec0ff */
[----:B------:R-:W0:Y:S02]  /*13660*/  SYNCS.PHASECHK.TRANS64.TRYWAIT P0, [R7+URZ+0x16820], R4 ;  /* 0x01682004070075a7 */ /* 0x000e24000800017f */
[----:B0-----:R-:W-:Y:S05]  /*13670*/  @!P0 BRA `(.L_x_966) ;  /* 0x0000001800288947 */ /* 0x001fea0003800000 */
.L_x_1015:
[----:B------:R-:W-:-:S03]  /*13680*/  UMOV UR4, 0xffffffff ;  /* 0xffffffff00047882 */ /* 0x000fc60000000000 */
[----:B------:R-:W-:Y:S05]  /*13690*/  BRA.DIV UR4, `(.L_x_967) ;  /* 0x0000001a04347947 */ /* 0x000fea000b800000 */
[----:B------:R1:W2:Y:S02]  /*136a0*/  SHFL.IDX PT, R14, R16, RZ, 0x1f ;  /* 0x00001fff100e7589 */ /* 0x0002a400000e0000 */
.L_x_1018:
[----:B--2---:R-:W-:-:S13]  /*136b0*/  ISETP.NE.AND P0, PT, R14, RZ, PT ;  /* 0x000000ff0e00720c */ /* 0x004fda0003f05270 */
[----:B------:R-:W-:Y:S05]  /*136c0*/  @P0 BRA `(.L_x_814) ;  /* 0x0000000000880947 */ /* 0x000fea0003800000 */
[----:B------:R-:W-:-:S03]  /*136d0*/  UMOV UR4, 0xffffffff ;  /* 0xffffffff00047882 */ /* 0x000fc60000000000 */
[----:B------:R-:W-:Y:S05]  /*136e0*/  BRA.DIV UR4, `(.L_x_968) ;  /* 0x0000001a04487947 */ /* 0x000fea000b800000 */
[----:B------:R-:W-:-:S13]  /*136f0*/  ELECT P6, URZ, PT ;  /* 0x00000000003f782f */ /* 0x000fda00038c0000 */
.L_x_1021:
[----:B------:R-:W-:Y:S05]  /*13700*/  @!P6 BRA `(.L_x_814) ;  /* 0x000000000078e947 */ /* 0x000fea0003800000 */
[----:B------:R-:W-:-:S06]  /*13710*/  ULOP3.LUT UR4, UR45, 0x2, URZ, 0xfc, !UPT ;  /* 0x000000022d047892 */ /* 0x000fcc000f8efc3f */
[----:B------:R-:W-:-:S05]  /*13720*/  IMAD.U32 R2, RZ, RZ, UR4 ;  /* 0x00000004ff027e24 */ /* 0x000fca000f8e00ff */
[----:B------:R-:W-:-:S13]  /*13730*/  ISETP.NE.AND P2, PT, R2, 0x3, PT ;  /* 0x000000030200780c */ /* 0x000fda0003f45270 */
[----:B------:R-:W-:Y:S05]  /*13740*/  @!P2 BRA `(.L_x_969) ;  /* 0x000000000004a947 */ /* 0x000fea0003800000 */
[----:B------:R-:W-:Y:S01]  /*13750*/  BPT.TRAP 0x1 ;  /* 0x000000040000795c */ /* 0x000fe20000300000 */
.L_x_969:
[----:B------:R-:W-:Y:S01]  /*13760*/  VIADD R9, R7, 0x16840 ;  /* 0x0001684007097836 */ /* 0x000fe20000000000 */
[----:B------:R-:W-:Y:S01]  /*13770*/  SHF.L.U32 R5, R3, 0x1f, RZ ;  /* 0x0000001f03057819 */ /* 0x000fe200000006ff */
[C---:B------:R-:W-:Y:S02]  /*13780*/  VIADD R2, R0.reuse, 0x1 ;  /* 0x0000000100027836 */ /* 0x040fe40000000000 */
[----:B------:R-:W-:-:S03]  /*13790*/  IMAD R6, R0, 0x8, R9 ;  /* 0x0000000800067824 */ /* 0x000fc600078e0209 */
[C---:B------:R-:W-:Y:S01]  /*137a0*/  ISETP.NE.AND P1, PT, R2.reuse, 0x2, PT ;  /* 0x000000020200780c */ /* 0x040fe20003f25270 */
[----:B------:R-:W2:Y:S03]  /*137b0*/  SYNCS.PHASECHK.TRANS64.TRYWAIT P0, [R6+URZ], R5 ;  /* 0x00000005060075a7 */ /* 0x000ea6000800017f */
[----:B0-----:R-:W-:Y:S02]  /*137c0*/  SEL R4, RZ, 0x1, P1 ;  /* 0x00000001ff047807 */ /* 0x001fe40000800000 */
[----:B------:R-:W-:Y:S02]  /*137d0*/  SEL R8, R2, RZ, P1 ;  /* 0x000000ff02087207 */ /* 0x000fe40000800000 */
[----:B------:R-:W-:-:S03]  /*137e0*/  LOP3.LUT R2, R3, R4, RZ, 0x3c, !PT ;  /* 0x0000000403027212 */ /* 0x000fc600078e3cff */
[----:B------:R-:W-:Y:S01]  /*137f0*/  IMAD R3, R8, 0x8, R9 ;  /* 0x0000000808037824 */ /* 0x000fe200078e0209 */
[----:B------:R-:W-:Y:S01]  /*13800*/  SHF.L.U32 R2, R2, 0x1f, RZ ;  /* 0x0000001f02027819 */ /* 0x000fe200000006ff */
[----:B--2---:R-:W-:Y:S06]  /*13810*/  @!P0 BRA `(.L_x_970) ;  /* 0x00000018001c8947 */ /* 0x004fec0003800000 */
.L_x_1022:
[----:B------:R-:W2:Y:S02]  /*13820*/  SYNCS.PHASECHK.TRANS64.TRYWAIT P0, [R3+URZ], R2 ;  /* 0x00000002030075a7 */ /* 0x000ea4000800017f */
[----:B--2---:R-:W-:Y:S05]  /*13830*/  @!P0 BRA `(.L_x_971) ;  /* 0x0000001800288947 */ /* 0x004fea0003800000 */
.L_x_1023:
[----:B------:R-:W-:Y:S05]  /*13840*/  @!P2 BRA `(.L_x_972) ;  /* 0x000000000004a947 */ /* 0x000fea0003800000 */
[----:B------:R-:W-:Y:S01]  /*13850*/  BPT.TRAP 0x1 ;  /* 0x000000040000795c */ /* 0x000fe20000300000 */
.L_x_972:
[----:B--2---:R-:W-:-:S04]  /*13860*/  VIADD R3, R7, 0x16860 ;  /* 0x0001686007037836 */ /* 0x004fc80000000000 */
[----:B------:R-:W-:-:S04]  /*13870*/  IMAD R0, R0, 0x8, R3 ;  /* 0x0000000800007824 */ /* 0x000fc800078e0203 */
[----:B------:R-:W2:Y:S02]  /*13880*/  SYNCS.PHASECHK.TRANS64.TRYWAIT P0, [R0+URZ], R5 ;  /* 0x00000005000075a7 */ /* 0x000ea4000800017f */
[----:B--2---:R-:W-:Y:S05]  /*13890*/  @!P0 BRA `(.L_x_973) ;  /* 0x0000001800248947 */ /* 0x004fea0003800000 */
.L_x_1024:
[----:B------:R-:W-:-:S07]  /*138a0*/  IMAD R3, R8, 0x8, R3 ;  /* 0x0000000808037824 */ /* 0x000fce00078e0203 */
.L_x_974:
[----:B---3--:R3:W4:Y:S02]  /*138b0*/  SYNCS.PHASECHK.TRANS64.TRYWAIT P0, [R3+URZ], R2 ;  /* 0x00000002030075a7 */ /* 0x008724000800017f */
[----:B----4-:R-:W-:Y:S05]  /*138c0*/  @!P0 NANOSLEEP.SYNCS 0x989680 ;  /* 0x009896800000895d */ /* 0x010fea0003900000 */
[----:B------:R-:W4:Y:S02]  /*138d0*/  @!P0 SYNCS.PHASECHK.TRANS64 P0, [R3+URZ], R2 ;  /* 0x00000002030085a7 */ /* 0x000f24000800007f */
[----:B----4-:R-:W-:Y:S05]  /*138e0*/  @!P0 BRA `(.L_x_974) ;  /* 0xfffffffc00f08947 */ /* 0x010fea000383ffff */
.L_x_814:
[----:B------:R-:W-:Y:S05]  /*138f0*/  BSYNC B6 ;  /* 0x0000000000067941 */ /* 0x000fea0003800000 */
.L_x_811:
[----:B------:R-:W-:Y:S05]  /*13900*/  EXIT ;  /* 0x000000000000794d */ /* 0x000fea0003800000 */
.L_x_824:
[----:B0-----:R-:W-:-:S04]  /*13910*/  IMAD.U32 R3, RZ, RZ, UR38 ;  /* 0x00000026ff037e24 */ /* 0x001fc8000f8e00ff */
[----:B------:R0:W1:Y:S03]  /*13920*/  SYNCS.PHASECHK.TRANS64.TRYWAIT P0, [R3+URZ+0x16800], R0 ;  /* 0x01680000030075a7 */ /* 0x000066000800017f */
[----:B-1----:R-:W-:Y:S05]  /*13930*/  @!P0 NANOSLEEP.SYNCS 0x989680 ;  /* 0x009896800000895d */ /* 0x002fea0003900000 */
[----:B------:R-:W1:Y:S02]  /*13940*/  @!P0 SYNCS.PHASECHK.TRANS64 P0, [R3+URZ+0x16800], R0 ;  /* 0x01680000030085a7 */ /* 0x000e64000800007f */
[----:B-1----:R-:W-:Y:S05]  /*13950*/  @!P0 BRA `(.L_x_824) ;  /* 0xfffffffc00ec8947 */ /* 0x002fea000383ffff */
[----:B------:R-:W-:Y:S05]  /*13960*/  BRA `(.L_x_975) ;  /* 0xfffffedc004c7947 */ /* 0x000fea000383ffff */
.L_x_828:
[----:B-1----:R-:W-:-:S04]  /*13970*/  IMAD.U32 R3, RZ, RZ, UR38 ;  /* 0x00000026ff037e24 */ /* 0x002fc8000f8e00ff */
[----:B------:R1:W2:Y:S03]  /*13980*/  SYNCS.PHASECHK.TRANS64.TRYWAIT P2, [R3+URZ+0x16830], R0 ;  /* 0x01683000030075a7 */ /* 0x0002a6000804017f */
[----:B--2---:R-:W-:Y:S05]  /*13990*/  @!P2 NANOSLEEP.SYNCS 0x989680 ;  /* 0x009896800000a95d */ /* 0x004fea0003900000 */
[----:B------:R-:W2:Y:S02]  /*139a0*/  @!P2 SYNCS.PHASECHK.TRANS64 P2, [R3+URZ+0x16830], R0 ;  /* 0x016830000300a5a7 */ /* 0x000ea4000804007f */
[----:B--2---:R-:W-:Y:S05]  /*139b0*/  @!P2 BRA `(.L_x_828) ;  /* 0xfffffffc00eca947 */ /* 0x004fea000383ffff */
[----:B------:R-:W-:Y:S05]  /*139c0*/  BRA `(.L_x_827) ;  /* 0xfffffedc006c7947 */ /* 0x000fea000383ffff */
.L_x_844:
[----:B-1----:R-:W-:-:S04]  /*139d0*/  IMAD.U32 R13, RZ, RZ, UR10 ;  /* 0x0000000aff0d7e24 */ /* 0x002fc8000f8e00ff */
[----:B------:R1:W2:Y:S03]  /*139e0*/  SYNCS.PHASECHK.TRANS64.TRYWAIT P2, [R13+URZ+0x16830], R10 ;  /* 0x0168300a0d0075a7 */ /* 0x0002a6000804017f */
[----:B--2---:R-:W-:Y:S05]  /*139f0*/  @!P2 NANOSLEEP.SYNCS 0x989680 ;  /* 0x009896800000a95d */ /* 0x004fea0003900000 */
[----:B------:R-:W2:Y:S02]  /*13a00*/  @!P2 SYNCS.PHASECHK.TRANS64 P2, [R13+URZ+0x16830], R10 ;  /* 0x0168300a0d00a5a7 */ /* 0x000ea4000804007f */
[----:B--2---:R-:W-:Y:S05]  /*13a10*/  @!P2 BRA `(.L_x_844) ;  /* 0xfffffffc00eca947 */ /* 0x004fea000383ffff */
[----:B------:R-:W-:Y:S05]  /*13a20*/  BRA `(.L_x_841) ;  /* 0xffffff1800607947 */ /* 0x000fea000383ffff */
.L_x_848:
[----:B-1----:R-:W-:-:S04]  /*13a30*/  IMAD.U32 R13, RZ, RZ, UR10 ;  /* 0x0000000aff0d7e24 */ /* 0x002fc8000f8e00ff */
[----:B------:R1:W2:Y:S03]  /*13a40*/  SYNCS.PHASECHK.TRANS64.TRYWAIT P2, [R13+URZ+0x16850], R10 ;  /* 0x0168500a0d0075a7 */ /* 0x0002a6000804017f */
[----:B--2---:R-:W-:Y:S05]  /*13a50*/  @!P2 NANOSLEEP.SYNCS 0x989680 ;  /* 0x009896800000a95d */ /* 0x004fea0003900000 */
[----:B------:R-:W2:Y:S02]  /*13a60*/  @!P2 SYNCS.PHASECHK.TRANS64 P2, [R13+URZ+0x16850], R10 ;  /* 0x0168500a0d00a5a7 */ /* 0x000ea4000804007f */
[----:B--2---:R-:W-:Y:S05]  /*13a70*/  @!P2 BRA `(.L_x_848) ;  /* 0xfffffffc00eca947 */ /* 0x004fea000383ffff */
[----:B------:R-:W-:Y:S05]  /*13a80*/  BRA `(.L_x_845) ;  /* 0xffffff1800d87947 */ /* 0x000fea000383ffff */
.L_x_865:
[----:B-1----:R-:W-:-:S04]  /*13a90*/  IMAD.U32 R14, RZ, RZ, UR10 ;  /* 0x0000000aff0e7e24 */ /* 0x002fc8000f8e00ff */
[----:B------:R1:W2:Y:S03]  /*13aa0*/  SYNCS.PHASECHK.TRANS64.TRYWAIT P2, [R14+URZ+0x16830], R7 ;  /* 0x016830070e0075a7 */ /* 0x0002a6000804017f */
[----:B--2---:R-:W-:Y:S05]  /*13ab0*/  @!P2 NANOSLEEP.SYNCS 0x989680 ;  /* 0x009896800000a95d */ /* 0x004fea0003900000 */
[----:B------:R-:W2:Y:S02]  /*13ac0*/  @!P2 SYNCS.PHASECHK.TRANS64 P2, [R14+URZ+0x16830], R7 ;  /* 0x016830070e00a5a7 */ /* 0x000ea4000804007f */
[----:B--2---:R-:W-:Y:S05]  /*13ad0*/  @!P2 BRA `(.L_x_865) ;  /* 0xfffffffc00eca947 */ /* 0x004fea000383ffff */
[----:B------:R-:W-:Y:S05]  /*13ae0*/  BRA `(.L_x_862) ;  /* 0xffffff5000547947 */ /* 0x000fea000383ffff */
.L_x_869:
[----:B-1----:R-:W-:-:S04]  /*13af0*/  IMAD.U32 R14, RZ, RZ, UR10 ;  /* 0x0000000aff0e7e24 */ /* 0x002fc8000f8e00ff */
[----:B------:R1:W2:Y:S03]  /*13b00*/  SYNCS.PHASECHK.TRANS64.TRYWAIT P2, [R14+URZ+0x16850], R7 ;  /* 0x016850070e0075a7 */ /* 0x0002a6000804017f */
[----:B--2---:R-:W-:Y:S05]  /*13b10*/  @!P2 NANOSLEEP.SYNCS 0x989680 ;  /* 0x009896800000a95d */ /* 0x004fea0003900000 */
[----:B------:R-:W2:Y:S02]  /*13b20*/  @!P2 SYNCS.PHASECHK.TRANS64 P2, [R14+URZ+0x16850], R7 ;  /* 0x016850070e00a5a7 */ /* 0x000ea4000804007f */
[----:B--2---:R-:W-:Y:S05]  /*13b30*/  @!P2 BRA `(.L_x_869) ;  /* 0xfffffffc00eca947 */ /* 0x004fea000383ffff */
[----:B------:R-:W-:Y:S05]  /*13b40*/  BRA `(.L_x_866) ;  /* 0xffffff5000cc7947 */ /* 0x000fea000383ffff */
.L_x_875:
[----:B-1----:R-:W-:-:S04]  /*13b50*/  IMAD.U32 R14, RZ, RZ, UR10 ;  /* 0x0000000aff0e7e24 */ /* 0x002fc8000f8e00ff */
[----:B------:R1:W2:Y:S03]  /*13b60*/  SYNCS.PHASECHK.TRANS64.TRYWAIT P2, [R14+URZ+0x16830], R7 ;  /* 0x016830070e0075a7 */ /* 0x0002a6000804017f */
[----:B--2---:R-:W-:Y:S05]  /*13b70*/  @!P2 NANOSLEEP.SYNCS 0x989680 ;  /* 0x009896800000a95d */ /* 0x004fea0003900000 */
[----:B------:R-:W2:Y:S02]  /*13b80*/  @!P2 SYNCS.PHASECHK.TRANS64 P2, [R14+URZ+0x16830], R7 ;  /* 0x016830070e00a5a7 */ /* 0x000ea4000804007f */
[----:B--2---:R-:W-:Y:S05]  /*13b90*/  @!P2 BRA `(.L_x_875) ;  /* 0xfffffffc00eca947 */ /* 0x004fea000383ffff */
[----:B------:R-:W-:Y:S05]  /*13ba0*/  BRA `(.L_x_872) ;  /* 0xffffff74007c7947 */ /* 0x000fea000383ffff */
.L_x_879:
[----:B-1----:R-:W-:-:S04]  /*13bb0*/  IMAD.U32 R14, RZ, RZ, UR10 ;  /* 0x0000000aff0e7e24 */ /* 0x002fc8000f8e00ff */
[----:B------:R1:W2:Y:S03]  /*13bc0*/  SYNCS.PHASECHK.TRANS64.TRYWAIT P2, [R14+URZ+0x16850], R7 ;  /* 0x016850070e0075a7 */ /* 0x0002a6000804017f */
[----:B--2---:R-:W-:Y:S05]  /*13bd0*/  @!P2 NANOSLEEP.SYNCS 0x989680 ;  /* 0x009896800000a95d */ /* 0x004fea0003900000 */
[----:B------:R-:W2:Y:S02]  /*13be0*/  @!P2 SYNCS.PHASECHK.TRANS64 P2, [R14+URZ+0x16850], R7 ;  /* 0x016850070e00a5a7 */ /* 0x000ea4000804007f */
[----:B--2---:R-:W-:Y:S05]  /*13bf0*/  @!P2 BRA `(.L_x_879) ;  /* 0xfffffffc00eca947 */ /* 0x004fea000383ffff */
[----:B------:R-:W-:Y:S05]  /*13c00*/  BRA `(.L_x_876) ;  /* 0xffffff7400f07947 */ /* 0x000fea000383ffff */
.L_x_892:
[----:B-1----:R-:W-:-:S04]  /*13c10*/  IMAD.U32 R3, RZ, RZ, UR7 ;  /* 0x00000007ff037e24 */ /* 0x002fc8000f8e00ff */
[----:B------:R1:W2:Y:S03]  /*13c20*/  SYNCS.PHASECHK.TRANS64.TRYWAIT P0, [R3+URZ+0x16850], R0 ;  /* 0x01685000030075a7 */ /* 0x0002a6000800017f */
[----:B--2---:R-:W-:Y:S05]  /*13c30*/  @!P0 NANOSLEEP.SYNCS 0x989680 ;  /* 0x009896800000895d */ /* 0x004fea0003900000 */
[----:B------:R-:W2:Y:S02]  /*13c40*/  @!P0 SYNCS.PHASECHK.TRANS64 P0, [R3+URZ+0x16850], R0 ;  /* 0x01685000030085a7 */ /* 0x000ea4000800007f */
[----:B--2---:R-:W-:Y:S05]  /*13c50*/  @!P0 BRA `(.L_x_892) ;  /* 0xfffffffc00ec8947 */ /* 0x004fea000383ffff */
[----:B------:R-:W-:Y:S05]  /*13c60*/  BRA `(.L_x_891) ;  /* 0xffffffa8006c7947 */ /* 0x000fea000383ffff */
.L_x_909:
[----:B------:R-:W-:Y:S02]  /*13c70*/  IMAD.MOV.U32 R13, RZ, RZ, R16 ;  /* 0x000000ffff0d7224 */ /* 0x000fe400078e0010 */
[----:B------:R-:W-:Y:S02]  /*13c80*/  IMAD.MOV.U32 R12, RZ, RZ, RZ ;  /* 0x000000ffff0c7224 */ /* 0x000fe400078e00ff */
[----:B------:R-:W-:Y:S02]  /*13c90*/  IMAD.MOV.U32 R11, RZ, RZ, 0x1f ;  /* 0x0000001fff0b7424 */ /* 0x000fe400078e00ff */
[----:B------:R-:W-:-:S07]  /*13ca0*/  IMAD.MOV.U32 R15, RZ, RZ, -0x1 ;  /* 0xffffffffff0f7424 */ /* 0x000fce00078e00ff */
[----:B------:R-:W-:Y:S05]  /*13cb0*/  WARPSYNC.COLLECTIVE R15, `(.L_x_976) ;  /* 0x000000000f087348 */ /* 0x000fea0003c00000 */
[----:B------:R0:W1:Y:S02]  /*13cc0*/  SHFL.IDX P6, R14, R13, R12, R11 ;  /* 0x0000000c0d0e7389 */ /* 0x00006400000c000b */
[----:B01----:R-:W-:Y:S01]  /*13cd0*/  ENDCOLLECTIVE ;  /* 0x000000000000791b */ /* 0x003fe20003800000 */
.L_x_976:
[----:B------:R-:W-:Y:S05]  /*13ce0*/  BRA `(.L_x_977) ;  /* 0xffffffd000887947 */ /* 0x000fea000383ffff */
.L_x_911:
[----:B------:R-:W-:Y:S01]  /*13cf0*/  BSSY B0, `(.L_x_978) ;  /* 0x0000006000007945 */ /* 0x000fe20003800000 */
[----:B------:R-:W-:-:S07]  /*13d00*/  IMAD.MOV.U32 R15, RZ, RZ, -0x1 ;  /* 0xffffffffff0f7424 */ /* 0x000fce00078e00ff */
[----:B0-----:R-:W-:Y:S05]  /*13d10*/  WARPSYNC.COLLECTIVE R15, `(.L_x_979) ;  /* 0x000000000f0c7348 */ /* 0x001fea0003c00000 */
[----:B------:R-:W-:Y:S02]  /*13d20*/  ELECT P6, UR62, PT ;  /* 0x00000000003e782f */ /* 0x000fe400038c0000 */
[----:B------:R-:W-:Y:S01]  /*13d30*/  MOV R14, UR62 ;  /* 0x0000003e000e7c02 */ /* 0x000fe20008000f00 */
[----:B0-----:R-:W-:Y:S10]  /*13d40*/  ENDCOLLECTIVE ;  /* 0x000000000000791b */ /* 0x001ff40003800000 */
.L_x_979:
[----:B------:R-:W-:Y:S05]  /*13d50*/  BSYNC B0 ;  /* 0x0000000000007941 */ /* 0x000fea0003800000 */
.L_x_978:
[----:B------:R-:W-:Y:S05]  /*13d60*/  BRA `(.L_x_980) ;  /* 0xffffffd000887947 */ /* 0x000fea000383ffff */
.L_x_913:
[----:B--2---:R-:W-:-:S04]  /*13d70*/  IMAD.U32 R3, RZ, RZ, UR38 ;  /* 0x00000026ff037e24 */ /* 0x004fc8000f8e00ff */
[----:B------:R2:W3:Y:S03]  /*13d80*/  SYNCS.PHASECHK.TRANS64.TRYWAIT P0, [R3+URZ+0x16840], R0 ;  /* 0x01684000030075a7 */ /* 0x0004e6000800017f */
[----:B---3--:R-:W-:Y:S05]  /*13d90*/  @!P0 NANOSLEEP.SYNCS 0x989680 ;  /* 0x009896800000895d */ /* 0x008fea0003900000 */
[----:B------:R-:W3:Y:S02]  /*13da0*/  @!P0 SYNCS.PHASECHK.TRANS64 P0, [R3+URZ+0x16840], R0 ;  /* 0x01684000030085a7 */ /* 0x000ee4000800007f */
[----:B---3--:R-:W-:Y:S05]  /*13db0*/  @!P0 BRA `(.L_x_913) ;  /* 0xfffffffc00ec8947 */ /* 0x008fea000383ffff */
[----:B------:R-:W-:Y:S05]  /*13dc0*/  BRA `(.L_x_981) ;  /* 0xffffffd000d87947 */ /* 0x000fea000383ffff */
.L_x_916:
[----:B------:R-:W-:Y:S02]  /*13dd0*/  IMAD.MOV.U32 R13, RZ, RZ, R8 ;  /* 0x000000ffff0d7224 */ /* 0x000fe400078e0008 */
[----:B------:R-:W-:Y:S02]  /*13de0*/  IMAD.MOV.U32 R12, RZ, RZ, RZ ;  /* 0x000000ffff0c7224 */ /* 0x000fe400078e00ff */
[----:B------:R-:W-:Y:S02]  /*13df0*/  IMAD.MOV.U32 R11, RZ, RZ, 0x181f ;  /* 0x0000181fff0b7424 */ /* 0x000fe400078e00ff */
[----:B------:R-:W-:Y:S02]  /*13e00*/  IMAD.MOV.U32 R15, RZ, RZ, -0x1 ;  /* 0xffffffffff0f7424 */ /* 0x000fe400078e00ff */
[----:B------:R-:W-:-:S07]  /*13e10*/  VIADD R0, R0, UR40 ;  /* 0x0000002800007c36 */ /* 0x000fce0008000000 */
[----:B0-----:R-:W-:Y:S05]  /*13e20*/  WARPSYNC.COLLECTIVE R15, `(.L_x_982) ;  /* 0x000000000f087348 */ /* 0x001fea0003c00000 */
[----:B------:R1:W2:Y:S02]  /*13e30*/  SHFL.IDX P6, R14, R13, R12, R11 ;  /* 0x0000000c0d0e7389 */ /* 0x0002a400000c000b */
[----:B012---:R-:W-:Y:S01]  /*13e40*/  ENDCOLLECTIVE ;  /* 0x000000000000791b */ /* 0x007fe20003800000 */
.L_x_982:
[----:B------:R-:W-:Y:S02]  /*13e50*/  IMAD.MOV.U32 R13, RZ, RZ, R9 ;  /* 0x000000ffff0d7224 */ /* 0x000fe400078e0009 */
[----:B------:R-:W-:-:S07]  /*13e60*/  IMAD.MOV.U32 R4, RZ, RZ, R14 ;  /* 0x000000ffff047224 */ /* 0x000fce00078e000e */
[----:B------:R-:W-:Y:S05]  /*13e70*/  WARPSYNC.COLLECTIVE R15, `(.L_x_983) ;  /* 0x000000000f087348 */ /* 0x000fea0003c00000 */
[----:B------:R0:W1:Y:S02]  /*13e80*/  SHFL.IDX P6, R14, R13, R12, R11 ;  /* 0x0000000c0d0e7389 */ /* 0x00006400000c000b */
[----:B01----:R-:W-:Y:S01]  /*13e90*/  ENDCOLLECTIVE ;  /* 0x000000000000791b */ /* 0x003fe20003800000 */
.L_x_983:
[----:B------:R-:W-:Y:S02]  /*13ea0*/  ULDC UR4, c[0x0][0x288] ;  /* 0x0000a20000047ab9 */ /* 0x000fe40000000800 */
[----:B------:R-:W-:-:S05]  /*13eb0*/  IMAD R3, R3, UR4, RZ ;  /* 0x0000000403037c24 */ /* 0x000fca000f8e02ff */
[C---:B------:R-:W-:Y:S01]  /*13ec0*/  ISETP.GE.AND P1, PT, R0.reuse, R3, PT ;  /* 0x000000030000720c */ /* 0x040fe20003f26270 */
[----:B------:R-:W-:Y:S02]  /*13ed0*/  VIADD R12, R0, 0x10 ;  /* 0x00000010000c7836 */ /* 0x000fe40000000000 */
[----:B------:R-:W-:-:S10]  /*13ee0*/  IMAD.MOV.U32 R13, RZ, RZ, R8 ;  /* 0x000000ffff0d7224 */ /* 0x000fd400078e0008 */
[----:B------:R-:W-:Y:S02]  /*13ef0*/  @!P1 LEA R21, R10, UR38, 0x1 ;  /* 0x000000260a159c11 */ /* 0x000fe4000f8e08ff */
[----:B------:R-:W-:-:S05]  /*13f00*/  @!P1 LEA R14, P2, R17, R14, 0x1 ;  /* 0x0000000e110e9211 */ /* 0x000fca00078408ff */
[----:B------:R-:W-:Y:S02]  /*13f10*/  @!P1 IMAD.X R5, RZ, RZ, R4, P2 ;  /* 0x000000ffff059224 */ /* 0x000fe400010e0604 */
[----:B------:R-:W-:-:S05]  /*13f20*/  @!P1 IMAD.MOV.U32 R4, RZ, RZ, R14 ;  /* 0x000000ffff049224 */ /* 0x000fca00078e000e */
[----:B------:R-:W-:Y:S01]  /*13f30*/  @!PT LDS RZ, [RZ] ;  /* 0x00000000fffff984 */ /* 0x000fe20000000800 */
[----:B------:R-:W-:Y:S01]  /*13f40*/  @!PT LDS RZ, [RZ] ;  /* 0x00000000fffff984 */ /* 0x000fe20000000800 */
[----:B------:R-:W-:Y:S01]  /*13f50*/  @!PT LDS RZ, [RZ] ;  /* 0x00000000fffff984 */ /* 0x000fe20000000800 */
[----:B------:R0:W-:Y:S01]  /*13f60*/  @!P1 LDGSTS.E.BYPASS.LTC128B.128 [R21+0x8400], desc[UR48][R4.64], !P0 ;  /* 0x0840000004159fae */ /* 0x0001e2000c101d70 */
[----:B------:R-:W-:Y:S01]  /*13f70*/  ISETP.GE.AND P1, PT, R12, R3, PT ;  /* 0x000000030c00720c */ /* 0x000fe20003f26270 */
[----:B------:R-:W-:-:S12]  /*13f80*/  IMAD.MOV.U32 R12, RZ, RZ, 0x1 ;  /* 0x00000001ff0c7424 */ /* 0x000fd800078e00ff */
[----:B0-----:R-:W-:Y:S05]  /*13f90*/  WARPSYNC.COLLECTIVE R15, `(.L_x_984) ;  /* 0x000000000f087348 */ /* 0x001fea0003c00000 */
[----:B------:R1:W2:Y:S02]  /*13fa0*/  SHFL.IDX P6, R14, R13, R12, R11 ;  /* 0x0000000c0d0e7389 */ /* 0x0002a400000c000b */
[----:B012---:R-:W-:Y:S01]  /*13fb0*/  ENDCOLLECTIVE ;  /* 0x000000000000791b */ /* 0x007fe20003800000 */
.L_x_984:
[----:B------:R-:W-:Y:S02]  /*13fc0*/  IMAD.MOV.U32 R13, RZ, RZ, R9 ;  /* 0x000000ffff0d7224 */ /* 0x000fe400078e0009 */
[----:B------:R-:W-:-:S07]  /*13fd0*/  IMAD.MOV.U32 R27, RZ, RZ, R14 ;  /* 0x000000ffff1b7224 */ /* 0x000fce00078e000e */
[----:B------:R-:W-:Y:S05]  /*13fe0*/  WARPSYNC.COLLECTIVE R15, `(.L_x_985) ;  /* 0x000000000f087348 */ /* 0x000fea0003c00000 */
[----:B------:R0:W1:Y:S02]  /*13ff0*/  SHFL.IDX P6, R14, R13, R12, R11 ;  /* 0x0000000c0d0e7389 */ /* 0x00006400000c000b */
[----:B01----:R-:W-:Y:S01]  /*14000*/  ENDCOLLECTIVE ;  /* 0x000000000000791b */ /* 0x003fe20003800000 */
.L_x_985:
[----:B------:R-:W-:Y:S02]  /*14010*/  IMAD.MOV.U32 R13, RZ, RZ, R8 ;  /* 0x000000ffff0d7224 */ /* 0x000fe400078e0008 */
[----:B------:R-:W-:Y:S01]  /*14020*/  IMAD.MOV.U32 R12, RZ, RZ, 0x2 ;  /* 0x00000002ff0c7424 */ /* 0x000fe200078e00ff */
[----:B------:R-:W-:Y:S01]  /*14030*/  @!P1 LEA R4, P3, R17, R14, 0x1 ;  /* 0x0000000e11049211 */ /* 0x000fe200078608ff */
[----:B------:R-:W-:-:S04]  /*14040*/  VIADD R14, R0, 0x20 ;  /* 0x00000020000e7836 */ /* 0x000fc80000000000 */
[----:B------:R-:W-:Y:S01]  /*14050*/  @!P1 IMAD.X R5, RZ, RZ, R27, P3 ;  /* 0x000000ffff059224 */ /* 0x000fe200018e061b */
[----:B------:R-:W-:-:S13]  /*14060*/  ISETP.GE.AND P2, PT, R14, R3, PT ;  /* 0x000000030e00720c */ /* 0x000fda0003f46270 */
[----:B------:R-:W-:Y:S05]  /*14070*/  WARPSYNC.COLLECTIVE R15, `(.L_x_986) ;  /* 0x000000000f087348 */ /* 0x000fea0003c00000 */
[----:B------:R0:W1:Y:S02]  /*14080*/  SHFL.IDX P6, R14, R13, R12, R11 ;  /* 0x0000000c0d0e7389 */ /* 0x00006400000c000b */
[----:B01----:R-:W-:Y:S01]  /*14090*/  ENDCOLLECTIVE ;  /* 0x000000000000791b */ /* 0x003fe20003800000 */
.L_x_986:
        /* <DEDUP_REMOVED lines=11> */
.L_x_987:
[----:B------:R-:W-:Y:S02]  /*14150*/  IMAD.MOV.U32 R13, RZ, RZ, R8 ;  /* 0x000000ffff0d7224 */ /* 0x000fe400078e0008 */
[----:B------:R-:W-:Y:S02]  /*14160*/  IMAD.MOV.U32 R12, RZ, RZ, 0x3 ;  /* 0x00000003ff0c7424 */ /* 0x000fe400078e00ff */
[----:B------:R-:W-:Y:S02]  /*14170*/  IMAD.MOV.U32 R28, RZ, RZ, R14 ;  /* 0x000000ffff1c7224 */ /* 0x000fe400078e000e */
[----:B------:R-:W-:-:S03]  /*14180*/  VIADD R14, R0, 0x30 ;  /* 0x00000030000e7836 */ /* 0x000fc60000000000 */
[----:B------:R-:W-:-:S05]  /*14190*/  @!P2 LEA R4, P1, R17, R28, 0x1 ;  /* 0x0000001c1104a211 */ /* 0x000fca00078208ff */
[----:B------:R-:W-:Y:S01]  /*141a0*/  @!P2 IMAD.X R5, RZ, RZ, R20, P1 ;  /* 0x000000ffff05a224 */ /* 0x000fe200008e0614 */
[----:B------:R-:W-:-:S13]  /*141b0*/  ISETP.GE.AND P1, PT, R14, R3, PT ;  /* 0x000000030e00720c */ /* 0x000fda0003f26270 */
[----:B------:R-:W-:Y:S05]  /*141c0*/  WARPSYNC.COLLECTIVE R15, `(.L_x_988) ;  /* 0x000000000f087348 */ /* 0x000fea0003c00000 */
[----:B------:R0:W1:Y:S02]  /*141d0*/  SHFL.IDX P6, R14, R13, R12, R11 ;  /* 0x0000000c0d0e7389 */ /* 0x00006400000c000b */
[----:B01----:R-:W-:Y:S01]  /*141e0*/  ENDCOLLECTIVE ;  /* 0x000000000000791b */ /* 0x003fe20003800000 */
.L_x_988:
        /* <DEDUP_REMOVED lines=10> */
.L_x_989:
        /* <DEDUP_REMOVED lines=9> */
.L_x_990:
        /* <DEDUP_REMOVED lines=10> */
.L_x_991:
        /* <DEDUP_REMOVED lines=10> */
.L_x_992:
        /* <DEDUP_REMOVED lines=9> */
.L_x_993:
        /* <DEDUP_REMOVED lines=9> */
.L_x_994:
        /* <DEDUP_REMOVED lines=11> */
.L_x_995:
[----:B------:R-:W-:Y:S02]  /*14630*/  IMAD.MOV.U32 R13, RZ, RZ, R8 ;  /* 0x000000ffff0d7224 */ /* 0x000fe400078e0008 */
[----:B------:R-:W-:Y:S02]  /*14640*/  IMAD.MOV.U32 R12, RZ, RZ, 0x7 ;  /* 0x00000007ff0c7424 */ /* 0x000fe400078e00ff */
[----:B------:R-:W-:-:S07]  /*14650*/  IMAD.MOV.U32 R28, RZ, RZ, R14 ;  /* 0x000000ffff1c7224 */ /* 0x000fce00078e000e */
[----:B------:R-:W-:Y:S05]  /*14660*/  WARPSYNC.COLLECTIVE R15, `(.L_x_996) ;  /* 0x000000000f087348 */ /* 0x000fea0003c00000 */
[----:B------:R0:W1:Y:S02]  /*14670*/  SHFL.IDX P6, R14, R13, R12, R11 ;  /* 0x0000000c0d0e7389 */ /* 0x00006400000c000b */
[----:B01----:R-:W-:Y:S01]  /*14680*/  ENDCOLLECTIVE ;  /* 0x000000000000791b */ /* 0x003fe20003800000 */
.L_x_996:
[----:B------:R-:W-:-:S05]  /*14690*/  @!P2 LEA R4, P1, R17, R28, 0x1 ;  /* 0x0000001c1104a211 */ /* 0x000fca00078208ff */
[----:B------:R-:W-:-:S05]  /*146a0*/  @!P2 IMAD.X R5, RZ, RZ, R20, P1 ;  /* 0x000000ffff05a224 */ /* 0x000fca00008e0614 */
        /* <DEDUP_REMOVED lines=9> */
.L_x_997:
[----:B------:R-:W-:-:S05]  /*14740*/  VIADD R4, R0, 0x70 ;  /* 0x0000007000047836 */ /* 0x000fca0000000000 */
[----:B------:R-:W-:Y:S01]  /*14750*/  ISETP.GE.AND P1, PT, R4, R3, PT ;  /* 0x000000030400720c */ /* 0x000fe20003f26270 */
[----:B------:R-:W-:Y:S02]  /*14760*/  IMAD.MOV.U32 R13, RZ, RZ, R6 ;  /* 0x000000ffff0d7224 */ /* 0x000fe400078e0006 */
[----:B------:R-:W-:-:S10]  /*14770*/  IMAD.MOV.U32 R12, RZ, RZ, RZ ;  /* 0x000000ffff0c7224 */ /* 0x000fd400078e00ff */
[----:B------:R-:W-:Y:S02]  /*14780*/  @!P1 LEA R21, R10, UR38, 0x1 ;  /* 0x000000260a159c11 */ /* 0x000fe4000f8e08ff */
[----:B------:R-:W-:-:S13]  /*14790*/  @!P1 LEA R4, P3, R17, R14, 0x1 ;  /* 0x0000000e11049211 */ /* 0x000fda00078608ff */
[----:B------:R-:W-:Y:S05]  /*147a0*/  WARPSYNC.COLLECTIVE R15, `(.L_x_998) ;  /* 0x000000000f087348 */ /* 0x000fea0003c00000 */
[----:B------:R0:W1:Y:S02]  /*147b0*/  SHFL.IDX P6, R14, R13, R12, R11 ;  /* 0x0000000c0d0e7389 */ /* 0x00006400000c000b */
[----:B01----:R-:W-:Y:S01]  /*147c0*/  ENDCOLLECTIVE ;  /* 0x000000000000791b */ /* 0x003fe20003800000 */
.L_x_998:
[----:B------:R-:W-:Y:S02]  /*147d0*/  @!P1 IMAD.X R5, RZ, RZ, R8, P3 ;  /* 0x000000ffff059224 */ /* 0x000fe400018e0608 */
[----:B------:R-:W-:-:S03]  /*147e0*/  VIADD R8, R0, 0x80 ;  /* 0x0000008000087836 */ /* 0x000fc60000000000 */
[----:B------:R-:W-:Y:S01]  /*147f0*/  @!PT LDS RZ, [RZ] ;  /* 0x00000000fffff984 */ /* 0x000fe20000000800 */
[----:B------:R-:W-:Y:S01]  /*14800*/  @!PT LDS RZ, [RZ] ;  /* 0x00000000fffff984 */ /* 0x000fe20000000800 */
[----:B------:R-:W-:Y:S01]  /*14810*/  @!PT LDS RZ, [RZ] ;  /* 0x00000000fffff984 */ /* 0x000fe20000000800 */
[----:B------:R0:W-:Y:S02]  /*14820*/  @!P1 LDGSTS.E.BYPASS.LTC128B.128 [R21+0xbc00], desc[UR48][R4.64], !P0 ;  /* 0x0bc0000004159fae */ /* 0x0001e4000c101d70 */
[----:B------:R-:W-:Y:S01]  /*14830*/  ISETP.GE.AND P2, PT, R8, R3, PT ;  /* 0x000000030800720c */ /* 0x000fe20003f46270 */
[----:B------:R-:W-:Y:S02]  /*14840*/  VIADD R8, R0, 0x90 ;  /* 0x0000009000087836 */ /* 0x000fe40000000000 */
[----:B------:R-:W-:-:S10]  /*14850*/  IMAD.MOV.U32 R13, RZ, RZ, R7 ;  /* 0x000000ffff0d7224 */ /* 0x000fd400078e0007 */
[----:B------:R-:W-:Y:S01]  /*14860*/  @!P2 LEA R27, R10, UR38, 0x1 ;  /* 0x000000260a1bac11 */ /* 0x000fe2000f8e08ff */
[----:B0-----:R-:W-:-:S07]  /*14870*/  IMAD.MOV.U32 R20, RZ, RZ, R14 ;  /* 0x000000ffff147224 */ /* 0x001fce00078e000e */
[----:B------:R-:W-:Y:S05]  /*14880*/  WARPSYNC.COLLECTIVE R15, `(.L_x_999) ;  /* 0x000000000f087348 */ /* 0x000fea0003c00000 */
[----:B------:R0:W1:Y:S02]  /*14890*/  SHFL.IDX P6, R14, R13, R12, R11 ;  /* 0x0000000c0d0e7389 */ /* 0x00006400000c000b */
[----:B01----:R-:W-:Y:S01]  /*148a0*/  ENDCOLLECTIVE ;  /* 0x000000000000791b */ /* 0x003fe20003800000 */
.L_x_999:
[----:B------:R-:W-:Y:S02]  /*148b0*/  IMAD.MOV.U32 R13, RZ, RZ, R6 ;  /* 0x000000ffff0d7224 */ /* 0x000fe400078e0006 */
[----:B------:R-:W-:Y:S02]  /*148c0*/  IMAD.MOV.U32 R12, RZ, RZ, 0x1 ;  /* 0x00000001ff0c7424 */ /* 0x000fe400078e00ff */
[----:B------:R-:W-:-:S07]  /*148d0*/  IMAD.MOV.U32 R28, RZ, RZ, R14 ;  /* 0x000000ffff1c7224 */ /* 0x000fce00078e000e */
[----:B------:R-:W-:Y:S05]  /*148e0*/  WARPSYNC.COLLECTIVE R15, `(.L_x_1000) ;  /* 0x000000000f087348 */ /* 0x000fea0003c00000 */
[----:B------:R0:W1:Y:S02]  /*148f0*/  SHFL.IDX P6, R14, R13, R12, R11 ;  /* 0x0000000c0d0e7389 */ /* 0x00006400000c000b */
[----:B01----:R-:W-:Y:S01]  /*14900*/  ENDCOLLECTIVE ;  /* 0x000000000000791b */ /* 0x003fe20003800000 */
.L_x_1000:
[----:B------:R-:W-:-:S05]  /*14910*/  @!P2 LEA R4, P1, R17, R28, 0x1 ;  /* 0x0000001c1104a211 */ /* 0x000fca00078208ff */
[----:B------:R-:W-:Y:S01]  /*14920*/  @!P2 IMAD.X R5, RZ, RZ, R20, P1 ;  /* 0x000000ffff05a224 */ /* 0x000fe200008e0614 */
[----:B------:R-:W-:-:S04]  /*14930*/  ISETP.GE.AND P1, PT, R8, R3, PT ;  /* 0x000000030800720c */ /* 0x000fc80003f26270 */
        /* <DEDUP_REMOVED lines=9> */
.L_x_1001:
[----:B------:R-:W-:Y:S02]  /*149d0*/  IMAD.MOV.U32 R13, RZ, RZ, R6 ;  /* 0x000000ffff0d7224 */ /* 0x000fe400078e0006 */
[----:B------:R-:W-:Y:S01]  /*149e0*/  IMAD.MOV.U32 R12, RZ, RZ, 0x2 ;  /* 0x00000002ff0c7424 */ /* 0x000fe200078e00ff */
[----:B------:R-:W-:-:S13]  /*149f0*/  @!P1 LEA R4, P3, R17, R14, 0x1 ;  /* 0x0000000e11049211 */ /* 0x000fda00078608ff */
[----:B------:R-:W-:Y:S05]  /*14a00*/  WARPSYNC.COLLECTIVE R15, `(.L_x_1002) ;  /* 0x000000000f087348 */ /* 0x000fea0003c00000 */
[----:B------:R0:W1:Y:S02]  /*14a10*/  SHFL.IDX P6, R14, R13, R12, R11 ;  /* 0x0000000c0d0e7389 */ /* 0x00006400000c000b */
[----:B01----:R-:W-:Y:S01]  /*14a20*/  ENDCOLLECTIVE ;  /* 0x000000000000791b */ /* 0x003fe20003800000 */
.L_x_1002:
[----:B------:R-:W-:Y:S01]  /*14a30*/  @!P1 IMAD.X R5, RZ, RZ, R9, P3 ;  /* 0x000000ffff059224 */ /* 0x000fe200018e0609 */
[----:B------:R-:W-:-:S05]  /*14a40*/  @!P1 LEA R9, R10, UR38, 0x1 ;  /* 0x000000260a099c11 */ /* 0x000fca000f8e08ff */
[----:B------:R-:W-:Y:S01]  /*14a50*/  @!PT LDS RZ, [RZ] ;  /* 0x00000000fffff984 */ /* 0x000fe20000000800 */
[----:B------:R-:W-:Y:S01]  /*14a60*/  @!PT LDS RZ, [RZ] ;  /* 0x00000000fffff984 */ /* 0x000fe20000000800 */
[----:B------:R-:W-:Y:S01]  /*14a70*/  @!PT LDS RZ, [RZ] ;  /* 0x00000000fffff984 */ /* 0x000fe20000000800 */
[----:B------:R0:W-:Y:S01]  /*14a80*/  @!P1 LDGSTS.E.BYPASS.LTC128B.128 [R9+0xcc00], desc[UR48][R4.64], !P0 ;  /* 0x0cc0000004099fae */ /* 0x0001e2000c101d70 */
[----:B------:R-:W-:Y:S02]  /*14a90*/  IMAD.MOV.U32 R13, RZ, RZ, R7 ;  /* 0x000000ffff0d7224 */ /* 0x000fe400078e0007 */
[----:B0-----:R-:W-:Y:S02]  /*14aa0*/  VIADD R4, R0, 0xa0 ;  /* 0x000000a000047836 */ /* 0x001fe40000000000 */
[----:B------:R-:W-:-:S07]  /*14ab0*/  IMAD.MOV.U32 R8, RZ, RZ, R14 ;  /* 0x000000ffff087224 */ /* 0x000fce00078e000e */
[----:B------:R-:W-:Y:S05]  /*14ac0*/  WARPSYNC.COLLECTIVE R15, `(.L_x_1003) ;  /* 0x000000000f087348 */ /* 0x000fea0003c00000 */
[----:B------:R0:W1:Y:S02]  /*14ad0*/  SHFL.IDX P6, R14, R13, R12, R11 ;  /* 0x0000000c0d0e7389 */ /* 0x00006400000c000b */
[----:B01----:R-:W-:Y:S01]  /*14ae0*/  ENDCOLLECTIVE ;  /* 0x000000000000791b */ /* 0x003fe20003800000 */
.L_x_1003:
[----:B------:R-:W-:Y:S01]  /*14af0*/  ISETP.GE.AND P2, PT, R4, R3, PT ;  /* 0x000000030400720c */ /* 0x000fe20003f46270 */
[----:B------:R-:W-:-:S12]  /*14b00*/  IMAD.MOV.U32 R13, RZ, RZ, R6 ;  /* 0x000000ffff0d7224 */ /* 0x000fd800078e0006 */
[----:B------:R-:W-:Y:S01]  /*14b10*/  @!P2 LEA R21, R10, UR38, 0x1 ;  /* 0x000000260a15ac11 */ /* 0x000fe2000f8e08ff */
[----:B------:R-:W-:Y:S02]  /*14b20*/  IMAD.MOV.U32 R12, RZ, RZ, 0x3 ;  /* 0x00000003ff0c7424 */ /* 0x000fe400078e00ff */
[----:B------:R-:W-:-:S07]  /*14b30*/  IMAD.MOV.U32 R20, RZ, RZ, R14 ;  /* 0x000000ffff147224 */ /* 0x000fce00078e000e */
[----:B------:R-:W-:Y:S05]  /*14b40*/  WARPSYNC.COLLECTIVE R15, `(.L_x_1004) ;  /* 0x000000000f087348 */ /* 0x000fea0003c00000 */
[----:B------:R0:W1:Y:S02]  /*14b50*/  SHFL.IDX P6, R14, R13, R12, R11 ;  /* 0x0000000c0d0e7389 */ /* 0x00006400000c000b */
[----:B01----:R-:W-:Y:S01]  /*14b60*/  ENDCOLLECTIVE ;  /* 0x000000000000791b */ /* 0x003fe20003800000 */
.L_x_1004:
        /* <DEDUP_REMOVED lines=11> */
.L_x_1005:
[----:B------:R-:W-:Y:S05]  /*14c20*/  BRA `(.L_x_1006) ;  /* 0xffffffd000887947 */ /* 0x000fea000383ffff */
.L_x_917:
[----:B0-----:R-:W-:-:S04]  /*14c30*/  IMAD.U32 R5, RZ, RZ, UR38 ;  /* 0x00000026ff057e24 */ /* 0x001fc8000f8e00ff */
[----:B------:R0:W1:Y:S03]  /*14c40*/  SYNCS.PHASECHK.TRANS64.TRYWAIT P0, [R5+URZ+0x16820], R0 ;  /* 0x01682000050075a7 */ /* 0x000066000800017f */
[----:B-1----:R-:W-:Y:S05]  /*14c50*/  @!P0 NANOSLEEP.SYNCS 0x989680 ;  /* 0x009896800000895d */ /* 0x002fea0003900000 */
[----:B------:R-:W1:Y:S02]  /*14c60*/  @!P0 SYNCS.PHASECHK.TRANS64 P0, [R5+URZ+0x16820], R0 ;  /* 0x01682000050085a7 */ /* 0x000e64000800007f */
[----:B-1----:R-:W-:Y:S05]  /*14c70*/  @!P0 BRA `(.L_x_917) ;  /* 0xfffffffc00ec8947 */ /* 0x002fea000383ffff */
[----:B------:R-:W-:Y:S05]  /*14c80*/  BRA `(.L_x_1007) ;  /* 0xffffffd000c07947 */ /* 0x000fea000383ffff */
.L_x_924:
[----:B0-----:R-:W-:-:S04]  /*14c90*/  IMAD.U32 R5, RZ, RZ, UR38 ;  /* 0x00000026ff057e24 */ /* 0x001fc8000f8e00ff */
[----:B------:R0:W1:Y:S03]  /*14ca0*/  SYNCS.PHASECHK.TRANS64.TRYWAIT P0, [R5+URZ+0x16848], R12 ;  /* 0x0168480c050075a7 */ /* 0x000066000800017f */
[----:B-1----:R-:W-:Y:S05]  /*14cb0*/  @!P0 NANOSLEEP.SYNCS 0x989680 ;  /* 0x009896800000895d */ /* 0x002fea0003900000 */
[----:B------:R-:W1:Y:S02]  /*14cc0*/  @!P0 SYNCS.PHASECHK.TRANS64 P0, [R5+URZ+0x16848], R12 ;  /* 0x0168480c050085a7 */ /* 0x000e64000800007f */
[----:B-1----:R-:W-:Y:S05]  /*14cd0*/  @!P0 BRA `(.L_x_924) ;  /* 0xfffffffc00ec8947 */ /* 0x002fea000383ffff */
[----:B------:R-:W-:Y:S05]  /*14ce0*/  BRA `(.L_x_1008) ;  /* 0xffffffd400947947 */ /* 0x000fea000383ffff */
.L_x_929:
[----:B0-----:R-:W-:-:S04]  /*14cf0*/  IMAD.U32 R5, RZ, RZ, UR38 ;  /* 0x00000026ff057e24 */ /* 0x001fc8000f8e00ff */
[----:B------:R0:W1:Y:S03]  /*14d00*/  SYNCS.PHASECHK.TRANS64.TRYWAIT P0, [R5+URZ+0x16860], R12 ;  /* 0x0168600c050075a7 */ /* 0x000066000800017f */
[----:B-1----:R-:W-:Y:S05]  /*14d10*/  @!P0 NANOSLEEP.SYNCS 0x989680 ;  /* 0x009896800000895d */ /* 0x002fea0003900000 */
[----:B------:R-:W1:Y:S02]  /*14d20*/  @!P0 SYNCS.PHASECHK.TRANS64 P0, [R5+URZ+0x16860], R12 ;  /* 0x0168600c050085a7 */ /* 0x000e64000800007f */
[----:B-1----:R-:W-:Y:S05]  /*14d30*/  @!P0 BRA `(.L_x_929) ;  /* 0xfffffffc00ec8947 */ /* 0x002fea000383ffff */
[----:B------:R-:W-:Y:S05]  /*14d40*/  BRA `(.L_x_1009) ;  /* 0xffffffd400f47947 */ /* 0x000fea000383ffff */
.L_x_937:
[----:B0-----:R-:W-:-:S04]  /*14d50*/  IMAD.U32 R5, RZ, RZ, UR38 ;  /* 0x00000026ff057e24 */ /* 0x001fc8000f8e00ff */
[----:B------:R0:W1:Y:S03]  /*14d60*/  SYNCS.PHASECHK.TRANS64.TRYWAIT P0, [R5+URZ+0x16840], R14 ;  /* 0x0168400e050075a7 */ /* 0x000066000800017f */
[----:B-1----:R-:W-:Y:S05]  /*14d70*/  @!P0 NANOSLEEP.SYNCS 0x989680 ;  /* 0x009896800000895d */ /* 0x002fea0003900000 */
[----:B------:R-:W1:Y:S02]  /*14d80*/  @!P0 SYNCS.PHASECHK.TRANS64 P0, [R5+URZ+0x16840], R14 ;  /* 0x0168400e050085a7 */ /* 0x000e64000800007f */
[----:B-1----:R-:W-:Y:S05]  /*14d90*/  @!P0 BRA `(.L_x_937) ;  /* 0xfffffffc00ec8947 */ /* 0x002fea000383ffff */
[----:B------:R-:W-:Y:S05]  /*14da0*/  BRA `(.L_x_1010) ;  /* 0xffffffd800d87947 */ /* 0x000fea000383ffff */
.L_x_942:
[----:B0-----:R-:W-:-:S04]  /*14db0*/  IMAD.U32 R5, RZ, RZ, UR38 ;  /* 0x00000026ff057e24 */ /* 0x001fc8000f8e00ff */
[----:B------:R0:W1:Y:S03]  /*14dc0*/  SYNCS.PHASECHK.TRANS64.TRYWAIT P0, [R5+URZ+0x16868], R4 ;  /* 0x01686804050075a7 */ /* 0x000066000800017f */
[----:B-1----:R-:W-:Y:S05]  /*14dd0*/  @!P0 NANOSLEEP.SYNCS 0x989680 ;  /* 0x009896800000895d */ /* 0x002fea0003900000 */
[----:B------:R-:W1:Y:S02]  /*14de0*/  @!P0 SYNCS.PHASECHK.TRANS64 P0, [R5+URZ+0x16868], R4 ;  /* 0x01686804050085a7 */ /* 0x000e64000800007f */
[----:B-1----:R-:W-:Y:S05]  /*14df0*/  @!P0 BRA `(.L_x_942) ;  /* 0xfffffffc00ec8947 */ /* 0x002fea000383ffff */
[----:B------:R-:W-:Y:S05]  /*14e00*/  BRA `(.L_x_1011) ;  /* 0xffffffdc00407947 */ /* 0x000fea000383ffff */
.L_x_950:
[----:B0-----:R-:W-:-:S04]  /*14e10*/  IMAD.U32 R4, RZ, RZ, UR38 ;  /* 0x00000026ff047e24 */ /* 0x001fc8000f8e00ff */
[----:B------:R0:W1:Y:S03]  /*14e20*/  SYNCS.PHASECHK.TRANS64.TRYWAIT P0, [R4+URZ+0x16848], R9 ;  /* 0x01684809040075a7 */ /* 0x000066000800017f */
[----:B-1----:R-:W-:Y:S05]  /*14e30*/  @!P0 NANOSLEEP.SYNCS 0x989680 ;  /* 0x009896800000895d */ /* 0x002fea0003900000 */
[----:B------:R-:W1:Y:S02]  /*14e40*/  @!P0 SYNCS.PHASECHK.TRANS64 P0, [R4+URZ+0x16848], R9 ;  /* 0x01684809040085a7 */ /* 0x000e64000800007f */
[----:B-1----:R-:W-:Y:S05]  /*14e50*/  @!P0 BRA `(.L_x_950) ;  /* 0xfffffffc00ec8947 */ /* 0x002fea000383ffff */
[----:B------:R-:W-:Y:S05]  /*14e60*/  BRA `(.L_x_1012) ;  /* 0xffffffe000387947 */ /* 0x000fea000383ffff */
.L_x_955:
[----:B0-----:R-:W-:-:S04]  /*14e70*/  IMAD.U32 R4, RZ, RZ, UR38 ;  /* 0x00000026ff047e24 */ /* 0x001fc8000f8e00ff */
[----:B------:R0:W1:Y:S03]  /*14e80*/  SYNCS.PHASECHK.TRANS64.TRYWAIT P0, [R4+URZ+0x16860], R9 ;  /* 0x01686009040075a7 */ /* 0x000066000800017f */
[----:B-1----:R-:W-:Y:S05]  /*14e90*/  @!P0 NANOSLEEP.SYNCS 0x989680 ;  /* 0x009896800000895d */ /* 0x002fea0003900000 */
[----:B------:R-:W1:Y:S02]  /*14ea0*/  @!P0 SYNCS.PHASECHK.TRANS64 P0, [R4+URZ+0x16860], R9 ;  /* 0x01686009040085a7 */ /* 0x000e64000800007f */
[----:B-1----:R-:W-:Y:S05]  /*14eb0*/  @!P0 BRA `(.L_x_955) ;  /* 0xfffffffc00ec8947 */ /* 0x002fea000383ffff */
[----:B------:R-:W-:Y:S05]  /*14ec0*/  BRA `(.L_x_1013) ;  /* 0xffffffe0009c7947 */ /* 0x000fea000383ffff */
.L_x_962:
[----:B0-----:R0:W1:Y:S02]  /*14ed0*/  SYNCS.PHASECHK.TRANS64.TRYWAIT P0, [R4+URZ+0x16860], R3 ;  /* 0x01686003040075a7 */ /* 0x001064000800017f */
[----:B-1----:R-:W-:Y:S05]  /*14ee0*/  @!P0 NANOSLEEP.SYNCS 0x989680 ;  /* 0x009896800000895d */ /* 0x002fea0003900000 */
[----:B------:R-:W1:Y:S02]  /*14ef0*/  @!P0 SYNCS.PHASECHK.TRANS64 P0, [R4+URZ+0x16860], R3 ;  /* 0x01686003040085a7 */ /* 0x000e64000800007f */
[----:B-1----:R-:W-:Y:S05]  /*14f00*/  @!P0 BRA `(.L_x_962) ;  /* 0xfffffffc00f08947 */ /* 0x002fea000383ffff */
[----:B------:R-:W-:Y:S05]  /*14f10*/  BRA `(.L_x_1014) ;  /* 0xffffffe4002c7947 */ /* 0x000fea000383ffff */
.L_x_966:
[----:B0-----:R0:W1:Y:S02]  /*14f20*/  SYNCS.PHASECHK.TRANS64.TRYWAIT P0, [R7+URZ+0x16820], R4 ;  /* 0x01682004070075a7 */ /* 0x001064000800017f */
[----:B-1----:R-:W-:Y:S05]  /*14f30*/  @!P0 NANOSLEEP.SYNCS 0x989680 ;  /* 0x009896800000895d */ /* 0x002fea0003900000 */
[----:B------:R-:W1:Y:S02]  /*14f40*/  @!P0 SYNCS.PHASECHK.TRANS64 P0, [R7+URZ+0x16820], R4 ;  /* 0x01682004070085a7 */ /* 0x000e64000800007f */
[----:B-1----:R-:W-:Y:S05]  /*14f50*/  @!P0 BRA `(.L_x_966) ;  /* 0xfffffffc00f08947 */ /* 0x002fea000383ffff */
[----:B------:R-:W-:Y:S05]  /*14f60*/  BRA `(.L_x_1015) ;  /* 0xffffffe400c47947 */ /* 0x000fea000383ffff */
.L_x_967:
[----:B------:R-:W-:Y:S01]  /*14f70*/  BSSY B0, `(.L_x_1016) ;  /* 0x0000008000007945 */ /* 0x000fe20003800000 */
[----:B------:R-:W-:Y:S02]  /*14f80*/  IMAD.MOV.U32 R13, RZ, RZ, R16 ;  /* 0x000000ffff0d7224 */ /* 0x000fe400078e0010 */
[----:B------:R-:W-:Y:S02]  /*14f90*/  IMAD.MOV.U32 R12, RZ, RZ, RZ ;  /* 0x000000ffff0c7224 */ /* 0x000fe400078e00ff */
[----:B------:R-:W-:Y:S02]  /*14fa0*/  IMAD.MOV.U32 R11, RZ, RZ, 0x1f ;  /* 0x0000001fff0b7424 */ /* 0x000fe400078e00ff */
[----:B------:R-:W-:-:S07]  /*14fb0*/  IMAD.MOV.U32 R15, RZ, RZ, -0x1 ;  /* 0xffffffffff0f7424 */ /* 0x000fce00078e00ff */
[----:B0-----:R-:W-:Y:S05]  /*14fc0*/  WARPSYNC.COLLECTIVE R15, `(.L_x_1017) ;  /* 0x000000000f087348 */ /* 0x001fea0003c00000 */
[----:B------:R1:W2:Y:S02]  /*14fd0*/  SHFL.IDX P6, R14, R13, R12, R11 ;  /* 0x0000000c0d0e7389 */ /* 0x0002a400000c000b */
[----:B012---:R-:W-:Y:S01]  /*14fe0*/  ENDCOLLECTIVE ;  /* 0x000000000000791b */ /* 0x007fe20003800000 */
.L_x_1017:
[----:B------:R-:W-:Y:S05]  /*14ff0*/  BSYNC B0 ;  /* 0x0000000000007941 */ /* 0x000fea0003800000 */
.L_x_1016:
[----:B------:R-:W-:Y:S05]  /*15000*/  BRA `(.L_x_1018) ;  /* 0xffffffe400a87947 */ /* 0x000fea000383ffff */
.L_x_968:
[----:B------:R-:W-:Y:S01]  /*15010*/  BSSY B0, `(.L_x_1019) ;  /* 0x0000006000007945 */ /* 0x000fe20003800000 */
[----:B------:R-:W-:-:S07]  /*15020*/  IMAD.MOV.U32 R15, RZ, RZ, -0x1 ;  /* 0xffffffffff0f7424 */ /* 0x000fce00078e00ff */
[----:B01----:R-:W-:Y:S05]  /*15030*/  WARPSYNC.COLLECTIVE R15, `(.L_x_1020) ;  /* 0x000000000f0c7348 */ /* 0x003fea0003c00000 */
[----:B------:R-:W-:Y:S02]  /*15040*/  ELECT P6, UR62, PT ;  /* 0x00000000003e782f */ /* 0x000fe400038c0000 */
[----:B------:R-:W-:Y:S01]  /*15050*/  MOV R14, UR62 ;  /* 0x0000003e000e7c02 */ /* 0x000fe20008000f00 */
[----:B01----:R-:W-:Y:S10]  /*15060*/  ENDCOLLECTIVE ;  /* 0x000000000000791b */ /* 0x003ff40003800000 */
.L_x_1020:
[----:B------:R-:W-:Y:S05]  /*15070*/  BSYNC B0 ;  /* 0x0000000000007941 */ /* 0x000fea0003800000 */
.L_x_1019:
[----:B------:R-:W-:Y:S05]  /*15080*/  BRA `(.L_x_1021) ;  /* 0xffffffe4009c7947 */ /* 0x000fea000383ffff */
.L_x_970:
[----:B0-----:R0:W2:Y:S02]  /*15090*/  SYNCS.PHASECHK.TRANS64.TRYWAIT P0, [R6+URZ], R5 ;  /* 0x00000005060075a7 */ /* 0x0010a4000800017f */
[----:B--2---:R-:W-:Y:S05]  /*150a0*/  @!P0 NANOSLEEP.SYNCS 0x989680 ;  /* 0x009896800000895d */ /* 0x004fea0003900000 */
[----:B------:R-:W2:Y:S02]  /*150b0*/  @!P0 SYNCS.PHASECHK.TRANS64 P0, [R6+URZ], R5 ;  /* 0x00000005060085a7 */ /* 0x000ea4000800007f */
[----:B--2---:R-:W-:Y:S05]  /*150c0*/  @!P0 BRA `(.L_x_970) ;  /* 0xfffffffc00f08947 */ /* 0x004fea000383ffff */
[----:B------:R-:W-:Y:S05]  /*150d0*/  BRA `(.L_x_1022) ;  /* 0xffffffe400d07947 */ /* 0x000fea000383ffff */
.L_x_971:
[----:B--2---:R2:W3:Y:S02]  /*150e0*/  SYNCS.PHASECHK.TRANS64.TRYWAIT P0, [R3+URZ], R2 ;  /* 0x00000002030075a7 */ /* 0x0044e4000800017f */
[----:B---3--:R-:W-:Y:S05]  /*150f0*/  @!P0 NANOSLEEP.SYNCS 0x989680 ;  /* 0x009896800000895d */ /* 0x008fea0003900000 */
[----:B------:R-:W3:Y:S02]  /*15100*/  @!P0 SYNCS.PHASECHK.TRANS64 P0, [R3+URZ], R2 ;  /* 0x00000002030085a7 */ /* 0x000ee4000800007f */
[----:B---3--:R-:W-:Y:S05]  /*15110*/  @!P0 BRA `(.L_x_971) ;  /* 0xfffffffc00f08947 */ /* 0x008fea000383ffff */
[----:B------:R-:W-:Y:S05]  /*15120*/  BRA `(.L_x_1023) ;  /* 0xffffffe400c47947 */ /* 0x000fea000383ffff */
.L_x_973:
[----:B--2---:R2:W3:Y:S02]  /*15130*/  SYNCS.PHASECHK.TRANS64.TRYWAIT P0, [R0+URZ], R5 ;  /* 0x00000005000075a7 */ /* 0x0044e4000800017f */
[----:B---3--:R-:W-:Y:S05]  /*15140*/  @!P0 NANOSLEEP.SYNCS 0x989680 ;  /* 0x009896800000895d */ /* 0x008fea0003900000 */
[----:B------:R-:W3:Y:S02]  /*15150*/  @!P0 SYNCS.PHASECHK.TRANS64 P0, [R0+URZ], R5 ;  /* 0x00000005000085a7 */ /* 0x000ee4000800007f */
[----:B---3--:R-:W-:Y:S05]  /*15160*/  @!P0 BRA `(.L_x_973) ;  /* 0xfffffffc00f08947 */ /* 0x008fea000383ffff */
[----:B------:R-:W-:Y:S05]  /*15170*/  BRA `(.L_x_1024) ;  /* 0xffffffe400c87947 */ /* 0x000fea000383ffff */
.L_x_1025:
        /* <DEDUP_REMOVED lines=16> */
.L_x_2704:


//--------------------- .text._ZN7cutlass13device_kernelIN5flash11enable_sm90INS1_16FlashAttnFwdSm90INS1_25CollectiveMainloopFwdSm90ILi2EN4cute5tupleIJNS5_1CILi1EEES8_S8_EEENS6_IJNS7_ILi192EEENS7_ILi128EEENS7_ILi64EEEEEELi64ENS_6half_tEfNS_4arch4Sm90ELb0ELb1ELb1ELb1ELb0ELb0ELb0ELb1ELb1ELb1ELb1ELb0EEENS1_21CollectiveEpilogueFwdINS6_IJSA_SC_SB_EEES9_SE_SG_Li384ELb1ELb1ELb1ELb0EEENS1_36VarlenDynamicPersistentTileSchedulerILi192ELi128ELi384ELi128ELb1ELb1ELb1ELb1ELb0ELb1EEEEEEEEEvNT_6ParamsE --------------------------
	.section	.text._ZN7cutlass13device_kernelIN5flash11enable_sm90INS1_16FlashAttnFwdSm90INS1_25CollectiveMainloopFwdSm90ILi2EN4cute5tupleIJNS5_1CILi1EEES8_S8_EEENS6_IJNS7_ILi192EEENS7_ILi128EEENS7_ILi64EEEEEELi64ENS_6half_tEfNS_4arch4Sm90ELb0ELb1ELb1ELb1ELb0ELb0ELb0ELb1ELb1ELb1ELb1ELb0EEENS1_21CollectiveEpilogueFwdINS6_IJSA_SC_SB_EEES9_SE_SG_Li384ELb1ELb1ELb1ELb0EEENS1_36VarlenDynamicPersistentTileSchedulerILi192ELi128ELi384ELi128ELb1ELb1ELb1ELb1ELb0ELb1EEEEEEEEEvNT_6ParamsE,"ax",@progbits
	.align	128
.text._ZN7cutlass13device_kernelIN5flash11enable_sm90INS1_16FlashAttnFwdSm90INS1_25CollectiveMainloopFwdSm90ILi2EN4cute5tupleIJNS5_1CILi1EEES8_S8_EEENS6_IJNS7_ILi192EEENS7_ILi128EEENS7_ILi64EEEEEELi64ENS_6half_tEfNS_4arch4Sm90ELb0ELb1ELb1ELb1ELb0ELb0ELb0ELb1ELb1ELb1ELb1ELb0EEENS1_21CollectiveEpilogueFwdINS6_IJSA_SC_SB_EEES9_SE_SG_Li384ELb1ELb1ELb1ELb0EEENS1_36VarlenDynamicPersistentTileSchedulerILi192ELi128ELi384ELi128ELb1ELb1ELb1ELb1ELb0ELb1EEEEEEEEEvNT_6ParamsE:
        .type           _ZN7cutlass13device_kernelIN5flash11enable_sm90INS1_16FlashAttnFwdSm90INS1_25CollectiveMainloopFwdSm90ILi2EN4cute5tupleIJNS5_1CILi1EEES8_S8_EEENS6_IJNS7_ILi192EEENS7_ILi128EEENS7_ILi64EEEEEELi64ENS_6half_tEfNS_4arch4Sm90ELb0ELb1ELb1ELb1ELb0ELb0ELb0ELb1ELb1ELb1ELb1ELb0EEENS1_21CollectiveEpilogueFwdINS6_IJSA_SC_SB_EEES9_SE_SG_Li384ELb1ELb1ELb1ELb0EEENS1_36VarlenDynamicPersistentTileSchedulerILi192ELi128ELi384ELi128ELb1ELb1ELb1ELb1ELb0ELb1EEEEEEEEEvNT_6ParamsE,@function
        .size           _ZN7cutlass13device_kernelIN5flash11enable_sm90INS1_16FlashAttnFwdSm90INS1_25CollectiveMainloopFwdSm90ILi2EN4cute5tupleIJNS5_1CILi1EEES8_S8_EEENS6_IJNS7_ILi192EEENS7_ILi128EEENS7_ILi64EEEEEELi64ENS_6half_tEfNS_4arch4Sm90ELb0ELb1ELb1ELb1ELb0ELb0ELb0ELb1ELb1ELb1ELb1ELb0EEENS1_21CollectiveEpilogueFwdINS6_IJSA_SC_SB_EEES9_SE_SG_Li384ELb1ELb1ELb1ELb0EEENS1_36VarlenDynamicPersistentTileSchedulerILi192ELi128ELi384ELi128ELb1ELb1ELb1ELb1ELb0ELb1EEEEEEEEEvNT_6ParamsE,(.L_x_2705 - _ZN7cutlass13device_kernelIN5flash11enable_sm90INS1_16FlashAttnFwdSm90INS1_25CollectiveMainloopFwdSm90ILi2EN4cute5tupleIJNS5_1CILi1EEES8_S8_EEENS6_IJNS7_ILi192EEENS7_ILi128EEENS7_ILi64EEEEEELi64ENS_6half_tEfNS_4arch4Sm90ELb0ELb1ELb1ELb1ELb0ELb0ELb0ELb1ELb1ELb1ELb1ELb0EEENS1_21CollectiveEpilogueFwdINS6_IJSA_SC_SB_EEES9_SE_SG_Li384ELb1ELb1ELb1ELb0EEENS1_36VarlenDynamicPersistentTileSchedulerILi192ELi128ELi384ELi128ELb1ELb1ELb1ELb1ELb0ELb1EEEEEEEEEvNT_6ParamsE)
        .other          _ZN7cutlass13device_kernelIN5flash11enable_sm90INS1_16FlashAttnFwdSm90INS1_25CollectiveMainloopFwdSm90ILi2EN4cute5tupleIJNS5_1CILi1EEES8_S8_EEENS6_IJNS7_ILi192EEENS7_ILi128EEENS7_ILi64EEEEEELi64ENS_6half_tEfNS_4arch4Sm90ELb0ELb1ELb1ELb1ELb0ELb0ELb0ELb1ELb1ELb1ELb1ELb0EEENS1_21CollectiveEpilogueFwdINS6_IJSA_SC_SB_EEES9_SE_SG_Li384ELb1ELb1ELb1ELb0EEENS1_36VarlenDynamicPersistentTileSchedulerILi192ELi128ELi384ELi128ELb1ELb1ELb1ELb1ELb0ELb1EEEEEEEEEvNT_6ParamsE,@"STO_CUDA_ENTRY STV_DEFAULT"
_ZN7cutlass13device_kernelIN5flash11enable_sm90INS1_16FlashAttnFwdSm90INS1_25CollectiveMainloopFwdSm90ILi2EN4cute5tupleIJNS5_1CILi1EEES8_S8_EEENS6_IJNS7_ILi192EEENS7_ILi128EEENS7_ILi64EEEEEELi64ENS_6half_tEfNS_4arch4Sm90ELb0ELb1ELb1ELb1ELb0ELb0ELb0ELb1ELb1ELb1ELb1ELb0EEENS1_21CollectiveEpilogueFwdINS6_IJSA_SC_SB_EEES9_SE_SG_Li384ELb1ELb1ELb1ELb0EEENS1_36VarlenDynamicPersistentTileSchedulerILi192ELi128ELi384ELi128ELb1ELb1ELb1ELb1ELb0ELb1EEEEEEEEEvNT_6ParamsE:
[----:B------:R-:W0:Y:S02]  /*0000*/  LDC R1, c[0x0][0x28] ;  /* 0x00000a00ff017b82 */ /* 0x000e240000000800 */
[----:B0-----:R-:W-:Y:S01]  /*0010*/  VIADD R1, R1, 0xffffffb8 ;  /* 0xffffffb801017836 */ /* 0x001fe20000000000 */
[----:B------:R-:W0:Y:S01]  /*0020*/  S2R R3, SR_TID.X ;  /* 0x0000000000037919 */ /* 0x000e220000002100 */
[----:B------:R-:W-:Y:S01]  /*0030*/  ELECT P0, URZ, PT ;  /* 0x00000000003f782f */ /* 0x000fe20003800000 */
[----:B------:R-:W-:Y:S01]  /*0040*/  BSSY B0, `(.L_x_1026) ;  /* 0x000000e000007945 */ /* 0x000fe20003800000 */
[--C-:B0-----:R-:W-:Y:S02]  /*0050*/  SHF.R.U32.HI R0, RZ, 0x5, R3.reuse ;  /* 0x00000005ff007819 */ /* 0x101fe40000011603 */
[----:B------:R-:W-:-:S03]  /*0060*/  SHF.R.U32.HI R3, RZ, 0x7, R3 ;  /* 0x00000007ff037819 */ /* 0x000fc60000011603 */
        /* <DEDUP_REMOVED lines=11> */
.L_x_1027:
[----:B------:R-:W-:Y:S05]  /*0120*/  BSYNC B0 ;  /* 0x0000000000007941 */ /* 0x000fea0003800000 */
.L_x_1026:
        /* <DEDUP_REMOVED lines=41> */
.L_x_1028:
        /* <DEDUP_REMOVED lines=22> */
.L_x_1029:
        /* <DEDUP_REMOVED lines=18> */
.L_x_1030:
        /* <DEDUP_REMOVED lines=22> */
.L_x_1031:
        /* <DEDUP_REMOVED lines=22> */
.L_x_1032:
[----:B------:R-:W-:Y:S01]  /*0900*/  PLOP3.LUT P0, PT, PT, PT, UP0, 0x80, 0x0 ;  /* 0x000000000000781c */ /* 0x000fe20003f0f008 */
[----:B------:R-:W-:Y:S01]  /*0910*/  UMOV UR36, 0x1 ;  /* 0x0000000100247882 */ /* 0x000fe20000000000 */
[----:B------:R-:W-:Y:S01]  /*0920*/  NOP ;  /* 0x0000000000007918 */ /* 0x000fe20000000000 */
[----:B------:R-:W-:Y:S01]  /*0930*/  USEL UR36, UR36, 0x2, !UP0 ;  /* 0x0000000224247887 */ /* 0x000fe2000c000000 */
[----:B------:R-:W-:Y:S01]  /*0940*/  ULDC.64 UR52, c[0x0][0x208] ;  /* 0x0000820000347ab9 */ /* 0x000fe20000000a00 */
[----:B012-4-:R-:W-:Y:S08]  /*0950*/  BAR.SYNC.DEFER_BLOCKING 0x0 ;  /* 0x0000000000007b1d */ /* 0x017ff00000010000 */
[----:B------:R-:W-:Y:S05]  /*0960*/  @!P0 BRA `(.L_x_1033) ;  /* 0x0000010c00908947 */ /* 0x000fea0003800000 */
.L_x_1034:
[----:B------:R-:W-:-:S08]  /*0970*/  NOP ;  /* 0x0000000000007918 */ /* 0x000fd00000000000 */
[----:B------:R-:W0:Y:S02]  /*0980*/  USETMAXREG.TRY_ALLOC.CTAPOOL UP0, 0xa0 ;  /* 0x000000a0000079c8 */ /* 0x000e240008000600 */
[----:B0-----:R-:W-:-:S13]  /*0990*/  PLOP3.LUT P0, PT, PT, PT, UP0, 0x80, 0x0 ;  /* 0x000000000000781c */ /* 0x001fda0003f0f008 */
[----:B------:R-:W-:Y:S05]  /*09a0*/  @!P0 BRA `(.L_x_1034) ;  /* 0xfffffffc00f08947 */ /* 0x000fea000383ffff */
[----:B------:R-:W0:Y:S01]  /*09b0*/  S2R R2, SR_TID.X ;  /* 0x0000000000027919 */ /* 0x000e220000002100 */
[----:B------:R-:W1:Y:S01]  /*09c0*/  S2UR UR5, SR_CgaCtaId ;  /* 0x00000000000579c3 */ /* 0x000e620000008800 */
[----:B------:R-:W-:-:S07]  /*09d0*/  UMOV UR4, 0x400 ;  /* 0x0000040000047882 */ /* 0x000fce0000000000 */
[----:B------:R-:W-:Y:S06]  /*09e0*/  BAR.ARV 0x8, 0x200 ;  /* 0x0208000000007b1d */ /* 0x000fec0000002000 */
[----:B-1----:R-:W-:Y:S01]  /*09f0*/  ULEA UR4, UR5, UR4, 0x18 ;  /* 0x0000000405047291 */ /* 0x002fe2000f8ec03f */
[----:B0-----:R-:W-:-:S04]  /*0a00*/  LOP3.LUT R0, R2, 0xffffff80, RZ, 0xc0, !PT ;  /* 0xffffff8002007812 */ /* 0x001fc800078ec0ff */
[----:B------:R-:W-:-:S13]  /*0a10*/  ISETP.NE.AND P0, PT, R0, 0x80, PT ;  /* 0x000000800000780c */ /* 0x000fda0003f05270 */
[----:B------:R-:W-:Y:S08]  /*0a20*/  @!P0 BAR.ARV 0x9, 0x100 ;  /* 0x0244000000008b1d */ /* 0x000ff00000002000 */
[----:B------:R-:W-:Y:S06]  /*0a30*/  BAR.SYNC.DEFER_BLOCKING 0x5, 0x200 ;  /* 0x0148000000007b1d */ /* 0x000fec0000010000 */
[----:B------:R-:W0:Y:S01]  /*0a40*/  LDS.128 R8, [UR4+0x168d0] ;  /* 0x0168d004ff087984 */ /* 0x000e220008000c00 */
[----:B------:R-:W-:Y:S01]  /*0a50*/  ULDC UR4, c[0x0][0xc3c] ;  /* 0x00030f0000047ab9 */ /* 0x000fe20000000800 */
[----:B------:R-:W-:Y:S06]  /*0a60*/  BAR.ARV 0x4, 0x200 ;  /* 0x0108000000007b1d */ /* 0x000fec0000002000 */
[----:B0-----:R-:W-:-:S13]  /*0a70*/  ISETP.GE.AND P0, PT, R11, UR4, PT ;  /* 0x000000040b007c0c */ /* 0x001fda000bf06270 */
[----:B------:R-:W-:Y:S05]  /*0a80*/  @P0 EXIT ;  /* 0x000000000000094d */ /* 0x000fea0003800000 */
[----:B------:R-:W-:Y:S01]  /*0a90*/  VIADD R13, R2, 0xffffff80 ;  /* 0xffffff80020d7836 */ /* 0x000fe20000000000 */
[----:B------:R-:W-:Y:S01]  /*0aa0*/  R2UR UR5, R9 ;  /* 0x00000000090572ca */ /* 0x000fe200000e0000 */
[----:B------:R-:W-:Y:S01]  /*0ab0*/  ULOP3.LUT UR49, UR36, 0x1, URZ, 0xfc, !UPT ;  /* 0x0000000124317892 */ /* 0x000fe2000f8efc3f */
[----:B------:R-:W-:Y:S01]  /*0ac0*/  R2UR UR7, R10 ;  /* 0x000000000a0772ca */ /* 0x000fe200000e0000 */
[----:B------:R-:W-:Y:S01]  /*0ad0*/  UMOV UR48, URZ ;  /* 0x0000003f00307c82 */ /* 0x000fe20008000000 */
[----:B------:R-:W-:Y:S01]  /*0ae0*/  SHF.R.S32.HI R0, RZ, 0x1f, R13 ;  /* 0x0000001fff007819 */ /* 0x000fe2000001140d */
[----:B------:R-:W-:Y:S01]  /*0af0*/  UMOV UR50, URZ ;  /* 0x0000003f00327c82 */ /* 0x000fe20008000000 */
[----:B------:R-:W-:Y:S01]  /*0b00*/  R2UR UR6, R11 ;  /* 0x000000000b0672ca */ /* 0x000fe200000e0000 */
[----:B------:R-:W-:Y:S01]  /*0b10*/  UMOV UR47, URZ ;  /* 0x0000003f002f7c82 */ /* 0x000fe20008000000 */
[CC--:B------:R-:W-:Y:S02]  /*0b20*/  LEA.HI R2, R0.reuse, R13.reuse, RZ, 0x7 ;  /* 0x0000000d00027211 */ /* 0x0c0fe400078f38ff */
[----:B------:R-:W-:-:S02]  /*0b30*/  LEA.HI R4, R0, R13, RZ, 0x5 ;  /* 0x0000000d00047211 */ /* 0x000fc400078f28ff */
[----:B------:R-:W-:Y:S02]  /*0b40*/  LEA.HI R3, R0, R13, RZ, 0x4 ;  /* 0x0000000d00037211 */ /* 0x000fe400078f20ff */
[----:B------:R-:W-:Y:S01]  /*0b50*/  LOP3.LUT R6, R2, 0xffffff80, RZ, 0xc0, !PT ;  /* 0xffffff8002067812 */ /* 0x000fe200078ec0ff */
[----:B------:R-:W-:Y:S01]  /*0b60*/  IMAD.SHL.U32 R5, R4, 0x20, RZ ;  /* 0x0000002004057824 */ /* 0x000fe200078e00ff */
[----:B------:R-:W-:Y:S02]  /*0b70*/  LOP3.LUT R4, R3, 0x3fffff0, RZ, 0xc0, !PT ;  /* 0x03fffff003047812 */ /* 0x000fe400078ec0ff */
[----:B------:R-:W-:Y:S01]  /*0b80*/  SHF.R.S32.HI R14, RZ, 0x7, R2 ;  /* 0x00000007ff0e7819 */ /* 0x000fe20000011402 */
[----:B------:R-:W-:Y:S01]  /*0b90*/  IMAD.IADD R12, R13, 0x1, -R6 ;  /* 0x000000010d0c7824 */ /* 0x000fe200078e0a06 */
[----:B------:R-:W-:Y:S01]  /*0ba0*/  LOP3.LUT R5, R5, 0xfffffc00, RZ, 0xc0, !PT ;  /* 0xfffffc0005057812 */ /* 0x000fe200078ec0ff */
[----:B------:R-:W-:Y:S01]  /*0bb0*/  IMAD.IADD R4, R13, 0x1, -R4 ;  /* 0x000000010d047824 */ /* 0x000fe200078e0a04 */
[----:B------:R-:W-:Y:S01]  /*0bc0*/  SHF.R.S32.HI R6, RZ, 0x4, R3 ;  /* 0x00000004ff067819 */ /* 0x000fe20000011403 */
[----:B------:R-:W-:Y:S01]  /*0bd0*/  IMAD.HI R2, R14, 0x55555556, RZ ;  /* 0x555555560e027827 */ /* 0x000fe200078e02ff */
[----:B------:R-:W-:-:S02]  /*0be0*/  SHF.R.S32.HI R7, RZ, 0x1f, R12 ;  /* 0x0000001fff077819 */ /* 0x000fc4000001140c */
[----:B------:R-:W-:Y:S01]  /*0bf0*/  LEA.HI R3, R3, R6, RZ, 0x1 ;  /* 0x0000000603037211 */ /* 0x000fe200078f08ff */
[----:B------:R-:W-:Y:S01]  /*0c00*/  IMAD R4, R4, 0x40, R5 ;  /* 0x0000004004047824 */ /* 0x000fe200078e0205 */
[CC--:B------:R-:W-:Y:S02]  /*0c10*/  LEA.HI R5, R7.reuse, R12.reuse, RZ, 0x2 ;  /* 0x0000000c07057211 */ /* 0x0c0fe400078f10ff */
[----:B------:R-:W-:Y:S02]  /*0c20*/  LEA.HI R7, R7, R12, RZ, 0x5 ;  /* 0x0000000c07077211 */ /* 0x000fe400078f28ff */
[--C-:B------:R-:W-:Y:S02]  /*0c30*/  SHF.R.S32.HI R8, RZ, 0x2, R5.reuse ;  /* 0x00000002ff087819 */ /* 0x100fe40000011405 */
[----:B------:R-:W-:Y:S02]  /*0c40*/  SHF.R.S32.HI R9, RZ, 0x1f, R5 ;  /* 0x0000001fff097819 */ /* 0x000fe40000011405 */
[----:B------:R-:W-:-:S02]  /*0c50*/  LOP3.LUT R3, R3, 0x1ffffffe, RZ, 0xc0, !PT ;  /* 0x1ffffffe03037812 */ /* 0x000fc400078ec0ff */
[----:B------:R-:W-:Y:S02]  /*0c60*/  LEA.HI R9, R9, R8, RZ, 0x3 ;  /* 0x0000000809097211 */ /* 0x000fe400078f18ff */
[----:B------:R-:W-:Y:S01]  /*0c70*/  LEA.HI R2, R2, R2, RZ, 0x1 ;  /* 0x0000000202027211 */ /* 0x000fe200078f08ff */
[----:B------:R-:W-:Y:S01]  /*0c80*/  IMAD.IADD R3, R6, 0x1, -R3 ;  /* 0x0000000106037824 */ /* 0x000fe200078e0a03 */
[----:B------:R-:W-:Y:S02]  /*0c90*/  LOP3.LUT R9, R9, 0xfffffff8, RZ, 0xc0, !PT ;  /* 0xfffffff809097812 */ /* 0x000fe400078ec0ff */
[----:B------:R-:W-:Y:S01]  /*0ca0*/  SHF.R.S32.HI R7, RZ, 0x5, R7 ;  /* 0x00000005ff077819 */ /* 0x000fe20000011407 */
[----:B------:R-:W-:Y:S01]  /*0cb0*/  IMAD R2, R2, -0x3, R14 ;  /* 0xfffffffd02027824 */ /* 0x000fe200078e020e */
[-C--:B------:R-:W-:Y:S01]  /*0cc0*/  LEA.HI R10, R0, R13.reuse, RZ, 0x2 ;  /* 0x0000000d000a7211 */ /* 0x080fe200078f10ff */
[----:B------:R-:W-:Y:S01]  /*0cd0*/  IMAD.IADD R8, R8, 0x1, -R9 ;  /* 0x0000000108087824 */ /* 0x000fe200078e0a09 */
[----:B------:R-:W-:Y:S01]  /*0ce0*/  LEA.HI R0, R0, R13, RZ, 0x3 ;  /* 0x0000000d00007211 */ /* 0x000fe200078f18ff */
[----:B------:R-:W-:Y:S01]  /*0cf0*/  IMAD R3, R3, 0x8, R4 ;  /* 0x0000000803037824 */ /* 0x000fe200078e0204 */
[----:B------:R-:W-:Y:S01]  /*0d00*/  LOP3.LUT R10, R10, 0xfffffffc, RZ, 0xc0, !PT ;  /* 0xfffffffc0a0a7812 */ /* 0x000fe200078ec0ff */
[----:B------:R-:W-:Y:S01]  /*0d10*/  IMAD R7, R7, 0x10, R8 ;  /* 0x0000001007077824 */ /* 0x000fe200078e0208 */
[----:B------:R-:W-:-:S02]  /*0d20*/  LOP3.LUT R5, R5, 0x7ffffffc, RZ, 0xc0, !PT ;  /* 0x7ffffffc05057812 */ /* 0x000fc400078ec0ff */
[----:B------:R0:W-:Y:S01]  /*0d30*/  STL [R1+0x38], R3 ;  /* 0x0000380301007387 */ /* 0x0001e20000100800 */
[----:B------:R-:W-:Y:S01]  /*0d40*/  IMAD R2, R2, 0x40, R7 ;  /* 0x0000004002027824 */ /* 0x000fe200078e0207 */
[----:B------:R-:W-:Y:S01]  /*0d50*/  LOP3.LUT R18, R0, 0xfffffff8, RZ, 0xc0, !PT ;  /* 0xfffffff800127812 */ /* 0x000fe200078ec0ff */
[C---:B------:R-:W-:Y:S01]  /*0d60*/  IMAD.IADD R10, R13.reuse, 0x1, -R10 ;  /* 0x000000010d0a7824 */ /* 0x040fe200078e0a0a */
[----:B------:R-:W-:Y:S01]  /*0d70*/  SHF.R.S32.HI R157, RZ, 0x3, R0 ;  /* 0x00000003ff9d7819 */ /* 0x000fe20000011400 */
[----:B------:R-:W-:Y:S01]  /*0d80*/  IMAD.IADD R5, R12, 0x1, -R5 ;  /* 0x000000010c057824 */ /* 0x000fe200078e0a05 */
[----:B------:R1:W-:Y:S01]  /*0d90*/  STL [R1+0x34], R2 ;  /* 0x0000340201007387 */ /* 0x0003e20000100800 */
[----:B------:R-:W-:Y:S02]  /*0da0*/  IMAD.IADD R18, R13, 0x1, -R18 ;  /* 0x000000010d127824 */ /* 0x000fe400078e0a12 */
[----:B------:R-:W-:Y:S01]  /*0db0*/  IMAD.SHL.U32 R16, R5, 0x2, RZ ;  /* 0x0000000205107824 */ /* 0x000fe200078e00ff */
[----:B0-----:R-:W-:Y:S01]  /*0dc0*/  LEA.HI R3, R10, R10, RZ, 0x1 ;  /* 0x0000000a0a037211 */ /* 0x001fe200078f08ff */
[----:B------:R-:W-:-:S02]  /*0dd0*/  IMAD.SHL.U32 R19, R18, 0x8, RZ ;  /* 0x0000000812137824 */ /* 0x000fc400078e00ff */
[C---:B------:R-:W-:Y:S01]  /*0de0*/  VIADD R156, R16.reuse, 0x8 ;  /* 0x00000008109c7836 */ /* 0x040fe20000000000 */
[----:B------:R-:W-:Y:S01]  /*0df0*/  LOP3.LUT R3, R3, 0x1ffffffe, RZ, 0xc0, !PT ;  /* 0x1ffffffe03037812 */ /* 0x000fe200078ec0ff */
[C---:B------:R-:W-:Y:S01]  /*0e00*/  VIADD R155, R16.reuse, 0x10 ;  /* 0x00000010109b7836 */ /* 0x040fe20000000000 */
[----:B------:R-:W-:Y:S01]  /*0e10*/  SHF.R.S32.HI R0, RZ, 0x1f, R16 ;  /* 0x0000001fff007819 */ /* 0x000fe20000011410 */
        /* <DEDUP_REMOVED lines=8> */
[----:B------:R-:W-:Y:S01]  /*0ea0*/  VIADD R22, R16, 0x38 ;  /* 0x0000003810167836 */ /* 0x000fe20000000000 */
[----:B------:R-:W-:Y:S01]  /*0eb0*/  SHF.R.S32.HI R0, RZ, 0x1f, R153 ;  /* 0x0000001fff007819 */ /* 0x000fe20000011499 */
[----:B------:R-:W-:Y:S01]  /*0ec0*/  IMAD.IADD R3, R10, 0x1, -R3 ;  /* 0x000000010a037824 */ /* 0x000fe200078e0a03 */
[----:B------:R-:W-:-:S02]  /*0ed0*/  SHF.R.S32.HI R5, RZ, 0x1f, R152 ;  /* 0x0000001fff057819 */ /* 0x000fc40000011498 */
[----:B------:R-:W-:Y:S01]  /*0ee0*/  SHF.R.S32.HI R4, RZ, 0x1f, R23 ;  /* 0x0000001fff047819 */ /* 0x000fe20000011417 */
[----:B------:R-:W-:Y:S01]  /*0ef0*/  IMAD R17, R3, 0x8, R2 ;  /* 0x0000000803117824 */ /* 0x000fe200078e0202 */
[----:B-1----:R-:W-:-:S07]  /*0f00*/  SHF.R.S32.HI R0, RZ, 0x1f, R22 ;  /* 0x0000001fff007819 */ /* 0x002fce0000011416 */
.L_x_1126:
[----:B------:R-:W-:Y:S02]  /*0f10*/  ULDC.64 UR8, c[0x0][0xa28] ;  /* 0x00028a0000087ab9 */ /* 0x000fe40000000a00 */
[----:B------:R-:W-:-:S04]  /*0f20*/  UISETP.NE.U32.AND UP0, UPT, UR8, URZ, UPT ;  /* 0x0000003f0800728c */ /* 0x000fc8000bf05070 */
[----:B------:R-:W-:-:S03]  /*0f30*/  UISETP.NE.AND.EX UP0, UPT, UR9, URZ, UPT, UP0 ;  /* 0x0000003f0900728c */ /* 0x000fc6000bf05300 */
[----:B------:R-:W-:Y:S02]  /*0f40*/  ULDC.64 UR8, c[0x0][0xa18] ;  /* 0x0002860000087ab9 */ /* 0x000fe40000000a00 */
[----:B------:R-:W-:Y:S01]  /*0f50*/  UISETP.NE.U32.AND UP1, UPT, UR8, URZ, UPT ;  /* 0x0000003f0800728c */ /* 0x000fe2000bf25070 */
[----:B------:R-:W-:-:S03]  /*0f60*/  PLOP3.LUT P0, PT, PT, PT, UP0, 0x80, 0x0 ;  /* 0x000000000000781c */ /* 0x000fc60003f0f008 */
[----:B------:R-:W-:-:S03]  /*0f70*/  UISETP.NE.AND.EX UP1, UPT, UR9, URZ, UPT, UP1 ;  /* 0x0000003f0900728c */ /* 0x000fc6000bf25310 */
[----:B------:R-:W-:Y:S02]  /*0f80*/  @UP0 ULDC.64 UR8, c[0x0][0xa28] ;  /* 0x00028a0000080ab9 */ /* 0x000fe40000000a00 */
[----:B------:R-:W-:Y:S01]  /*0f90*/  @UP0 UIMAD.WIDE UR8, UR6, 0x4, UR8 ;  /* 0x00000004060808a5 */ /* 0x000fe2000f8e0208 */
[----:B------:R-:W-:-:S05]  /*0fa0*/  PLOP3.LUT P2, PT, PT, PT, UP1, 0x80, 0x0 ;  /* 0x000000000000781c */ /* 0x000fca0003f4f018 */
[----:B------:R-:W-:Y:S01]  /*0fb0*/  @UP1 ULDC.64 UR10, c[0x0][0xa18] ;  /* 0x00028600000a1ab9 */ /* 0x000fe20000000a00 */
[----:B0123--:R-:W-:Y:S02]  /*0fc0*/  IMAD.U32 R2, RZ, RZ, UR8 ;  /* 0x00000008ff027e24 */ /* 0x00ffe4000f8e00ff */
[----:B------:R-:W-:Y:S01]  /*0fd0*/  IMAD.U32 R3, RZ, RZ, UR9 ;  /* 0x00000009ff037e24 */ /* 0x000fe2000f8e00ff */
[----:B------:R-:W-:Y:S02]  /*0fe0*/  @UP1 UIMAD.WIDE UR8, UR6, 0x4, UR10 ;  /* 0x00000004060818a5 */ /* 0x000fe4000f8e020a */
[----:B------:R-:W-:Y:S02]  /*0ff0*/  ULOP3.LUT UR4, UR7, 0xff000000, URZ, 0xc0, !UPT ;  /* 0xff00000007047892 */ /* 0x000fe4000f8ec03f */
[----:B------:R-:W2:Y:S01]  /*1000*/  @P0 LDG.E R2, desc[UR52][R2.64] ;  /* 0x0000003402020981 */ /* 0x000ea2000c1e1900 */
[----:B------:R-:W-:Y:S01]  /*1010*/  ULDC.64 UR10, c[0x0][0xa20] ;  /* 0x00028800000a7ab9 */ /* 0x000fe20000000a00 */
[----:B------:R-:W-:-:S02]  /*1020*/  IMAD.U32 R4, RZ, RZ, UR8 ;  /* 0x00000008ff047e24 */ /* 0x000fc4000f8e00ff */
[----:B------:R-:W-:Y:S01]  /*1030*/  IMAD.U32 R5, RZ, RZ, UR9 ;  /* 0x00000009ff057e24 */ /* 0x000fe2000f8e00ff */
[----:B------:R-:W-:-:S04]  /*1040*/  ULDC.64 UR8, c[0x0][0x418] ;  /* 0x0001060000087ab9 */ /* 0x000fc80000000a00 */
[----:B------:R-:W3:Y:S01]  /*1050*/  @P2 LDG.E R4, desc[UR52][R4.64] ;  /* 0x0000003404042981 */ /* 0x000ee2000c1e1900 */
[----:B------:R-:W-:Y:S01]  /*1060*/  UISETP.NE.U32.AND UP0, UPT, UR8, URZ, UPT ;  /* 0x0000003f0800728c */ /* 0x000fe2000bf05070 */
[----:B------:R-:W-:Y:S01]  /*1070*/  ISETP.NE.U32.AND P1, PT, RZ, UR10, PT ;  /* 0x0000000aff007c0c */ /* 0x000fe2000bf25070 */
[----:B------:R-:W-:Y:S02]  /*1080*/  ULOP3.LUT UR42, UR7, 0xff0000, URZ, 0xc0, !UPT ;  /* 0x00ff0000072a7892 */ /* 0x000fe4000f8ec03f */
[----:B------:R-:W-:Y:S01]  /*1090*/  UISETP.NE.AND.EX UP0, UPT, UR9, URZ, UPT, UP0 ;  /* 0x0000003f0900728c */ /* 0x000fe2000bf05300 */
[----:B------:R-:W-:Y:S01]  /*10a0*/  ISETP.NE.AND.EX P1, PT, RZ, UR11, PT, P1 ;  /* 0x0000000bff007c0c */ /* 0x000fe2000bf25310 */
[----:B------:R-:W-:Y:S01]  /*10b0*/  ULDC UR8, c[0x0][0x424] ;  /* 0x0001090000087ab9 */ /* 0x000fe20000000800 */
[----:B------:R-:W-:Y:S02]  /*10c0*/  USHF.R.U32.HI UR4, URZ, 0x8, UR4 ;  /* 0x000000083f047899 */ /* 0x000fe40008011604 */
[----:B------:R-:W-:Y:S01]  /*10d0*/  USEL UR8, UR8, 0x1, UP0 ;  /* 0x0000000108087887 */ /* 0x000fe20008000000 */
[----:B------:R-:W-:Y:S01]  /*10e0*/  ULDC UR9, c[0x0][0x2f0] ;  /* 0x0000bc0000097ab9 */ /* 0x000fe20000000800 */
[----:B------:R-:W-:Y:S01]  /*10f0*/  UMOV UR40, URZ ;  /* 0x0000003f00287c82 */ /* 0x000fe20008000000 */
[----:B------:R-:W-:Y:S01]  /*1100*/  ULEA.HI UR42, UR42, UR4, URZ, 0x10 ;  /* 0x000000042a2a7291 */ /* 0x000fe2000f8f803f */
[----:B------:R-:W-:Y:S01]  /*1110*/  ULDC UR46, c[0x0][0x288] ;  /* 0x0000a200002e7ab9 */ /* 0x000fe20000000800 */
[----:B------:R-:W-:-:S02]  /*1120*/  UIMAD UR4, UR8, UR9, URZ ;  /* 0x00000009080472a4 */ /* 0x000fc4000f8e023f */
[----:B------:R-:W-:Y:S01]  /*1130*/  ULOP3.LUT UR37, UR7, 0xffff, URZ, 0xc0, !UPT ;  /* 0x0000ffff07257892 */ /* 0x000fe2000f8ec03f */
[----:B--2---:R-:W-:Y:S02]  /*1140*/  @P0 R2UR UR40, R2 ;  /* 0x00000000022802ca */ /* 0x004fe400000e0000 */
[----:B---3--:R-:W-:Y:S01]  /*1150*/  @P2 R2UR UR46, R4 ;  /* 0x00000000042e22ca */ /* 0x008fe200000e0000 */
[----:B----45:R-:W-:-:S14]  /*1160*/  @P2 BRA `(.L_x_1035) ;  /* 0x0000000000342947 */ /* 0x030fdc0003800000 */
[----:B------:R-:W-:Y:S02]  /*1170*/  ULDC.64 UR8, c[0x0][0xa00] ;  /* 0x0002800000087ab9 */ /* 0x000fe40000000a00 */
[----:B------:R-:W-:-:S04]  /*1180*/  ISETP.NE.U32.AND P0, PT, RZ, UR8, PT ;  /* 0x00000008ff007c0c */ /* 0x000fc8000bf05070 */
[----:B------:R-:W-:-:S13]  /*1190*/  ISETP.NE.AND.EX P0, PT, RZ, UR9, PT, P0 ;  /* 0x00000009ff007c0c */ /* 0x000fda000bf05300 */
[----:B------:R-:W-:Y:S05]  /*11a0*/  @!P0 BRA `(.L_x_1035) ;  /* 0x0000000000248947 */ /* 0x000fea0003800000 */
[----:B------:R-:W-:Y:S02]  /*11b0*/  ULDC.64 UR8, c[0x0][0xa00] ;  /* 0x0002800000087ab9 */ /* 0x000fe40000000a00 */
[----:B------:R-:W-:-:S06]  /*11c0*/  UIMAD.WIDE UR8, UR6, 0x4, UR8 ;  /* 0x00000004060878a5 */ /* 0x000fcc000f8e0208 */
[----:B------:R-:W-:Y:S02]  /*11d0*/  IMAD.U32 R2, RZ, RZ, UR8 ;  /* 0x00000008ff027e24 */ /* 0x000fe4000f8e00ff */
[----:B------:R-:W-:-:S05]  /*11e0*/  IMAD.U32 R3, RZ, RZ, UR9 ;  /* 0x00000009ff037e24 */ /* 0x000fca000f8e00ff */
[----:B------:R-:W2:Y:S04]  /*11f0*/  LDG.E R4, desc[UR52][R2.64] ;  /* 0x0000003402047981 */ /* 0x000ea8000c1e1900 */
[----:B------:R-:W3:Y:S01]  /*1200*/  LDG.E R0, desc[UR52][R2.64+0x4] ;  /* 0x0000043402007981 */ /* 0x000ee2000c1e1900 */
[----:B--2---:R-:W-:Y:S02]  /*1210*/  R2UR UR46, R4 ;  /* 0x00000000042e72ca */ /* 0x004fe400000e0000 */
[----:B---3--:R-:W-:-:S13]  /*1220*/  R2UR UR7, R0 ;  /* 0x00000000000772ca */ /* 0x008fda00000e0000 */
[----:B------:R-:W-:-:S12]  /*1230*/  UIADD3 UR46, -UR46, UR7, URZ ;  /* 0x000000072e2e7290 */ /* 0x000fd8000fffe13f */
.L_x_1035:
[----:B------:R-:W-:Y:S01]  /*1240*/  UMOV UR38, UR6 ;  /* 0x0000000600267c82 */ /* 0x000fe20008000000 */
[----:B------:R-:W-:Y:S05]  /*1250*/  @!P1 BRA `(.L_x_1036) ;  /* 0x00000000001c9947 */ /* 0x000fea0003800000 */
[----:B------:R-:W-:Y:S02]  /*1260*/  ULDC.64 UR8, c[0x0][0xa20] ;  /* 0x0002880000087ab9 */ /* 0x000fe40000000a00 */
[----:B------:R-:W-:-:S06]  /*1270*/  UIMAD.WIDE UR6, UR6, 0x4, UR8 ;  /* 0x00000004060678a5 */ /* 0x000fcc000f8e0208 */
[----:B------:R-:W-:Y:S02]  /*1280*/  IMAD.U32 R2, RZ, RZ, UR6 ;  /* 0x00000006ff027e24 */ /* 0x000fe4000f8e00ff */
[----:B------:R-:W-:-:S05]  /*1290*/  IMAD.U32 R3, RZ, RZ, UR7 ;  /* 0x00000007ff037e24 */ /* 0x000fca000f8e00ff */
[----:B------:R-:W2:Y:S02]  /*12a0*/  LDG.E R2, desc[UR52][R2.64] ;  /* 0x0000003402027981 */ /* 0x000ea4000c1e1900 */
[----:B--2---:R-:W-:Y:S01]  /*12b0*/  R2UR UR4, R2 ;  /* 0x00000000020472ca */ /* 0x004fe200000e0000 */
[----:B------:R-:W-:-:S14]  /*12c0*/  BRA `(.L_x_1037) ;  /* 0x0000000000347947 */ /* 0x000fdc0003800000 */
.L_x_1036:
        /* <DEDUP_REMOVED lines=13> */
.L_x_1037:
[----:B------:R-:W-:Y:S01]  /*13a0*/  ULDC UR6, c[0x0][0x448] ;  /* 0x0001120000067ab9 */ /* 0x000fe20000000800 */
[----:B------:R-:W-:Y:S02]  /*13b0*/  UIMAD UR39, UR5, 0xc0, URZ ;  /* 0x000000c0052778a4 */ /* 0x000fe4000f8e023f */
[----:B------:R-:W-:Y:S02]  /*13c0*/  UISETP.NE.AND UP0, UPT, UR6, 0x1, UPT ;  /* 0x000000010600788c */ /* 0x000fe4000bf05270 */
[----:B------:R-:W-:Y:S02]  /*13d0*/  UIADD3 UR40, -UR40, UR4, URZ ;  /* 0x0000000428287290 */ /* 0x000fe4000fffe13f */
[----:B------:R-:W-:Y:S01]  /*13e0*/  UIADD3 UR8, UR39, 0xbf, URZ ;  /* 0x000000bf27087890 */ /* 0x000fe2000fffe03f */
[----:B------:R-:W-:Y:S01]  /*13f0*/  ULDC.64 UR4, c[0x0][0x9e0] ;  /* 0x0002780000047ab9 */ /* 0x000fe20000000a00 */
[----:B------:R-:W-:Y:S02]  /*1400*/  UIADD3 UR9, UR40, 0x1, -UR46 ;  /* 0x0000000128097890 */ /* 0x000fe4000fffe82e */
[----:B------:R-:W-:-:S03]  /*1410*/  UISETP.GE.AND UP1, UPT, UR5, 0x1, UPT ;  /* 0x000000010500788c */ /* 0x000fc6000bf26270 */
[----:B------:R-:W-:Y:S01]  /*1420*/  @UP0 ULDC UR6, c[0x0][0x44c] ;  /* 0x0001130000060ab9 */ /* 0x000fe20000000800 */
[----:B------:R-:W-:Y:S01]  /*1430*/  @UP0 ULDC UR10, c[0x0][0x450] ;  /* 0x00011400000a0ab9 */ /* 0x000fe20000000800 */
[----:B------:R-:W-:Y:S01]  /*1440*/  UIMAD.WIDE.U32 UR6, UR8, UR6, URZ ;  /* 0x00000006080672a5 */ /* 0x000fe2000f8e003f */
[----:B------:R-:W-:-:S03]  /*1450*/  PLOP3.LUT P1, PT, PT, PT, UP1, 0x80, 0x0 ;  /* 0x000000000000781c */ /* 0x000fc60003f2f018 */
[----:B------:R-:W-:-:S04]  /*1460*/  @UP0 USHF.R.U32.HI UR8, URZ, UR10, UR7 ;  /* 0x0000000a3f080299 */ /* 0x000fc80008011607 */
[----:B------:R-:W-:-:S04]  /*1470*/  UIADD3 UR9, UR9, UR8, URZ ;  /* 0x0000000809097290 */ /* 0x000fc8000fffe03f */
[----:B------:R-:W-:Y:S02]  /*1480*/  UIADD3 UR4, UR9, UR4, URZ ;  /* 0x0000000409047290 */ /* 0x000fe4000fffe03f */
[----:B------:R-:W-:Y:S10]  /*1490*/  @!P1 BRA `(.L_x_1038) ;  /* 0x0000000000449947 */ /* 0x000ff40003800000 */
        /* <DEDUP_REMOVED lines=10> */
.L_x_1039:
[----:B------:R-:W-:-:S11]  /*1540*/  UISETP.NE.AND UP1, UPT, UR5, 0x1, UPT ;  /* 0x000000010500788c */ /* 0x000fd6000bf25270 */
[----:B------:R-:W-:Y:S02]  /*1550*/  @UP1 ULDC.64 UR10, c[0x0][0x9e8] ;  /* 0x00027a00000a1ab9 */ /* 0x000fe40000000a00 */
[----:B------:R-:W-:-:S04]  /*1560*/  UIMAD.WIDE.U32 UR6, UR8, UR10, URZ ;  /* 0x0000000a080672a5 */ /* 0x000fc8000f8e003f */
[----:B------:R-:W-:-:S12]  /*1570*/  @UP1 USHF.R.U32.HI UR8, URZ, UR11, UR7 ;  /* 0x0000000b3f081299 */ /* 0x000fd80008011607 */
.L_x_1040:
[----:B------:R-:W-:-:S04]  /*1580*/  UIMAD UR8, UR8, UR5, UR5 ;  /* 0x00000005080872a4 */ /* 0x000fc8000f8e0205 */
[----:B------:R-:W-:-:S04]  /*1590*/  UISETP.LT.AND UP1, UPT, UR4, UR8, UPT ;  /* 0x000000080400728c */ /* 0x000fc8000bf21270 */
[----:B------:R-:W-:-:S12]  /*15a0*/  USEL UR4, UR4, UR8, UP1 ;  /* 0x0000000804047287 */ /* 0x000fd80008800000 */
.L_x_1038:
[----:B------:R-:W-:Y:S02]  /*15b0*/  UIADD3 UR8, UR40, 0x7f, URZ ;  /* 0x0000007f28087890 */ /* 0x000fe4000fffe03f */
[----:B------:R-:W-:Y:S02]  /*15c0*/  UIADD3 UR9, UR4, 0x7f, URZ ;  /* 0x0000007f04097890 */ /* 0x000fe4000fffe03f */
[----:B------:R-:W-:Y:S02]  /*15d0*/  USHF.R.S32.HI UR4, URZ, 0x1f, UR8 ;  /* 0x0000001f3f047899 */ /* 0x000fe40008011408 */
[----:B------:R-:W-:Y:S01]  /*15e0*/  USHF.R.S32.HI UR10, URZ, 0x1f, UR9 ;  /* 0x0000001f3f0a7899 */ /* 0x000fe20008011409 */
[----:B------:R-:W-:Y:S01]  /*15f0*/  @UP0 ULDC UR6, c[0x0][0x44c] ;  /* 0x0001130000060ab9 */ /* 0x000fe20000000800 */
[----:B------:R-:W-:Y:S02]  /*1600*/  ULEA.HI UR4, UR4, UR8, URZ, 0x7 ;  /* 0x0000000804047291 */ /* 0x000fe4000f8f383f */
[----:B------:R-:W-:-:S02]  /*1610*/  ULEA.HI UR10, UR10, UR9, URZ, 0x7 ;  /* 0x000000090a0a7291 */ /* 0x000fc4000f8f383f */
[----:B------:R-:W-:Y:S01]  /*1620*/  UIMAD.WIDE.U32 UR6, UR39, UR6, URZ ;  /* 0x00000006270672a5 */ /* 0x000fe2000f8e003f */
[----:B------:R-:W-:Y:S01]  /*1630*/  @UP0 ULDC UR12, c[0x0][0x450] ;  /* 0x00011400000c0ab9 */ /* 0x000fe20000000800 */
[----:B------:R-:W-:Y:S01]  /*1640*/  UMOV UR11, UR39 ;  /* 0x00000027000b7c82 */ /* 0x000fe20008000000 */
[----:B------:R-:W-:Y:S02]  /*1650*/  USHF.R.S32.HI UR4, URZ, 0x7, UR4 ;  /* 0x000000073f047899 */ /* 0x000fe40008011404 */
[----:B------:R-:W-:Y:S02]  /*1660*/  USHF.R.S32.HI UR10, URZ, 0x7, UR10 ;  /* 0x000000073f0a7899 */ /* 0x000fe4000801140a */
[----:B------:R-:W-:Y:S02]  /*1670*/  UIADD3 UR51, UR40, -UR46, URZ ;  /* 0x8000002e28337290 */ /* 0x000fe4000fffe03f */
[----:B------:R-:W-:Y:S02]  /*1680*/  @UP0 USHF.R.U32.HI UR11, URZ, UR12, UR7 ;  /* 0x0000000c3f0b0299 */ /* 0x000fe40008011607 */
[----:B------:R-:W-:-:S02]  /*1690*/  UISETP.LT.AND UP0, UPT, UR4, UR10, UPT ;  /* 0x0000000a0400728c */ /* 0x000fc4000bf01270 */
        /* <DEDUP_REMOVED lines=15> */
.L_x_1042:
[----:B------:R-:W-:-:S11]  /*1790*/  UISETP.NE.AND UP0, UPT, UR5, 0x1, UPT ;  /* 0x000000010500788c */ /* 0x000fd6000bf05270 */
[----:B------:R-:W-:Y:S02]  /*17a0*/  @UP0 ULDC.64 UR10, c[0x0][0x9e8] ;  /* 0x00027a00000a0ab9 */ /* 0x000fe40000000a00 */
[----:B------:R-:W-:-:S04]  /*17b0*/  UIMAD.WIDE.U32 UR8, UR7, UR10, URZ ;  /* 0x0000000a070872a5 */ /* 0x000fc8000f8e003f */
[----:B------:R-:W-:-:S12]  /*17c0*/  @UP0 USHF.R.U32.HI UR7, URZ, UR11, UR9 ;  /* 0x0000000b3f070299 */ /* 0x000fd80008011609 */
.L_x_1043:
[----:B------:R-:W-:-:S04]  /*17d0*/  UIMAD UR5, UR7, UR5, URZ ;  /* 0x00000005070572a4 */ /* 0x000fc8000f8e023f */
[----:B------:R-:W-:-:S04]  /*17e0*/  UISETP.LT.AND UP0, UPT, UR4, UR5, UPT ;  /* 0x000000050400728c */ /* 0x000fc8000bf01270 */
[----:B------:R-:W-:-:S12]  /*17f0*/  USEL UR4, UR4, UR5, !UP0 ;  /* 0x0000000504047287 */ /* 0x000fd8000c000000 */
.L_x_1041:
[----:B------:R-:W-:Y:S02]  /*1800*/  USHF.R.S32.HI UR5, URZ, 0x1f, UR4 ;  /* 0x0000001f3f057899 */ /* 0x000fe40008011404 */
[----:B------:R-:W-:Y:S02]  /*1810*/  ULOP3.LUT UR41, UR42, 0xff, URZ, 0xc0, !UPT ;  /* 0x000000ff2a297892 */ /* 0x000fe4000f8ec03f */
[----:B------:R-:W-:Y:S02]  /*1820*/  ULEA.HI UR5, UR5, UR4, URZ, 0x7 ;  /* 0x0000000405057291 */ /* 0x000fe4000f8f383f */
[----:B------:R-:W-:Y:S02]  /*1830*/  USHF.R.U32.HI UR42, URZ, 0x10, UR42 ;  /* 0x000000103f2a7899 */ /* 0x000fe4000801162a */
[----:B------:R-:W-:Y:S01]  /*1840*/  USHF.R.S32.HI UR5, URZ, 0x7, UR5 ;  /* 0x000000073f057899 */ /* 0x000fe20008011405 */
[----:B------:R-:W-:-:S03]  /*1850*/  UMOV UR4, URZ ;  /* 0x0000003f00047c82 */ /* 0x000fc60008000000 */
[----:B------:R-:W-:-:S04]  /*1860*/  UISETP.LT.AND UP0, UPT, URZ, UR5, UPT ;  /* 0x000000053f00728c */ /* 0x000fc8000bf01270 */
[----:B------:R-:W-:-:S04]  /*1870*/  USEL UR43, URZ, UR5, !UP0 ;  /* 0x000000053f2b7287 */ /* 0x000fc8000c000000 */
[----:B------:R-:W-:-:S06]  /*1880*/  UISETP.GT.AND UP0, UPT, UR6, UR43, UPT ;  /* 0x0000002b0600728c */ /* 0x000fcc000bf04270 */
[----:B------:R-:W-:-:S13]  /*1890*/  PLOP3.LUT P0, PT, PT, PT, UP0, 0x80, 0x0 ;  /* 0x000000000000781c */ /* 0x000fda0003f0f008 */
[----:B------:R-:W-:Y:S05]  /*18a0*/  @!P0 BRA `(.L_x_1044) ;  /* 0x0000000000948947 */ /* 0x000fea0003800000 */
[----:B------:R-:W-:Y:S01]  /*18b0*/  UISETP.NE.AND UP0, UPT, UR42, URZ, UPT ;  /* 0x0000003f2a00728c */ /* 0x000fe2000bf05270 */
[----:B------:R-:W-:-:S03]  /*18c0*/  ULDC UR4, c[0x0][0x9f0] ;  /* 0x00027c0000047ab9 */ /* 0x000fc60000000800 */
[----:B------:R-:W-:-:S04]  /*18d0*/  USEL UR10, UR42, UR4, UP0 ;  /* 0x000000042a0a7287 */ /* 0x000fc80008000000 */
[----:B------:R-:W-:Y:S02]  /*18e0*/  UIADD3 UR4, UR10, -0x1, UR6 ;  /* 0xffffffff0a047890 */ /* 0x000fe4000fffe006 */
[----:B------:R-:W-:Y:S02]  /*18f0*/  IMAD.U32 R3, RZ, RZ, UR10 ;  /* 0x0000000aff037e24 */ /* 0x000fe4000f8e00ff */
[----:B------:R-:W-:-:S03]  /*1900*/  UIADD3 UR7, -UR43, UR4, URZ ;  /* 0x000000042b077290 */ /* 0x000fc6000fffe13f */
[-C--:B------:R-:W-:Y:S01]  /*1910*/  IABS R0, R3.reuse ;  /* 0x0000000300007213 */ /* 0x080fe20000000000 */
[----:B------:R-:W-:Y:S01]  /*1920*/  UMOV UR4, URZ ;  /* 0x0000003f00047c82 */ /* 0x000fe20008000000 */
[----:B------:R-:W-:Y:S01]  /*1930*/  IABS R5, R3 ;  /* 0x0000000300057213 */ /* 0x000fe20000000000 */
[----:B------:R-:W-:Y:S01]  /*1940*/  IMAD.U32 R4, RZ, RZ, UR7 ;  /* 0x00000007ff047e24 */ /* 0x000fe2000f8e00ff */
[----:B------:R-:W-:Y:S01]  /*1950*/  R2UR UR11, R0 ;  /* 0x00000000000b72ca */ /* 0x000fe200000e0000 */
[----:B------:R-:W-:-:S03]  /*1960*/  ULOP3.LUT UR7, UR7, UR10, URZ, 0x3c, !UPT ;  /* 0x0000000a07077292 */ /* 0x000fc6000f8e3c3f */
[----:B------:R-:W-:-:S05]  /*1970*/  IABS R4, R4 ;  /* 0x0000000400047213 */ /* 0x000fca0000000000 */
[----:B------:R-:W-:-:S04]  /*1980*/  IMAD.MOV.U32 R3, RZ, RZ, R4 ;  /* 0x000000ffff037224 */ /* 0x000fc800078e0004 */
        /* <DEDUP_REMOVED lines=23> */
.L_x_1044:
[----:B------:R-:W-:Y:S01]  /*1b00*/  UIMAD UR43, UR41, UR4, UR43 ;  /* 0x00000004292b72a4 */ /* 0x000fe2000f8e022b */
[----:B------:R-:W-:Y:S01]  /*1b10*/  IMAD.U32 R88, RZ, RZ, UR6 ;  /* 0x00000006ff587e24 */ /* 0x000fe2000f8e00ff */
[----:B------:R-:W-:Y:S01]  /*1b20*/  PLOP3.LUT P0, PT, PT, PT, PT, 0x80, 0x0 ;  /* 0x000000000000781c */ /* 0x000fe20003f0f070 */
[----:B------:R-:W-:Y:S01]  /*1b30*/  IMAD.U32 R3, RZ, RZ, UR4 ;  /* 0x00000004ff037e24 */ /* 0x000fe2000f8e00ff */
[----:B------:R-:W-:Y:S02]  /*1b40*/  CS2R R20, SRZ ;  /* 0x0000000000147805 */ /* 0x000fe4000001ff00 */
[----:B------:R-:W-:Y:S02]  /*1b50*/  CS2R R118, SRZ ;  /* 0x0000000000767805 */ /* 0x000fe4000001ff00 */
[----:B------:R-:W-:Y:S02]  /*1b60*/  CS2R R116, SRZ ;  /* 0x0000000000747805 */ /* 0x000fe4000001ff00 */
[----:B------:R-:W-:-:S02]  /*1b70*/  CS2R R114, SRZ ;  /* 0x0000000000727805 */ /* 0x000fc4000001ff00 */
[----:B------:R-:W-:Y:S02]  /*1b80*/  VIADDMNMX R88, R3, UR43, R88, PT ;  /* 0x0000002b03587c46 */ /* 0x000fe4000b800158 */
[----:B------:R-:W-:Y:S02]  /*1b90*/  CS2R R112, SRZ ;  /* 0x0000000000707805 */ /* 0x000fe4000001ff00 */
[----:B------:R-:W-:Y:S02]  /*1ba0*/  CS2R R110, SRZ ;  /* 0x00000000006e7805 */ /* 0x000fe4000001ff00 */
[----:B------:R-:W-:Y:S02]  /*1bb0*/  CS2R R108, SRZ ;  /* 0x00000000006c7805 */ /* 0x000fe4000001ff00 */
[----:B------:R-:W-:Y:S02]  /*1bc0*/  ISETP.GT.AND P1, PT, R88, UR43, PT ;  /* 0x0000002b58007c0c */ /* 0x000fe4000bf24270 */
        /* <DEDUP_REMOVED lines=10> */
[----:B------:R-:W-:Y:S06]  /*1c70*/  @!P1 BRA `(.L_x_1045) ;  /* 0x000000d400cc9947 */ /* 0x000fec0003800000 */
[----:B------:R-:W0:Y:S01]  /*1c80*/  S2R R0, SR_TID.X ;  /* 0x0000000000007919 */ /* 0x000e220000002100 */
[----:B------:R-:W1:Y:S01]  /*1c90*/  S2UR UR6, SR_CgaCtaId ;  /* 0x00000000000679c3 */ /* 0x000e620000008800 */
[----:B------:R-:W-:Y:S02]  /*1ca0*/  UMOV UR45, 0x400 ;  /* 0x00000400002d7882 */ /* 0x000fe40000000000 */
[----:B-1----:R-:W-:Y:S01]  /*1cb0*/  ULEA UR45, UR6, UR45, 0x18 ;  /* 0x0000002d062d7291 */ /* 0x002fe2000f8ec03f */
[----:B0-----:R-:W-:-:S05]  /*1cc0*/  VIADD R4, R0, 0xffffff80 ;  /* 0xffffff8000047836 */ /* 0x001fca0000000000 */
[----:B------:R-:W-:-:S04]  /*1cd0*/  SHF.R.S32.HI R0, RZ, 0x1f, R4 ;  /* 0x0000001fff007819 */ /* 0x000fc80000011404 */
[----:B------:R-:W-:-:S04]  /*1ce0*/  LEA.HI R0, R0, R4, RZ, 0x7 ;  /* 0x0000000400007211 */ /* 0x000fc800078f38ff */
[----:B------:R-:W-:-:S06]  /*1cf0*/  SHF.R.S32.HI R0, RZ, 0x7, R0 ;  /* 0x00000007ff007819 */ /* 0x000fcc0000011400 */
[----:B------:R-:W0:Y:S02]  /*1d00*/  SHFL.IDX PT, R0, R0, RZ, 0x1f ;  /* 0x00001fff00007589 */ /* 0x000e2400000e0000 */
[----:B0-----:R-:W-:-:S13]  /*1d10*/  R2UR UR44, R0 ;  /* 0x00000000002c72ca */ /* 0x001fda00000e0000 */
        /* <DEDUP_REMOVED lines=26> */
.L_x_1046:
[----:B------:R-:W-:Y:S01]  /*1ec0*/  ULEA.HI UR4, UR48, UR48, URZ, 0x1 ;  /* 0x0000003030047291 */ /* 0x000fe2000f8f083f */
[----:B------:R-:W-:-:S03]  /*1ed0*/  IMAD.U32 R2, RZ, RZ, UR49 ;  /* 0x00000031ff027e24 */ /* 0x000fc6000f8e00ff */
[----:B------:R-:W-:Y:S02]  /*1ee0*/  ULOP3.LUT UR4, UR4, 0xfffffffe, URZ, 0xc0, !UPT ;  /* 0xfffffffe04047892 */ /* 0x000fe4000f8ec03f */
[----:B------:R-:W-:Y:S02]  /*1ef0*/  ISETP.NE.AND P0, PT, R2, 0x3, PT ;  /* 0x000000030200780c */ /* 0x000fe40003f05270 */
[----:B------:R-:W-:-:S06]  /*1f00*/  UIADD3 UR4, UR48, -UR4, URZ ;  /* 0x8000000430047290 */ /* 0x000fcc000fffe03f */
[----:B------:R-:W-:-:S05]  /*1f10*/  IMAD.U32 R0, RZ, RZ, UR4 ;  /* 0x00000004ff007e24 */ /* 0x000fca000f8e00ff */
[----:B------:R-:W-:-:S04]  /*1f20*/  SHF.L.U32 R0, R0, 0x1f, RZ ;  /* 0x0000001f00007819 */ /* 0x000fc800000006ff */
[----:B------:R-:W0:Y:S02]  /*1f30*/  SYNCS.PHASECHK.TRANS64.TRYWAIT P1, [UR45+0x16800], R0 ;  /* 0x01680000ff0075a7 */ /* 0x000e24000802016d */
[----:B0-----:R-:W-:Y:S05]  /*1f40*/  @!P1 BRA `(.L_x_1047) ;  /* 0x0000015c00909947 */ /* 0x001fea0003800000 */
.L_x_1249:
[----:B------:R-:W-:Y:S05]  /*1f50*/  @!P0 BRA `(.L_x_1048) ;  /* 0x0000000000048947 */ /* 0x000fea0003800000 */
[----:B------:R-:W-:Y:S01]  /*1f60*/  BPT.TRAP 0x1 ;  /* 0x000000040000795c */ /* 0x000fe20000300000 */
.L_x_1048:
[----:B------:R-:W-:Y:S02]  /*1f70*/  IMAD.U32 R90, RZ, RZ, UR47 ;  /* 0x0000002fff5a7e24 */ /* 0x000fe4000f8e00ff */
[----:B0-----:R-:W-:-:S03]  /*1f80*/  IMAD.U32 R3, RZ, RZ, UR50 ;  /* 0x00000032ff037e24 */ /* 0x001fc6000f8e00ff */
[----:B------:R-:W-:Y:S02]  /*1f90*/  LEA R90, R90, UR45, 0x3 ;  /* 0x0000002d5a5a7c11 */ /* 0x000fe4000f8e18ff */
[----:B------:R-:W-:-:S04]  /*1fa0*/  SHF.L.U32 R3, R3, 0x1f, RZ ;  /* 0x0000001f03037819 */ /* 0x000fc800000006ff */
[----:B------:R0:W1:Y:S01]  /*1fb0*/  SYNCS.PHASECHK.TRANS64.TRYWAIT P2, [R90+URZ+0x16830], R3 ;  /* 0x016830035a0075a7 */ /* 0x000062000804017f */
[----:B------:R-:W-:Y:S05]  /*1fc0*/  @!P0 BRA `(.L_x_1049) ;  /* 0x0000000000048947 */ /* 0x000fea0003800000 */
[----:B------:R-:W-:Y:S01]  /*1fd0*/  BPT.TRAP 0x1 ;  /* 0x000000040000795c */ /* 0x000fe20000300000 */
.L_x_1049:
[----:B------:R-:W2:Y:S02]  /*1fe0*/  S2R R0, SR_TID.X ;  /* 0x0000000000007919 */ /* 0x000ea40000002100 */
[----:B--2---:R-:W-:Y:S01]  /*1ff0*/  LOP3.LUT P1, RZ, R0, 0x7f, RZ, 0xc0, !PT ;  /* 0x0000007f00ff7812 */ /* 0x004fe2000782c0ff */
[----:B-1----:R-:W-:-:S12]  /*2000*/  @P2 BRA `(.L_x_1050) ;  /* 0x0000000000082947 */ /* 0x002fd80003800000 */
[----:B------:R-:W1:Y:S02]  /*2010*/  SYNCS.PHASECHK.TRANS64.TRYWAIT P2, [R90+URZ+0x16830], R3 ;  /* 0x016830035a0075a7 */ /* 0x000e64000804017f */
[----:B-1----:R-:W-:Y:S05]  /*2020*/  @!P2 BRA `(.L_x_1051) ;  /* 0x0000015c0070a947 */ /* 0x002fea0003800000 */
.L_x_1050:
[----:B------:R-:W-:Y:S05]  /*2030*/  WARPSYNC.ALL ;  /* 0x0000000000007948 */ /* 0x000fea0003800000 */
[----:B------:R-:W-:Y:S01]  /*2040*/  UIADD3 UR4, UR45, 0xe400, URZ ;  /* 0x0000e4002d047890 */ /* 0x000fe2000fffe03f */
[----:B------:R-:W-:Y:S01]  /*2050*/  WARPGROUP.ARRIVE ;  /* 0x00000000000079c5 */ /* 0x000fe20000000000 */
[----:B------:R-:W-:Y:S01]  /*2060*/  ULOP3.LUT UR16, UR54, 0x10000, URZ, 0xfc, !UPT ;  /* 0x0001000036107892 */ /* 0x000fe2000f8efc3f */
[----:B01----:R-:W-:Y:S01]  /*2070*/  @!P1 VIADD R90, R90, 0x16840 ;  /* 0x000168405a5a9836 */ /* 0x003fe20000000000 */
[----:B------:R-:W-:Y:S01]  /*2080*/  USHF.R.U32.HI UR4, URZ, 0x4, UR4 ;  /* 0x000000043f047899 */ /* 0x000fe20008011604 */
[----:B------:R-:W-:Y:S01]  /*2090*/  UMOV UR17, 0x40000040 ;  /* 0x4000004000117882 */ /* 0x000fe20000000000 */
[----:B------:R-:W-:-:S02]  /*20a0*/  UMOV UR19, 0x40000040 ;  /* 0x4000004000137882 */ /* 0x000fc40000000000 */
[----:B------:R-:W-:Y:S01]  /*20b0*/  ULOP3.LUT UR4, UR4, 0x3fff, URZ, 0xc0, !UPT ;  /* 0x00003fff04047892 */ /* 0x000fe2000f8ec03f */
[----:B------:R-:W-:Y:S01]  /*20c0*/  @!P1 PRMT R90, RZ, 0x654, R90 ;  /* 0x00000654ff5a9816 */ /* 0x000fe2000000005a */
[----:B------:R-:W-:Y:S01]  /*20d0*/  UMOV UR5, 0x40000040 ;  /* 0x4000004000057882 */ /* 0x000fe20000000000 */
[----:B------:R-:W-:Y:S01]  /*20e0*/  UMOV UR7, 0x40000040 ;  /* 0x4000004000077882 */ /* 0x000fe20000000000 */
[----:B------:R-:W-:Y:S02]  /*20f0*/  ULOP3.LUT UR20, UR4, 0x10000, URZ, 0xfc, !UPT ;  /* 0x0001000004147892 */ /* 0x000fe4000f8efc3f */
[----:B------:R-:W-:Y:S02]  /*2100*/  UIADD3 UR4, UR16, 0x2, URZ ;  /* 0x0000000210047890 */ /* 0x000fe4000fffe03f */
[----:B------:R-:W-:Y:S02]  /*2110*/  ULEA UR18, UR47, UR20, 0xa ;  /* 0x000000142f127291 */ /* 0x000fe4000f8e503f */
[----:B------:R-:W-:-:S02]  /*2120*/  UIADD3 UR8, UR16, 0x4, URZ ;  /* 0x0000000410087890 */ /* 0x000fc4000fffe03f */
[----:B------:R-:W-:Y:S02]  /*2130*/  UIADD3 UR6, UR18, 0x2, URZ ;  /* 0x0000000212067890 */ /* 0x000fe4000fffe03f */
[----:B------:R-:W-:Y:S01]  /*2140*/  UIADD3 UR10, UR18, 0x4, URZ ;  /* 0x00000004120a7890 */ /* 0x000fe2000fffe03f */
[----:B------:R-:W-:Y:S02]  /*2150*/  UMOV UR9, 0x40000040 ;  /* 0x4000004000097882 */ /* 0x000fe40000000000 */
[----:B------:R-:W-:Y:S01]  /*2160*/  HGMMA.64x128x16.F32 R24, gdesc[UR16], RZ, !UPT, gsb0 ;  /* 0x01e00000101879f0 */ /* 0x000fe2000c0008ff */
[----:B------:R-:W-:Y:S01]  /*2170*/  UMOV UR11, 0x40000040 ;  /* 0x40000040000b7882 */ /* 0x000fe20000000000 */
[----:B------:R-:W-:Y:S02]  /*2180*/  UIADD3 UR12, UR16, 0x6, URZ ;  /* 0x00000006100c7890 */ /* 0x000fe4000fffe03f */
[----:B------:R-:W-:Y:S01]  /*2190*/  UIADD3 UR14, UR18, 0x6, URZ ;  /* 0x00000006120e7890 */ /* 0x000fe2000fffe03f */
[----:B------:R-:W-:Y:S01]  /*21a0*/  UMOV UR13, 0x40000040 ;  /* 0x40000040000d7882 */ /* 0x000fe20000000000 */
[----:B------:R-:W-:Y:S01]  /*21b0*/  UMOV UR15, 0x40000040 ;  /* 0x40000040000f7882 */ /* 0x000fe20000000000 */
[----:B------:R-:W-:-:S02]  /*21c0*/  ULDC UR21, c[0x0][0x9dc] ;  /* 0x0002770000157ab9 */ /* 0x000fc40000000800 */
[----:B------:R-:W-:Y:S01]  /*21d0*/  ULOP3.LUT UR21, URZ, UR21, URZ, 0x33, !UPT ;  /* 0x000000153f157292 */ /* 0x000fe2000f8e333f */
[----:B------:R-:W-:Y:S02]  /*21e0*/  WARPGROUP.DEPBAR.LE gsb0, 0x0 ;  /* 0x00008000000079c5 */ /* 0x000fe40000010000 */
[----:B------:R-:W-:-:S06]  /*21f0*/  WARPGROUP.ARRIVE ;  /* 0x00000000000079c5 */ /* 0x000fcc0000000000 */
[----:B------:R-:W-:Y:S01]  /*2200*/  HGMMA.64x128x16.F32 R24, gdesc[UR4], R24, gsb0 ;  /* 0x01e00000041879f0 */ /* 0x000fe20008000818 */
[----:B------:R-:W-:Y:S01]  /*2210*/  ULDC UR7, c[0x0][0x448] ;  /* 0x0001120000077ab9 */ /* 0x000fe20000000800 */
[----:B------:R-:W-:Y:S01]  /*2220*/  ULDC UR6, c[0x0][0x9d8] ;  /* 0x0002760000067ab9 */ /* 0x000fe20000000800 */
[----:B------:R-:W-:-:S06]  /*2230*/  UISETP.NE.AND UP0, UPT, UR7, 0x1, UPT ;  /* 0x000000010700788c */ /* 0x000fcc000bf05270 */
[----:B------:R-:W-:Y:S02]  /*2240*/  PLOP3.LUT P2, PT, PT, PT, UP0, 0x80, 0x0 ;  /* 0x000000000000781c */ /* 0x000fe40003f4f008 */
[----:B------:R-:W-:-:S03]  /*2250*/  PLOP3.LUT P3, PT, PT, PT, UP0, 0x80, 0x0 ;  /* 0x000000000000781c */ /* 0x000fc60003f6f008 */
[----:B------:R-:W-:Y:S01]  /*2260*/  @UP0 ULDC UR7, c[0x0][0x44c] ;  /* 0x0001130000070ab9 */ /* 0x000fe20000000800 */
[----:B------:R-:W-:Y:S02]  /*2270*/  WARPGROUP.DEPBAR.LE gsb0, 0x0 ;  /* 0x00008000000079c5 */ /* 0x000fe40000010000 */
[----:B------:R-:W-:-:S06]  /*2280*/  WARPGROUP.ARRIVE ;  /* 0x00000000000079c5 */ /* 0x000fcc0000000000 */
[----:B------:R-:W-:Y:S03]  /*2290*/  HGMMA.64x128x16.F32 R24, gdesc[UR8], R24, gsb0 ;  /* 0x01e00000081879f0 */ /* 0x000fe60008000818 */
[----:B------:R-:W-:Y:S02]  /*22a0*/  WARPGROUP.DEPBAR.LE gsb0, 0x0 ;  /* 0x00008000000079c5 */ /* 0x000fe40000010000 */
[----:B------:R-:W-:-:S07]  /*22b0*/  WARPGROUP.ARRIVE ;  /* 0x00000000000079c5 */ /* 0x000fce0000000000 */
[----:B------:R-:W-:Y:S03]  /*22c0*/  HGMMA.64x128x16.F32 R24, gdesc[UR12], R24, gsb0 ;  /* 0x01e000000c1879f0 */ /* 0x000fe60008000818 */
[----:B------:R-:W-:Y:S02]  /*22d0*/  WARPGROUP.DEPBAR.LE gsb0, 0x0 ;  /* 0x00008000000079c5 */ /* 0x000fe40000010000 */
[----:B------:R-:W-:Y:S01]  /*22e0*/  FMUL.FTZ R96, R37, UR6 ;  /* 0x0000000625607c20 */ /* 0x000fe20008410000 */
[----:B------:R-:W-:Y:S02]  /*22f0*/  VIADD R37, R17, UR39 ;  /* 0x0000002711257c36 */ /* 0x000fe40008000000 */
[----:B------:R-:W-:Y:S01]  /*2300*/  FMUL.FTZ R9, R38, UR6 ;  /* 0x0000000626097c20 */ /* 0x000fe20008410000 */
[----:B------:R-:W-:Y:S01]  /*2310*/  FMUL.FTZ R4, R31, UR6 ;  /* 0x000000061f047c20 */ /* 0x000fe20008410000 */
[----:B------:R-:W-:Y:S01]  /*2320*/  FMUL.FTZ R31, R71, UR6 ;  /* 0x00000006471f7c20 */ /* 0x000fe20008410000 */
[----:B------:R-:W-:Y:S01]  /*2330*/  @P2 IMAD.HI.U32 R38, R37, UR7, RZ ;  /* 0x0000000725262c27 */ /* 0x000fe2000f8e00ff */
[----:B------:R-:W-:-:S03]  /*2340*/  @UP0 ULDC UR7, c[0x0][0x450] ;  /* 0x0001140000070ab9 */ /* 0x000fc60000000800 */
[----:B------:R-:W-:Y:S01]  /*2350*/  FMUL.FTZ R8, R39, UR6 ;  /* 0x0000000627087c20 */ /* 0x000fe20008410000 */
[----:B------:R-:W-:Y:S01]  /*2360*/  FMUL.FTZ R39, R40, UR6 ;  /* 0x0000000628277c20 */ /* 0x000fe20008410000 */
[----:B------:R-:W-:Y:S01]  /*2370*/  IMAD.MOV.U32 R71, RZ, RZ, R37 ;  /* 0x000000ffff477224 */ /* 0x000fe200078e0025 */
[----:B------:R-:W-:Y:S01]  /*2380*/  @P3 SHF.R.U32.HI R71, RZ, UR7, R38 ;  /* 0x00000007ff473c19 */ /* 0x000fe20008011626 */
        /* <DEDUP_REMOVED lines=56> */
[----:B------:R-:W0:Y:S01]  /*2710*/  SHFL.IDX PT, R61, R71, RZ, 0x1c1f ;  /* 0x001c1fff473d7589 */ /* 0x000e2200000e0000 */
[----:B------:R-:W-:Y:S01]  /*2720*/  FMUL.FTZ R38, R86, UR6 ;  /* 0x0000000656267c20 */ /* 0x000fe20008410000 */
[----:B------:R-:W-:Y:S01]  /*2730*/  FMUL.FTZ R37, R87, UR6 ;  /* 0x0000000657257c20 */ /* 0x000fe20008410000 */
[----:B------:R-:W-:Y:S01]  /*2740*/  IMAD.MOV.U32 R59, RZ, RZ, -0x80 ;  /* 0xffffff80ff3b7424 */ /* 0x000fe200078e00ff */
[----:B------:R-:W-:Y:S01]  /*2750*/  ULDC.64 UR6, c[0x0][0x9e0] ;  /* 0x0002780000067ab9 */ /* 0x000fe20000000a00 */
[----:B------:R-:W1:Y:S01]  /*2760*/  MUFU.TANH R2, R2 ;  /* 0x0000000200027308 */ /* 0x000e620000002400 */
[----:B------:R-:W-:Y:S01]  /*2770*/  UISETP.GE.AND UP1, UPT, UR7, 0x1, UPT ;  /* 0x000000010700788c */ /* 0x000fe2000bf26270 */
[C---:B------:R-:W-:Y:S01]  /*2780*/  IMAD R75, R88.reuse, R59, 0x80 ;  /* 0x00000080584b7424 */ /* 0x040fe200078e023b */
[----:B------:R2:W-:Y:S01]  /*2790*/  @!P1 SYNCS.ARRIVE.TRANS64.RED.A1T0 RZ, [R90+URZ], RZ ;  /* 0x000000ff5aff99a7 */ /* 0x0005e2000810043f */
[----:B------:R-:W-:Y:S01]  /*27a0*/  IMAD.U32 R59, RZ, RZ, UR46 ;  /* 0x0000002eff3b7e24 */ /* 0x000fe2000f8e00ff */
[----:B------:R-:W-:-:S02]  /*27b0*/  LEA R74, R88, 0xffffff80, 0x7 ;  /* 0xffffff80584a7811 */ /* 0x000fc400078e38ff */
[----:B------:R-:W-:Y:S01]  /*27c0*/  PLOP3.LUT P2, PT, PT, PT, UP1, 0x40, 0x0 ;  /* 0x000000000000781c */ /* 0x000fe20003f4e818 */
[----:B------:R-:W3:Y:S01]  /*27d0*/  MUFU.TANH R89, R89 ;  /* 0x0000005900597308 */ /* 0x000ee20000002400 */
[C-C-:B------:R-:W-:Y:S02]  /*27e0*/  IADD3 R58, -R16.reuse, 0x1, R75.reuse ;  /* 0x00000001103a7810 */ /* 0x140fe40007ffe14b */
[----:B------:R-:W-:Y:S02]  /*27f0*/  IADD3 R76, -R16, UR40, R75 ;  /* 0x00000028104c7c10 */ /* 0x000fe4000fffe14b */
[----:B------:R-:W-:-:S03]  /*2800*/  IADD3 R58, -R59, UR40, R58 ;  /* 0x000000283b3a7c10 */ /* 0x000fc6000fffe13a */
[----:B------:R-:W4:Y:S02]  /*2810*/  MUFU.TANH R0, R0 ;  /* 0x0000000000007308 */ /* 0x000f240000002400 */
[C---:B------:R-:W-:Y:S02]  /*2820*/  VIADD R77, R58.reuse, UR6 ;  /* 0x000000063a4d7c36 */ /* 0x040fe40008000000 */
[----:B------:R-:W-:-:S03]  /*2830*/  VIADD R78, R58, UR21 ;  /* 0x000000153a4e7c36 */ /* 0x000fc60008000000 */
[----:B0-----:R-:W-:Y:S01]  /*2840*/  VIADDMNMX R72, R61, R77, R76, PT ;  /* 0x0000004d3d487246 */ /* 0x001fe2000380014c */
[----:B------:R-:W0:Y:S01]  /*2850*/  MUFU.TANH R3, R3 ;  /* 0x0000000300037308 */ /* 0x000e220000002400 */
[----:B------:R-:W-:-:S07]  /*2860*/  IMAD.IADD R73, R78, 0x1, R61 ;  /* 0x000000014e497824 */ /* 0x000fce00078e023d */
        /* <DEDUP_REMOVED lines=61> */
[----:B------:R-:W-:Y:S01]  /*2c40*/  IMAD.U32 R58, RZ, RZ, UR46 ;  /* 0x0000002eff3a7e24 */ /* 0x000fe2000f8e00ff */
[----:B------:R-:W-:Y:S04]  /*2c50*/  BSSY B0, `(.L_x_1053) ;  /* 0x0000011000007945 */ /* 0x000fe80003800000 */
[----:B------:R-:W-:-:S04]  /*2c60*/  IADD3 R58, -R58, UR40, R61 ;  /* 0x000000283a3a7c10 */ /* 0x000fc8000fffe13d */
        /* <DEDUP_REMOVED lines=10> */
.L_x_1054:
[----:B------:R-:W-:-:S06]  /*2d10*/  UISETP.NE.AND UP2, UPT, UR7, 0x1, UPT ;  /* 0x000000010700788c */ /* 0x000fcc000bf45270 */
[----:B------:R-:W-:-:S05]  /*2d20*/  PLOP3.LUT P2, PT, PT, PT, UP2, 0x80, 0x0 ;  /* 0x000000000000781c */ /* 0x000fca0003f4f028 */
[----:B------:R-:W-:-:S08]  /*2d30*/  @UP2 ULDC.64 UR10, c[0x0][0x9e8] ;  /* 0x00027a00000a2ab9 */ /* 0x000fd00000000a00 */
[----:B------:R-:W-:-:S05]  /*2d40*/  @P2 IMAD.HI.U32 R59, R58, UR10, RZ ;  /* 0x0000000a3a3b2c27 */ /* 0x000fca000f8e00ff */
[----:B------:R-:W-:-:S07]  /*2d50*/  @P2 SHF.R.U32.HI R58, RZ, UR11, R59 ;  /* 0x0000000bff3a2c19 */ /* 0x000fce000801163b */
.L_x_1055:
[----:B------:R-:W-:Y:S05]  /*2d60*/  BSYNC B0 ;  /* 0x0000000000007941 */ /* 0x000fea0003800000 */
.L_x_1053:
[----:B------:R-:W-:-:S04]  /*2d70*/  IMAD R59, R58, UR7, -R74 ;  /* 0x000000073a3b7c24 */ /* 0x000fc8000f8e0a4a */
[----:B------:R-:W-:-:S05]  /*2d80*/  IMAD.IADD R59, R59, 0x1, -R16 ;  /* 0x000000013b3b7824 */ /* 0x000fca00078e0a10 */
[----:B------:R-:W-:Y:S02]  /*2d90*/  VIMNMX R73, R73, R59, !PT ;  /* 0x0000003b49497248 */ /* 0x000fe40007fe0100 */
[----:B------:R-:W-:-:S07]  /*2da0*/  VIADDMNMX R72, R59, UR7, R72, PT ;  /* 0x000000073b487c46 */ /* 0x000fce000b800148 */
.L_x_1052:
[----:B------:R-:W2:Y:S01]  /*2db0*/  LDL.LU R79, [R1] ;  /* 0x00000000014f7983 */ /* 0x000ea20000300800 */
[C---:B------:R-:W-:Y:S02]  /*2dc0*/  ISETP.GE.AND P4, PT, R75.reuse, 0x9, PT ;  /* 0x000000094b00780c */ /* 0x040fe40003f86270 */
[C---:B------:R-:W-:Y:S02]  /*2dd0*/  ISETP.GE.AND P2, PT, R75.reuse, 0x2, PT ;  /* 0x000000024b00780c */ /* 0x040fe40003f46270 */
[----:B------:R-:W-:Y:S02]  /*2de0*/  ISETP.GE.AND P5, PT, R75, 0xa, PT ;  /* 0x0000000a4b00780c */ /* 0x000fe40003fa6270 */
[----:B------:R-:W-:-:S04]  /*2df0*/  ISETP.GT.AND P3, PT, R73, 0x1, !P2 ;  /* 0x000000014900780c */ /* 0x000fc80005764270 */
[----:B------:R-:W-:-:S04]  /*2e00*/  ISETP.LT.OR P3, PT, R72, 0x2, P3 ;  /* 0x000000024800780c */ /* 0x000fc80001f61670 */
[----:B------:R-:W-:Y:S02]  /*2e10*/  FSEL R89, R89, -INF , !P3 ;  /* 0xff80000059597808 */ /* 0x000fe40005800000 */
[----:B------:R-:W-:-:S04]  /*2e20*/  ISETP.GT.AND P3, PT, R73, 0x9, !P5 ;  /* 0x000000094900780c */ /* 0x000fc80006f64270 */
[----:B------:R-:W-:-:S04]  /*2e30*/  ISETP.LT.OR P3, PT, R72, 0xa, P3 ;  /* 0x0000000a4800780c */ /* 0x000fc80001f61670 */
[----:B0-----:R-:W-:Y:S02]  /*2e40*/  FSEL R92, R92, -INF , !P3 ;  /* 0xff8000005c5c7808 */ /* 0x001fe40005800000 */
[----:B--2---:R-:W-:-:S04]  /*2e50*/  LOP3.LUT R79, R79, 0xfffffffd, RZ, 0xc0, !PT ;  /* 0xfffffffd4f4f7812 */ /* 0x004fc800078ec0ff */
[----:B------:R-:W-:Y:S02]  /*2e60*/  @P4 LOP3.LUT R79, R79, 0x2, RZ, 0xfc, !PT ;  /* 0x000000024f4f4812 */ /* 0x000fe400078efcff */
[----:B------:R-:W-:Y:S02]  /*2e70*/  ISETP.GT.AND P4, PT, R73, 0x8, !P4 ;  /* 0x000000084900780c */ /* 0x000fe40006784270 */
[----:B------:R-:W-:Y:S02]  /*2e80*/  LOP3.LUT R79, R79, 0xfffffffb, RZ, 0xc0, !PT ;  /* 0xfffffffb4f4f7812 */ /* 0x000fe400078ec0ff */
[----:B------:R-:W-:Y:S02]  /*2e90*/  ISETP.LT.OR P4, PT, R72, 0x9, P4 ;  /* 0x000000094800780c */ /* 0x000fe40002781670 */
[----:B------:R-:W-:Y:S02]  /*2ea0*/  @P5 LOP3.LUT R79, R79, 0x4, RZ, 0xfc, !PT ;  /* 0x000000044f4f5812 */ /* 0x000fe400078efcff */
[----:B------:R-:W-:-:S02]  /*2eb0*/  ISETP.GE.AND P5, PT, R75, 0x11, PT ;  /* 0x000000114b00780c */ /* 0x000fc40003fa6270 */
[----:B------:R-:W-:Y:S02]  /*2ec0*/  FSEL R91, R91, -INF , !P4 ;  /* 0xff8000005b5b7808 */ /* 0x000fe40006000000 */
        /* <DEDUP_REMOVED lines=9> */
[----:B------:R-:W-:Y:S02]  /*2f60*/  ISETP.GE.AND P4, PT, R75, 0x19, PT ;  /* 0x000000194b00780c */ /* 0x000fe40003f86270 */
[----:B------:R-:W-:Y:S02]  /*2f70*/  ISETP.LT.OR P3, PT, R72, 0x12, P3 ;  /* 0x000000124800780c */ /* 0x000fe40001f61670 */
[----:B------:R-:W-:Y:S02]  /*2f80*/  LOP3.LUT R79, R79, 0xfeffffff, RZ, 0xc0, !PT ;  /* 0xfeffffff4f4f7812 */ /* 0x000fe400078ec0ff */
[----:B------:R-:W-:Y:S02]  /*2f90*/  FSEL R94, R94, -INF , !P3 ;  /* 0xff8000005e5e7808 */ /* 0x000fe40005800000 */
[----:B------:R-:W-:-:S04]  /*2fa0*/  ISETP.GT.AND P3, PT, R73, 0x18, !P4 ;  /* 0x000000184900780c */ /* 0x000fc80006764270 */
[----:B------:R-:W-:Y:S02]  /*2fb0*/  ISETP.LT.OR P3, PT, R72, 0x19, P3 ;  /* 0x000000194800780c */ /* 0x000fe40001f61670 */
        /* <DEDUP_REMOVED lines=40> */
[----:B------:R-:W-:Y:S01]  /*3240*/  ISETP.GT.AND P3, PT, R73, 0x31, !P4 ;  /* 0x000000314900780c */ /* 0x000fe20006764270 */
[----:B------:R-:W0:Y:S03]  /*3250*/  SHFL.IDX PT, R43, R71, 0x1, 0x1c1f ;  /* 0x003c1f00472b7f89 */ /* 0x000e2600000e0000 */
        /* <DEDUP_REMOVED lines=90> */
[----:B------:R-:W-:-:S02]  /*3800*/  ISETP.LT.OR P4, PT, R72, 0x71, P4 ;  /* 0x000000714800780c */ /* 0x000fc40002781670 */
[----:B0-----:R-:W-:Y:S02]  /*3810*/  VIADDMNMX R68, R43, R77, R76, PT ;  /* 0x0000004d2b447246 */ /* 0x001fe4000380014c */
[----:B------:R-:W-:Y:S01]  /*3820*/  FSEL R40, R69, -INF , !P4 ;  /* 0xff80000045287808 */ /* 0x000fe20006000000 */
[----:B------:R-:W-:Y:S01]  /*3830*/  IMAD.IADD R69, R78, 0x1, R43 ;  /* 0x000000014e457824 */ /* 0x000fe200078e022b */
        /* <DEDUP_REMOVED lines=16> */
[----:B------:R-:W-:-:S03]  /*3940*/  ISETP.GT.AND P6, PT, R73, 0x79, !P6 ;  /* 0x000000794900780c */ /* 0x000fc600077c4270 */
[----:B------:R0:W-:Y:S01]  /*3950*/  STL [R1], R79 ;  /* 0x0000004f01007387 */ /* 0x0001e20000100800 */
[----:B------:R-:W-:-:S04]  /*3960*/  ISETP.LT.OR P6, PT, R72, 0x7a, P6 ;  /* 0x0000007a4800780c */ /* 0x000fc800037c1670 */
[----:B------:R-:W-:Y:S02]  /*3970*/  FSEL R2, R85, -INF , !P6 ;  /* 0xff80000055027808 */ /* 0x000fe40007000000 */
[----:B------:R-:W-:-:S13]  /*3980*/  PLOP3.LUT P6, PT, PT, PT, UP1, 0x40, 0x0 ;  /* 0x000000000000781c */ /* 0x000fda0003fce818 */
[----:B0-----:R-:W-:Y:S05]  /*3990*/  @P6 BRA `(.L_x_1056) ;  /* 0x0000000000646947 */ /* 0x001fea0003800000 */
        /* <DEDUP_REMOVED lines=14> */
.L_x_1058:
[----:B------:R-:W-:-:S06]  /*3a80*/  UISETP.NE.AND UP2, UPT, UR7, 0x1, UPT ;  /* 0x000000010700788c */ /* 0x000fcc000bf45270 */
[----:B------:R-:W-:-:S05]  /*3a90*/  PLOP3.LUT P6, PT, PT, PT, UP2, 0x80, 0x0 ;  /* 0x000000000000781c */ /* 0x000fca0003fcf028 */
[----:B------:R-:W-:-:S08]  /*3aa0*/  @UP2 ULDC.64 UR10, c[0x0][0x9e8] ;  /* 0x00027a00000a2ab9 */ /* 0x000fd00000000a00 */
[----:B------:R-:W-:Y:S01]  /*3ab0*/  @P6 IMAD.HI.U32 R44, R43, UR10, RZ ;  /* 0x0000000a2b2c6c27 */ /* 0x000fe2000f8e00ff */
[----:B------:R-:W-:-:S13]  /*3ac0*/  PLOP3.LUT P6, PT, PT, PT, UP2, 0x80, 0x0 ;  /* 0x000000000000781c */ /* 0x000fda0003fcf028 */
[----:B------:R-:W-:-:S07]  /*3ad0*/  @P6 SHF.R.U32.HI R43, RZ, UR11, R44 ;  /* 0x0000000bff2b6c19 */ /* 0x000fce000801162c */
.L_x_1059:
[----:B------:R-:W-:Y:S05]  /*3ae0*/  BSYNC B0 ;  /* 0x0000000000007941 */ /* 0x000fea0003800000 */
.L_x_1057:
[----:B------:R-:W-:-:S04]  /*3af0*/  IMAD R43, R43, UR7, -R74 ;  /* 0x000000072b2b7c24 */ /* 0x000fc8000f8e0a4a */
[----:B------:R-:W-:-:S05]  /*3b00*/  IMAD.IADD R43, R43, 0x1, -R16 ;  /* 0x000000012b2b7824 */ /* 0x000fca00078e0a10 */
[----:B------:R-:W-:Y:S02]  /*3b10*/  VIMNMX R69, R69, R43, !PT ;  /* 0x0000002b45457248 */ /* 0x000fe40007fe0100 */
[----:B------:R-:W-:-:S07]  /*3b20*/  VIADDMNMX R68, R43, UR7, R68, PT ;  /* 0x000000072b447c46 */ /* 0x000fce000b800144 */
.L_x_1056:
[----:B------:R-:W-:Y:S01]  /*3b30*/  ISETP.GT.AND P2, PT, R69, 0x1, !P2 ;  /* 0x000000014500780c */ /* 0x000fe20005744270 */
[----:B------:R-:W-:Y:S01]  /*3b40*/  ULDC UR22, c[0x0][0x988] ;  /* 0x0002620000167ab9 */ /* 0x000fe20000000800 */
[----:B------:R-:W-:Y:S01]  /*3b50*/  LOP3.LUT P6, RZ, R79, 0x8, RZ, 0xc0, !PT ;  /* 0x000000084fff7812 */ /* 0x000fe200078cc0ff */
[----:B------:R-:W-:Y:S01]  /*3b60*/  @UP0 ULDC UR10, c[0x0][0x44c] ;  /* 0x00011300000a0ab9 */ /* 0x000fe20000000800 */
[----:B------:R-:W-:Y:S01]  /*3b70*/  ISETP.LT.OR P2, PT, R68, 0x2, P2 ;  /* 0x000000024400780c */ /* 0x000fe20001741670 */
[----:B------:R-:W-:Y:S01]  /*3b80*/  UIMAD.WIDE.U32 UR10, UR39, UR10, URZ ;  /* 0x0000000a270a72a5 */ /* 0x000fe2000f8e003f */
[----:B------:R-:W-:Y:S01]  /*3b90*/  ISETP.GT.AND P3, PT, R69, 0x70, !P3 ;  /* 0x000000704500780c */ /* 0x000fe20005f64270 */
[----:B------:R-:W-:Y:S01]  /*3ba0*/  @UP0 ULDC UR15, c[0x0][0x450] ;  /* 0x00011400000f0ab9 */ /* 0x000fe20000000800 */
[----:B------:R-:W-:Y:S01]  /*3bb0*/  FSEL R3, R3, -INF , !P2 ;  /* 0xff80000003037808 */ /* 0x000fe20005000000 */
[----:B------:R-:W-:Y:S01]  /*3bc0*/  UMOV UR14, UR39 ;  /* 0x00000027000e7c82 */ /* 0x000fe20008000000 */
[----:B------:R-:W-:Y:S01]  /*3bd0*/  LOP3.LUT P2, RZ, R79, 0x2, RZ, 0xc0, !PT ;  /* 0x000000024fff7812 */ /* 0x000fe2000784c0ff */
[----:B------:R-:W-:Y:S01]  /*3be0*/  @UP0 USHF.R.U32.HI UR14, URZ, UR15, UR11 ;  /* 0x0000000f3f0e0299 */ /* 0x000fe2000801160b */
[----:B------:R-:W-:-:S02]  /*3bf0*/  ISETP.GT.AND P4, PT, R69, 0x71, !P4 ;  /* 0x000000714500780c */ /* 0x000fc40006784270 */
[C---:B------:R-:W-:Y:S01]  /*3c00*/  ISETP.GT.AND P2, PT, R69.reuse, 0x8, !P2 ;  /* 0x000000084500780c */ /* 0x040fe20005744270 */
[----:B------:R-:W-:Y:S01]  /*3c10*/  UIADD3 UR51, UR51, UR14, URZ ;  /* 0x0000000e33337290 */ /* 0x000fe2000fffe03f */
[C---:B------:R-:W-:Y:S02]  /*3c20*/  ISETP.LT.OR P3, PT, R68.reuse, 0x71, P3 ;  /* 0x000000714400780c */ /* 0x040fe40001f61670 */
[----:B------:R-:W-:Y:S01]  /*3c30*/  ISETP.LT.OR P2, PT, R68, 0x9, P2 ;  /* 0x000000094400780c */ /* 0x000fe20001741670 */
[----:B------:R-:W-:Y:S01]  /*3c40*/  UIADD3 UR6, UR51, UR6, URZ ;  /* 0x0000000633067290 */ /* 0x000fe2000fffe03f */
[----:B------:R-:W-:Y:S02]  /*3c50*/  ISETP.GT.AND P5, PT, R69, 0x78, !P5 ;  /* 0x000000784500780c */ /* 0x000fe40006fa4270 */
[----:B------:R-:W-:Y:S02]  /*3c60*/  FSEL R5, R5, -INF , !P2 ;  /* 0xff80000005057808 */ /* 0x000fe40005000000 */
[----:B------:R-:W-:-:S02]  /*3c70*/  LOP3.LUT P2, RZ, R79, 0x4, RZ, 0xc0, !PT ;  /* 0x000000044fff7812 */ /* 0x000fc4000784c0ff */
[C---:B------:R-:W-:Y:S02]  /*3c80*/  ISETP.LT.OR P4, PT, R68.reuse, 0x72, P4 ;  /* 0x000000724400780c */ /* 0x040fe40002781670 */
[----:B------:R-:W-:Y:S02]  /*3c90*/  ISETP.GT.AND P2, PT, R69, 0x9, !P2 ;  /* 0x000000094500780c */ /* 0x000fe40005744270 */
[C---:B------:R-:W-:Y:S02]  /*3ca0*/  ISETP.LT.OR P5, PT, R68.reuse, 0x79, P5 ;  /* 0x000000794400780c */ /* 0x040fe40002fa1670 */
[----:B------:R-:W-:Y:S02]  /*3cb0*/  ISETP.LT.OR P2, PT, R68, 0xa, P2 ;  /* 0x0000000a4400780c */ /* 0x000fe40001741670 */
[----:B------:R-:W-:Y:S02]  /*3cc0*/  FSEL R34, R34, -INF , !P4 ;  /* 0xff80000022227808 */ /* 0x000fe40006000000 */
[----:B------:R-:W-:-:S02]  /*3cd0*/  FSEL R43, R4, -INF , !P2 ;  /* 0xff800000042b7808 */ /* 0x000fc40005000000 */
[----:B------:R-:W-:Y:S02]  /*3ce0*/  ISETP.GT.AND P2, PT, R69, 0x10, !P6 ;  /* 0x000000104500780c */ /* 0x000fe40007744270 */
[----:B------:R-:W-:Y:S02]  /*3cf0*/  FMNMX.FTZ R4, R70, R89, !PT ;  /* 0x0000005946047209 */ /* 0x000fe40007810000 */
[----:B------:R-:W-:Y:S02]  /*3d00*/  ISETP.LT.OR P2, PT, R68, 0x11, P2 ;  /* 0x000000114400780c */ /* 0x000fe40001741670 */
[----:B------:R-:W-:Y:S02]  /*3d10*/  LOP3.LUT P6, RZ, R79, 0x8000, RZ, 0xc0, !PT ;  /* 0x000080004fff7812 */ /* 0x000fe400078cc0ff */
        /* <DEDUP_REMOVED lines=71> */
[----:B------:R-:W-:Y:S01]  /*4190*/  ISETP.GT.AND P2, PT, R69, 0x39, !P6 ;  /* 0x000000394500780c */ /* 0x000fe20007744270 */
[----:B------:R-:W0:Y:S01]  /*41a0*/  SHFL.BFLY PT, R4, R7, 0x2, 0x1f ;  /* 0x0c401f0007047f89 */ /* 0x000e2200000e0000 */
[----:B------:R-:W-:Y:S02]  /*41b0*/  LOP3.LUT P6, RZ, R79, 0x10, RZ, 0xc0, !PT ;  /* 0x000000104fff7812 */ /* 0x000fe400078cc0ff */
[----:B------:R-:W-:-:S02]  /*41c0*/  ISETP.LT.OR P2, PT, R68, 0x3a, P2 ;  /* 0x0000003a4400780c */ /* 0x000fc40001741670 */
[----:B------:R-:W-:Y:S02]  /*41d0*/  FSEL R38, R38, -INF , !P5 ;  /* 0xff80000026267808 */ /* 0x000fe40006800000 */
[----:B------:R-:W-:Y:S02]  /*41e0*/  FSEL R20, R20, -INF , !P2 ;  /* 0xff80000014147808 */ /* 0x000fe40005000000 */
[----:B------:R-:W-:-:S04]  /*41f0*/  LOP3.LUT P2, RZ, R79, 0x4000, RZ, 0xc0, !PT ;  /* 0x000040004fff7812 */ /* 0x000fc8000784c0ff */
[----:B------:R-:W-:-:S04]  /*4200*/  ISETP.GT.AND P2, PT, R69, 0x40, !P2 ;  /* 0x000000404500780c */ /* 0x000fc80005744270 */
[----:B------:R-:W-:-:S04]  /*4210*/  ISETP.LT.OR P2, PT, R68, 0x41, P2 ;  /* 0x000000414400780c */ /* 0x000fc80001741670 */
[----:B------:R-:W-:Y:S02]  /*4220*/  FSEL R25, R25, -INF , !P2 ;  /* 0xff80000019197808 */ /* 0x000fe40005000000 */
[----:B------:R-:W-:Y:S02]  /*4230*/  LOP3.LUT P2, RZ, R79, 0x2000, RZ, 0xc0, !PT ;  /* 0x000020004fff7812 */ /* 0x000fe4000784c0ff */
[----:B0-----:R-:W-:Y:S02]  /*4240*/  FMNMX.FTZ R47, R7, R4, !PT ;  /* 0x00000004072f7209 */ /* 0x001fe40007810000 */
[----:B------:R-:W-:-:S03]  /*4250*/  ISETP.GT.AND P2, PT, R69, 0x41, !P2 ;  /* 0x000000414500780c */ /* 0x000fc60005744270 */
[----:B------:R-:W0:Y:S01]  /*4260*/  SHFL.BFLY PT, R4, R47, 0x1, 0x1f ;  /* 0x0c201f002f047f89 */ /* 0x000e2200000e0000 */
[----:B------:R-:W-:-:S04]  /*4270*/  ISETP.LT.OR P2, PT, R68, 0x42, P2 ;  /* 0x000000424400780c */ /* 0x000fc80001741670 */
        /* <DEDUP_REMOVED lines=8> */
[----:B------:R-:W-:Y:S01]  /*4300*/  FMUL.FTZ R73, R4, UR22 ;  /* 0x0000001604497c20 */ /* 0x000fe20008410000 */
        /* <DEDUP_REMOVED lines=34> */
[--C-:B------:R-:W-:Y:S01]  /*4530*/  FFMA.FTZ R148, R70, UR22, -R73.reuse ;  /* 0x0000001646947c23 */ /* 0x100fe20008010849 */
[----:B------:R-:W-:Y:S01]  /*4540*/  ISETP.LT.OR P2, PT, R68, 0x1, P2 ;  /* 0x000000014400780c */ /* 0x000fe20001741670 */
[--C-:B------:R-:W-:Y:S01]  /*4550*/  FFMA.FTZ R140, R59, UR22, -R73.reuse ;  /* 0x000000163b8c7c23 */ /* 0x100fe20008010849 */
[--C-:B------:R-:W-:Y:S01]  /*4560*/  FFMA.FTZ R59, R60, UR22, -R73.reuse ;  /* 0x000000163c3b7c23 */ /* 0x100fe20008010849 */
[--C-:B------:R-:W-:Y:S01]  /*4570*/  FFMA.FTZ R132, R58, UR22, -R73.reuse ;  /* 0x000000163a847c23 */ /* 0x100fe20008010849 */
[----:B------:R-:W-:Y:S01]  /*4580*/  FSEL R0, R0, -INF , !P2 ;  /* 0xff80000000007808 */ /* 0x000fe20005000000 */
[--C-:B------:R-:W-:Y:S01]  /*4590*/  FFMA.FTZ R134, R46, UR22, -R73.reuse ;  /* 0x000000162e867c23 */ /* 0x100fe20008010849 */
[----:B------:R-:W-:Y:S01]  /*45a0*/  LOP3.LUT P2, RZ, R79, 0x4000000, RZ, 0xc0, !PT ;  /* 0x040000004fff7812 */ /* 0x000fe2000784c0ff */
[--C-:B------:R-:W-:Y:S01]  /*45b0*/  FFMA.FTZ R47, R89, UR22, -R73.reuse ;  /* 0x00000016592f7c23 */ /* 0x100fe20008010849 */
[----:B------:R-:W-:Y:S01]  /*45c0*/  FMNMX.FTZ R70, R0, R3, !PT ;  /* 0x0000000300467209 */ /* 0x000fe20007810000 */
[--C-:B------:R-:W-:Y:S01]  /*45d0*/  FFMA.FTZ R150, R91, UR22, -R73.reuse ;  /* 0x000000165b967c23 */ /* 0x100fe20008010849 */
[----:B------:R-:W-:Y:S01]  /*45e0*/  ISETP.GT.AND P2, PT, R69, 0x69, !P2 ;  /* 0x000000694500780c */ /* 0x000fe20005744270 */
[----:B------:R-:W-:Y:S01]  /*45f0*/  MUFU.EX2 R148, R148 ;  /* 0x0000009400947308 */ /* 0x000fe20000000800 */
[----:B------:R-:W-:Y:S01]  /*4600*/  FMNMX.FTZ R70, R5, R70, !PT ;  /* 0x0000004605467209 */ /* 0x000fe20007810000 */
[--C-:B------:R-:W-:Y:S01]  /*4610*/  FFMA.FTZ R49, R92, UR22, -R73.reuse ;  /* 0x000000165c317c23 */ /* 0x100fe20008010849 */
[----:B------:R-:W-:Y:S01]  /*4620*/  ISETP.LT.OR P2, PT, R68, 0x6a, P2 ;  /* 0x0000006a4400780c */ /* 0x000fe20001741670 */
[--C-:B------:R-:W-:Y:S01]  /*4630*/  FFMA.FTZ R120, R40, UR22, -R73.reuse ;  /* 0x0000001628787c23 */ /* 0x100fe20008010849 */
[----:B------:R-:W-:Y:S01]  /*4640*/  FMNMX.FTZ R7, R43, R70, !PT ;  /* 0x000000462b077209 */ /* 0x000fe20007810000 */
[--C-:B------:R-:W-:Y:S01]  /*4650*/  FFMA.FTZ R144, R93, UR22, -R73.reuse ;  /* 0x000000165d907c23 */ /* 0x100fe20008010849 */
[----:B------:R-:W-:Y:S01]  /*4660*/  FSEL R28, R28, -INF , !P2 ;  /* 0xff8000001c1c7808 */ /* 0x000fe20005000000 */
[----:B------:R-:W0:Y:S01]  /*4670*/  MUFU.EX2 R47, R47 ;  /* 0x0000002f002f7308 */ /* 0x000e220000000800 */
[----:B------:R-:W-:Y:S01]  /*4680*/  FMNMX.FTZ R7, R44, R7, !PT ;  /* 0x000000072c077209 */ /* 0x000fe20007810000 */
[--C-:B------:R-:W-:Y:S01]  /*4690*/  FFMA.FTZ R142, R61, UR22, -R73.reuse ;  /* 0x000000163d8e7c23 */ /* 0x100fe20008010849 */
[----:B------:R-:W-:Y:S01]  /*46a0*/  FSEL R58, R33, -INF , !P3 ;  /* 0xff800000213a7808 */ /* 0x000fe20005800000 */
[--C-:B------:R-:W-:Y:S01]  /*46b0*/  FFMA.FTZ R33, R57, UR22, -R73.reuse ;  /* 0x0000001639217c23 */ /* 0x100fe20008010849 */
[----:B------:R-:W-:Y:S01]  /*46c0*/  FMNMX.FTZ R70, R6, R7, !PT ;  /* 0x0000000706467209 */ /* 0x000fe20007810000 */
[--C-:B------:R-:W-:Y:S01]  /*46d0*/  FFMA.FTZ R136, R63, UR22, -R73.reuse ;  /* 0x000000163f887c23 */ /* 0x100fe20008010849 */
[----:B------:R-:W-:Y:S01]  /*46e0*/  ISETP.GT.AND P6, PT, R69, 0x79, !P6 ;  /* 0x000000794500780c */ /* 0x000fe200077c4270 */
[----:B------:R-:W1:Y:S01]  /*46f0*/  MUFU.EX2 R150, R150 ;  /* 0x0000009600967308 */ /* 0x000e620000000800 */
[----:B------:R-:W-:Y:S01]  /*4700*/  FMNMX.FTZ R7, R9, R70, !PT ;  /* 0x0000004609077209 */ /* 0x000fe20007810000 */
[--C-:B------:R-:W-:Y:S01]  /*4710*/  FFMA.FTZ R138, R65, UR22, -R73.reuse ;  /* 0x00000016418a7c23 */ /* 0x100fe20008010849 */
[----:B------:R-:W-:Y:S01]  /*4720*/  ISETP.LT.OR P6, PT, R68, 0x7a, P6 ;  /* 0x0000007a4400780c */ /* 0x000fe200037c1670 */
[--C-:B------:R-:W-:Y:S01]  /*4730*/  FFMA.FTZ R122, R39, UR22, -R73.reuse ;  /* 0x00000016277a7c23 */ /* 0x100fe20008010849 */
[----:B------:R-:W-:Y:S01]  /*4740*/  FMNMX.FTZ R70, R8, R7, !PT ;  /* 0x0000000708467209 */ /* 0x000fe20007810000 */
[--C-:B------:R-:W-:Y:S01]  /*4750*/  FFMA.FTZ R67, R94, UR22, -R73.reuse ;  /* 0x000000165e437c23 */ /* 0x100fe20008010849 */
[----:B------:R-:W-:Y:S01]  /*4760*/  FSEL R57, R37, -INF , !P6 ;  /* 0xff80000025397808 */ /* 0x000fe20007000000 */
[--C-:B------:R-:W-:Y:S01]  /*4770*/  FFMA.FTZ R37, R48, UR22, -R73.reuse ;  /* 0x0000001630257c23 */ /* 0x100fe20008010849 */
[----:B------:R-:W-:Y:S01]  /*4780*/  FMNMX.FTZ R7, R11, R70, !PT ;  /* 0x000000460b077209 */ /* 0x000fe20007810000 */
[----:B------:R-:W2:Y:S01]  /*4790*/  MUFU.EX2 R49, R49 ;  /* 0x0000003100317308 */ /* 0x000ea20000000800 */
[--C-:B------:R-:W-:Y:S01]  /*47a0*/  FFMA.FTZ R146, R95, UR22, -R73.reuse ;  /* 0x000000165f927c23 */ /* 0x100fe20008010849 */
[--C-:B------:R-:W-:Y:S01]  /*47b0*/  FFMA.FTZ R71, R96, UR22, -R73.reuse ;  /* 0x0000001660477c23 */ /* 0x100fe20008010849 */
[----:B------:R-:W-:Y:S01]  /*47c0*/  FMNMX.FTZ R70, R10, R7, !PT ;  /* 0x000000070a467209 */ /* 0x000fe20007810000 */
[--C-:B------:R-:W-:Y:S01]  /*47d0*/  FFMA.FTZ R61, R62, UR22, -R73.reuse ;  /* 0x000000163e3d7c23 */ /* 0x100fe20008010849 */
        /* <DEDUP_REMOVED lines=15> */
[----:B------:R-:W-:Y:S01]  /*48d0*/  FFMA.FTZ R39, R2, UR22, -R73 ;  /* 0x0000001602277c23 */ /* 0x000fe20008010849 */
[----:B------:R-:W3:Y:S02]  /*48e0*/  MUFU.EX2 R144, R144 ;  /* 0x0000009000907308 */ /* 0x000ee40000000800 */
[----:B------:R-:W-:-:S04]  /*48f0*/  FMNMX.FTZ R7, R21, R60, !PT ;  /* 0x0000003c15077209 */ /* 0x000fc80007810000 */
[----:B------:R-:W-:Y:S02]  /*4900*/  FMNMX.FTZ R60, R20, R7, !PT ;  /* 0x00000007143c7209 */ /* 0x000fe40007810000 */
[----:B------:R-:W4:Y:S02]  /*4910*/  MUFU.EX2 R67, R67 ;  /* 0x0000004300437308 */ /* 0x000f240000000800 */
[----:B------:R-:W-:-:S04]  /*4920*/  FMNMX.FTZ R7, R25, R60, !PT ;  /* 0x0000003c19077209 */ /* 0x000fc80007810000 */
[----:B------:R-:W-:Y:S02]  /*4930*/  FMNMX.FTZ R60, R24, R7, !PT ;  /* 0x00000007183c7209 */ /* 0x000fe40007810000 */
[----:B------:R-:W5:Y:S02]  /*4940*/  MUFU.EX2 R146, R146 ;  /* 0x0000009200927308 */ /* 0x000f640000000800 */
        /* <DEDUP_REMOVED lines=11> */
[----:B------:R-:W-:Y:S02]  /*4a00*/  MUFU.EX2 R142, R142 ;  /* 0x0000008e008e7308 */ /* 0x000fe40000000800 */
        /* <DEDUP_REMOVED lines=8> */
[----:B------:R-:W-:Y:S03]  /*4a90*/  MUFU.EX2 R63, R63 ;  /* 0x0000003f003f7308 */ /* 0x000fe60000000800 */
[----:B------:R-:W0:Y:S05]  /*4aa0*/  SHFL.BFLY PT, R7, R46, 0x2, 0x1f ;  /* 0x0c401f002e077f89 */ /* 0x000e2a00000e0000 */
[----:B------:R-:W-:Y:S08]  /*4ab0*/  MUFU.EX2 R138, R138 ;  /* 0x0000008a008a7308 */ /* 0x000ff00000000800 */
[----:B------:R-:W-:Y:S08]  /*4ac0*/  MUFU.EX2 R65, R65 ;  /* 0x0000004100417308 */ /* 0x000ff00000000800 */
[----:B------:R-:W-:Y:S01]  /*4ad0*/  MUFU.EX2 R132, R132 ;  /* 0x0000008400847308 */ /* 0x000fe20000000800 */
[----:B0-----:R-:W-:-:S05]  /*4ae0*/  FMNMX.FTZ R48, R46, R7, !PT ;  /* 0x000000072e307209 */ /* 0x001fca0007810000 */
[----:B------:R-:W0:Y:S02]  /*4af0*/  SHFL.BFLY PT, R7, R48, 0x1, 0x1f ;  /* 0x0c201f0030077f89 */ /* 0x000e2400000e0000 */
[----:B------:R-:W-:Y:S08]  /*4b00*/  MUFU.EX2 R33, R33 ;  /* 0x0000002100217308 */ /* 0x000ff00000000800 */
[----:B------:R-:W-:Y:S08]  /*4b10*/  MUFU.EX2 R134, R134 ;  /* 0x0000008600867308 */ /* 0x000ff00000000800 */
[----:B------:R-:W-:Y:S01]  /*4b20*/  MUFU.EX2 R37, R37 ;  /* 0x0000002500257308 */ /* 0x000fe20000000800 */
[----:B0-----:R-:W-:-:S07]  /*4b30*/  FMNMX.FTZ R7, R48, R7, !PT ;  /* 0x0000000730077209 */ /* 0x001fce0007810000 */
[----:B------:R-:W-:Y:S01]  /*4b40*/  MUFU.EX2 R128, R128 ;  /* 0x0000008000807308 */ /* 0x000fe20000000800 */
[C---:B------:R-:W-:Y:S01]  /*4b50*/  FSETP.NEU.FTZ.AND P2, PT, R7.reuse, -INF , PT ;  /* 0xff8000000700780b */ /* 0x040fe20003f5d000 */
[----:B------:R-:W-:-:S06]  /*4b60*/  FMUL.FTZ R40, R7, UR22 ;  /* 0x0000001607287c20 */ /* 0x000fcc0008410000 */
[----:B------:R-:W-:Y:S01]  /*4b70*/  MUFU.EX2 R51, R51 ;  /* 0x0000003300337308 */ /* 0x000fe20000000800 */
[----:B------:R-:W-:Y:S02]  /*4b80*/  FSEL R73, R40, RZ, P2 ;  /* 0x000000ff28497208 */ /* 0x000fe40001000000 */
[----:B------:R-:W-:-:S03]  /*4b90*/  PLOP3.LUT P2, PT, PT, PT, UP1, 0x40, 0x0 ;  /* 0x000000000000781c */ /* 0x000fc60003f4e818 */
[--C-:B------:R-:W-:Y:S01]  /*4ba0*/  FFMA.FTZ R149, R0, UR22, -R73.reuse ;  /* 0x0000001600957c23 */ /* 0x100fe20008010849 */
[----:B------:R-:W-:Y:S01]  /*4bb0*/  FFMA.FTZ R0, R3, UR22, -R73 ;  /* 0x0000001603007c23 */ /* 0x000fe20008010849 */
[----:B------:R-:W-:Y:S01]  /*4bc0*/  FADD.FTZ R3, R148, R47 ;  /* 0x0000002f94037221 */ /* 0x000fe20000010000 */
[--C-:B------:R-:W-:Y:S01]  /*4bd0*/  FFMA.FTZ R151, R5, UR22, -R73.reuse ;  /* 0x0000001605977c23 */ /* 0x100fe20008010849 */
[--C-:B------:R-:W-:Y:S01]  /*4be0*/  FFMA.FTZ R2, R43, UR22, -R73.reuse ;  /* 0x000000162b027c23 */ /* 0x100fe20008010849 */
[----:B------:R-:W-:Y:S01]  /*4bf0*/  FFMA.FTZ R145, R44, UR22, -R73 ;  /* 0x000000162c917c23 */ /* 0x000fe20008010849 */
[----:B-1----:R-:W-:Y:S01]  /*4c00*/  FADD.FTZ R40, R150, R3 ;  /* 0x0000000396287221 */ /* 0x002fe20000010000 */
[----:B------:R-:W-:Y:S01]  /*4c10*/  MUFU.EX2 R149, R149 ;  /* 0x0000009500957308 */ /* 0x000fe20000000800 */
[--C-:B------:R-:W-:Y:S01]  /*4c20*/  FFMA.FTZ R6, R6, UR22, -R73.reuse ;  /* 0x0000001606067c23 */ /* 0x100fe20008010849 */
[--C-:B------:R-:W-:Y:S01]  /*4c30*/  FFMA.FTZ R147, R9, UR22, -R73.reuse ;  /* 0x0000001609937c23 */ /* 0x100fe20008010849 */
[----:B--2---:R-:W-:Y:S01]  /*4c40*/  FADD.FTZ R3, R49, R40 ;  /* 0x0000002831037221 */ /* 0x004fe20000010000 */
[--C-:B------:R-:W-:Y:S01]  /*4c50*/  FFMA.FTZ R8, R8, UR22, -R73.reuse ;  /* 0x0000001608087c23 */ /* 0x100fe20008010849 */
[--C-:B------:R-:W-:Y:S01]  /*4c60*/  FFMA.FTZ R141, R11, UR22, -R73.reuse ;  /* 0x000000160b8d7c23 */ /* 0x100fe20008010849 */
[----:B------:R-:W-:Y:S01]  /*4c70*/  FFMA.FTZ R10, R10, UR22, -R73 ;  /* 0x000000160a0a7c23 */ /* 0x000fe20008010849 */
[----:B---3--:R-:W-:Y:S01]  /*4c80*/  FADD.FTZ R40, R144, R3 ;  /* 0x0000000390287221 */ /* 0x008fe20000010000 */
[----:B------:R-:W0:Y:S01]  /*4c90*/  MUFU.EX2 R0, R0 ;  /* 0x0000000000007308 */ /* 0x000e220000000800 */
[--C-:B------:R-:W-:Y:S01]  /*4ca0*/  FFMA.FTZ R143, R13, UR22, -R73.reuse ;  /* 0x000000160d8f7c23 */ /* 0x100fe20008010849 */
[--C-:B------:R-:W-:Y:S01]  /*4cb0*/  FFMA.FTZ R12, R12, UR22, -R73.reuse ;  /* 0x000000160c0c7c23 */ /* 0x100fe20008010849 */
[----:B----4-:R-:W-:Y:S01]  /*4cc0*/  FADD.FTZ R3, R67, R40 ;  /* 0x0000002843037221 */ /* 0x010fe20000010000 */
[--C-:B------:R-:W-:Y:S01]  /*4cd0*/  FFMA.FTZ R137, R15, UR22, -R73.reuse ;  /* 0x000000160f897c23 */ /* 0x100fe20008010849 */
[--C-:B------:R-:W-:Y:S01]  /*4ce0*/  FFMA.FTZ R131, R32, UR22, -R73.reuse ;  /* 0x0000001620837c23 */ /* 0x100fe20008010849 */
[----:B------:R-:W-:Y:S01]  /*4cf0*/  FFMA.FTZ R14, R14, UR22, -R73 ;  /* 0x000000160e0e7c23 */ /* 0x000fe20008010849 */
[----:B-----5:R-:W-:Y:S01]  /*4d00*/  FADD.FTZ R40, R146, R3 ;  /* 0x0000000392287221 */ /* 0x020fe20000010000 */
[----:B------:R-:W1:Y:S01]  /*4d10*/  MUFU.EX2 R151, R151 ;  /* 0x0000009700977308 */ /* 0x000e620000000800 */
[--C-:B------:R-:W-:Y:S01]  /*4d20*/  FFMA.FTZ R139, R21, UR22, -R73.reuse ;  /* 0x00000016158b7c23 */ /* 0x100fe20008010849 */
[--C-:B------:R-:W-:Y:S01]  /*4d30*/  FFMA.FTZ R20, R20, UR22, -R73.reuse ;  /* 0x0000001614147c23 */ /* 0x100fe20008010849 */
[----:B------:R-:W-:Y:S01]  /*4d40*/  FADD.FTZ R3, R71, R40 ;  /* 0x0000002847037221 */ /* 0x000fe20000010000 */
[--C-:B------:R-:W-:Y:S01]  /*4d50*/  FFMA.FTZ R133, R25, UR22, -R73.reuse ;  /* 0x0000001619857c23 */ /* 0x100fe20008010849 */
[--C-:B------:R-:W-:Y:S01]  /*4d60*/  FFMA.FTZ R24, R24, UR22, -R73.reuse ;  /* 0x0000001618187c23 */ /* 0x100fe20008010849 */
[----:B------:R-:W-:Y:S01]  /*4d70*/  FFMA.FTZ R135, R27, UR22, -R73 ;  /* 0x000000161b877c23 */ /* 0x000fe20008010849 */
[----:B------:R-:W-:Y:S01]  /*4d80*/  FADD.FTZ R40, R140, R3 ;  /* 0x000000038c287221 */ /* 0x000fe20000010000 */
[----:B------:R-:W2:Y:S01]  /*4d90*/  MUFU.EX2 R2, R2 ;  /* 0x0000000200027308 */ /* 0x000ea20000000800 */
[--C-:B------:R-:W-:Y:S01]  /*4da0*/  FFMA.FTZ R26, R26, UR22, -R73.reuse ;  /* 0x000000161a1a7c23 */ /* 0x100fe20008010849 */
[--C-:B------:R-:W-:Y:S01]  /*4db0*/  FFMA.FTZ R129, R30, UR22, -R73.reuse ;  /* 0x000000161e817c23 */ /* 0x100fe20008010849 */
[----:B------:R-:W-:Y:S01]  /*4dc0*/  FADD.FTZ R3, R59, R40 ;  /* 0x000000283b037221 */ /* 0x000fe20000010000 */
[----:B0-----:R-:W-:Y:S01]  /*4dd0*/  FADD.FTZ R40, R149, R0 ;  /* 0x0000000095287221 */ /* 0x001fe20000010000 */
[--C-:B------:R-:W-:Y:S01]  /*4de0*/  FFMA.FTZ R30, R29, UR22, -R73.reuse ;  /* 0x000000161d1e7c23 */ /* 0x100fe20008010849 */
[----:B------:R-:W-:Y:S01]  /*4df0*/  FFMA.FTZ R31, R31, UR22, -R73 ;  /* 0x000000161f1f7c23 */ /* 0x000fe20008010849 */
[----:B------:R-:W-:Y:S01]  /*4e00*/  FADD.FTZ R42, R142, R3 ;  /* 0x000000038e2a7221 */ /* 0x000fe20000010000 */
[----:B------:R-:W0:Y:S01]  /*4e10*/  MUFU.EX2 R145, R145 ;  /* 0x0000009100917308 */ /* 0x000e220000000800 */
[----:B-1----:R-:W-:Y:S01]  /*4e20*/  FADD.FTZ R3, R151, R40 ;  /* 0x0000002897037221 */ /* 0x002fe20000010000 */
[--C-:B------:R-:W-:Y:S01]  /*4e30*/  FFMA.FTZ R36, R36, UR22, -R73.reuse ;  /* 0x0000001624247c23 */ /* 0x100fe20008010849 */
[----:B------:R-:W-:Y:S01]  /*4e40*/  FADD.FTZ R5, R61, R42 ;  /* 0x0000002a3d057221 */ /* 0x000fe20000010000 */
[--C-:B------:R-:W-:Y:S01]  /*4e50*/  FFMA.FTZ R35, R35, UR22, -R73.reuse ;  /* 0x0000001623237c23 */ /* 0x100fe20008010849 */
[--C-:B------:R-:W-:Y:S01]  /*4e60*/  FFMA.FTZ R45, R45, UR22, -R73.reuse ;  /* 0x000000162d2d7c23 */ /* 0x100fe20008010849 */
[----:B------:R-:W-:Y:S01]  /*4e70*/  FFMA.FTZ R58, R58, UR22, -R73 ;  /* 0x000000163a3a7c23 */ /* 0x000fe20008010849 */
[----:B------:R-:W-:Y:S01]  /*4e80*/  FADD.FTZ R42, R136, R5 ;  /* 0x00000005882a7221 */ /* 0x000fe20000010000 */
[----:B------:R-:W1:Y:S01]  /*4e90*/  MUFU.EX2 R6, R6 ;  /* 0x0000000600067308 */ /* 0x000e620000000800 */
[----:B--2---:R-:W-:Y:S01]  /*4ea0*/  FADD.FTZ R40, R2, R3 ;  /* 0x0000000302287221 */ /* 0x004fe20000010000 */
[--C-:B------:R-:W-:Y:S01]  /*4eb0*/  FFMA.FTZ R34, R34, UR22, -R73.reuse ;  /* 0x0000001622227c23 */ /* 0x100fe20008010849 */
[----:B------:R-:W-:Y:S01]  /*4ec0*/  FADD.FTZ R5, R63, R42 ;  /* 0x0000002a3f057221 */ /* 0x000fe20000010000 */
[----:B------:R-:W-:Y:S01]  /*4ed0*/  F2FP.F16.F32.PACK_AB R149, R0, R149 ;  /* 0x000000950095723e */ /* 0x000fe200000000ff */
[--C-:B------:R-:W-:Y:S01]  /*4ee0*/  FFMA.FTZ R38, R38, UR22, -R73.reuse ;  /* 0x0000001626267c23 */ /* 0x100fe20008010849 */
[----:B------:R-:W-:Y:S01]  /*4ef0*/  FFMA.FTZ R57, R57, UR22, -R73 ;  /* 0x0000001639397c23 */ /* 0x000fe20008010849 */
[----:B------:R-:W-:Y:S01]  /*4f00*/  FADD.FTZ R42, R138, R5 ;  /* 0x000000058a2a7221 */ /* 0x000fe20000010000 */
[----:B------:R-:W2:Y:S01]  /*4f10*/  MUFU.EX2 R147, R147 ;  /* 0x0000009300937308 */ /* 0x000ea20000000800 */
[----:B0-----:R-:W-:Y:S01]  /*4f20*/  FADD.FTZ R3, R145, R40 ;  /* 0x0000002891037221 */ /* 0x001fe20000010000 */
[----:B------:R-:W-:Y:S01]  /*4f30*/  F2FP.F16.F32.PACK_AB R151, R2, R151 ;  /* 0x000000970297723e */ /* 0x000fe200000000ff */
[----:B------:R-:W-:Y:S01]  /*4f40*/  FADD.FTZ R5, R65, R42 ;  /* 0x0000002a41057221 */ /* 0x000fe20000010000 */
[----:B------:R-:W-:-:S02]  /*4f50*/  F2FP.F16.F32.PACK_AB R148, R47, R148 ;  /* 0x000000942f94723e */ /* 0x000fc400000000ff */
[----:B------:R-:W-:Y:S02]  /*4f60*/  F2FP.F16.F32.PACK_AB R150, R49, R150 ;  /* 0x000000963196723e */ /* 0x000fe400000000ff */
[----:B------:R-:W0:Y:S01]  /*4f70*/  MUFU.EX2 R8, R8 ;  /* 0x0000000800087308 */ /* 0x000e220000000800 */
[----:B-1----:R-:W-:Y:S01]  /*4f80*/  FADD.FTZ R40, R6, R3 ;  /* 0x0000000306287221 */ /* 0x002fe20000010000 */
[----:B------:R-:W-:Y:S02]  /*4f90*/  F2FP.F16.F32.PACK_AB R144, R67, R144 ;  /* 0x000000904390723e */ /* 0x000fe400000000ff */
[----:B------:R-:W-:Y:S02]  /*4fa0*/  F2FP.F16.F32.PACK_AB R146, R71, R146 ;  /* 0x000000924792723e */ /* 0x000fe400000000ff */
[----:B------:R-:W-:Y:S02]  /*4fb0*/  F2FP.F16.F32.PACK_AB R140, R59, R140 ;  /* 0x0000008c3b8c723e */ /* 0x000fe400000000ff */
[----:B------:R-:W1:Y:S01]  /*4fc0*/  MUFU.EX2 R141, R141 ;  /* 0x0000008d008d7308 */ /* 0x000e620000000800 */
[----:B--2---:R-:W-:Y:S01]  /*4fd0*/  FADD.FTZ R3, R147, R40 ;  /* 0x0000002893037221 */ /* 0x004fe20000010000 */
[----:B------:R-:W-:Y:S01]  /*4fe0*/  FADD.FTZ R40, R132, R5 ;  /* 0x0000000584287221 */ /* 0x000fe20000010000 */
[----:B------:R-:W-:-:S02]  /*4ff0*/  F2FP.F16.F32.PACK_AB R142, R61, R142 ;  /* 0x0000008e3d8e723e */ /* 0x000fc400000000ff */
[----:B------:R-:W-:Y:S01]  /*5000*/  F2FP.F16.F32.PACK_AB R136, R63, R136 ;  /* 0x000000883f88723e */ /* 0x000fe200000000ff */
[----:B------:R-:W-:Y:S01]  /*5010*/  FADD.FTZ R9, R33, R40 ;  /* 0x0000002821097221 */ /* 0x000fe20000010000 */
[----:B------:R-:W-:Y:S01]  /*5020*/  F2FP.F16.F32.PACK_AB R138, R65, R138 ;  /* 0x0000008a418a723e */ /* 0x000fe200000000ff */
[----:B------:R-:W2:Y:S01]  /*5030*/  MUFU.EX2 R10, R10 ;  /* 0x0000000a000a7308 */ /* 0x000ea20000000800 */
[----:B0-----:R-:W-:Y:S01]  /*5040*/  FADD.FTZ R32, R8, R3 ;  /* 0x0000000308207221 */ /* 0x001fe20000010000 */
[----:B------:R-:W-:Y:S01]  /*5050*/  FFMA.FTZ R3, R28, UR22, -R73 ;  /* 0x000000161c037c23 */ /* 0x000fe20008010849 */
[----:B------:R-:W-:Y:S02]  /*5060*/  F2FP.F16.F32.PACK_AB R132, R33, R132 ;  /* 0x000000842184723e */ /* 0x000fe400000000ff */
[----:B------:R-:W-:Y:S02]  /*5070*/  F2FP.F16.F32.PACK_AB R145, R6, R145 ;  /* 0x000000910691723e */ /* 0x000fe400000000ff */
[----:B------:R-:W-:Y:S01]  /*5080*/  F2FP.F16.F32.PACK_AB R147, R8, R147 ;  /* 0x000000930893723e */ /* 0x000fe200000000ff */
        /* <DEDUP_REMOVED lines=8> */
[C---:B------:R-:W-:Y:S02]  /*5110*/  F2FP.F16.F32.PACK_AB R128, R51.reuse, R128 ;  /* 0x000000803380723e */ /* 0x040fe400000000ff */
[----:B------:R-:W-:Y:S01]  /*5120*/  F2FP.F16.F32.PACK_AB R141, R10, R141 ;  /* 0x0000008d0a8d723e */ /* 0x000fe200000000ff */
[----:B------:R-:W-:Y:S02]  /*5130*/  FADD.FTZ R9, R51, R40 ;  /* 0x0000002833097221 */ /* 0x000fe40000010000 */
        /* <DEDUP_REMOVED lines=69> */
[----:B------:R-:W-:Y:S01]  /*5590*/  F2FP.F16.F32.PACK_AB R121, R121, R58 ;  /* 0x0000003a7979723e */ /* 0x000fe200000000ff */
[----:B------:R-:W-:-:S05]  /*55a0*/  VIADD R0, R88, 0xfffffffe ;  /* 0xfffffffe58007836 */ /* 0x000fca0000000000 */
[----:B------:R-:W0:Y:S01]  /*55b0*/  MUFU.EX2 R39, R39 ;  /* 0x0000002700277308 */ /* 0x000e220000000800 */
[----:B-1----:R-:W-:-:S07]  /*55c0*/  FADD.FTZ R42, R122, R9 ;  /* 0x000000097a2a7221 */ /* 0x002fce0000010000 */
[----:B------:R-:W1:Y:S01]  /*55d0*/  MUFU.EX2 R57, R57 ;  /* 0x0000003900397308 */ /* 0x000e620000000800 */
[----:B--2---:R-:W-:Y:S01]  /*55e0*/  FADD.FTZ R2, R38, R5 ;  /* 0x0000000526027221 */ /* 0x004fe20000010000 */
[C---:B0-----:R-:W-:Y:S01]  /*55f0*/  FADD.FTZ R3, R39.reuse, R42 ;  /* 0x0000002a27037221 */ /* 0x041fe20000010000 */
[----:B------:R-:W-:Y:S02]  /*5600*/  F2FP.F16.F32.PACK_AB R122, R39, R122 ;  /* 0x0000007a277a723e */ /* 0x000fe400000000ff */
        /* <DEDUP_REMOVED lines=13> */
.L_x_1061:
[----:B------:R-:W-:-:S11]  /*56e0*/  UISETP.NE.AND UP2, UPT, UR7, 0x1, UPT ;  /* 0x000000010700788c */ /* 0x000fd6000bf45270 */
[----:B------:R-:W-:Y:S02]  /*56f0*/  @UP2 ULDC.64 UR18, c[0x0][0x9e8] ;  /* 0x00027a0000122ab9 */ /* 0x000fe40000000a00 */
[----:B------:R-:W-:-:S04]  /*5700*/  UIMAD.WIDE.U32 UR10, UR14, UR18, URZ ;  /* 0x000000120e0a72a5 */ /* 0x000fc8000f8e003f */
[----:B------:R-:W-:-:S12]  /*5710*/  @UP2 USHF.R.U32.HI UR14, URZ, UR19, UR11 ;  /* 0x000000133f0e2299 */ /* 0x000fd8000801160b */
.L_x_1062:
[----:B------:R-:W-:-:S04]  /*5720*/  UIMAD UR7, UR14, UR7, UR7 ;  /* 0x000000070e0772a4 */ /* 0x000fc8000f8e0207 */
[----:B------:R-:W-:-:S04]  /*5730*/  UISETP.LT.AND UP2, UPT, UR6, UR7, UPT ;  /* 0x000000070600728c */ /* 0x000fc8000bf41270 */
[----:B------:R-:W-:-:S12]  /*5740*/  USEL UR6, UR6, UR7, UP2 ;  /* 0x0000000706067287 */ /* 0x000fd80009000000 */
.L_x_1060:
[----:B------:R-:W-:Y:S01]  /*5750*/  USHF.R.S32.HI UR7, URZ, 0x1f, UR6 ;  /* 0x0000001f3f077899 */ /* 0x000fe20008011406 */
[----:B------:R-:W-:Y:S02]  /*5760*/  CS2R R118, SRZ ;  /* 0x0000000000767805 */ /* 0x000fe4000001ff00 */
[----:B------:R-:W-:Y:S02]  /*5770*/  CS2R R116, SRZ ;  /* 0x0000000000747805 */ /* 0x000fe4000001ff00 */
[----:B------:R-:W-:Y:S01]  /*5780*/  CS2R R114, SRZ ;  /* 0x0000000000727805 */ /* 0x000fe2000001ff00 */
[----:B------:R-:W-:Y:S01]  /*5790*/  ULEA.HI UR7, UR7, UR6, URZ, 0x7 ;  /* 0x0000000607077291 */ /* 0x000fe2000f8f383f */
[----:B------:R-:W-:Y:S02]  /*57a0*/  CS2R R112, SRZ ;  /* 0x0000000000707805 */ /* 0x000fe4000001ff00 */
[----:B------:R-:W-:Y:S02]  /*57b0*/  CS2R R110, SRZ ;  /* 0x00000000006e7805 */ /* 0x000fe4000001ff00 */
[----:B------:R-:W-:Y:S01]  /*57c0*/  CS2R R108, SRZ ;  /* 0x00000000006c7805 */ /* 0x000fe2000001ff00 */
        /* <DEDUP_REMOVED lines=10> */
[----:B------:R-:W-:Y:S02]  /*5870*/  CS2R R92, SRZ ;  /* 0x00000000005c7805 */ /* 0x000fe4000001ff00 */
[----:B------:R-:W-:Y:S02]  /*5880*/  CS2R R90, SRZ ;  /* 0x00000000005a7805 */ /* 0x000fe4000001ff00 */
[----:B------:R-:W-:Y:S02]  /*5890*/  CS2R R88, SRZ ;  /* 0x0000000000587805 */ /* 0x000fe4000001ff00 */
[----:B------:R-:W-:-:S13]  /*58a0*/  ISETP.GE.AND P2, PT, R0, UR28, PT ;  /* 0x0000001c00007c0c */ /* 0x000fda000bf46270 */
[----:B------:R-:W-:Y:S05]  /*58b0*/  @!P2 BRA `(.L_x_1063) ;  /* 0x000000340078a947 */ /* 0x000fea0003800000 */
[----:B------:R-:W-:Y:S01]  /*58c0*/  IMAD.MOV.U32 R119, RZ, RZ, RZ ;  /* 0x000000ffff777224 */ /* 0x000fe200078e00ff */
[----:B------:R-:W-:Y:S01]  /*58d0*/  ULDC UR23, c[0x0][0x9e4] ;  /* 0x0002790000177ab9 */ /* 0x000fe20000000800 */
[----:B------:R-:W-:Y:S01]  /*58e0*/  ULDC UR25, c[0x0][0x9d8] ;  /* 0x0002760000197ab9 */ /* 0x000fe20000000800 */
[----:B------:R-:W-:Y:S01]  /*58f0*/  ULDC UR22, c[0x0][0x988] ;  /* 0x0002620000167ab9 */ /* 0x000fe20000000800 */
[----:B------:R-:W-:-:S05]  /*5900*/  ULDC UR24, c[0x0][0x9e0] ;  /* 0x0002780000187ab9 */ /* 0x000fca0000000800 */
.L_x_1080:
        /* <DEDUP_REMOVED lines=9> */
.L_x_1065:
[----:B------:R-:W-:Y:S01]  /*59a0*/  ULEA UR6, UR27, UR45, 0x3 ;  /* 0x0000002d1b067291 */ /* 0x000fe2000f8e183f */
[----:B------:R-:W-:-:S05]  /*59b0*/  IMAD.U32 R5, RZ, RZ, UR26 ;  /* 0x0000001aff057e24 */ /* 0x000fca000f8e00ff */
[----:B------:R-:W-:-:S04]  /*59c0*/  SHF.L.U32 R5, R5, 0x1f, RZ ;  /* 0x0000001f05057819 */ /* 0x000fc800000006ff */
[----:B------:R0:W1:Y:S01]  /*59d0*/  SYNCS.PHASECHK.TRANS64.TRYWAIT P2, [UR6+0x16830], R5 ;  /* 0x01683005ff0075a7 */ /* 0x0000620008040146 */
[----:B------:R-:W-:Y:S05]  /*59e0*/  @!P0 BRA `(.L_x_1066) ;  /* 0x0000000000048947 */ /* 0x000fea0003800000 */
[----:B------:R-:W-:Y:S01]  /*59f0*/  BPT.TRAP 0x1 ;  /* 0x000000040000795c */ /* 0x000fe20000300000 */
.L_x_1066:
[----:B-1----:R-:W-:Y:S05]  /*5a00*/  @P2 BRA `(.L_x_1064) ;  /* 0x0000000000082947 */ /* 0x002fea0003800000 */
[----:B------:R-:W1:Y:S02]  /*5a10*/  SYNCS.PHASECHK.TRANS64.TRYWAIT P2, [UR6+0x16830], R5 ;  /* 0x01683005ff0075a7 */ /* 0x000e640008040146 */
[----:B-1----:R-:W-:Y:S05]  /*5a20*/  @!P2 BRA `(.L_x_1067) ;  /* 0x000001240004a947 */ /* 0x002fea0003800000 */
.L_x_1064:
[----:B-1----:R-:W1:Y:S01]  /*5a30*/  S2R R6, SR_TID.X ;  /* 0x0000000000067919 */ /* 0x002e620000002100 */
[----:B------:R-:W-:Y:S01]  /*5a40*/  ULEA UR18, UR27, UR20, 0xa ;  /* 0x000000141b127291 */ /* 0x000fe2000f8e503f */
        /* <DEDUP_REMOVED lines=25> */
.L_x_1069:
[----:B------:R-:W-:Y:S01]  /*5be0*/  ULEA UR6, UR47, UR45, 0x3 ;  /* 0x0000002d2f067291 */ /* 0x000fe2000f8e183f */
[----:B------:R-:W-:-:S05]  /*5bf0*/  IMAD.U32 R5, RZ, RZ, UR50 ;  /* 0x00000032ff057e24 */ /* 0x000fca000f8e00ff */
[----:B------:R-:W-:-:S04]  /*5c00*/  SHF.L.U32 R5, R5, 0x1f, RZ ;  /* 0x0000001f05057819 */ /* 0x000fc800000006ff */
[----:B------:R0:W1:Y:S01]  /*5c10*/  SYNCS.PHASECHK.TRANS64.TRYWAIT P2, [UR6+0x16850], R5 ;  /* 0x01685005ff0075a7 */ /* 0x0000620008040146 */
[----:B------:R-:W-:Y:S05]  /*5c20*/  @!P0 BRA `(.L_x_1070) ;  /* 0x0000000000048947 */ /* 0x000fea0003800000 */
[----:B------:R-:W-:Y:S01]  /*5c30*/  BPT.TRAP 0x1 ;  /* 0x000000040000795c */ /* 0x000fe20000300000 */
.L_x_1070:
[----:B-1----:R-:W-:Y:S05]  /*5c40*/  @P2 BRA `(.L_x_1068) ;  /* 0x0000000000082947 */ /* 0x002fea0003800000 */
[----:B------:R-:W1:Y:S02]  /*5c50*/  SYNCS.PHASECHK.TRANS64.TRYWAIT P2, [UR6+0x16850], R5 ;  /* 0x01685005ff0075a7 */ /* 0x000e640008040146 */
[----:B-1----:R-:W-:Y:S05]  /*5c60*/  @!P2 BRA `(.L_x_1071) ;  /* 0x00000120008ca947 */ /* 0x002fea0003800000 */
.L_x_1068:
[----:B------:R-:W-:Y:S01]  /*5c70*/  UIADD3 UR6, UR45, 0x400, URZ ;  /* 0x000004002d067890 */ /* 0x000fe2000fffe03f */
[----:B------:R-:W-:Y:S01]  /*5c80*/  WARPGROUP.ARRIVE ;  /* 0x00000000000079c5 */ /* 0x000fe20000000000 */
[----:B------:R-:W-:Y:S01]  /*5c90*/  UMOV UR7, 0x40000040 ;  /* 0x4000004000077882 */ /* 0x000fe20000000000 */
[----:B------:R-:W-:Y:S01]  /*5ca0*/  PLOP3.LUT P2, PT, PT, PT, UP0, 0x80, 0x0 ;  /* 0x000000000000781c */ /* 0x000fe20003f4f008 */
[----:B------:R-:W-:Y:S01]  /*5cb0*/  USHF.R.U32.HI UR6, URZ, 0x4, UR6 ;  /* 0x000000043f067899 */ /* 0x000fe20008011606 */
[----:B------:R-:W-:Y:S01]  /*5cc0*/  FMUL.FTZ R8, R26, UR25 ;  /* 0x000000191a087c20 */ /* 0x000fe20008410000 */
[----:B------:R-:W-:Y:S01]  /*5cd0*/  FMUL.FTZ R26, R38, UR25 ;  /* 0x00000019261a7c20 */ /* 0x000fe20008410000 */
[----:B------:R-:W-:Y:S01]  /*5ce0*/  FMUL.FTZ R38, R48, UR25 ;  /* 0x0000001930267c20 */ /* 0x000fe20008410000 */
[----:B------:R-:W-:Y:S01]  /*5cf0*/  ULOP3.LUT UR6, UR6, 0x3fff, URZ, 0xc0, !UPT ;  /* 0x00003fff06067892 */ /* 0x000fe2000f8ec03f */
[----:B------:R-:W-:Y:S01]  /*5d00*/  FMUL.FTZ R48, R56, UR25 ;  /* 0x0000001938307c20 */ /* 0x000fe20008410000 */
[----:B------:R-:W-:Y:S01]  /*5d10*/  PLOP3.LUT P3, PT, PT, PT, UP0, 0x80, 0x0 ;  /* 0x000000000000781c */ /* 0x000fe20003f6f008 */
[----:B------:R-:W-:Y:S01]  /*5d20*/  FMUL.FTZ R56, R64, UR25 ;  /* 0x0000001940387c20 */ /* 0x000fe20008410000 */
[----:B------:R-:W-:Y:S01]  /*5d30*/  ULEA UR10, UR47, UR6, 0xa ;  /* 0x000000062f0a7291 */ /* 0x000fe2000f8e503f */
[----:B------:R-:W-:Y:S01]  /*5d40*/  FMUL.FTZ R64, R72, UR25 ;  /* 0x0000001948407c20 */ /* 0x000fe20008410000 */
[----:B------:R-:W-:Y:S01]  /*5d50*/  FMUL.FTZ R72, R83, UR25 ;  /* 0x0000001953487c20 */ /* 0x000fe20008410000 */
[----:B------:R-:W-:-:S02]  /*5d60*/  VIADD R83, R17, UR39 ;  /* 0x0000002711537c36 */ /* 0x000fc40008000000 */
[----:B------:R-:W-:Y:S01]  /*5d70*/  FMUL.FTZ R14, R32, UR25 ;  /* 0x00000019200e7c20 */ /* 0x000fe20008410000 */
[----:B------:R-:W-:Y:S01]  /*5d80*/  FMUL.FTZ R15, R33, UR25 ;  /* 0x00000019210f7c20 */ /* 0x000fe20008410000 */
[----:B------:R-:W-:Y:S01]  /*5d90*/  IMAD.U32 R33, RZ, RZ, UR27 ;  /* 0x0000001bff217e24 */ /* 0x000fe2000f8e00ff */
[----:B------:R-:W-:Y:S01]  /*5da0*/  UMOV UR6, UR10 ;  /* 0x0000000a00067c82 */ /* 0x000fe20008000000 */
[----:B01----:R-:W-:Y:S01]  /*5db0*/  FMUL.FTZ R5, R24, UR25 ;  /* 0x0000001918057c20 */ /* 0x003fe20008410000 */
[----:B------:R-:W-:Y:S01]  /*5dc0*/  HGMMA.64x64x16.F32 R88, R148, gdesc[UR4].tnspB, R88, gsb0 ;  /* 0x40e0000494587df0 */ /* 0x000fe20008000858 */
[----:B------:R-:W-:Y:S01]  /*5dd0*/  UIADD3 UR6, UR10, 0x80, URZ ;  /* 0x000000800a067890 */ /* 0x000fe2000fffe03f */
[----:B------:R-:W-:Y:S01]  /*5de0*/  FMUL.FTZ R24, R36, UR25 ;  /* 0x0000001924187c20 */ /* 0x000fe20008410000 */
[----:B------:R-:W-:Y:S01]  /*5df0*/  UMOV UR7, 0x40000040 ;  /* 0x4000004000077882 */ /* 0x000fe20000000000 */
[----:B------:R-:W-:Y:S01]  /*5e00*/  FMUL.FTZ R36, R46, UR25 ;  /* 0x000000192e247c20 */ /* 0x000fe20008410000 */
[----:B------:R-:W-:Y:S01]  /*5e10*/  FMUL.FTZ R46, R58, UR25 ;  /* 0x000000193a2e7c20 */ /* 0x000fe20008410000 */
[----:B------:R-:W-:Y:S01]  /*5e20*/  @!P1 LEA R33, R33, UR45, 0x3 ;  /* 0x0000002d21219c11 */ /* 0x000fe2000f8e18ff */
        /* <DEDUP_REMOVED lines=12> */
[----:B------:R-:W-:-:S02]  /*5ef0*/  @!P1 VIADD R33, R33, 0x16840 ;  /* 0x0001684021219836 */ /* 0x000fc40000000000 */
        /* <DEDUP_REMOVED lines=38> */
[----:B------:R-:W-:Y:S01]  /*6160*/  @!P1 PRMT R33, RZ, 0x654, R33 ;  /* 0x00000654ff219816 */ /* 0x000fe20000000021 */
[----:B------:R-:W-:-:S02]  /*6170*/  IMAD.SHL.U32 R77, R0, 0x80, RZ ;  /* 0x00000080004d7824 */ /* 0x000fc400078e00ff */
[----:B------:R-:W-:Y:S01]  /*6180*/  FMUL.FTZ R75, R87, UR25 ;  /* 0x00000019574b7c20 */ /* 0x000fe20008410000 */
[----:B------:R-:W-:Y:S01]  /*6190*/  IMAD.U32 R80, RZ, RZ, UR46 ;  /* 0x0000002eff507e24 */ /* 0x000fe2000f8e00ff */
[----:B------:R-:W0:Y:S08]  /*61a0*/  MUFU.TANH R5, R5 ;  /* 0x0000000500057308 */ /* 0x000e300000002400 */
[----:B------:R-:W1:Y:S01]  /*61b0*/  MUFU.TANH R6, R6 ;  /* 0x0000000600067308 */ /* 0x000e620000002400 */
[----:B------:R-:W-:-:S02]  /*61c0*/  WARPGROUP.DEPBAR.LE gsb0, 0x0 ;  /* 0x00008000000079c5 */ /* 0x000fc40000010000 */
[----:B------:R-:W-:-:S06]  /*61d0*/  WARPGROUP.ARRIVE ;  /* 0x00000000000079c5 */ /* 0x000fcc0000000000 */
[----:B------:R-:W2:Y:S01]  /*61e0*/  S2R R150, SR_TID.X ;  /* 0x0000000000967919 */ /* 0x000ea20000002100 */
[----:B------:R-:W3:Y:S01]  /*61f0*/  MUFU.TANH R8, R8 ;  /* 0x0000000800087308 */ /* 0x000ee20000002400 */
[----:B------:R-:W-:Y:S01]  /*6200*/  HGMMA.64x64x16.F32 R88, R144, gdesc[UR4].tnspB, R88, gsb0 ;  /* 0x40e0000490587df0 */ /* 0x000fe20008000858 */
[----:B------:R-:W-:Y:S01]  /*6210*/  UIADD3 UR6, UR10, 0x100, URZ ;  /* 0x000001000a067890 */ /* 0x000fe2000fffe03f */
[----:B------:R-:W-:-:S05]  /*6220*/  UMOV UR7, 0x40000040 ;  /* 0x4000004000077882 */ /* 0x000fca0000000000 */
[----:B------:R-:W4:Y:S08]  /*6230*/  MUFU.TANH R9, R9 ;  /* 0x0000000900097308 */ /* 0x000f300000002400 */
[----:B------:R-:W0:Y:S08]  /*6240*/  MUFU.TANH R10, R10 ;  /* 0x0000000a000a7308 */ /* 0x000e300000002400 */
[----:B------:R-:W0:Y:S01]  /*6250*/  MUFU.TANH R11, R11 ;  /* 0x0000000b000b7308 */ /* 0x000e220000002400 */
[----:B--2---:R-:W-:-:S07]  /*6260*/  SHF.R.U32.HI R151, RZ, 0x7, R150 ;  /* 0x00000007ff977819 */ /* 0x004fce0000011696 */
[----:B------:R-:W2:Y:S08]  /*6270*/  MUFU.TANH R12, R12 ;  /* 0x0000000c000c7308 */ /* 0x000eb00000002400 */
        /* <DEDUP_REMOVED lines=83> */
[----:B------:R-:W-:-:S06]  /*67b0*/  WARPGROUP.ARRIVE ;  /* 0x00000000000079c5 */ /* 0x000fcc0000000000 */
[----:B------:R-:W-:Y:S01]  /*67c0*/  HGMMA.64x64x16.F32 R88, R120, gdesc[UR4].tnspB, R88, gsb0 ;  /* 0x40e0000478587df0 */ /* 0x000fe20008000858 */
[----:B------:R-:W-:Y:S02]  /*67d0*/  @UP0 ULDC UR6, c[0x0][0x44c] ;  /* 0x0001130000060ab9 */ /* 0x000fe40000000800 */
[----:B------:R-:W-:Y:S01]  /*67e0*/  @P2 IMAD.HI.U32 R32, R83, UR6, RZ ;  /* 0x0000000653202c27 */ /* 0x000fe2000f8e00ff */
[----:B------:R-:W-:Y:S01]  /*67f0*/  @UP0 ULDC UR6, c[0x0][0x450] ;  /* 0x0001140000060ab9 */ /* 0x000fe20000000800 */
[----:B------:R-:W-:-:S03]  /*6800*/  ISETP.GE.U32.AND P2, PT, R150, 0x180, PT ;  /* 0x000001809600780c */ /* 0x000fc60003f46070 */
[----:B------:R-:W-:Y:S01]  /*6810*/  @P3 SHF.R.U32.HI R83, RZ, UR6, R32 ;  /* 0x00000006ff533c19 */ /* 0x000fe20008011620 */
[----:B------:R-:W-:-:S04]  /*6820*/  VIADD R32, R151, 0x9 ;  /* 0x0000000997207836 */ /* 0x000fc80000000000 */
[----:B------:R-:W5:Y:S01]  /*6830*/  SHFL.IDX PT, R84, R83, RZ, 0x1c1f ;  /* 0x001c1fff53547589 */ /* 0x000f6200000e0000 */
[----:B------:R-:W-:Y:S02]  /*6840*/  SEL R32, R32, 0x9, !P2 ;  /* 0x0000000920207807 */ /* 0x000fe40005000000 */
[----:B------:R-:W-:Y:S01]  /*6850*/  PLOP3.LUT P2, PT, PT, PT, UP1, 0x40, 0x0 ;  /* 0x000000000000781c */ /* 0x000fe20003f4e818 */
[----:B------:R-:W-:Y:S02]  /*6860*/  WARPGROUP.DEPBAR.LE gsb0, 0x0 ;  /* 0x00008000000079c5 */ /* 0x000fe40000010000 */
[----:B------:R0:W-:Y:S06]  /*6870*/  BAR.ARV R32, 0x100 ;  /* 0x000400200000751d */ /* 0x0001ec0000002000 */
[----:B------:R1:W-:Y:S02]  /*6880*/  @!P1 SYNCS.ARRIVE.TRANS64.RED.A1T0 RZ, [R33+URZ], RZ ;  /* 0x000000ff21ff99a7 */ /* 0x0003e4000810043f */
[----:B-1----:R-:W-:-:S04]  /*6890*/  IADD3 R33, -R16, 0x1, -R77 ;  /* 0x0000000110217810 */ /* 0x002fc80007ffe94d */
[----:B------:R-:W-:-:S05]  /*68a0*/  IADD3 R33, -R80, UR40, R33 ;  /* 0x0000002850217c10 */ /* 0x000fca000fffe121 */
[C---:B------:R-:W-:Y:S02]  /*68b0*/  VIADD R82, R33.reuse, UR24 ;  /* 0x0000001821527c36 */ /* 0x040fe40008000000 */
[----:B------:R-:W-:Y:S02]  /*68c0*/  VIADD R81, R33, UR21 ;  /* 0x0000001521517c36 */ /* 0x000fe40008000000 */
[--C-:B-----5:R-:W-:Y:S02]  /*68d0*/  IMAD.IADD R80, R82, 0x1, R84.reuse ;  /* 0x0000000152507824 */ /* 0x120fe400078e0254 */
[----:B------:R-:W-:Y:S01]  /*68e0*/  IMAD.IADD R79, R81, 0x1, R84 ;  /* 0x00000001514f7824 */ /* 0x000fe200078e0254 */
[----:B0-234-:R-:W-:Y:S06]  /*68f0*/  @P2 BRA `(.L_x_1072) ;  /* 0x00000000005c2947 */ /* 0x01dfec0003800000 */
[----:B------:R-:W-:Y:S01]  /*6900*/  IMAD.U32 R33, RZ, RZ, UR46 ;  /* 0x0000002eff217e24 */ /* 0x000fe2000f8e00ff */
[----:B------:R-:W-:Y:S04]  /*6910*/  BSSY B0, `(.L_x_1073) ;  /* 0x0000011000007945 */ /* 0x000fe80003800000 */
[----:B------:R-:W-:-:S04]  /*6920*/  IADD3 R84, -R33, UR40, R84 ;  /* 0x0000002821547c10 */ /* 0x000fc8000fffe154 */
        /* <DEDUP_REMOVED lines=10> */
.L_x_1074:
[----:B------:R-:W-:-:S05]  /*69d0*/  IMAD.U32 R86, RZ, RZ, UR23 ;  /* 0x00000017ff567e24 */ /* 0x000fca000f8e00ff */
[----:B------:R-:W-:-:S13]  /*69e0*/  ISETP.NE.AND P2, PT, R86, 0x1, PT ;  /* 0x000000015600780c */ /* 0x000fda0003f45270 */
[----:B------:R-:W0:Y:S02]  /*69f0*/  @P2 LDC.64 R32, c[0x0][0x9e8] ;  /* 0x00027a00ff202b82 */ /* 0x000e240000000a00 */
[----:B0-----:R-:W-:-:S05]  /*6a00*/  @P2 IMAD.HI.U32 R32, R84, R32, RZ ;  /* 0x0000002054202227 */ /* 0x001fca00078e00ff */
[----:B------:R-:W-:-:S07]  /*6a10*/  @P2 SHF.R.U32.HI R84, RZ, R33, R32 ;  /* 0x00000021ff542219 */ /* 0x000fce0000011620 */
.L_x_1075:
[----:B------:R-:W-:Y:S05]  /*6a20*/  BSYNC B0 ;  /* 0x0000000000007941 */ /* 0x000fea0003800000 */
.L_x_1073:
[----:B------:R-:W-:-:S04]  /*6a30*/  IMAD R33, R84, R86, -R77 ;  /* 0x0000005654217224 */ /* 0x000fc800078e0a4d */
[----:B------:R-:W-:-:S05]  /*6a40*/  IMAD.IADD R33, R33, 0x1, -R16 ;  /* 0x0000000121217824 */ /* 0x000fca00078e0a10 */
[----:B------:R-:W-:Y:S02]  /*6a50*/  VIADDMNMX R80, R33, R86, R80, PT ;  /* 0x0000005621507246 */ /* 0x000fe40003800150 */
[----:B------:R-:W-:-:S07]  /*6a60*/  VIMNMX R79, R79, R33, !PT ;  /* 0x000000214f4f7248 */ /* 0x000fce0007fe0100 */
.L_x_1072:
[----:B------:R-:W-:Y:S01]  /*6a70*/  ISETP.GT.AND P2, PT, R0, -0x1, PT ;  /* 0xffffffff0000780c */ /* 0x000fe20003f44270 */
[----:B------:R-:W0:Y:S03]  /*6a80*/  SHFL.IDX PT, R83, R83, 0x1, 0x1c1f ;  /* 0x003c1f0053537f89 */ /* 0x000e2600000e0000 */
[C---:B------:R-:W-:Y:S02]  /*6a90*/  ISETP.GT.AND P5, PT, R79.reuse, RZ, P2 ;  /* 0x000000ff4f00720c */ /* 0x040fe400017a4270 */
[C---:B------:R-:W-:Y:S02]  /*6aa0*/  ISETP.GT.AND P4, PT, R79.reuse, 0x1, P2 ;  /* 0x000000014f00780c */ /* 0x040fe40001784270 */
[----:B------:R-:W-:Y:S02]  /*6ab0*/  ISETP.LT.OR P5, PT, R80, 0x1, P5 ;  /* 0x000000015000780c */ /* 0x000fe40002fa1670 */
[----:B------:R-:W-:-:S02]  /*6ac0*/  ISETP.GT.AND P6, PT, R79, 0x8, P2 ;  /* 0x000000084f00780c */ /* 0x000fc400017c4270 */
[----:B------:R-:W-:Y:S02]  /*6ad0*/  FSEL R5, R5, -INF , !P5 ;  /* 0xff80000005057808 */ /* 0x000fe40006800000 */
[C---:B------:R-:W-:Y:S02]  /*6ae0*/  ISETP.GT.AND P5, PT, R79.reuse, 0x10, P2 ;  /* 0x000000104f00780c */ /* 0x040fe400017a4270 */
[----:B------:R-:W-:Y:S02]  /*6af0*/  ISETP.GT.AND P3, PT, R79, 0x9, P2 ;  /* 0x000000094f00780c */ /* 0x000fe40001764270 */
[C---:B------:R-:W-:Y:S02]  /*6b00*/  ISETP.LT.OR P5, PT, R80.reuse, 0x11, P5 ;  /* 0x000000115000780c */ /* 0x040fe40002fa1670 */
[----:B------:R-:W-:Y:S02]  /*6b10*/  ISETP.LT.OR P4, PT, R80, 0x2, P4 ;  /* 0x000000025000780c */ /* 0x000fe40002781670 */
[----:B------:R-:W-:-:S02]  /*6b20*/  FSEL R14, R14, -INF , !P5 ;  /* 0xff8000000e0e7808 */ /* 0x000fc40006800000 */
[----:B------:R-:W-:Y:S01]  /*6b30*/  ISETP.GT.AND P5, PT, R79, 0x20, P2 ;  /* 0x000000204f00780c */ /* 0x000fe200017a4270 */
[--C-:B0-----:R-:W-:Y:S01]  /*6b40*/  IMAD.IADD R82, R82, 0x1, R83.reuse ;  /* 0x0000000152527824 */ /* 0x101fe200078e0253 */
[C---:B------:R-:W-:Y:S01]  /*6b50*/  ISETP.LT.OR P6, PT, R80.reuse, 0x9, P6 ;  /* 0x000000095000780c */ /* 0x040fe200037c1670 */
[----:B------:R-:W-:Y:S01]  /*6b60*/  IMAD.IADD R81, R81, 0x1, R83 ;  /* 0x0000000151517824 */ /* 0x000fe200078e0253 */
        /* <DEDUP_REMOVED lines=99> */
.L_x_1078:
[----:B------:R-:W-:-:S05]  /*71a0*/  IMAD.U32 R80, RZ, RZ, UR23 ;  /* 0x00000017ff507e24 */ /* 0x000fca000f8e00ff */
[----:B------:R-:W-:-:S13]  /*71b0*/  ISETP.NE.AND P3, PT, R80, 0x1, PT ;  /* 0x000000015000780c */ /* 0x000fda0003f65270 */
[----:B------:R-:W0:Y:S02]  /*71c0*/  @P3 LDC.64 R10, c[0x0][0x9e8] ;  /* 0x00027a00ff0a3b82 */ /* 0x000e240000000a00 */
[----:B0-----:R-:W-:-:S05]  /*71d0*/  @P3 IMAD.HI.U32 R10, R83, R10, RZ ;  /* 0x0000000a530a3227 */ /* 0x001fca00078e00ff */
[----:B------:R-:W-:-:S07]  /*71e0*/  @P3 SHF.R.U32.HI R83, RZ, R11, R10 ;  /* 0x0000000bff533219 */ /* 0x000fce000001160a */
.L_x_1079:
[----:B------:R-:W-:Y:S05]  /*71f0*/  BSYNC B0 ;  /* 0x0000000000007941 */ /* 0x000fea0003800000 */
.L_x_1077:
[----:B------:R-:W-:-:S04]  /*7200*/  IMAD R77, R83, R80, -R77 ;  /* 0x00000050534d7224 */ /* 0x000fc800078e0a4d */
[----:B------:R-:W-:-:S05]  /*7210*/  IMAD.IADD R77, R77, 0x1, -R16 ;  /* 0x000000014d4d7824 */ /* 0x000fca00078e0a10 */
[----:B------:R-:W-:Y:S02]  /*7220*/  VIADDMNMX R82, R77, R80, R82, PT ;  /* 0x000000504d527246 */ /* 0x000fe40003800152 */
[----:B------:R-:W-:-:S07]  /*7230*/  VIMNMX R81, R81, R77, !PT ;  /* 0x0000004d51517248 */ /* 0x000fce0007fe0100 */
.L_x_1076:
[----:B------:R-:W-:Y:S01]  /*7240*/  FMNMX.FTZ R11, R5, R4, !PT ;  /* 0x00000004050b7209 */ /* 0x000fe20007810000 */
[----:B------:R-:W-:Y:S01]  /*7250*/  UMOV UR50, UR26 ;  /* 0x0000001a00327c82 */ /* 0x000fe20008000000 */
        /* <DEDUP_REMOVED lines=24> */
[----:B------:R-:W-:Y:S02]  /*73e0*/  FSEL R30, R30, -INF , !P5 ;  /* 0xff8000001e1e7808 */ /* 0x000fe40006800000 */
[----:B------:R-:W-:Y:S02]  /*73f0*/  FMNMX.FTZ R11, R39, R10, !PT ;  /* 0x0000000a270b7209 */ /* 0x000fe40007810000 */
[----:B------:R-:W-:Y:S02]  /*7400*/  ISETP.GT.AND P5, PT, R81, RZ, P2 ;  /* 0x000000ff5100720c */ /* 0x000fe400017a4270 */
[----:B------:R-:W-:Y:S02]  /*7410*/  FMNMX.FTZ R10, R44, R11, !PT ;  /* 0x0000000b2c0a7209 */ /* 0x000fe40007810000 */
[----:B------:R-:W-:-:S02]  /*7420*/  ISETP.LT.OR P3, PT, R82, 0x19, P3 ;  /* 0x000000195200780c */ /* 0x000fc40001f61670 */
        /* <DEDUP_REMOVED lines=34> */
[----:B------:R-:W-:Y:S01]  /*7650*/  ISETP.GT.AND P4, PT, R81, 0x30, P2 ;  /* 0x000000305100780c */ /* 0x000fe20001784270 */
[----:B------:R-:W0:Y:S03]  /*7660*/  SHFL.BFLY PT, R10, R11, 0x2, 0x1f ;  /* 0x0c401f000b0a7f89 */ /* 0x000e2600000e0000 */
[----:B------:R-:W-:-:S04]  /*7670*/  ISETP.LT.OR P4, PT, R82, 0x31, P4 ;  /* 0x000000315200780c */ /* 0x000fc80002781670 */
[----:B------:R-:W-:Y:S02]  /*7680*/  FSEL R40, R40, -INF , !P4 ;  /* 0xff80000028287808 */ /* 0x000fe40006000000 */
[----:B------:R-:W-:-:S04]  /*7690*/  ISETP.GT.AND P4, PT, R81, 0x39, P2 ;  /* 0x000000395100780c */ /* 0x000fc80001784270 */
[----:B------:R-:W-:-:S04]  /*76a0*/  ISETP.LT.OR P4, PT, R82, 0x3a, P4 ;  /* 0x0000003a5200780c */ /* 0x000fc80002781670 */
[----:B------:R-:W-:Y:S02]  /*76b0*/  FSEL R43, R43, -INF , !P4 ;  /* 0xff8000002b2b7808 */ /* 0x000fe40006000000 */
[----:B------:R-:W-:-:S04]  /*76c0*/  ISETP.GT.AND P4, PT, R81, 0x48, P2 ;  /* 0x000000485100780c */ /* 0x000fc80001784270 */
[----:B------:R-:W-:Y:S02]  /*76d0*/  ISETP.LT.OR P4, PT, R82, 0x49, P4 ;  /* 0x000000495200780c */ /* 0x000fe40002781670 */
[----:B0-----:R-:W-:Y:S02]  /*76e0*/  FMNMX.FTZ R77, R11, R10, !PT ;  /* 0x0000000a0b4d7209 */ /* 0x001fe40007810000 */
        /* <DEDUP_REMOVED lines=12> */
[C---:B------:R-:W-:Y:S01]  /*77b0*/  FSETP.NEU.FTZ.AND P6, PT, R10.reuse, -INF , PT ;  /* 0xff8000000a00780b */ /* 0x040fe20003fdd000 */
[----:B------:R-:W-:Y:S01]  /*77c0*/  FMUL.FTZ R79, R10, UR22 ;  /* 0x000000160a4f7c20 */ /* 0x000fe20008410000 */
[----:B------:R-:W-:-:S04]  /*77d0*/  ISETP.GT.AND P4, PT, R81, 0x78, P2 ;  /* 0x000000785100780c */ /* 0x000fc80001784270 */
[----:B------:R-:W-:Y:S02]  /*77e0*/  FSEL R11, R79, RZ, P6 ;  /* 0x000000ff4f0b7208 */ /* 0x000fe40003000000 */
[----:B------:R-:W-:-:S03]  /*77f0*/  ISETP.LT.OR P4, PT, R82, 0x79, P4 ;  /* 0x000000795200780c */ /* 0x000fc60002781670 */
[--C-:B------:R-:W-:Y:S01]  /*7800*/  FFMA.FTZ R33, R33, UR22, -R11.reuse ;  /* 0x0000001621217c23 */ /* 0x100fe2000801080b */
[--C-:B------:R-:W-:Y:S01]  /*7810*/  FFMA.FTZ R144, R14, UR22, -R11.reuse ;  /* 0x000000160e907c23 */ /* 0x100fe2000801080b */
[--C-:B------:R-:W-:Y:S01]  /*7820*/  FFMA.FTZ R148, R5, UR22, -R11.reuse ;  /* 0x0000001605947c23 */ /* 0x100fe2000801080b */
[----:B------:R-:W-:Y:S01]  /*7830*/  FMNMX.FTZ R14, R8, R7, !PT ;  /* 0x00000007080e7209 */ /* 0x000fe20007810000 */
[--C-:B------:R-:W-:Y:S01]  /*7840*/  FFMA.FTZ R5, R6, UR22, -R11.reuse ;  /* 0x0000001606057c23 */ /* 0x100fe2000801080b */
[----:B------:R-:W-:Y:S01]  /*7850*/  FSEL R6, R31, -INF , !P3 ;  /* 0xff8000001f067808 */ /* 0x000fe20005800000 */
[--C-:B------:R-:W-:Y:S01]  /*7860*/  FFMA.FTZ R150, R32, UR22, -R11.reuse ;  /* 0x0000001620967c23 */ /* 0x100fe2000801080b */
[----:B------:R0:W-:Y:S01]  /*7870*/  MUFU.EX2 R31, R33 ;  /* 0x00000021001f7308 */ /* 0x0001e20000000800 */
[----:B------:R-:W-:Y:S01]  /*7880*/  ISETP.GT.AND P3, PT, R81, 0x29, P2 ;  /* 0x000000295100780c */ /* 0x000fe20001764270 */
[--C-:B------:R-:W-:Y:S01]  /*7890*/  FFMA.FTZ R32, R53, UR22, -R11.reuse ;  /* 0x0000001635207c23 */ /* 0x100fe2000801080b */
[--C-:B------:R-:W-:Y:S01]  /*78a0*/  FFMA.FTZ R146, R24, UR22, -R11.reuse ;  /* 0x0000001618927c23 */ /* 0x100fe2000801080b */
[--C-:B------:R-:W-:Y:S01]  /*78b0*/  FFMA.FTZ R140, R28, UR22, -R11.reuse ;  /* 0x000000161c8c7c23 */ /* 0x100fe2000801080b */
[----:B------:R-:W-:Y:S01]  /*78c0*/  ISETP.LT.OR P5, PT, R82, 0x2a, P3 ;  /* 0x0000002a5200780c */ /* 0x000fe20001fa1670 */
[--C-:B------:R-:W-:Y:S01]  /*78d0*/  FFMA.FTZ R15, R15, UR22, -R11.reuse ;  /* 0x000000160f0f7c23 */ /* 0x100fe2000801080b */
[----:B------:R-:W-:Y:S01]  /*78e0*/  ISETP.GT.AND P3, PT, R81, 0x31, P2 ;  /* 0x000000315100780c */ /* 0x000fe20001764270 */
[--C-:B------:R-:W-:Y:S01]  /*78f0*/  FFMA.FTZ R25, R25, UR22, -R11.reuse ;  /* 0x0000001619197c23 */ /* 0x100fe2000801080b */
[----:B0-----:R-:W-:Y:S01]  /*7900*/  FMNMX.FTZ R33, R9, R14, !PT ;  /* 0x0000000e09217209 */ /* 0x001fe20007810000 */
[--C-:B------:R-:W-:Y:S01]  /*7910*/  FFMA.FTZ R29, R29, UR22, -R11.reuse ;  /* 0x000000161d1d7c23 */ /* 0x100fe2000801080b */
[----:B------:R-:W-:Y:S01]  /*7920*/  FSEL R37, R37, -INF , !P5 ;  /* 0xff80000025257808 */ /* 0x000fe20006800000 */
[--C-:B------:R-:W-:Y:S01]  /*7930*/  FFMA.FTZ R142, R34, UR22, -R11.reuse ;  /* 0x00000016228e7c23 */ /* 0x100fe2000801080b */
[----:B------:R-:W-:Y:S01]  /*7940*/  FMNMX.FTZ R14, R12, R33, !PT ;  /* 0x000000210c0e7209 */ /* 0x000fe20007810000 */
[--C-:B------:R-:W-:Y:S01]  /*7950*/  FFMA.FTZ R136, R38, UR22, -R11.reuse ;  /* 0x0000001626887c23 */ /* 0x100fe2000801080b */
[----:B------:R-:W-:Y:S01]  /*7960*/  ISETP.GT.AND P5, PT, R81, 0x38, P2 ;  /* 0x000000385100780c */ /* 0x000fe200017a4270 */
[--C-:B------:R-:W-:Y:S01]  /*7970*/  FFMA.FTZ R138, R44, UR22, -R11.reuse ;  /* 0x000000162c8a7c23 */ /* 0x100fe2000801080b */
        /* <DEDUP_REMOVED lines=9> */
[--C-:B------:R-:W-:Y:S01]  /*7a10*/  FFMA.FTZ R124, R64, UR22, -R11.reuse ;  /* 0x00000016407c7c23 */ /* 0x100fe2000801080b */
[----:B------:R-:W-:Y:S01]  /*7a20*/  ISETP.LT.OR P5, PT, R82, 0x39, P5 ;  /* 0x000000395200780c */ /* 0x000fe20002fa1670 */
[--C-:B------:R-:W-:Y:S01]  /*7a30*/  FFMA.FTZ R126, R68, UR22, -R11.reuse ;  /* 0x00000016447e7c23 */ /* 0x100fe2000801080b */
[----:B------:R-:W-:Y:S01]  /*7a40*/  FMNMX.FTZ R14, R26, R33, !PT ;  /* 0x000000211a0e7209 */ /* 0x000fe20007810000 */
[--C-:B------:R-:W-:Y:S01]  /*7a50*/  FFMA.FTZ R120, R70, UR22, -R11.reuse ;  /* 0x0000001646787c23 */ /* 0x100fe2000801080b */
[----:B------:R-:W-:Y:S01]  /*7a60*/  ISETP.GT.AND P3, PT, R81, 0x40, P2 ;  /* 0x000000405100780c */ /* 0x000fe20001764270 */
[--C-:B------:R-:W-:Y:S01]  /*7a70*/  FFMA.FTZ R122, R76, UR22, -R11.reuse ;  /* 0x000000164c7a7c23 */ /* 0x100fe2000801080b */
[----:B------:R-:W-:Y:S01]  /*7a80*/  FMNMX.FTZ R33, R27, R14, !PT ;  /* 0x0000000e1b217209 */ /* 0x000fe20007810000 */
[----:B------:R-:W-:Y:S01]  /*7a90*/  FFMA.FTZ R78, R78, UR22, -R11 ;  /* 0x000000164e4e7c23 */ /* 0x000fe2000801080b */
[----:B------:R-:W-:Y:S01]  /*7aa0*/  FSEL R42, R42, -INF , !P5 ;  /* 0xff8000002a2a7808 */ /* 0x000fe20006800000 */
[----:B------:R-:W-:Y:S01]  /*7ab0*/  MUFU.EX2 R148, R148 ;  /* 0x0000009400947308 */ /* 0x000fe20000000800 */
[----:B------:R-:W-:-:S02]  /*7ac0*/  FMNMX.FTZ R33, R30, R33, !PT ;  /* 0x000000211e217209 */ /* 0x000fc40007810000 */
[----:B------:R-:W-:Y:S02]  /*7ad0*/  ISETP.GT.AND P5, PT, R81, 0x41, P2 ;  /* 0x000000415100780c */ /* 0x000fe400017a4270 */
[----:B------:R-:W-:Y:S02]  /*7ae0*/  FMNMX.FTZ R33, R6, R33, !PT ;  /* 0x0000002106217209 */ /* 0x000fe40007810000 */
[----:B------:R-:W-:Y:S01]  /*7af0*/  ISETP.LT.OR P3, PT, R82, 0x41, P3 ;  /* 0x000000415200780c */ /* 0x000fe20001f61670 */
[----:B------:R-:W-:Y:S01]  /*7b00*/  MUFU.EX2 R5, R5 ;  /* 0x0000000500057308 */ /* 0x000fe20000000800 */
[----:B------:R-:W-:Y:S02]  /*7b10*/  FMNMX.FTZ R14, R36, R33, !PT ;  /* 0x00000021240e7209 */ /* 0x000fe40007810000 */
[----:B------:R-:W-:Y:S02]  /*7b20*/  ISETP.LT.OR P5, PT, R82, 0x42, P5 ;  /* 0x000000425200780c */ /* 0x000fe40002fa1670 */
[----:B------:R-:W-:-:S02]  /*7b30*/  FMNMX.FTZ R33, R37, R14, !PT ;  /* 0x0000000e25217209 */ /* 0x000fc40007810000 */
[----:B------:R-:W-:Y:S01]  /*7b40*/  FSEL R46, R46, -INF , !P3 ;  /* 0xff8000002e2e7808 */ /* 0x000fe20005800000 */
[----:B------:R-:W-:Y:S01]  /*7b50*/  MUFU.EX2 R150, R150 ;  /* 0x0000009600967308 */ /* 0x000fe20000000800 */
[----:B------:R-:W-:Y:S01]  /*7b60*/  FMNMX.FTZ R14, R40, R33, !PT ;  /* 0x00000021280e7209 */ /* 0x000fe20007810000 */
[----:B------:R-:W-:Y:S01]  /*7b70*/  FFMA.FTZ R33, R35, UR22, -R11 ;  /* 0x0000001623217c23 */ /* 0x000fe2000801080b */
[----:B------:R-:W-:Y:S02]  /*7b80*/  ISETP.GT.AND P3, PT, R81, 0x49, P2 ;  /* 0x000000495100780c */ /* 0x000fe40001764270 */
[----:B------:R-:W-:Y:S02]  /*7b90*/  FMNMX.FTZ R35, R41, R14, !PT ;  /* 0x0000000e29237209 */ /* 0x000fe40007810000 */
[----:B------:R-:W-:Y:S01]  /*7ba0*/  FSEL R47, R47, -INF , !P5 ;  /* 0xff8000002f2f7808 */ /* 0x000fe20006800000 */
[----:B------:R-:W-:Y:S01]  /*7bb0*/  MUFU.EX2 R144, R144 ;  /* 0x0000009000907308 */ /* 0x000fe20000000800 */
[----:B------:R-:W-:-:S02]  /*7bc0*/  FMNMX.FTZ R14, R42, R35, !PT ;  /* 0x000000232a0e7209 */ /* 0x000fc40007810000 */
[----:B------:R-:W-:Y:S02]  /*7bd0*/  ISETP.GT.AND P5, PT, R81, 0x50, P2 ;  /* 0x000000505100780c */ /* 0x000fe400017a4270 */
[----:B------:R-:W-:Y:S02]  /*7be0*/  FMNMX.FTZ R35, R43, R14, !PT ;  /* 0x0000000e2b237209 */ /* 0x000fe40007810000 */
[----:B------:R-:W-:Y:S01]  /*7bf0*/  ISETP.LT.OR P3, PT, R82, 0x4a, P3 ;  /* 0x0000004a5200780c */ /* 0x000fe20001f61670 */
[----:B------:R-:W-:Y:S01]  /*7c00*/  MUFU.EX2 R15, R15 ;  /* 0x0000000f000f7308 */ /* 0x000fe20000000800 */
[----:B------:R-:W-:Y:S01]  /*7c10*/  FMNMX.FTZ R14, R46, R35, !PT ;  /* 0x000000232e0e7209 */ /* 0x000fe20007810000 */
[----:B------:R-:W-:Y:S01]  /*7c20*/  FFMA.FTZ R35, R39, UR22, -R11 ;  /* 0x0000001627237c23 */ /* 0x000fe2000801080b */
[----:B------:R-:W-:Y:S02]  /*7c30*/  FSEL R51, R51, -INF , !P3 ;  /* 0xff80000033337808 */ /* 0x000fe40005800000 */
[----:B------:R-:W-:-:S02]  /*7c40*/  FMNMX.FTZ R39, R47, R14, !PT ;  /* 0x0000000e2f277209 */ /* 0x000fc40007810000 */
[----:B------:R-:W-:Y:S01]  /*7c50*/  ISETP.LT.OR P5, PT, R82, 0x51, P5 ;  /* 0x000000515200780c */ /* 0x000fe20002fa1670 */
[----:B------:R-:W-:Y:S01]  /*7c60*/  MUFU.EX2 R146, R146 ;  /* 0x0000009200927308 */ /* 0x000fe20000000800 */
[----:B------:R-:W-:Y:S02]  /*7c70*/  FMNMX.FTZ R14, R50, R39, !PT ;  /* 0x00000027320e7209 */ /* 0x000fe40007810000 */
[----:B------:R-:W-:Y:S02]  /*7c80*/  ISETP.GT.AND P3, PT, R81, 0x58, P2 ;  /* 0x000000585100780c */ /* 0x000fe40001764270 */
[----:B------:R-:W-:Y:S02]  /*7c90*/  FSEL R54, R54, -INF , !P5 ;  /* 0xff80000036367808 */ /* 0x000fe40006800000 */
[----:B------:R-:W-:Y:S01]  /*7ca0*/  FMNMX.FTZ R39, R51, R14, !PT ;  /* 0x0000000e33277209 */ /* 0x000fe20007810000 */
[----:B------:R-:W-:Y:S01]  /*7cb0*/  MUFU.EX2 R25, R25 ;  /* 0x0000001900197308 */ /* 0x000fe20000000800 */
[----:B------:R-:W-:-:S02]  /*7cc0*/  ISETP.GT.AND P5, PT, R81, 0x59, P2 ;  /* 0x000000595100780c */ /* 0x000fc400017a4270 */
[----:B------:R-:W-:Y:S02]  /*7cd0*/  ISETP.LT.OR P3, PT, R82, 0x59, P3 ;  /* 0x000000595200780c */ /* 0x000fe40001f61670 */
[----:B------:R-:W-:Y:S01]  /*7ce0*/  FMNMX.FTZ R14, R54, R39, !PT ;  /* 0x00000027360e7209 */ /* 0x000fe20007810000 */
[----:B------:R-:W-:Y:S01]  /*7cf0*/  FFMA.FTZ R39, R45, UR22, -R11 ;  /* 0x000000162d277c23 */ /* 0x000fe2000801080b */
[----:B------:R-:W-:Y:S01]  /*7d00*/  ISETP.LT.OR P5, PT, R82, 0x5a, P5 ;  /* 0x0000005a5200780c */ /* 0x000fe20002fa1670 */
[----:B------:R-:W-:Y:S01]  /*7d10*/  MUFU.EX2 R140, R140 ;  /* 0x0000008c008c7308 */ /* 0x000fe20000000800 */
[----:B------:R-:W-:Y:S02]  /*7d20*/  FSEL R59, R59, -INF , !P3 ;  /* 0xff8000003b3b7808 */ /* 0x000fe40005800000 */
[----:B------:R-:W-:Y:S02]  /*7d30*/  FMNMX.FTZ R14, R55, R14, !PT ;  /* 0x0000000e370e7209 */ /* 0x000fe40007810000 */
[----:B------:R-:W-:-:S02]  /*7d40*/  ISETP.GT.AND P3, PT, R81, 0x61, P2 ;  /* 0x000000615100780c */ /* 0x000fc40001764270 */
[----:B------:R-:W-:Y:S01]  /*7d50*/  FSEL R60, R60, -INF , !P5 ;  /* 0xff8000003c3c7808 */ /* 0x000fe20006800000 */
[----:B------:R-:W-:Y:S01]  /*7d60*/  MUFU.EX2 R29, R29 ;  /* 0x0000001d001d7308 */ /* 0x000fe20000000800 */
[----:B------:R-:W-:Y:S02]  /*7d70*/  FMNMX.FTZ R45, R59, R14, !PT ;  /* 0x0000000e3b2d7209 */ /* 0x000fe40007810000 */
[----:B------:R-:W-:Y:S02]  /*7d80*/  ISETP.GT.AND P5, PT, R81, 0x68, P2 ;  /* 0x000000685100780c */ /* 0x000fe400017a4270 */
[----:B------:R-:W-:Y:S02]  /*7d90*/  ISETP.LT.OR P3, PT, R82, 0x62, P3 ;  /* 0x000000625200780c */ /* 0x000fe40001f61670 */
[----:B------:R-:W-:Y:S01]  /*7da0*/  FMNMX.FTZ R45, R60, R45, !PT ;  /* 0x0000002d3c2d7209 */ /* 0x000fe20007810000 */
[----:B------:R-:W-:Y:S01]  /*7db0*/  MUFU.EX2 R142, R142 ;  /* 0x0000008e008e7308 */ /* 0x000fe20000000800 */
[----:B------:R-:W-:-:S02]  /*7dc0*/  FSEL R63, R63, -INF , !P3 ;  /* 0xff8000003f3f7808 */ /* 0x000fc40005800000 */
[----:B------:R-:W-:Y:S02]  /*7dd0*/  ISETP.LT.OR P5, PT, R82, 0x69, P5 ;  /* 0x000000695200780c */ /* 0x000fe40002fa1670 */
[----:B------:R-:W-:Y:S01]  /*7de0*/  FMNMX.FTZ R14, R62, R45, !PT ;  /* 0x0000002d3e0e7209 */ /* 0x000fe20007810000 */
[----:B------:R-:W-:Y:S01]  /*7df0*/  FFMA.FTZ R45, R49, UR22, -R11 ;  /* 0x00000016312d7c23 */ /* 0x000fe2000801080b */
[----:B------:R-:W-:Y:S01]  /*7e00*/  ISETP.GT.AND P3, PT, R81, 0x70, P2 ;  /* 0x000000705100780c */ /* 0x000fe20001764270 */
[----:B------:R-:W-:Y:S01]  /*7e10*/  MUFU.EX2 R33, R33 ;  /* 0x0000002100217308 */ /* 0x000fe20000000800 */
[----:B------:R-:W-:Y:S02]  /*7e20*/  FSEL R66, R66, -INF , !P5 ;  /* 0xff80000042427808 */ /* 0x000fe40006800000 */
[----:B------:R-:W-:Y:S02]  /*7e30*/  FMNMX.FTZ R49, R63, R14, !PT ;  /* 0x0000000e3f317209 */ /* 0x000fe40007810000 */
[----:B------:R-:W-:-:S02]  /*7e40*/  ISETP.GT.AND P5, PT, R81, 0x71, P2 ;  /* 0x000000715100780c */ /* 0x000fc400017a4270 */
[----:B------:R-:W-:Y:S01]  /*7e50*/  ISETP.LT.OR P3, PT, R82, 0x71, P3 ;  /* 0x000000715200780c */ /* 0x000fe20001f61670 */
        /* <DEDUP_REMOVED lines=9> */
[----:B------:R-:W-:Y:S01]  /*7ef0*/  ISETP.LT.OR P2, PT, R82, 0x7a, P2 ;  /* 0x0000007a5200780c */ /* 0x000fe20001741670 */
[----:B------:R-:W-:Y:S01]  /*7f00*/  MUFU.EX2 R138, R138 ;  /* 0x0000008a008a7308 */ /* 0x000fe20000000800 */
[----:B------:R-:W-:Y:S02]  /*7f10*/  FSEL R14, R73, -INF , !P4 ;  /* 0xff800000490e7808 */ /* 0x000fe40006000000 */
[----:B------:R-:W-:Y:S02]  /*7f20*/  FMNMX.FTZ R53, R72, R49, !PT ;  /* 0x0000003148357209 */ /* 0x000fe40007810000 */
[----:B------:R-:W-:-:S02]  /*7f30*/  FSEL R24, R75, -INF , !P2 ;  /* 0xff8000004b187808 */ /* 0x000fc40005000000 */
[----:B------:R-:W-:Y:S01]  /*7f40*/  FMNMX.FTZ R53, R14, R53, !PT ;  /* 0x000000350e357209 */ /* 0x000fe20007810000 */
[----:B------:R-:W-:Y:S01]  /*7f50*/  MUFU.EX2 R39, R39 ;  /* 0x0000002700277308 */ /* 0x000fe20000000800 */
[----:B------:R-:W-:Y:S02]  /*7f60*/  FSEL R75, R10, RZ, P6 ;  /* 0x000000ff0a4b7208 */ /* 0x000fe40003000000 */
[----:B------:R-:W-:Y:S01]  /*7f70*/  FMNMX.FTZ R28, R24, R53, !PT ;  /* 0x00000035181c7209 */ /* 0x000fe20007810000 */
[--C-:B------:R-:W-:Y:S01]  /*7f80*/  FFMA.FTZ R53, R57, UR22, -R11.reuse ;  /* 0x0000001639357c23 */ /* 0x100fe2000801080b */
[--C-:B------:R-:W-:Y:S01]  /*7f90*/  FFMA.FTZ R57, R61, UR22, -R11.reuse ;  /* 0x000000163d397c23 */ /* 0x100fe2000801080b */
[----:B------:R-:W-:Y:S01]  /*7fa0*/  FADD.FTZ R4, -R75, R4 ;  /* 0x000000044b047221 */ /* 0x000fe20000010100 */
[--C-:B------:R-:W-:Y:S01]  /*7fb0*/  FFMA.FTZ R61, R65, UR22, -R11.reuse ;  /* 0x00000016413d7c23 */ /* 0x100fe2000801080b */
[----:B------:R-:W0:Y:S01]  /*7fc0*/  SHFL.BFLY PT, R73, R28, 0x2, 0x1f ;  /* 0x0c401f001c497f89 */ /* 0x000e2200000e0000 */
[--C-:B------:R-:W-:Y:S01]  /*7fd0*/  FFMA.FTZ R65, R69, UR22, -R11.reuse ;  /* 0x0000001645417c23 */ /* 0x100fe2000801080b */
[----:B------:R-:W-:Y:S01]  /*7fe0*/  FMUL.FTZ R4, R4, UR22 ;  /* 0x0000001604047c20 */ /* 0x000fe20008410000 */
[----:B------:R-:W-:Y:S01]  /*7ff0*/  FFMA.FTZ R69, R74, UR22, -R11 ;  /* 0x000000164a457c23 */ /* 0x000fe2000801080b */
[----:B------:R-:W-:Y:S08]  /*8000*/  MUFU.EX2 R132, R132 ;  /* 0x0000008400847308 */ /* 0x000ff00000000800 */
[----:B------:R-:W-:Y:S08]  /*8010*/  MUFU.EX2 R45, R45 ;  /* 0x0000002d002d7308 */ /* 0x000ff00000000800 */
[----:B------:R-:W-:Y:S01]  /*8020*/  MUFU.EX2 R134, R134 ;  /* 0x0000008600867308 */ /* 0x000fe20000000800 */
[----:B0-----:R-:W-:-:S07]  /*8030*/  FMNMX.FTZ R73, R28, R73, !PT ;  /* 0x000000491c497209 */ /* 0x001fce0007810000 */
[----:B------:R-:W-:Y:S01]  /*8040*/  MUFU.EX2 R49, R32 ;  /* 0x0000002000317308 */ /* 0x000fe20000000800 */
[----:B------:R-:W0:Y:S07]  /*8050*/  SHFL.BFLY PT, R28, R73, 0x1, 0x1f ;  /* 0x0c201f00491c7f89 */ /* 0x000e2e00000e0000 */
[----:B------:R-:W-:Y:S08]  /*8060*/  MUFU.EX2 R128, R128 ;  /* 0x0000008000807308 */ /* 0x000ff00000000800 */
[----:B------:R-:W-:Y:S08]  /*8070*/  MUFU.EX2 R53, R53 ;  /* 0x0000003500357308 */ /* 0x000ff00000000800 */
[----:B------:R-:W-:Y:S01]  /*8080*/  MUFU.EX2 R130, R130 ;  /* 0x0000008200827308 */ /* 0x000fe20000000800 */
[----:B0-----:R-:W-:-:S04]  /*8090*/  FMNMX.FTZ R11, R73, R28, !PT ;  /* 0x0000001c490b7209 */ /* 0x001fc80007810000 */
[C---:B------:R-:W-:Y:S01]  /*80a0*/  FSETP.NEU.FTZ.AND P2, PT, R11.reuse, -INF , PT ;  /* 0xff8000000b00780b */ /* 0x040fe20003f5d000 */
[----:B------:R-:W-:Y:S02]  /*80b0*/  FMUL.FTZ R77, R11, UR22 ;  /* 0x000000160b4d7c20 */ /* 0x000fe40008410000 */
[----:B------:R-:W0:Y:S03]  /*80c0*/  MUFU.EX2 R73, R4 ;  /* 0x0000000400497308 */ /* 0x000e260000000800 */
[----:B------:R-:W-:-:S05]  /*80d0*/  FSEL R77, R77, RZ, P2 ;  /* 0x000000ff4d4d7208 */ /* 0x000fca0001000000 */
[--C-:B------:R-:W-:Y:S01]  /*80e0*/  FFMA.FTZ R149, R8, UR22, -R77.reuse ;  /* 0x0000001608957c23 */ /* 0x100fe2000801084d */
[--C-:B------:R-:W-:Y:S01]  /*80f0*/  FFMA.FTZ R8, R9, UR22, -R77.reuse ;  /* 0x0000001609087c23 */ /* 0x100fe2000801084d */
[--C-:B------:R-:W-:Y:S01]  /*8100*/  FFMA.FTZ R151, R12, UR22, -R77.reuse ;  /* 0x000000160c977c23 */ /* 0x100fe2000801084d */
[--C-:B------:R-:W-:Y:S01]  /*8110*/  FFMA.FTZ R12, R13, UR22, -R77.reuse ;  /* 0x000000160d0c7c23 */ /* 0x100fe2000801084d */
[--C-:B------:R-:W-:Y:S01]  /*8120*/  FFMA.FTZ R145, R20, UR22, -R77.reuse ;  /* 0x0000001614917c23 */ /* 0x100fe2000801084d */
[--C-:B------:R-:W-:Y:S01]  /*8130*/  FFMA.FTZ R143, R36, UR22, -R77.reuse ;  /* 0x00000016248f7c23 */ /* 0x100fe2000801084d */
[----:B------:R-:W-:Y:S01]  /*8140*/  MUFU.EX2 R149, R149 ;  /* 0x0000009500957308 */ /* 0x000fe20000000800 */
[--C-:B------:R-:W-:Y:S01]  /*8150*/  FFMA.FTZ R20, R21, UR22, -R77.reuse ;  /* 0x0000001615147c23 */ /* 0x100fe2000801084d */
[--C-:B------:R-:W-:Y:S01]  /*8160*/  FFMA.FTZ R147, R26, UR22, -R77.reuse ;  /* 0x000000161a937c23 */ /* 0x100fe2000801084d */
[----:B0-----:R-:W-:Y:S01]  /*8170*/  FFMA.FTZ R4, R73, R3, R148 ;  /* 0x0000000349047223 */ /* 0x001fe20000010094 */
[--C-:B------:R-:W-:Y:S01]  /*8180*/  FFMA.FTZ R26, R27, UR22, -R77.reuse ;  /* 0x000000161b1a7c23 */ /* 0x100fe2000801084d */
[--C-:B------:R-:W-:Y:S01]  /*8190*/  FFMA.FTZ R141, R30, UR22, -R77.reuse ;  /* 0x000000161e8d7c23 */ /* 0x100fe2000801084d */
[--C-:B------:R-:W-:Y:S01]  /*81a0*/  FFMA.FTZ R137, R40, UR22, -R77.reuse ;  /* 0x0000001628897c23 */ /* 0x100fe2000801084d */
[----:B------:R-:W-:Y:S01]  /*81b0*/  FADD.FTZ R3, R5, R4 ;  /* 0x0000000405037221 */ /* 0x000fe20000010000 */
[----:B------:R-:W-:Y:S01]  /*81c0*/  MUFU.EX2 R8, R8 ;  /* 0x0000000800087308 */ /* 0x000fe20000000800 */
[--C-:B------:R-:W-:Y:S01]  /*81d0*/  FFMA.FTZ R6, R6, UR22, -R77.reuse ;  /* 0x0000001606067c23 */ /* 0x100fe2000801084d */
[----:B------:R-:W-:Y:S01]  /*81e0*/  FFMA.FTZ R28, R37, UR22, -R77 ;  /* 0x00000016251c7c23 */ /* 0x000fe2000801084d */
[----:B------:R-:W-:Y:S01]  /*81f0*/  FADD.FTZ R4, R150, R3 ;  /* 0x0000000396047221 */ /* 0x000fe20000010000 */
[--C-:B------:R-:W-:Y:S01]  /*8200*/  FFMA.FTZ R139, R42, UR22, -R77.reuse ;  /* 0x000000162a8b7c23 */ /* 0x100fe2000801084d */
[--C-:B------:R-:W-:Y:S01]  /*8210*/  FFMA.FTZ R30, R41, UR22, -R77.reuse ;  /* 0x00000016291e7c23 */ /* 0x100fe2000801084d */
[--C-:B------:R-:W-:Y:S01]  /*8220*/  FFMA.FTZ R32, R43, UR22, -R77.reuse ;  /* 0x000000162b207c23 */ /* 0x100fe2000801084d */
[----:B------:R-:W-:Y:S01]  /*8230*/  FADD.FTZ R3, R31, R4 ;  /* 0x000000041f037221 */ /* 0x000fe20000010000 */
[----:B------:R-:W-:Y:S01]  /*8240*/  FSEL R4, R11, RZ, P2 ;  /* 0x000000ff0b047208 */ /* 0x000fe20001000000 */
[----:B------:R-:W-:Y:S01]  /*8250*/  MUFU.EX2 R151, R151 ;  /* 0x0000009700977308 */ /* 0x000fe20000000800 */
[----:B------:R-:W-:Y:S01]  /*8260*/  FFMA.FTZ R133, R46, UR22, -R77 ;  /* 0x000000162e857c23 */ /* 0x000fe2000801084d */
[----:B------:R-:W-:Y:S01]  /*8270*/  FADD.FTZ R34, R144, R3 ;  /* 0x0000000390227221 */ /* 0x000fe20000010000 */
[----:B------:R-:W-:Y:S01]  /*8280*/  FFMA.FTZ R135, R50, UR22, -R77 ;  /* 0x0000001632877c23 */ /* 0x000fe2000801084d */
[----:B------:R-:W-:Y:S01]  /*8290*/  FADD.FTZ R4, -R4, R7 ;  /* 0x0000000704047221 */ /* 0x000fe20000010100 */
[----:B------:R-:W-:-:S02]  /*82a0*/  IMAD.U32 R7, RZ, RZ, UR47 ;  /* 0x0000002fff077e24 */ /* 0x000fc4000f8e00ff */
[----:B------:R-:W-:Y:S01]  /*82b0*/  FADD.FTZ R3, R15, R34 ;  /* 0x000000220f037221 */ /* 0x000fe20000010000 */
[----:B------:R-:W-:Y:S01]  /*82c0*/  F2FP.F16.F32.PACK_AB R148, R5, R148 ;  /* 0x000000940594723e */ /* 0x000fe200000000ff */
[----:B------:R-:W-:Y:S01]  /*82d0*/  FMUL.FTZ R4, R4, UR22 ;  /* 0x0000001604047c20 */ /* 0x000fe20008410000 */
[----:B------:R-:W-:Y:S01]  /*82e0*/  MUFU.EX2 R12, R12 ;  /* 0x0000000c000c7308 */ /* 0x000fe20000000800 */
[----:B------:R-:W-:Y:S01]  /*82f0*/  FADD.FTZ R34, R146, R3 ;  /* 0x0000000392227221 */ /* 0x000fe20000010000 */
[----:B------:R-:W-:Y:S01]  /*8300*/  @!P1 LEA R7, R7, UR45, 0x3 ;  /* 0x0000002d07079c11 */ /* 0x000fe2000f8e18ff */
[--C-:B------:R-:W-:Y:S01]  /*8310*/  FFMA.FTZ R129, R54, UR22, -R77.reuse ;  /* 0x0000001636817c23 */ /* 0x100fe2000801084d */
[--C-:B------:R-:W-:Y:S01]  /*8320*/  FFMA.FTZ R131, R59, UR22, -R77.reuse ;  /* 0x000000163b837c23 */ /* 0x100fe2000801084d */
[----:B------:R-:W-:Y:S01]  /*8330*/  FADD.FTZ R3, R25, R34 ;  /* 0x0000002219037221 */ /* 0x000fe20000010000 */
[----:B------:R-:W-:Y:S01]  /*8340*/  FFMA.FTZ R62, R62, UR22, -R77 ;  /* 0x000000163e3e7c23 */ /* 0x000fe2000801084d */
[----:B------:R-:W-:Y:S01]  /*8350*/  @!P1 VIADD R7, R7, 0x16860 ;  /* 0x0001686007079836 */ /* 0x000fe20000000000 */
[----:B------:R-:W0:Y:S01]  /*8360*/  MUFU.EX2 R4, R4 ;  /* 0x0000000400047308 */ /* 0x000e220000000800 */
[----:B------:R-:W-:Y:S01]  /*8370*/  FADD.FTZ R34, R140, R3 ;  /* 0x000000038c227221 */ /* 0x000fe20000010000 */
[--C-:B------:R-:W-:Y:S01]  /*8380*/  FFMA.FTZ R63, R63, UR22, -R77.reuse ;  /* 0x000000163f3f7c23 */ /* 0x100fe2000801084d */
[--C-:B------:R-:W-:Y:S01]  /*8390*/  FFMA.FTZ R66, R66, UR22, -R77.reuse ;  /* 0x0000001642427c23 */ /* 0x100fe2000801084d */
[--C-:B------:R-:W-:Y:S01]  /*83a0*/  FFMA.FTZ R67, R67, UR22, -R77.reuse ;  /* 0x0000001643437c23 */ /* 0x100fe2000801084d */
[----:B------:R-:W-:Y:S01]  /*83b0*/  FADD.FTZ R3, R29, R34 ;  /* 0x000000221d037221 */ /* 0x000fe20000010000 */
[--C-:B------:R-:W-:Y:S01]  /*83c0*/  FFMA.FTZ R34, R47, UR22, -R77.reuse ;  /* 0x000000162f227c23 */ /* 0x100fe2000801084d */
[----:B------:R-:W-:Y:S01]  /*83d0*/  FFMA.FTZ R71, R71, UR22, -R77 ;  /* 0x0000001647477c23 */ /* 0x000fe2000801084d */
[----:B------:R-:W1:Y:S01]  /*83e0*/  MUFU.EX2 R145, R145 ;  /* 0x0000009100917308 */ /* 0x000e620000000800 */
[----:B------:R-:W-:Y:S01]  /*83f0*/  FADD.FTZ R36, R142, R3 ;  /* 0x000000038e247221 */ /* 0x000fe20000010000 */
[----:B------:R-:W-:Y:S01]  /*8400*/  @!P1 PRMT R3, RZ, 0x654, R7 ;  /* 0x00000654ff039816 */ /* 0x000fe20000000007 */
[--C-:B------:R-:W-:Y:S01]  /*8410*/  FFMA.FTZ R72, R72, UR22, -R77.reuse ;  /* 0x0000001648487c23 */ /* 0x100fe2000801084d */
[--C-:B------:R-:W-:Y:S01]  /*8420*/  FFMA.FTZ R14, R14, UR22, -R77.reuse ;  /* 0x000000160e0e7c23 */ /* 0x100fe2000801084d */
[----:B------:R-:W-:Y:S01]  /*8430*/  FADD.FTZ R7, R33, R36 ;  /* 0x0000002421077221 */ /* 0x000fe20000010000 */
[----:B------:R2:W-:Y:S01]  /*8440*/  @!P1 SYNCS.ARRIVE.TRANS64.RED.A1T0 RZ, [R3+URZ], RZ ;  /* 0x000000ff03ff99a7 */ /* 0x0005e2000810043f */
[----:B------:R-:W-:Y:S01]  /*8450*/  FFMA.FTZ R24, R24, UR22, -R77 ;  /* 0x0000001618187c23 */ /* 0x000fe2000801084d */
[----:B------:R-:W3:Y:S01]  /*8460*/  MUFU.EX2 R20, R20 ;  /* 0x0000001400147308 */ /* 0x000ee20000000800 */
[----:B------:R-:W-:Y:S01]  /*8470*/  FADD.FTZ R36, R136, R7 ;  /* 0x0000000788247221 */ /* 0x000fe20000010000 */
[----:B------:R-:W-:Y:S01]  /*8480*/  ISETP.GT.AND P2, PT, R0, UR28, PT ;  /* 0x0000001c00007c0c */ /* 0x000fe2000bf44270 */
[----:B------:R-:W-:Y:S01]  /*8490*/  UMOV UR47, UR27 ;  /* 0x0000001b002f7c82 */ /* 0x000fe20008000000 */
[----:B0-----:R-:W-:Y:S01]  /*84a0*/  FMUL.FTZ R90, R90, R4 ;  /* 0x000000045a5a7220 */ /* 0x001fe20000410000 */
[----:B------:R-:W-:Y:S01]  /*84b0*/  FADD.FTZ R7, R35, R36 ;  /* 0x0000002423077221 */ /* 0x000fe20000010000 */
[----:B--2---:R-:W-:Y:S01]  /*84c0*/  FFMA.FTZ R3, R4, R2, R149 ;  /* 0x0000000204037223 */ /* 0x004fe20000010095 */
[--C-:B------:R-:W-:Y:S01]  /*84d0*/  FFMA.FTZ R2, R51, UR22, -R77.reuse ;  /* 0x0000001633027c23 */ /* 0x100fe2000801084d */
[----:B------:R-:W0:Y:S01]  /*84e0*/  MUFU.EX2 R147, R147 ;  /* 0x0000009300937308 */ /* 0x000e220000000800 */
[----:B------:R-:W-:Y:S01]  /*84f0*/  FFMA.FTZ R36, R55, UR22, -R77 ;  /* 0x0000001637247c23 */ /* 0x000fe2000801084d */
[----:B------:R-:W-:Y:S01]  /*8500*/  FADD.FTZ R38, R8, R3 ;  /* 0x0000000308267221 */ /* 0x000fe20000010000 */
[-C--:B------:R-:W-:Y:S01]  /*8510*/  FMUL.FTZ R91, R91, R4.reuse ;  /* 0x000000045b5b7220 */ /* 0x080fe20000410000 */
[-C--:B------:R-:W-:Y:S01]  /*8520*/  FMUL.FTZ R94, R94, R4.reuse ;  /* 0x000000045e5e7220 */ /* 0x080fe20000410000 */
[-C--:B------:R-:W-:Y:S01]  /*8530*/  FMUL.FTZ R95, R95, R4.reuse ;  /* 0x000000045f5f7220 */ /* 0x080fe20000410000 */
[----:B------:R-:W-:Y:S01]  /*8540*/  FADD.FTZ R3, R151, R38 ;  /* 0x0000002697037221 */ /* 0x000fe20000010000 */
[----:B------:R-:W-:Y:S01]  /*8550*/  FADD.FTZ R38, R138, R7 ;  /* 0x000000078a267221 */ /* 0x000fe20000010000 */
[----:B------:R-:W2:Y:S01]  /*8560*/  MUFU.EX2 R26, R26 ;  /* 0x0000001a001a7308 */ /* 0x000ea20000000800 */
[-C--:B------:R-:W-:Y:S01]  /*8570*/  FMUL.FTZ R98, R98, R4.reuse ;  /* 0x0000000462627220 */ /* 0x080fe20000410000 */
[----:B------:R-:W-:Y:S01]  /*8580*/  FADD.FTZ R40, R12, R3 ;  /* 0x000000030c287221 */ /* 0x000fe20000010000 */
[----:B------:R-:W-:Y:S01]  /*8590*/  FADD.FTZ R7, R39, R38 ;  /* 0x0000002627077221 */ /* 0x000fe20000010000 */
[----:B------:R-:W-:Y:S01]  /*85a0*/  FFMA.FTZ R38, R60, UR22, -R77 ;  /* 0x000000163c267c23 */ /* 0x000fe2000801084d */
[-C--:B------:R-:W-:Y:S01]  /*85b0*/  FMUL.FTZ R99, R99, R4.reuse ;  /* 0x0000000463637220 */ /* 0x080fe20000410000 */
[----:B-1----:R-:W-:Y:S01]  /*85c0*/  FADD.FTZ R3, R145, R40 ;  /* 0x0000002891037221 */ /* 0x002fe20000010000 */
[----:B------:R-:W-:Y:S01]  /*85d0*/  FADD.FTZ R42, R132, R7 ;  /* 0x00000007842a7221 */ /* 0x000fe20000010000 */
[----:B------:R-:W1:Y:S01]  /*85e0*/  MUFU.EX2 R141, R141 ;  /* 0x0000008d008d7308 */ /* 0x000e620000000800 */
[-C--:B------:R-:W-:Y:S01]  /*85f0*/  FMUL.FTZ R102, R102, R4.reuse ;  /* 0x0000000466667220 */ /* 0x080fe20000410000 */
[----:B---3--:R-:W-:Y:S01]  /*8600*/  FADD.FTZ R40, R20, R3 ;  /* 0x0000000314287221 */ /* 0x008fe20000010000 */
[----:B------:R-:W-:Y:S01]  /*8610*/  FADD.FTZ R7, R45, R42 ;  /* 0x0000002a2d077221 */ /* 0x000fe20000010000 */
[-C--:B------:R-:W-:Y:S01]  /*8620*/  FMUL.FTZ R103, R103, R4.reuse ;  /* 0x0000000467677220 */ /* 0x080fe20000410000 */
[-C--:B------:R-:W-:Y:S01]  /*8630*/  FMUL.FTZ R106, R106, R4.reuse ;  /* 0x000000046a6a7220 */ /* 0x080fe20000410000 */
[----:B0-----:R-:W-:Y:S01]  /*8640*/  FADD.FTZ R3, R147, R40 ;  /* 0x0000002893037221 */ /* 0x001fe20000010000 */
[----:B------:R-:W-:Y:S01]  /*8650*/  FADD.FTZ R42, R134, R7 ;  /* 0x00000007862a7221 */ /* 0x000fe20000010000 */
[----:B------:R-:W0:Y:S01]  /*8660*/  MUFU.EX2 R6, R6 ;  /* 0x0000000600067308 */ /* 0x000e220000000800 */
[-C--:B------:R-:W-:Y:S01]  /*8670*/  FMUL.FTZ R107, R107, R4.reuse ;  /* 0x000000046b6b7220 */ /* 0x080fe20000410000 */
[----:B--2---:R-:W-:Y:S01]  /*8680*/  FADD.FTZ R40, R26, R3 ;  /* 0x000000031a287221 */ /* 0x004fe20000010000 */
[----:B------:R-:W-:Y:S01]  /*8690*/  FADD.FTZ R7, R49, R42 ;  /* 0x0000002a31077221 */ /* 0x000fe20000010000 */
[-C--:B------:R-:W-:Y:S01]  /*86a0*/  FMUL.FTZ R110, R110, R4.reuse ;  /* 0x000000046e6e7220 */ /* 0x080fe20000410000 */
[-C--:B------:R-:W-:Y:S01]  /*86b0*/  FMUL.FTZ R111, R111, R4.reuse ;  /* 0x000000046f6f7220 */ /* 0x080fe20000410000 */
[-C--:B------:R-:W-:Y:S01]  /*86c0*/  FMUL.FTZ R114, R114, R4.reuse ;  /* 0x0000000472727220 */ /* 0x080fe20000410000 */
[----:B------:R-:W-:Y:S01]  /*86d0*/  FADD.FTZ R42, R128, R7 ;  /* 0x00000007802a7221 */ /* 0x000fe20000010000 */
[----:B------:R-:W2:Y:S01]  /*86e0*/  MUFU.EX2 R143, R143 ;  /* 0x0000008f008f7308 */ /* 0x000ea20000000800 */
[----:B-1----:R-:W-:Y:S01]  /*86f0*/  FADD.FTZ R3, R141, R40 ;  /* 0x000000288d037221 */ /* 0x002fe20000010000 */
[-C--:B------:R-:W-:Y:S01]  /*8700*/  FMUL.FTZ R115, R115, R4.reuse ;  /* 0x0000000473737220 */ /* 0x080fe20000410000 */
[----:B------:R-:W-:Y:S01]  /*8710*/  FADD.FTZ R7, R53, R42 ;  /* 0x0000002a35077221 */ /* 0x000fe20000010000 */
[-C--:B------:R-:W-:Y:S01]  /*8720*/  FMUL.FTZ R118, R118, R4.reuse ;  /* 0x0000000476767220 */ /* 0x080fe20000410000 */
[----:B------:R-:W-:Y:S01]  /*8730*/  FMUL.FTZ R119, R119, R4 ;  /* 0x0000000477777220 */ /* 0x000fe20000410000 */
[----:B------:R-:W-:Y:S01]  /*8740*/  F2FP.F16.F32.PACK_AB R150, R31, R150 ;  /* 0x000000961f96723e */ /* 0x000fe200000000ff */
[----:B------:R-:W-:Y:S01]  /*8750*/  FADD.FTZ R42, R130, R7 ;  /* 0x00000007822a7221 */ /* 0x000fe20000010000 */
[----:B------:R-:W1:Y:S01]  /*8760*/  MUFU.EX2 R28, R28 ;  /* 0x0000001c001c7308 */ /* 0x000e620000000800 */
[----:B0-----:R-:W-:Y:S01]  /*8770*/  FADD.FTZ R40, R6, R3 ;  /* 0x0000000306287221 */ /* 0x001fe20000010000 */
[----:B------:R-:W-:Y:S01]  /*8780*/  F2FP.F16.F32.PACK_AB R144, R15, R144 ;  /* 0x000000900f90723e */ /* 0x000fe200000000ff */
[-C--:B------:R-:W-:Y:S01]  /*8790*/  FMUL.FTZ R88, R88, R73.reuse ;  /* 0x0000004958587220 */ /* 0x080fe20000410000 */
[----:B------:R-:W-:Y:S01]  /*87a0*/  F2FP.F16.F32.PACK_AB R146, R25, R146 ;  /* 0x000000921992723e */ /* 0x000fe200000000ff */
[-C--:B------:R-:W-:Y:S01]  /*87b0*/  FMUL.FTZ R89, R89, R73.reuse ;  /* 0x0000004959597220 */ /* 0x080fe20000410000 */
[----:B------:R-:W-:Y:S01]  /*87c0*/  F2FP.F16.F32.PACK_AB R140, R29, R140 ;  /* 0x0000008c1d8c723e */ /* 0x000fe200000000ff */
[-C--:B------:R-:W-:Y:S01]  /*87d0*/  FMUL.FTZ R92, R92, R73.reuse ;  /* 0x000000495c5c7220 */ /* 0x080fe20000410000 */
[----:B------:R-:W0:Y:S01]  /*87e0*/  MUFU.EX2 R137, R137 ;  /* 0x0000008900897308 */ /* 0x000e220000000800 */
[----:B--2---:R-:W-:Y:S01]  /*87f0*/  FADD.FTZ R3, R143, R40 ;  /* 0x000000288f037221 */ /* 0x004fe20000010000 */
[----:B------:R-:W-:Y:S01]  /*8800*/  F2FP.F16.F32.PACK_AB R142, R33, R142 ;  /* 0x0000008e218e723e */ /* 0x000fe200000000ff */
[-C--:B------:R-:W-:Y:S01]  /*8810*/  FMUL.FTZ R93, R93, R73.reuse ;  /* 0x000000495d5d7220 */ /* 0x080fe20000410000 */
[----:B------:R-:W-:Y:S01]  /*8820*/  F2FP.F16.F32.PACK_AB R136, R35, R136 ;  /* 0x000000882388723e */ /* 0x000fe200000000ff */
[-C--:B------:R-:W-:Y:S01]  /*8830*/  FMUL.FTZ R96, R96, R73.reuse ;  /* 0x0000004960607220 */ /* 0x080fe20000410000 */
[----:B------:R-:W-:Y:S01]  /*8840*/  F2FP.F16.F32.PACK_AB R138, R39, R138 ;  /* 0x0000008a278a723e */ /* 0x000fe200000000ff */
[-C--:B------:R-:W-:Y:S01]  /*8850*/  FMUL.FTZ R97, R97, R73.reuse ;  /* 0x0000004961617220 */ /* 0x080fe20000410000 */
[----:B------:R-:W2:Y:S01]  /*8860*/  MUFU.EX2 R57, R57 ;  /* 0x0000003900397308 */ /* 0x000ea20000000800 */
[----:B-1----:R-:W-:Y:S01]  /*8870*/  FADD.FTZ R40, R28, R3 ;  /* 0x000000031c287221 */ /* 0x002fe20000010000 */
[----:B------:R-:W-:Y:S01]  /*8880*/  F2FP.F16.F32.PACK_AB R132, R45, R132 ;  /* 0x000000842d84723e */ /* 0x000fe200000000ff */
[-C--:B------:R-:W-:Y:S01]  /*8890*/  FMUL.FTZ R100, R100, R73.reuse ;  /* 0x0000004964647220 */ /* 0x080fe20000410000 */
[----:B------:R-:W-:Y:S01]  /*88a0*/  F2FP.F16.F32.PACK_AB R134, R49, R134 ;  /* 0x000000863186723e */ /* 0x000fe200000000ff */
[-C--:B------:R-:W-:Y:S01]  /*88b0*/  FMUL.FTZ R101, R101, R73.reuse ;  /* 0x0000004965657220 */ /* 0x080fe20000410000 */
[----:B------:R-:W-:Y:S01]  /*88c0*/  F2FP.F16.F32.PACK_AB R128, R53, R128 ;  /* 0x000000803580723e */ /* 0x000fe200000000ff */
[-C--:B------:R-:W-:Y:S01]  /*88d0*/  FMUL.FTZ R104, R104, R73.reuse ;  /* 0x0000004968687220 */ /* 0x080fe20000410000 */
[----:B------:R-:W1:Y:S01]  /*88e0*/  MUFU.EX2 R30, R30 ;  /* 0x0000001e001e7308 */ /* 0x000e620000000800 */
        /* <DEDUP_REMOVED lines=8> */
[C---:B--2---:R-:W-:Y:S01]  /*8970*/  FADD.FTZ R5, R57.reuse, R42 ;  /* 0x0000002a39057221 */ /* 0x044fe20000010000 */
[----:B------:R-:W-:Y:S01]  /*8980*/  F2FP.F16.F32.PACK_AB R130, R57, R130 ;  /* 0x000000823982723e */ /* 0x000fe200000000ff */
[----:B------:R-:W-:Y:S01]  /*8990*/  FMUL.FTZ R117, R117, R73 ;  /* 0x0000004975757220 */ /* 0x000fe20000410000 */
[----:B------:R-:W-:Y:S01]  /*89a0*/  F2FP.F16.F32.PACK_AB R149, R8, R149 ;  /* 0x000000950895723e */ /* 0x000fe200000000ff */
[----:B------:R-:W-:Y:S01]  /*89b0*/  VIADD R0, R0, 0xffffffff ;  /* 0xffffffff00007836 */ /* 0x000fe20000000000 */
[----:B------:R-:W-:Y:S01]  /*89c0*/  F2FP.F16.F32.PACK_AB R151, R12, R151 ;  /* 0x000000970c97723e */ /* 0x000fe200000000ff */
[----:B------:R-:W-:Y:S01]  /*89d0*/  IMAD.MOV.U32 R4, RZ, RZ, R10 ;  /* 0x000000ffff047224 */ /* 0x000fe200078e000a */
[----:B------:R-:W2:Y:S01]  /*89e0*/  MUFU.EX2 R139, R139 ;  /* 0x0000008b008b7308 */ /* 0x000ea20000000800 */
[----:B-1----:R-:W-:Y:S01]  /*89f0*/  FADD.FTZ R40, R30, R3 ;  /* 0x000000031e287221 */ /* 0x002fe20000010000 */
[----:B------:R-:W-:Y:S01]  /*8a00*/  F2FP.F16.F32.PACK_AB R145, R20, R145 ;  /* 0x000000911491723e */ /* 0x000fe200000000ff */
[----:B------:R-:W-:Y:S01]  /*8a10*/  IMAD.MOV.U32 R7, RZ, RZ, R11 ;  /* 0x000000ffff077224 */ /* 0x000fe200078e000b */
[----:B------:R-:W-:-:S02]  /*8a20*/  F2FP.F16.F32.PACK_AB R147, R26, R147 ;  /* 0x000000931a93723e */ /* 0x000fc400000000ff */
[----:B------:R-:W-:Y:S02]  /*8a30*/  F2FP.F16.F32.PACK_AB R141, R6, R141 ;  /* 0x0000008d068d723e */ /* 0x000fe400000000ff */
[----:B------:R-:W1:Y:S01]  /*8a40*/  MUFU.EX2 R61, R61 ;  /* 0x0000003d003d7308 */ /* 0x000e620000000800 */
[----:B0-----:R-:W-:Y:S01]  /*8a50*/  FADD.FTZ R42, R124, R5 ;  /* 0x000000057c2a7221 */ /* 0x001fe20000010000 */
[----:B------:R-:W-:Y:S02]  /*8a60*/  F2FP.F16.F32.PACK_AB R143, R28, R143 ;  /* 0x0000008f1c8f723e */ /* 0x000fe400000000ff */
[----:B------:R-:W-:-:S04]  /*8a70*/  F2FP.F16.F32.PACK_AB R137, R30, R137 ;  /* 0x000000891e89723e */ /* 0x000fc800000000ff */
[----:B------:R-:W0:Y:S01]  /*8a80*/  MUFU.EX2 R32, R32 ;  /* 0x0000002000207308 */ /* 0x000e220000000800 */
[----:B--2---:R-:W-:-:S07]  /*8a90*/  FADD.FTZ R3, R139, R40 ;  /* 0x000000288b037221 */ /* 0x004fce0000010000 */
[----:B------:R-:W2:Y:S01]  /*8aa0*/  MUFU.EX2 R126, R126 ;  /* 0x0000007e007e7308 */ /* 0x000ea20000000800 */
[C---:B-1----:R-:W-:Y:S01]  /*8ab0*/  FADD.FTZ R5, R61.reuse, R42 ;  /* 0x0000002a3d057221 */ /* 0x042fe20000010000 */
[----:B------:R-:W-:-:S06]  /*8ac0*/  F2FP.F16.F32.PACK_AB R124, R61, R124 ;  /* 0x0000007c3d7c723e */ /* 0x000fcc00000000ff */
[----:B------:R-:W1:Y:S01]  /*8ad0*/  MUFU.EX2 R133, R133 ;  /* 0x0000008500857308 */ /* 0x000e620000000800 */
[C---:B0-----:R-:W-:Y:S01]  /*8ae0*/  FADD.FTZ R40, R32.reuse, R3 ;  /* 0x0000000320287221 */ /* 0x041fe20000010000 */
[----:B------:R-:W-:-:S06]  /*8af0*/  F2FP.F16.F32.PACK_AB R139, R32, R139 ;  /* 0x0000008b208b723e */ /* 0x000fcc00000000ff */
[----:B------:R-:W0:Y:S01]  /*8b00*/  MUFU.EX2 R65, R65 ;  /* 0x0000004100417308 */ /* 0x000e220000000800 */
[----:B--2---:R-:W-:-:S07]  /*8b10*/  FADD.FTZ R42, R126, R5 ;  /* 0x000000057e2a7221 */ /* 0x004fce0000010000 */
[----:B------:R-:W2:Y:S01]  /*8b20*/  MUFU.EX2 R34, R34 ;  /* 0x0000002200227308 */ /* 0x000ea20000000800 */
[----:B-1----:R-:W-:-:S07]  /*8b30*/  FADD.FTZ R3, R133, R40 ;  /* 0x0000002885037221 */ /* 0x002fce0000010000 */
[----:B------:R-:W1:Y:S01]  /*8b40*/  MUFU.EX2 R120, R120 ;  /* 0x0000007800787308 */ /* 0x000e620000000800 */
[C---:B0-----:R-:W-:Y:S01]  /*8b50*/  FADD.FTZ R5, R65.reuse, R42 ;  /* 0x0000002a41057221 */ /* 0x041fe20000010000 */
[----:B------:R-:W-:-:S06]  /*8b60*/  F2FP.F16.F32.PACK_AB R126, R65, R126 ;  /* 0x0000007e417e723e */ /* 0x000fcc00000000ff */
        /* <DEDUP_REMOVED lines=8> */
[C---:B--2---:R-:W-:Y:S01]  /*8bf0*/  FADD.FTZ R5, R69.reuse, R42 ;  /* 0x0000002a45057221 */ /* 0x044fe20000010000 */
[----:B------:R-:W-:-:S06]  /*8c00*/  F2FP.F16.F32.PACK_AB R120, R69, R120 ;  /* 0x000000784578723e */ /* 0x000fcc00000000ff */
[----:B------:R-:W2:Y:S01]  /*8c10*/  MUFU.EX2 R129, R129 ;  /* 0x0000008100817308 */ /* 0x000ea20000000800 */
[C---:B-1----:R-:W-:Y:S01]  /*8c20*/  FADD.FTZ R40, R2.reuse, R3 ;  /* 0x0000000302287221 */ /* 0x042fe20000010000 */
[----:B------:R-:W-:-:S06]  /*8c30*/  F2FP.F16.F32.PACK_AB R135, R2, R135 ;  /* 0x000000870287723e */ /* 0x000fcc00000000ff */
        /* <DEDUP_REMOVED lines=28> */
[C---:B-1----:R-:W-:Y:S01]  /*8e00*/  FADD.FTZ R5, R72.reuse, R5 ;  /* 0x0000000548057221 */ /* 0x042fe20000010000 */
[----:B------:R-:W-:-:S03]  /*8e10*/  F2FP.F16.F32.PACK_AB R121, R72, R42 ;  /* 0x0000002a4879723e */ /* 0x000fc600000000ff */
[----:B0-----:R-:W-:-:S04]  /*8e20*/  FADD.FTZ R5, R14, R5 ;  /* 0x000000050e057221 */ /* 0x001fc80000010000 */
[C---:B--2---:R-:W-:Y:S01]  /*8e30*/  FADD.FTZ R2, R24.reuse, R5 ;  /* 0x0000000518027221 */ /* 0x044fe20000010000 */
[----:B------:R-:W-:Y:S01]  /*8e40*/  F2FP.F16.F32.PACK_AB R123, R24, R14 ;  /* 0x0000000e187b723e */ /* 0x000fe200000000ff */
[----:B------:R-:W-:Y:S06]  /*8e50*/  @P2 BRA `(.L_x_1080) ;  /* 0xffffffc800ac2947 */ /* 0x000fec000383ffff */
[----:B------:R-:W-:Y:S01]  /*8e60*/  IMAD.MOV.U32 R7, RZ, RZ, R11 ;  /* 0x000000ffff077224 */ /* 0x000fe200078e000b */
[----:B------:R-:W-:Y:S01]  /*8e70*/  UMOV UR47, UR27 ;  /* 0x0000001b002f7c82 */ /* 0x000fe20008000000 */
[----:B------:R-:W-:Y:S01]  /*8e80*/  IMAD.MOV.U32 R4, RZ, RZ, R10 ;  /* 0x000000ffff047224 */ /* 0x000fe200078e000a */
[----:B------:R-:W-:-:S06]  /*8e90*/  UMOV UR50, UR26 ;  /* 0x0000001a00327c82 */ /* 0x000fcc0008000000 */
.L_x_1063:
[----:B------:R-:W-:Y:S01]  /*8ea0*/  ULDC UR6, c[0x0][0x448] ;  /* 0x0001120000067ab9 */ /* 0x000fe20000000800 */
[----:B------:R-:W-:Y:S01]  /*8eb0*/  ULDC UR14, c[0x0][0x9e4] ;  /* 0x00027900000e7ab9 */ /* 0x000fe20000000800 */
[----:B------:R-:W-:Y:S02]  /*8ec0*/  UISETP.NE.AND UP0, UPT, UR6, 0x1, UPT ;  /* 0x000000010600788c */ /* 0x000fe4000bf05270 */
[----:B------:R-:W-:Y:S02]  /*8ed0*/  UISETP.GE.AND UP1, UPT, UR14, 0x1, UPT ;  /* 0x000000010e00788c */ /* 0x000fe4000bf26270 */
[----:B------:R-:W-:Y:S02]  /*8ee0*/  UIADD3 UR10, UR39, 0xbf, URZ ;  /* 0x000000bf270a7890 */ /* 0x000fe4000fffe03f */
[----:B------:R-:W-:Y:S02]  /*8ef0*/  UIADD3 UR11, UR40, 0x1, -UR46 ;  /* 0x00000001280b7890 */ /* 0x000fe4000fffe82e */
[----:B------:R-:W-:-:S03]  /*8f00*/  PLOP3.LUT P5, PT, PT, PT, UP1, 0x80, 0x0 ;  /* 0x000000000000781c */ /* 0x000fc60003faf018 */
[----:B------:R-:W-:Y:S01]  /*8f10*/  @UP0 ULDC UR6, c[0x0][0x44c] ;  /* 0x0001130000060ab9 */ /* 0x000fe20000000800 */
[----:B------:R-:W-:Y:S01]  /*8f20*/  @UP0 ULDC UR15, c[0x0][0x450] ;  /* 0x00011400000f0ab9 */ /* 0x000fe20000000800 */
        /* <DEDUP_REMOVED lines=16> */
.L_x_1082:
[----:B------:R-:W-:-:S11]  /*9030*/  UISETP.NE.AND UP1, UPT, UR14, 0x1, UPT ;  /* 0x000000010e00788c */ /* 0x000fd6000bf25270 */
[----:B------:R-:W-:Y:S02]  /*9040*/  @UP1 ULDC.64 UR18, c[0x0][0x9e8] ;  /* 0x00027a0000121ab9 */ /* 0x000fe40000000a00 */
[----:B------:R-:W-:-:S04]  /*9050*/  UIMAD.WIDE.U32 UR6, UR10, UR18, URZ ;  /* 0x000000120a0672a5 */ /* 0x000fc8000f8e003f */
[----:B------:R-:W-:-:S12]  /*9060*/  @UP1 USHF.R.U32.HI UR10, URZ, UR19, UR7 ;  /* 0x000000133f0a1299 */ /* 0x000fd80008011607 */
.L_x_1083:
[----:B------:R-:W-:-:S04]  /*9070*/  UIMAD UR10, UR10, UR14, URZ ;  /* 0x0000000e0a0a72a4 */ /* 0x000fc8000f8e023f */
[----:B------:R-:W-:-:S04]  /*9080*/  UISETP.LT.AND UP1, UPT, UR11, UR10, UPT ;  /* 0x0000000a0b00728c */ /* 0x000fc8000bf21270 */
[----:B------:R-:W-:-:S12]  /*9090*/  USEL UR11, UR11, UR10, !UP1 ;  /* 0x0000000a0b0b7287 */ /* 0x000fd8000c800000 */
.L_x_1081:
        /* <DEDUP_REMOVED lines=12> */
[----:B------:R-:W-:Y:S01]  /*9160*/  ULDC UR23, c[0x0][0x9d8] ;  /* 0x0002760000177ab9 */ /* 0x000fe20000000800 */
[----:B------:R-:W-:-:S05]  /*9170*/  ULDC UR22, c[0x0][0x988] ;  /* 0x0002620000167ab9 */ /* 0x000fca0000000800 */
.L_x_1093:
        /* <DEDUP_REMOVED lines=9> */
.L_x_1086:
[----:B------:R-:W-:Y:S01]  /*9210*/  ULEA UR6, UR47, UR45, 0x3 ;  /* 0x0000002d2f067291 */ /* 0x000fe2000f8e183f */
[----:B------:R-:W-:-:S05]  /*9220*/  IMAD.U32 R4, RZ, RZ, UR50 ;  /* 0x00000032ff047e24 */ /* 0x000fca000f8e00ff */
[----:B------:R-:W-:-:S04]  /*9230*/  SHF.L.U32 R4, R4, 0x1f, RZ ;  /* 0x0000001f04047819 */ /* 0x000fc800000006ff */
[----:B------:R0:W1:Y:S01]  /*9240*/  SYNCS.PHASECHK.TRANS64.TRYWAIT P2, [UR6+0x16830], R4 ;  /* 0x01683004ff0075a7 */ /* 0x0000620008040146 */
[----:B------:R-:W-:Y:S05]  /*9250*/  @!P0 BRA `(.L_x_1087) ;  /* 0x0000000000048947 */ /* 0x000fea0003800000 */
[----:B------:R-:W-:Y:S01]  /*9260*/  BPT.TRAP 0x1 ;  /* 0x000000040000795c */ /* 0x000fe20000300000 */
.L_x_1087:
[----:B-1----:R-:W-:Y:S05]  /*9270*/  @P2 BRA `(.L_x_1085) ;  /* 0x0000000000082947 */ /* 0x002fea0003800000 */
[----:B------:R-:W1:Y:S02]  /*9280*/  SYNCS.PHASECHK.TRANS64.TRYWAIT P2, [UR6+0x16830], R4 ;  /* 0x01683004ff0075a7 */ /* 0x000e640008040146 */
[----:B-1----:R-:W-:Y:S05]  /*9290*/  @!P2 BRA `(.L_x_1088) ;  /* 0x000000ec0018a947 */ /* 0x002fea0003800000 */
.L_x_1085:
        /* <DEDUP_REMOVED lines=27> */
.L_x_1090:
[----:B------:R-:W-:Y:S01]  /*9450*/  ULEA UR6, UR25, UR45, 0x3 ;  /* 0x0000002d19067291 */ /* 0x000fe2000f8e183f */
[----:B------:R-:W-:-:S05]  /*9460*/  IMAD.U32 R4, RZ, RZ, UR26 ;  /* 0x0000001aff047e24 */ /* 0x000fca000f8e00ff */
[----:B------:R-:W-:-:S04]  /*9470*/  SHF.L.U32 R4, R4, 0x1f, RZ ;  /* 0x0000001f04047819 */ /* 0x000fc800000006ff */
[----:B------:R0:W1:Y:S01]  /*9480*/  SYNCS.PHASECHK.TRANS64.TRYWAIT P2, [UR6+0x16850], R4 ;  /* 0x01685004ff0075a7 */ /* 0x0000620008040146 */
[----:B------:R-:W-:Y:S05]  /*9490*/  @!P0 BRA `(.L_x_1091) ;  /* 0x0000000000048947 */ /* 0x000fea0003800000 */
[----:B------:R-:W-:Y:S01]  /*94a0*/  BPT.TRAP 0x1 ;  /* 0x000000040000795c */ /* 0x000fe20000300000 */
.L_x_1091:
[----:B-1----:R-:W-:Y:S05]  /*94b0*/  @P2 BRA `(.L_x_1089) ;  /* 0x0000000000082947 */ /* 0x002fea0003800000 */
[----:B------:R-:W1:Y:S02]  /*94c0*/  SYNCS.PHASECHK.TRANS64.TRYWAIT P2, [UR6+0x16850], R4 ;  /* 0x01685004ff0075a7 */ /* 0x000e640008040146 */
[----:B-1----:R-:W-:Y:S05]  /*94d0*/  @!P2 BRA `(.L_x_1092) ;  /* 0x000000e800a0a947 */ /* 0x002fea0003800000 */
.L_x_1089:
[----:B------:R-:W-:Y:S01]  /*94e0*/  UIADD3 UR6, UR45, 0x400, URZ ;  /* 0x000004002d067890 */ /* 0x000fe2000fffe03f */
[----:B------:R-:W-:Y:S01]  /*94f0*/  WARPGROUP.ARRIVE ;  /* 0x00000000000079c5 */ /* 0x000fe20000000000 */
[----:B------:R-:W-:Y:S01]  /*9500*/  UMOV UR7, 0x40000040 ;  /* 0x4000004000077882 */ /* 0x000fe20000000000 */
[----:B-1----:R-:W-:Y:S01]  /*9510*/  FMUL.FTZ R7, R24, UR23 ;  /* 0x0000001718077c20 */ /* 0x002fe20008410000 */
[----:B------:R-:W-:Y:S01]  /*9520*/  USHF.R.U32.HI UR6, URZ, 0x4, UR6 ;  /* 0x000000043f067899 */ /* 0x000fe20008011606 */
[----:B------:R-:W-:Y:S01]  /*9530*/  FMUL.FTZ R9, R25, UR23 ;  /* 0x0000001719097c20 */ /* 0x000fe20008410000 */
[----:B------:R-:W-:Y:S01]  /*9540*/  FMUL.FTZ R11, R28, UR23 ;  /* 0x000000171c0b7c20 */ /* 0x000fe20008410000 */
[----:B------:R-:W-:Y:S01]  /*9550*/  FMUL.FTZ R13, R29, UR23 ;  /* 0x000000171d0d7c20 */ /* 0x000fe20008410000 */
[----:B------:R-:W-:Y:S01]  /*9560*/  ULOP3.LUT UR6, UR6, 0x3fff, URZ, 0xc0, !UPT ;  /* 0x00003fff06067892 */ /* 0x000fe2000f8ec03f */
[----:B------:R-:W0:Y:S01]  /*9570*/  MUFU.TANH R7, R7 ;  /* 0x0000000700077308 */ /* 0x000e220000002400 */
[----:B------:R-:W-:Y:S01]  /*9580*/  FMUL.FTZ R15, R32, UR23 ;  /* 0x00000017200f7c20 */ /* 0x000fe20008410000 */
[----:B------:R-:W-:Y:S01]  /*9590*/  FMUL.FTZ R20, R33, UR23 ;  /* 0x0000001721147c20 */ /* 0x000fe20008410000 */
[----:B------:R-:W-:Y:S01]  /*95a0*/  ULEA UR10, UR25, UR6, 0xa ;  /* 0x00000006190a7291 */ /* 0x000fe2000f8e503f */
[----:B------:R-:W-:Y:S01]  /*95b0*/  FMUL.FTZ R25, R36, UR23 ;  /* 0x0000001724197c20 */ /* 0x000fe20008410000 */
[----:B------:R-:W-:Y:S01]  /*95c0*/  FMUL.FTZ R10, R27, UR23 ;  /* 0x000000171b0a7c20 */ /* 0x000fe20008410000 */
[----:B------:R-:W-:Y:S01]  /*95d0*/  FMUL.FTZ R27, R37, UR23 ;  /* 0x00000017251b7c20 */ /* 0x000fe20008410000 */
[----:B------:R-:W-:Y:S01]  /*95e0*/  FMUL.FTZ R29, R40, UR23 ;  /* 0x00000017281d7c20 */ /* 0x000fe20008410000 */
[----:B------:R-:W1:Y:S01]  /*95f0*/  MUFU.TANH R9, R9 ;  /* 0x0000000900097308 */ /* 0x000e620000002400 */
[----:B------:R-:W-:Y:S01]  /*9600*/  FMUL.FTZ R12, R30, UR23 ;  /* 0x000000171e0c7c20 */ /* 0x000fe20008410000 */
[----:B------:R-:W-:Y:S01]  /*9610*/  UMOV UR6, UR10 ;  /* 0x0000000a00067c82 */ /* 0x000fe20008000000 */
[----:B------:R-:W-:Y:S01]  /*9620*/  FMUL.FTZ R30, R41, UR23 ;  /* 0x00000017291e7c20 */ /* 0x000fe20008410000 */
[----:B------:R-:W-:Y:S01]  /*9630*/  HGMMA.64x64x16.F32 R88, R148, gdesc[UR4].tnspB, R88, gsb0 ;  /* 0x40e0000494587df0 */ /* 0x000fe20008000858 */
[----:B------:R-:W-:Y:S01]  /*9640*/  UIADD3 UR6, UR10, 0x80, URZ ;  /* 0x000000800a067890 */ /* 0x000fe2000fffe03f */
[----:B------:R-:W-:Y:S01]  /*9650*/  FMUL.FTZ R33, R44, UR23 ;  /* 0x000000172c217c20 */ /* 0x000fe20008410000 */
[----:B------:R-:W-:Y:S01]  /*9660*/  UMOV UR7, 0x40000040 ;  /* 0x4000004000077882 */ /* 0x000fe20000000000 */
        /* <DEDUP_REMOVED lines=54> */
[----:B------:R-:W-:-:S02]  /*99d0*/  UMOV UR26, UR50 ;  /* 0x00000032001a7c82 */ /* 0x000fc40008000000 */
[----:B------:R-:W0:Y:S01]  /*99e0*/  MUFU.TANH R30, R30 ;  /* 0x0000001e001e7308 */ /* 0x000e220000002400 */
[----:B-1----:R-:W-:-:S07]  /*99f0*/  FMNMX.FTZ R4, R27, R4, !PT ;  /* 0x000000041b047209 */ /* 0x002fce0007810000 */
[----:B------:R-:W1:Y:S01]  /*9a00*/  MUFU.TANH R33, R33 ;  /* 0x0000002100217308 */ /* 0x000e620000002400 */
[----:B--2---:R-:W-:-:S07]  /*9a10*/  FMNMX.FTZ R57, R29, R4, !PT ;  /* 0x000000041d397209 */ /* 0x004fce0007810000 */
[----:B------:R-:W2:Y:S01]  /*9a20*/  MUFU.TANH R35, R35 ;  /* 0x0000002300237308 */ /* 0x000ea20000002400 */
[----:B0-----:R-:W-:Y:S01]  /*9a30*/  FMNMX.FTZ R4, R30, R57, !PT ;  /* 0x000000391e047209 */ /* 0x001fe20007810000 */
[----:B------:R-:W-:Y:S02]  /*9a40*/  WARPGROUP.DEPBAR.LE gsb0, 0x0 ;  /* 0x00008000000079c5 */ /* 0x000fe40000010000 */
[----:B------:R-:W-:Y:S01]  /*9a50*/  WARPGROUP.ARRIVE ;  /* 0x00000000000079c5 */ /* 0x000fe20000000000 */
[----:B------:R-:W-:-:S03]  /*9a60*/  FMUL.FTZ R57, R73, UR23 ;  /* 0x0000001749397c20 */ /* 0x000fc60008410000 */
[----:B------:R-:W0:Y:S01]  /*9a70*/  MUFU.TANH R37, R37 ;  /* 0x0000002500257308 */ /* 0x000e220000002400 */
[----:B-1----:R-:W-:Y:S01]  /*9a80*/  FMNMX.FTZ R4, R33, R4, !PT ;  /* 0x0000000421047209 */ /* 0x002fe20007810000 */
[----:B------:R-:W-:Y:S01]  /*9a90*/  HGMMA.64x64x16.F32 R88, R144, gdesc[UR4].tnspB, R88, gsb0 ;  /* 0x40e0000490587df0 */ /* 0x000fe20008000858 */
[----:B------:R-:W-:Y:S01]  /*9aa0*/  UIADD3 UR6, UR10, 0x100, URZ ;  /* 0x000001000a067890 */ /* 0x000fe2000fffe03f */
[----:B------:R-:W-:-:S04]  /*9ab0*/  UMOV UR7, 0x40000040 ;  /* 0x4000004000077882 */ /* 0x000fc80000000000 */
        /* <DEDUP_REMOVED lines=9> */
[----:B0-----:R-:W-:Y:S01]  /*9b50*/  FMNMX.FTZ R4, R42, R59, !PT ;  /* 0x0000003b2a047209 */ /* 0x001fe20007810000 */
[----:B------:R-:W-:-:S06]  /*9b60*/  FMUL.FTZ R59, R77, UR23 ;  /* 0x000000174d3b7c20 */ /* 0x000fcc0008410000 */
        /* <DEDUP_REMOVED lines=12> */
[----:B------:R-:W-:Y:S02]  /*9c30*/  FMUL.FTZ R61, R81, UR23 ;  /* 0x00000017513d7c20 */ /* 0x000fe40008410000 */
[----:B------:R-:W2:Y:S01]  /*9c40*/  S2R R81, SR_TID.X ;  /* 0x0000000000517919 */ /* 0x000ea20000002100 */
[----:B------:R-:W-:Y:S01]  /*9c50*/  HGMMA.64x64x16.F32 R88, R140, gdesc[UR4].tnspB, R88, gsb0 ;  /* 0x40e000048c587df0 */ /* 0x000fe20008000858 */
[----:B------:R-:W-:Y:S01]  /*9c60*/  UIADD3 UR6, UR10, 0x180, URZ ;  /* 0x000001800a067890 */ /* 0x000fe2000fffe03f */
[----:B0-----:R-:W-:Y:S01]  /*9c70*/  FMNMX.FTZ R65, R53, R4, !PT ;  /* 0x0000000435417209 */ /* 0x001fe20007810000 */
[----:B------:R-:W-:Y:S01]  /*9c80*/  UMOV UR7, 0x40000040 ;  /* 0x4000004000077882 */ /* 0x000fe20000000000 */
[----:B------:R-:W0:Y:S08]  /*9c90*/  MUFU.TANH R55, R55 ;  /* 0x0000003700377308 */ /* 0x000e300000002400 */
[----:B------:R-:W3:Y:S01]  /*9ca0*/  MUFU.TANH R56, R56 ;  /* 0x0000003800387308 */ /* 0x000ee20000002400 */
[----:B-1----:R-:W-:-:S07]  /*9cb0*/  FMNMX.FTZ R4, R54, R65, !PT ;  /* 0x0000004136047209 */ /* 0x002fce0007810000 */
[----:B------:R-:W1:Y:S01]  /*9cc0*/  MUFU.TANH R57, R57 ;  /* 0x0000003900397308 */ /* 0x000e620000002400 */
[----:B0-----:R-:W-:-:S07]  /*9cd0*/  FMNMX.FTZ R65, R55, R4, !PT ;  /* 0x0000000437417209 */ /* 0x001fce0007810000 */
[----:B------:R-:W0:Y:S01]  /*9ce0*/  MUFU.TANH R58, R58 ;  /* 0x0000003a003a7308 */ /* 0x000e220000002400 */
[----:B---3--:R-:W-:Y:S02]  /*9cf0*/  FMNMX.FTZ R4, R56, R65, !PT ;  /* 0x0000004138047209 */ /* 0x008fe40007810000 */
[----:B--2---:R-:W-:Y:S02]  /*9d00*/  SHF.R.U32.HI R80, RZ, 0x7, R81 ;  /* 0x00000007ff507819 */ /* 0x004fe40000011651 */
[----:B------:R-:W-:-:S03]  /*9d10*/  ISETP.GE.U32.AND P2, PT, R81, 0x180, PT ;  /* 0x000001805100780c */ /* 0x000fc60003f46070 */
        /* <DEDUP_REMOVED lines=8> */
[----:B------:R-:W-:Y:S01]  /*9da0*/  FMUL.FTZ R65, R66, UR23 ;  /* 0x0000001742417c20 */ /* 0x000fe20008410000 */
[----:B------:R-:W-:Y:S01]  /*9db0*/  FMUL.FTZ R66, R67, UR23 ;  /* 0x0000001743427c20 */ /* 0x000fe20008410000 */
[----:B------:R-:W-:Y:S01]  /*9dc0*/  FMUL.FTZ R67, R70, UR23 ;  /* 0x0000001746437c20 */ /* 0x000fe20008410000 */
[----:B------:R-:W-:Y:S01]  /*9dd0*/  FMUL.FTZ R70, R75, UR23 ;  /* 0x000000174b467c20 */ /* 0x000fe20008410000 */
[----:B------:R-:W-:Y:S02]  /*9de0*/  FMUL.FTZ R75, R86, UR23 ;  /* 0x00000017564b7c20 */ /* 0x000fe40008410000 */
[----:B------:R-:W1:Y:S01]  /*9df0*/  MUFU.TANH R62, R62 ;  /* 0x0000003e003e7308 */ /* 0x000e620000002400 */
[----:B0-----:R-:W-:-:S07]  /*9e00*/  FMNMX.FTZ R69, R61, R4, !PT ;  /* 0x000000043d457209 */ /* 0x001fce0007810000 */
[----:B------:R-:W0:Y:S01]  /*9e10*/  MUFU.TANH R8, R8 ;  /* 0x0000000800087308 */ /* 0x000e220000002400 */
[----:B--2---:R-:W-:Y:S01]  /*9e20*/  FMNMX.FTZ R69, R64, R69, !PT ;  /* 0x0000004540457209 */ /* 0x004fe20007810000 */
[----:B------:R-:W-:Y:S02]  /*9e30*/  WARPGROUP.DEPBAR.LE gsb0, 0x0 ;  /* 0x00008000000079c5 */ /* 0x000fe40000010000 */
[----:B------:R-:W-:-:S04]  /*9e40*/  WARPGROUP.ARRIVE ;  /* 0x00000000000079c5 */ /* 0x000fc80000000000 */
[----:B------:R-:W2:Y:S01]  /*9e50*/  MUFU.TANH R10, R10 ;  /* 0x0000000a000a7308 */ /* 0x000ea20000002400 */
[----:B-1----:R-:W-:Y:S01]  /*9e60*/  FMNMX.FTZ R4, R62, R69, !PT ;  /* 0x000000453e047209 */ /* 0x002fe20007810000 */
[----:B------:R-:W-:Y:S01]  /*9e70*/  HGMMA.64x64x16.F32 R88, R136, gdesc[UR4].tnspB, R88, gsb0 ;  /* 0x40e0000488587df0 */ /* 0x000fe20008000858 */
[----:B------:R-:W-:Y:S01]  /*9e80*/  UIADD3 UR6, UR10, 0x200, URZ ;  /* 0x000002000a067890 */ /* 0x000fe2000fffe03f */
[----:B------:R-:W-:Y:S01]  /*9e90*/  FMUL.FTZ R69, R74, UR23 ;  /* 0x000000174a457c20 */ /* 0x000fe20008410000 */
[----:B------:R-:W-:Y:S01]  /*9ea0*/  UMOV UR7, 0x40000040 ;  /* 0x4000004000077882 */ /* 0x000fe20000000000 */
[----:B------:R-:W1:Y:S01]  /*9eb0*/  SHFL.BFLY PT, R73, R4, 0x2, 0x1f ;  /* 0x0c401f0004497f89 */ /* 0x000e6200000e0000 */
[----:B------:R-:W-:Y:S01]  /*9ec0*/  FMUL.FTZ R74, R83, UR23 ;  /* 0x00000017534a7c20 */ /* 0x000fe20008410000 */
[----:B------:R-:W3:Y:S08]  /*9ed0*/  MUFU.TANH R12, R12 ;  /* 0x0000000c000c7308 */ /* 0x000ef00000002400 */
[----:B------:R-:W4:Y:S08]  /*9ee0*/  MUFU.TANH R14, R14 ;  /* 0x0000000e000e7308 */ /* 0x000f300000002400 */
[----:B------:R-:W5:Y:S01]  /*9ef0*/  MUFU.TANH R21, R21 ;  /* 0x0000001500157308 */ /* 0x000f620000002400 */
[----:B-1----:R-:W-:Y:S01]  /*9f00*/  FMNMX.FTZ R76, R4, R73, !PT ;  /* 0x00000049044c7209 */ /* 0x002fe20007810000 */
[----:B------:R-:W-:-:S06]  /*9f10*/  FMUL.FTZ R73, R82, UR23 ;  /* 0x0000001752497c20 */ /* 0x000fcc0008410000 */
[----:B------:R-:W1:Y:S01]  /*9f20*/  MUFU.TANH R24, R24 ;  /* 0x0000001800187308 */ /* 0x000e620000002400 */
[----:B------:R-:W0:Y:S07]  /*9f30*/  SHFL.BFLY PT, R77, R76, 0x1, 0x1f ;  /* 0x0c201f004c4d7f89 */ /* 0x000e2e00000e0000 */
[----:B------:R-:W1:Y:S08]  /*9f40*/  MUFU.TANH R26, R26 ;  /* 0x0000001a001a7308 */ /* 0x000e700000002400 */
[----:B------:R-:W1:Y:S08]  /*9f50*/  MUFU.TANH R28, R28 ;  /* 0x0000001c001c7308 */ /* 0x000e700000002400 */
[----:B------:R-:W1:Y:S01]  /*9f60*/  MUFU.TANH R31, R31 ;  /* 0x0000001f001f7308 */ /* 0x000e620000002400 */
[----:B0-----:R-:W-:-:S05]  /*9f70*/  FMNMX.FTZ R4, R76, R77, !PT ;  /* 0x0000004d4c047209 */ /* 0x001fca0007810000 */
[C---:B------:R-:W-:Y:S02]  /*9f80*/  FMUL.FTZ R78, R4.reuse, UR22 ;  /* 0x00000016044e7c20 */ /* 0x040fe40008410000 */
[----:B------:R-:W0:Y:S01]  /*9f90*/  MUFU.TANH R32, R32 ;  /* 0x0000002000207308 */ /* 0x000e220000002400 */
[----:B------:R-:W-:Y:S01]  /*9fa0*/  FADD.FTZ R6, -R4, R6 ;  /* 0x0000000604067221 */ /* 0x000fe20000010100 */
[--C-:B------:R-:W-:Y:S01]  /*9fb0*/  FFMA.FTZ R148, R7, UR22, -R78.reuse ;  /* 0x0000001607947c23 */ /* 0x100fe2000801084e */
[----:B------:R-:W-:Y:S01]  /*9fc0*/  FMNMX.FTZ R7, R8, R5, !PT ;  /* 0x0000000508077209 */ /* 0x000fe20007810000 */
[--C-:B------:R-:W-:Y:S01]  /*9fd0*/  FFMA.FTZ R150, R11, UR22, -R78.reuse ;  /* 0x000000160b967c23 */ /* 0x100fe2000801084e */
[--C-:B------:R-:W-:Y:S01]  /*9fe0*/  FFMA.FTZ R11, R20, UR22, -R78.reuse ;  /* 0x00000016140b7c23 */ /* 0x100fe2000801084e */
[--C-:B------:R-:W-:Y:S01]  /*9ff0*/  FFMA.FTZ R144, R15, UR22, -R78.reuse ;  /* 0x000000160f907c23 */ /* 0x100fe2000801084e */
[----:B--2---:R-:W-:Y:S01]  /*a000*/  FMNMX.FTZ R7, R10, R7, !PT ;  /* 0x000000070a077209 */ /* 0x004fe20007810000 */
[----:B------:R-:W2:Y:S01]  /*a010*/  MUFU.TANH R34, R34 ;  /* 0x0000002200227308 */ /* 0x000ea20000002400 */
[--C-:B------:R-:W-:Y:S01]  /*a020*/  FFMA.FTZ R15, R27, UR22, -R78.reuse ;  /* 0x000000161b0f7c23 */ /* 0x100fe2000801084e */
[--C-:B------:R-:W-:Y:S01]  /*a030*/  FFMA.FTZ R27, R42, UR22, -R78.reuse ;  /* 0x000000162a1b7c23 */ /* 0x100fe2000801084e */
[----:B---3--:R-:W-:Y:S01]  /*a040*/  FMNMX.FTZ R7, R12, R7, !PT ;  /* 0x000000070c077209 */ /* 0x008fe20007810000 */
[--C-:B------:R-:W-:Y:S01]  /*a050*/  FFMA.FTZ R146, R25, UR22, -R78.reuse ;  /* 0x0000001619927c23 */ /* 0x100fe2000801084e */
[----:B------:R-:W-:Y:S01]  /*a060*/  FFMA.FTZ R25, R39, UR22, -R78 ;  /* 0x0000001627197c23 */ /* 0x000fe2000801084e */
[----:B------:R-:W-:-:S02]  /*a070*/  WARPGROUP.DEPBAR.LE gsb0, 0x0 ;  /* 0x00008000000079c5 */ /* 0x000fc40000010000 */
[----:B------:R-:W-:Y:S01]  /*a080*/  WARPGROUP.ARRIVE ;  /* 0x00000000000079c5 */ /* 0x000fe20000000000 */
[----:B----4-:R-:W-:Y:S01]  /*a090*/  FMNMX.FTZ R20, R14, R7, !PT ;  /* 0x000000070e147209 */ /* 0x010fe20007810000 */
[----:B------:R-:W3:Y:S01]  /*a0a0*/  MUFU.TANH R36, R36 ;  /* 0x0000002400247308 */ /* 0x000ee20000002400 */
[--C-:B------:R-:W-:Y:S01]  /*a0b0*/  FFMA.FTZ R39, R55, UR22, -R78.reuse ;  /* 0x0000001637277c23 */ /* 0x100fe2000801084e */
[--C-:B------:R-:W-:Y:S01]  /*a0c0*/  FFMA.FTZ R77, R13, UR22, -R78.reuse ;  /* 0x000000160d4d7c23 */ /* 0x100fe2000801084e */
[----:B-----5:R-:W-:Y:S01]  /*a0d0*/  FMNMX.FTZ R7, R21, R20, !PT ;  /* 0x0000001415077209 */ /* 0x020fe20007810000 */
[----:B------:R-:W-:Y:S01]  /*a0e0*/  HGMMA.64x64x16.F32 R88, R132, gdesc[UR4].tnspB, R88, gsb0 ;  /* 0x40e0000484587df0 */ /* 0x000fe20008000858 */
[----:B------:R-:W-:Y:S01]  /*a0f0*/  UIADD3 UR6, UR10, 0x280, URZ ;  /* 0x000002800a067890 */ /* 0x000fe2000fffe03f */
[--C-:B------:R-:W-:Y:S01]  /*a100*/  FFMA.FTZ R13, R35, UR22, -R78.reuse ;  /* 0x00000016230d7c23 */ /* 0x100fe2000801084e */
[----:B------:R-:W-:Y:S01]  /*a110*/  UMOV UR7, 0x40000040 ;  /* 0x4000004000077882 */ /* 0x000fe20000000000 */
[----:B-1----:R-:W-:Y:S01]  /*a120*/  FMNMX.FTZ R7, R24, R7, !PT ;  /* 0x0000000718077209 */ /* 0x002fe20007810000 */
[----:B------:R-:W1:Y:S01]  /*a130*/  MUFU.TANH R38, R38 ;  /* 0x0000002600267308 */ /* 0x000e620000002400 */
[--C-:B------:R-:W-:Y:S01]  /*a140*/  FFMA.FTZ R35, R53, UR22, -R78.reuse ;  /* 0x0000001635237c23 */ /* 0x100fe2000801084e */
[----:B------:R-:W-:Y:S01]  /*a150*/  FMUL.FTZ R6, R6, UR22 ;  /* 0x0000001606067c20 */ /* 0x000fe20008410000 */
[----:B------:R-:W-:Y:S01]  /*a160*/  FMNMX.FTZ R7, R26, R7, !PT ;  /* 0x000000071a077209 */ /* 0x000fe20007810000 */
[--C-:B------:R-:W-:Y:S01]  /*a170*/  FFMA.FTZ R9, R9, UR22, -R78.reuse ;  /* 0x0000001609097c23 */ /* 0x100fe2000801084e */
[--C-:B------:R-:W-:Y:S01]  /*a180*/  FFMA.FTZ R136, R37, UR22, -R78.reuse ;  /* 0x0000001625887c23 */ /* 0x100fe2000801084e */
[--C-:B------:R-:W-:Y:S01]  /*a190*/  FFMA.FTZ R37, R54, UR22, -R78.reuse ;  /* 0x0000001636257c23 */ /* 0x100fe2000801084e */
[----:B------:R-:W-:Y:S01]  /*a1a0*/  FMNMX.FTZ R20, R28, R7, !PT ;  /* 0x000000071c147209 */ /* 0x000fe20007810000 */
[----:B------:R-:W4:Y:S01]  /*a1b0*/  MUFU.TANH R40, R40 ;  /* 0x0000002800287308 */ /* 0x000f220000002400 */
[--C-:B------:R-:W-:Y:S01]  /*a1c0*/  FFMA.FTZ R140, R29, UR22, -R78.reuse ;  /* 0x000000161d8c7c23 */ /* 0x100fe2000801084e */
[--C-:B------:R-:W-:Y:S01]  /*a1d0*/  FFMA.FTZ R142, R33, UR22, -R78.reuse ;  /* 0x00000016218e7c23 */ /* 0x100fe2000801084e */
[----:B------:R-:W-:Y:S01]  /*a1e0*/  FMNMX.FTZ R7, R31, R20, !PT ;  /* 0x000000141f077209 */ /* 0x000fe20007810000 */
[--C-:B------:R-:W-:Y:S01]  /*a1f0*/  FFMA.FTZ R20, R30, UR22, -R78.reuse ;  /* 0x000000161e147c23 */ /* 0x100fe2000801084e */
[--C-:B------:R-:W-:Y:S01]  /*a200*/  FFMA.FTZ R138, R41, UR22, -R78.reuse ;  /* 0x00000016298a7c23 */ /* 0x100fe2000801084e */
[--C-:B------:R-:W-:Y:S01]  /*a210*/  FFMA.FTZ R29, R46, UR22, -R78.reuse ;  /* 0x000000162e1d7c23 */ /* 0x100fe2000801084e */
[----:B0-----:R-:W-:Y:S01]  /*a220*/  FMNMX.FTZ R7, R32, R7, !PT ;  /* 0x0000000720077209 */ /* 0x001fe20007810000 */
[----:B------:R-:W0:Y:S01]  /*a230*/  MUFU.TANH R43, R43 ;  /* 0x0000002b002b7308 */ /* 0x000e220000002400 */
[--C-:B------:R-:W-:Y:S01]  /*a240*/  FFMA.FTZ R33, R50, UR22, -R78.reuse ;  /* 0x0000001632217c23 */ /* 0x100fe2000801084e */
[--C-:B------:R-:W-:Y:S01]  /*a250*/  FFMA.FTZ R41, R56, UR22, -R78.reuse ;  /* 0x0000001638297c23 */ /* 0x100fe2000801084e */
[----:B--2---:R-:W-:Y:S01]  /*a260*/  FMNMX.FTZ R7, R34, R7, !PT ;  /* 0x0000000722077209 */ /* 0x004fe20007810000 */
[--C-:B------:R-:W-:Y:S01]  /*a270*/  FFMA.FTZ R46, R59, UR22, -R78.reuse ;  /* 0x000000163b2e7c23 */ /* 0x100fe2000801084e */
[--C-:B------:R-:W-:Y:S01]  /*a280*/  FFMA.FTZ R50, R61, UR22, -R78.reuse ;  /* 0x000000163d327c23 */ /* 0x100fe2000801084e */
[--C-:B------:R-:W-:Y:S01]  /*a290*/  FFMA.FTZ R64, R64, UR22, -R78.reuse ;  /* 0x0000001640407c23 */ /* 0x100fe2000801084e */
[----:B---3--:R-:W-:Y:S01]  /*a2a0*/  FMNMX.FTZ R7, R36, R7, !PT ;  /* 0x0000000724077209 */ /* 0x008fe20007810000 */
[----:B------:R-:W2:Y:S01]  /*a2b0*/  MUFU.TANH R44, R44 ;  /* 0x0000002c002c7308 */ /* 0x000ea20000002400 */
[----:B------:R-:W-:-:S02]  /*a2c0*/  FFMA.FTZ R62, R62, UR22, -R78 ;  /* 0x000000163e3e7c23 */ /* 0x000fc4000801084e */
[----:B-1----:R-:W-:-:S04]  /*a2d0*/  FMNMX.FTZ R7, R38, R7, !PT ;  /* 0x0000000726077209 */ /* 0x002fc80007810000 */
[----:B----4-:R-:W-:Y:S01]  /*a2e0*/  FMNMX.FTZ R30, R40, R7, !PT ;  /* 0x00000007281e7209 */ /* 0x010fe20007810000 */
[----:B------:R-:W1:Y:S03]  /*a2f0*/  MUFU.TANH R47, R47 ;  /* 0x0000002f002f7308 */ /* 0x000e660000002400 */
[----:B0-----:R-:W-:-:S05]  /*a300*/  FMNMX.FTZ R7, R43, R30, !PT ;  /* 0x0000001e2b077209 */ /* 0x001fca0007810000 */
        /* <DEDUP_REMOVED lines=9> */
[----:B------:R-:W-:Y:S02]  /*a3a0*/  WARPGROUP.DEPBAR.LE gsb0, 0x0 ;  /* 0x00008000000079c5 */ /* 0x000fe40000010000 */
[----:B------:R-:W-:Y:S01]  /*a3b0*/  WARPGROUP.ARRIVE ;  /* 0x00000000000079c5 */ /* 0x000fe20000000000 */
[----:B-1----:R-:W-:Y:S01]  /*a3c0*/  FMNMX.FTZ R30, R63, R30, !PT ;  /* 0x0000001e3f1e7209 */ /* 0x002fe20007810000 */
[--C-:B------:R-:W-:Y:S01]  /*a3d0*/  FFMA.FTZ R132, R45, UR22, -R78.reuse ;  /* 0x000000162d847c23 */ /* 0x100fe2000801084e */
[--C-:B------:R-:W-:Y:S01]  /*a3e0*/  FFMA.FTZ R134, R49, UR22, -R78.reuse ;  /* 0x0000001631867c23 */ /* 0x100fe2000801084e */
[--C-:B------:R-:W-:Y:S01]  /*a3f0*/  FFMA.FTZ R45, R58, UR22, -R78.reuse ;  /* 0x000000163a2d7c23 */ /* 0x100fe2000801084e */
[----:B------:R-:W1:Y:S01]  /*a400*/  MUFU.TANH R67, R67 ;  /* 0x0000004300437308 */ /* 0x000e620000002400 */
[----:B------:R-:W-:Y:S01]  /*a410*/  HGMMA.64x64x16.F32 R88, R128, gdesc[UR4].tnspB, R88, gsb0 ;  /* 0x40e0000480587df0 */ /* 0x000fe20008000858 */
[----:B------:R-:W-:Y:S01]  /*a420*/  UIADD3 UR6, UR10, 0x300, URZ ;  /* 0x000003000a067890 */ /* 0x000fe2000fffe03f */
[----:B0-----:R-:W-:Y:S01]  /*a430*/  FMNMX.FTZ R7, R65, R30, !PT ;  /* 0x0000001e41077209 */ /* 0x001fe20007810000 */
[----:B------:R-:W-:Y:S01]  /*a440*/  UMOV UR7, 0x40000040 ;  /* 0x4000004000077882 */ /* 0x000fe20000000000 */
[----:B------:R-:W-:-:S03]  /*a450*/  FFMA.FTZ R49, R60, UR22, -R78 ;  /* 0x000000163c317c23 */ /* 0x000fc6000801084e */
        /* <DEDUP_REMOVED lines=17> */
[----:B0-----:R-:W-:Y:S01]  /*a570*/  FMNMX.FTZ R42, R74, R7, !PT ;  /* 0x000000074a2a7209 */ /* 0x001fe20007810000 */
[----:B------:R-:W-:Y:S02]  /*a580*/  WARPGROUP.DEPBAR.LE gsb0, 0x0 ;  /* 0x00008000000079c5 */ /* 0x000fe40000010000 */
[----:B------:R-:W-:Y:S01]  /*a590*/  WARPGROUP.ARRIVE ;  /* 0x00000000000079c5 */ /* 0x000fe20000000000 */
[----:B--2---:R-:W-:-:S03]  /*a5a0*/  FMNMX.FTZ R7, R75, R42, !PT ;  /* 0x0000002a4b077209 */ /* 0x004fc60007810000 */
[----:B------:R0:W-:Y:S02]  /*a5b0*/  MUFU.EX2 R30, R27 ;  /* 0x0000001b001e7308 */ /* 0x0001e40000000800 */
[----:B------:R-:W-:Y:S01]  /*a5c0*/  HGMMA.64x64x16.F32 R88, R124, gdesc[UR4].tnspB, R88, gsb0 ;  /* 0x40e000047c587df0 */ /* 0x000fe20008000858 */
[----:B------:R-:W-:Y:S01]  /*a5d0*/  UIADD3 UR6, UR10, 0x380, URZ ;  /* 0x000003800a067890 */ /* 0x000fe2000fffe03f */
[----:B-1----:R-:W-:Y:S01]  /*a5e0*/  FMNMX.FTZ R7, R76, R7, !PT ;  /* 0x000000074c077209 */ /* 0x002fe20007810000 */
[----:B------:R-:W-:-:S03]  /*a5f0*/  UMOV UR7, 0x40000040 ;  /* 0x4000004000077882 */ /* 0x000fc60000000000 */
[----:B------:R-:W-:Y:S01]  /*a600*/  MUFU.EX2 R6, R6 ;  /* 0x0000000600067308 */ /* 0x000fe20000000800 */
[--C-:B0-----:R-:W-:Y:S01]  /*a610*/  FFMA.FTZ R27, R52, UR22, -R78.reuse ;  /* 0x00000016341b7c23 */ /* 0x101fe2000801084e */
[----:B------:R-:W0:Y:S06]  /*a620*/  SHFL.BFLY PT, R42, R7, 0x2, 0x1f ;  /* 0x0c401f00072a7f89 */ /* 0x000e2c00000e0000 */
[----:B------:R-:W1:Y:S08]  /*a630*/  MUFU.EX2 R148, R148 ;  /* 0x0000009400947308 */ /* 0x000e700000000800 */
[----:B------:R-:W2:Y:S08]  /*a640*/  MUFU.EX2 R9, R9 ;  /* 0x0000000900097308 */ /* 0x000eb00000000800 */
[----:B------:R-:W3:Y:S01]  /*a650*/  MUFU.EX2 R150, R150 ;  /* 0x0000009600967308 */ /* 0x000ee20000000800 */
[----:B0-----:R-:W-:Y:S01]  /*a660*/  FMNMX.FTZ R52, R7, R42, !PT ;  /* 0x0000002a07347209 */ /* 0x001fe20007810000 */
[----:B------:R-:W-:-:S04]  /*a670*/  FFMA.FTZ R42, R57, UR22, -R78 ;  /* 0x00000016392a7c23 */ /* 0x000fc8000801084e */
[----:B------:R-:W0:Y:S02]  /*a680*/  SHFL.BFLY PT, R7, R52, 0x1, 0x1f ;  /* 0x0c201f0034077f89 */ /* 0x000e2400000e0000 */
[----:B------:R-:W-:Y:S08]  /*a690*/  MUFU.EX2 R77, R77 ;  /* 0x0000004d004d7308 */ /* 0x000ff00000000800 */
[----:B------:R-:W-:Y:S08]  /*a6a0*/  MUFU.EX2 R144, R144 ;  /* 0x0000009000907308 */ /* 0x000ff00000000800 */
[----:B------:R-:W-:Y:S01]  /*a6b0*/  MUFU.EX2 R11, R11 ;  /* 0x0000000b000b7308 */ /* 0x000fe20000000800 */
[----:B0-----:R-:W-:-:S07]  /*a6c0*/  FMNMX.FTZ R7, R52, R7, !PT ;  /* 0x0000000734077209 */ /* 0x001fce0007810000 */
[----:B------:R-:W-:Y:S01]  /*a6d0*/  MUFU.EX2 R146, R146 ;  /* 0x0000009200927308 */ /* 0x000fe20000000800 */
[C---:B------:R-:W-:Y:S01]  /*a6e0*/  FMUL.FTZ R55, R7.reuse, UR22 ;  /* 0x0000001607377c20 */ /* 0x040fe20008410000 */
[----:B------:R-:W-:-:S03]  /*a6f0*/  FADD.FTZ R53, -R7, R5 ;  /* 0x0000000507357221 */ /* 0x000fc60000010100 */
[--C-:B------:R-:W-:Y:S01]  /*a700*/  FFMA.FTZ R145, R21, UR22, -R55.reuse ;  /* 0x0000001615917c23 */ /* 0x100fe20008010837 */
[----:B------:R-:W-:Y:S02]  /*a710*/  IMAD.U32 R21, RZ, RZ, UR47 ;  /* 0x0000002fff157e24 */ /* 0x000fe4000f8e00ff */
[----:B------:R-:W-:Y:S01]  /*a720*/  FMUL.FTZ R53, R53, UR22 ;  /* 0x0000001635357c20 */ /* 0x000fe20008410000 */
[--C-:B------:R-:W-:Y:S01]  /*a730*/  FFMA.FTZ R8, R8, UR22, -R55.reuse ;  /* 0x0000001608087c23 */ /* 0x100fe20008010837 */
[--C-:B------:R-:W-:Y:S01]  /*a740*/  FFMA.FTZ R149, R10, UR22, -R55.reuse ;  /* 0x000000160a957c23 */ /* 0x100fe20008010837 */
[----:B------:R-:W-:Y:S01]  /*a750*/  FFMA.FTZ R141, R31, UR22, -R55 ;  /* 0x000000161f8d7c23 */ /* 0x000fe20008010837 */
[----:B------:R-:W-:Y:S01]  /*a760*/  @!P1 LEA R21, R21, UR45, 0x3 ;  /* 0x0000002d15159c11 */ /* 0x000fe2000f8e18ff */
[----:B------:R-:W-:Y:S01]  /*a770*/  VIADD R31, R80, 0x9 ;  /* 0x00000009501f7836 */ /* 0x000fe20000000000 */
[----:B------:R-:W-:Y:S01]  /*a780*/  MUFU.EX2 R53, R53 ;  /* 0x0000003500357308 */ /* 0x000fe20000000800 */
[----:B------:R-:W-:-:S02]  /*a790*/  WARPGROUP.DEPBAR.LE gsb0, 0x0 ;  /* 0x00008000000079c5 */ /* 0x000fc40000010000 */
[----:B------:R-:W-:Y:S01]  /*a7a0*/  WARPGROUP.ARRIVE ;  /* 0x00000000000079c5 */ /* 0x000fe20000000000 */
[--C-:B------:R-:W-:Y:S01]  /*a7b0*/  FFMA.FTZ R151, R12, UR22, -R55.reuse ;  /* 0x000000160c977c23 */ /* 0x100fe20008010837 */
[----:B------:R-:W-:Y:S01]  /*a7c0*/  @!P1 VIADD R21, R21, 0x16840 ;  /* 0x0001684015159836 */ /* 0x000fe20000000000 */
[----:B------:R-:W-:Y:S01]  /*a7d0*/  SEL R31, R31, 0x9, !P2 ;  /* 0x000000091f1f7807 */ /* 0x000fe20005000000 */
[----:B------:R-:W-:Y:S01]  /*a7e0*/  FFMA.FTZ R10, R14, UR22, -R55 ;  /* 0x000000160e0a7c23 */ /* 0x000fe20008010837 */
[----:B------:R-:W0:Y:S01]  /*a7f0*/  MUFU.EX2 R8, R8 ;  /* 0x0000000800087308 */ /* 0x000e220000000800 */
[----:B------:R-:W-:Y:S01]  /*a800*/  HGMMA.64x64x16.F32 R88, R120, gdesc[UR4].tnspB, R88, gsb0 ;  /* 0x40e0000478587df0 */ /* 0x000fe20008000858 */
[----:B------:R-:W-:Y:S01]  /*a810*/  @!P1 PRMT R21, RZ, 0x654, R21 ;  /* 0x00000654ff159816 */ /* 0x000fe20000000015 */
[--C-:B------:R-:W-:Y:S01]  /*a820*/  FFMA.FTZ R12, R24, UR22, -R55.reuse ;  /* 0x00000016180c7c23 */ /* 0x100fe20008010837 */
[--C-:B------:R-:W-:Y:S01]  /*a830*/  FFMA.FTZ R143, R34, UR22, -R55.reuse ;  /* 0x00000016228f7c23 */ /* 0x100fe20008010837 */
[----:B-1----:R-:W-:Y:S01]  /*a840*/  FFMA.FTZ R34, R6, R3, R148 ;  /* 0x0000000306227223 */ /* 0x002fe20000010094 */
[--C-:B------:R-:W-:Y:S01]  /*a850*/  FFMA.FTZ R147, R26, UR22, -R55.reuse ;  /* 0x000000161a937c23 */ /* 0x100fe20008010837 */
[--C-:B------:R-:W-:Y:S01]  /*a860*/  FFMA.FTZ R54, R28, UR22, -R55.reuse ;  /* 0x000000161c367c23 */ /* 0x100fe20008010837 */
[----:B------:R-:W1:Y:S01]  /*a870*/  MUFU.EX2 R149, R149 ;  /* 0x0000009500957308 */ /* 0x000e620000000800 */
[----:B--2---:R-:W-:Y:S01]  /*a880*/  FADD.FTZ R3, R9, R34 ;  /* 0x0000002209037221 */ /* 0x004fe20000010000 */
[--C-:B------:R-:W-:Y:S01]  /*a890*/  FFMA.FTZ R24, R36, UR22, -R55.reuse ;  /* 0x0000001624187c23 */ /* 0x100fe20008010837 */
[--C-:B------:R-:W-:Y:S01]  /*a8a0*/  FFMA.FTZ R14, R32, UR22, -R55.reuse ;  /* 0x00000016200e7c23 */ /* 0x100fe20008010837 */
[----:B------:R-:W-:Y:S01]  /*a8b0*/  FFMA.FTZ R137, R38, UR22, -R55 ;  /* 0x0000001626897c23 */ /* 0x000fe20008010837 */
[----:B---3--:R-:W-:Y:S01]  /*a8c0*/  FADD.FTZ R36, R150, R3 ;  /* 0x0000000396247221 */ /* 0x008fe20000010000 */
[--C-:B------:R-:W-:Y:S01]  /*a8d0*/  FFMA.FTZ R28, R40, UR22, -R55.reuse ;  /* 0x00000016281c7c23 */ /* 0x100fe20008010837 */
[--C-:B------:R-:W-:Y:S01]  /*a8e0*/  FFMA.FTZ R139, R43, UR22, -R55.reuse ;  /* 0x000000162b8b7c23 */ /* 0x100fe20008010837 */
[----:B------:R-:W2:Y:S01]  /*a8f0*/  MUFU.EX2 R151, R151 ;  /* 0x0000009700977308 */ /* 0x000ea20000000800 */
[----:B0-----:R-:W-:Y:S01]  /*a900*/  FFMA.FTZ R2, R53, R2, R8 ;  /* 0x0000000235027223 */ /* 0x001fe20000010008 */
[--C-:B------:R-:W-:Y:S01]  /*a910*/  FFMA.FTZ R26, R44, UR22, -R55.reuse ;  /* 0x000000162c1a7c23 */ /* 0x100fe20008010837 */
[--C-:B------:R-:W-:Y:S01]  /*a920*/  FFMA.FTZ R133, R47, UR22, -R55.reuse ;  /* 0x000000162f857c23 */ /* 0x100fe20008010837 */
[--C-:B------:R-:W-:Y:S01]  /*a930*/  FFMA.FTZ R32, R48, UR22, -R55.reuse ;  /* 0x0000001630207c23 */ /* 0x100fe20008010837 */
[--C-:B------:R-:W-:Y:S01]  /*a940*/  FFMA.FTZ R135, R51, UR22, -R55.reuse ;  /* 0x0000001633877c23 */ /* 0x100fe20008010837 */
[----:B------:R-:W-:Y:S01]  /*a950*/  F2FP.F16.F32.PACK_AB R148, R9, R148 ;  /* 0x000000940994723e */ /* 0x000fe200000000ff */
[--C-:B------:R-:W-:Y:S01]  /*a960*/  FFMA.FTZ R129, R65, UR22, -R55.reuse ;  /* 0x0000001641817c23 */ /* 0x100fe20008010837 */
[----:B------:R-:W0:Y:S01]  /*a970*/  MUFU.EX2 R10, R10 ;  /* 0x0000000a000a7308 */ /* 0x000e220000000800 */
[----:B-1----:R-:W-:Y:S01]  /*a980*/  FADD.FTZ R34, R149, R2 ;  /* 0x0000000295227221 */ /* 0x002fe20000010000 */
[--C-:B------:R-:W-:Y:S01]  /*a990*/  FFMA.FTZ R2, R63, UR22, -R55.reuse ;  /* 0x000000163f027c23 */ /* 0x100fe20008010837 */
[----:B------:R-:W-:Y:S01]  /*a9a0*/  F2FP.F16.F32.PACK_AB R149, R149, R8 ;  /* 0x000000089595723e */ /* 0x000fe200000000ff */
[--C-:B------:R-:W-:Y:S01]  /*a9b0*/  FFMA.FTZ R131, R67, UR22, -R55.reuse ;  /* 0x0000001643837c23 */ /* 0x100fe20008010837 */
[--C-:B------:R-:W-:Y:S01]  /*a9c0*/  FFMA.FTZ R69, R69, UR22, -R55.reuse ;  /* 0x0000001645457c23 */ /* 0x100fe20008010837 */
[--C-:B------:R-:W-:Y:S01]  /*a9d0*/  FFMA.FTZ R70, R70, UR22, -R55.reuse ;  /* 0x0000001646467c23 */ /* 0x100fe20008010837 */
[--C-:B------:R-:W-:Y:S01]  /*a9e0*/  FFMA.FTZ R71, R71, UR22, -R55.reuse ;  /* 0x0000001647477c23 */ /* 0x100fe20008010837 */
[----:B------:R-:W1:Y:S01]  /*a9f0*/  MUFU.EX2 R145, R145 ;  /* 0x0000009100917308 */ /* 0x000e620000000800 */
[----:B--2---:R-:W-:Y:S01]  /*aa00*/  FADD.FTZ R3, R151, R34 ;  /* 0x0000002297037221 */ /* 0x004fe20000010000 */
[--C-:B------:R-:W-:Y:S01]  /*aa10*/  FFMA.FTZ R72, R72, UR22, -R55.reuse ;  /* 0x0000001648487c23 */ /* 0x100fe20008010837 */
[--C-:B------:R-:W-:Y:S01]  /*aa20*/  FFMA.FTZ R73, R73, UR22, -R55.reuse ;  /* 0x0000001649497c23 */ /* 0x100fe20008010837 */
[--C-:B------:R-:W-:Y:S01]  /*aa30*/  FFMA.FTZ R74, R74, UR22, -R55.reuse ;  /* 0x000000164a4a7c23 */ /* 0x100fe20008010837 */
[----:B------:R-:W-:Y:S01]  /*aa40*/  FFMA.FTZ R75, R75, UR22, -R55 ;  /* 0x000000164b4b7c23 */ /* 0x000fe20008010837 */
[C---:B------:R-:W-:Y:S01]  /*aa50*/  ISETP.GT.AND P2, PT, R0.reuse, UR24, PT ;  /* 0x0000001800007c0c */ /* 0x040fe2000bf44270 */
[----:B------:R-:W-:Y:S01]  /*aa60*/  VIADD R0, R0, 0xffffffff ;  /* 0xffffffff00007836 */ /* 0x000fe20000000000 */
[----:B------:R-:W2:Y:S01]  /*aa70*/  MUFU.EX2 R12, R12 ;  /* 0x0000000c000c7308 */ /* 0x000ea20000000800 */
[C---:B0-----:R-:W-:Y:S01]  /*aa80*/  FADD.FTZ R34, R10.reuse, R3 ;  /* 0x000000030a227221 */ /* 0x041fe20000010000 */
[----:B------:R-:W-:-:S02]  /*aa90*/  F2FP.F16.F32.PACK_AB R151, R10, R151 ;  /* 0x000000970a97723e */ /* 0x000fc400000000ff */
[----:B------:R-:W-:-:S04]  /*aaa0*/  F2FP.F16.F32.PACK_AB R150, R77, R150 ;  /* 0x000000964d96723e */ /* 0x000fc800000000ff */
[----:B------:R-:W0:Y:S01]  /*aab0*/  MUFU.EX2 R147, R147 ;  /* 0x0000009300937308 */ /* 0x000e220000000800 */
[----:B-1----:R-:W-:Y:S01]  /*aac0*/  FADD.FTZ R3, R145, R34 ;  /* 0x0000002291037221 */ /* 0x002fe20000010000 */
[----:B------:R-:W-:-:S06]  /*aad0*/  FFMA.FTZ R34, R66, UR22, -R55 ;  /* 0x0000001642227c23 */ /* 0x000fcc0008010837 */
[----:B------:R-:W-:Y:S01]  /*aae0*/  MUFU.EX2 R15, R15 ;  /* 0x0000000f000f7308 */ /* 0x000fe20000000800 */
[C---:B--2---:R-:W-:Y:S01]  /*aaf0*/  FADD.FTZ R38, R12.reuse, R3 ;  /* 0x000000030c267221 */ /* 0x044fe20000010000 */
[----:B------:R-:W-:-:S06]  /*ab00*/  F2FP.F16.F32.PACK_AB R145, R12, R145 ;  /* 0x000000910c91723e */ /* 0x000fcc00000000ff */
[----:B------:R-:W1:Y:S01]  /*ab10*/  MUFU.EX2 R54, R54 ;  /* 0x0000003600367308 */ /* 0x000e620000000800 */
[----:B0-----:R-:W-:-:S07]  /*ab20*/  FADD.FTZ R3, R147, R38 ;  /* 0x0000002693037221 */ /* 0x001fce0000010000 */
[----:B------:R-:W-:Y:S01]  /*ab30*/  MUFU.EX2 R140, R140 ;  /* 0x0000008c008c7308 */ /* 0x000fe20000000800 */
[----:B------:R-:W-:Y:S02]  /*ab40*/  WARPGROUP.DEPBAR.LE gsb0, 0x0 ;  /* 0x00008000000079c5 */ /* 0x000fe40000010000 */
[----:B------:R0:W-:Y:S06]  /*ab50*/  BAR.ARV R31, 0x100 ;  /* 0x0004001f0000751d */ /* 0x0001ec0000002000 */
[----:B------:R2:W-:Y:S01]  /*ab60*/  @!P1 SYNCS.ARRIVE.TRANS64.RED.A1T0 RZ, [R21+URZ], RZ ;  /* 0x000000ff15ff99a7 */ /* 0x0005e2000810043f */
[----:B------:R-:W3:Y:S01]  /*ab70*/  MUFU.EX2 R141, R141 ;  /* 0x0000008d008d7308 */ /* 0x000ee20000000800 */
[----:B-1----:R-:W-:Y:S01]  /*ab80*/  FADD.FTZ R38, R54, R3 ;  /* 0x0000000336267221 */ /* 0x002fe20000010000 */
[-C--:B------:R-:W-:Y:S01]  /*ab90*/  FMUL.FTZ R88, R88, R6.reuse ;  /* 0x0000000658587220 */ /* 0x080fe20000410000 */
[-C--:B------:R-:W-:Y:S01]  /*aba0*/  FMUL.FTZ R89, R89, R6.reuse ;  /* 0x0000000659597220 */ /* 0x080fe20000410000 */
[-C--:B------:R-:W-:Y:S01]  /*abb0*/  FMUL.FTZ R92, R92, R6.reuse ;  /* 0x000000065c5c7220 */ /* 0x080fe20000410000 */
[-C--:B------:R-:W-:Y:S01]  /*abc0*/  FMUL.FTZ R93, R93, R6.reuse ;  /* 0x000000065d5d7220 */ /* 0x080fe20000410000 */
[-C--:B------:R-:W-:Y:S01]  /*abd0*/  FMUL.FTZ R96, R96, R6.reuse ;  /* 0x0000000660607220 */ /* 0x080fe20000410000 */
[----:B--2---:R-:W-:Y:S01]  /*abe0*/  IMAD.U32 R21, RZ, RZ, UR25 ;  /* 0x00000019ff157e24 */ /* 0x004fe2000f8e00ff */
[----:B------:R-:W-:Y:S01]  /*abf0*/  MUFU.EX2 R20, R20 ;  /* 0x0000001400147308 */ /* 0x000fe20000000800 */
[----:B------:R-:W-:Y:S01]  /*ac00*/  UMOV UR25, UR47 ;  /* 0x0000002f00197c82 */ /* 0x000fe20008000000 */
[-C--:B------:R-:W-:Y:S01]  /*ac10*/  FMUL.FTZ R97, R97, R6.reuse ;  /* 0x0000000661617220 */ /* 0x080fe20000410000 */
[-C--:B------:R-:W-:Y:S01]  /*ac20*/  FMUL.FTZ R100, R100, R6.reuse ;  /* 0x0000000664647220 */ /* 0x080fe20000410000 */
[----:B------:R-:W-:Y:S01]  /*ac30*/  @!P1 LEA R21, R21, UR45, 0x3 ;  /* 0x0000002d15159c11 */ /* 0x000fe2000f8e18ff */
[-C--:B------:R-:W-:Y:S01]  /*ac40*/  FMUL.FTZ R101, R101, R6.reuse ;  /* 0x0000000665657220 */ /* 0x080fe20000410000 */
[-C--:B------:R-:W-:Y:S01]  /*ac50*/  FMUL.FTZ R104, R104, R6.reuse ;  /* 0x0000000668687220 */ /* 0x080fe20000410000 */
[----:B------:R-:W-:Y:S01]  /*ac60*/  FMUL.FTZ R105, R105, R6 ;  /* 0x0000000669697220 */ /* 0x000fe20000410000 */
[----:B------:R-:W1:Y:S01]  /*ac70*/  MUFU.EX2 R14, R14 ;  /* 0x0000000e000e7308 */ /* 0x000e620000000800 */
[----:B------:R-:W-:-:S02]  /*ac80*/  @!P1 VIADD R21, R21, 0x16860 ;  /* 0x0001686015159836 */ /* 0x000fc40000000000 */
[----:B---3--:R-:W-:Y:S01]  /*ac90*/  FADD.FTZ R3, R141, R38 ;  /* 0x000000268d037221 */ /* 0x008fe20000010000 */
[-C--:B------:R-:W-:Y:S01]  /*aca0*/  FMUL.FTZ R108, R108, R6.reuse ;  /* 0x000000066c6c7220 */ /* 0x080fe20000410000 */
[-C--:B------:R-:W-:Y:S01]  /*acb0*/  FMUL.FTZ R109, R109, R6.reuse ;  /* 0x000000066d6d7220 */ /* 0x080fe20000410000 */
[-C--:B------:R-:W-:Y:S01]  /*acc0*/  FMUL.FTZ R112, R112, R6.reuse ;  /* 0x0000000670707220 */ /* 0x080fe20000410000 */
[----:B0-----:R-:W-:Y:S01]  /*acd0*/  @!P1 PRMT R31, RZ, 0x654, R21 ;  /* 0x00000654ff1f9816 */ /* 0x001fe20000000015 */
[----:B------:R-:W-:Y:S01]  /*ace0*/  FADD.FTZ R21, R77, R36 ;  /* 0x000000244d157221 */ /* 0x000fe20000010000 */
[----:B------:R-:W-:Y:S01]  /*acf0*/  MUFU.EX2 R142, R142 ;  /* 0x0000008e008e7308 */ /* 0x000fe20000000800 */
[-C--:B------:R-:W-:Y:S01]  /*ad00*/  FMUL.FTZ R113, R113, R6.reuse ;  /* 0x0000000671717220 */ /* 0x080fe20000410000 */
[----:B------:R0:W-:Y:S01]  /*ad10*/  @!P1 SYNCS.ARRIVE.TRANS64.RED.A1T0 RZ, [R31+URZ], RZ ;  /* 0x000000ff1fff99a7 */ /* 0x0001e2000810043f */
[----:B------:R-:W-:Y:S01]  /*ad20*/  FADD.FTZ R36, R144, R21 ;  /* 0x0000001590247221 */ /* 0x000fe20000010000 */
[-C--:B------:R-:W-:Y:S01]  /*ad30*/  FMUL.FTZ R116, R116, R6.reuse ;  /* 0x0000000674747220 */ /* 0x080fe20000410000 */
[----:B------:R-:W-:Y:S01]  /*ad40*/  FMUL.FTZ R117, R117, R6 ;  /* 0x0000000675757220 */ /* 0x000fe20000410000 */
[C---:B------:R-:W-:Y:S01]  /*ad50*/  F2FP.F16.F32.PACK_AB R144, R11.reuse, R144 ;  /* 0x000000900b90723e */ /* 0x040fe200000000ff */
[----:B------:R-:W-:Y:S01]  /*ad60*/  FADD.FTZ R21, R11, R36 ;  /* 0x000000240b157221 */ /* 0x000fe20000010000 */
[----:B------:R-:W2:Y:S01]  /*ad70*/  MUFU.EX2 R143, R143 ;  /* 0x0000008f008f7308 */ /* 0x000ea20000000800 */
[----:B-1----:R-:W-:Y:S01]  /*ad80*/  FADD.FTZ R38, R14, R3 ;  /* 0x000000030e267221 */ /* 0x002fe20000010000 */
[----:B------:R-:W-:Y:S01]  /*ad90*/  FFMA.FTZ R36, R68, UR22, -R55 ;  /* 0x0000001644247c23 */ /* 0x000fe20008010837 */
[----:B------:R-:W-:Y:S01]  /*ada0*/  FADD.FTZ R40, R146, R21 ;  /* 0x0000001592287221 */ /* 0x000fe20000010000 */
[----:B------:R-:W-:Y:S01]  /*adb0*/  FFMA.FTZ R55, R76, UR22, -R55 ;  /* 0x000000164c377c23 */ /* 0x000fe20008010837 */
[C---:B------:R-:W-:Y:S01]  /*adc0*/  F2FP.F16.F32.PACK_AB R146, R15.reuse, R146 ;  /* 0x000000920f92723e */ /* 0x040fe200000000ff */
[----:B------:R-:W-:Y:S01]  /*add0*/  FMUL.FTZ R90, R90, R53 ;  /* 0x000000355a5a7220 */ /* 0x000fe20000410000 */
[----:B------:R-:W-:Y:S01]  /*ade0*/  FADD.FTZ R21, R15, R40 ;  /* 0x000000280f157221 */ /* 0x000fe20000010000 */
[----:B------:R-:W1:Y:S01]  /*adf0*/  MUFU.EX2 R13, R13 ;  /* 0x0000000d000d7308 */ /* 0x000e620000000800 */
[----:B------:R-:W-:Y:S01]  /*ae00*/  F2FP.F16.F32.PACK_AB R147, R54, R147 ;  /* 0x000000933693723e */ /* 0x000fe200000000ff */
[-C--:B------:R-:W-:Y:S01]  /*ae10*/  FMUL.FTZ R91, R91, R53.reuse ;  /* 0x000000355b5b7220 */ /* 0x080fe20000410000 */
[----:B------:R-:W-:Y:S01]  /*ae20*/  FADD.FTZ R21, R140, R21 ;  /* 0x000000158c157221 */ /* 0x000fe20000010000 */
[----:B------:R-:W-:Y:S01]  /*ae30*/  F2FP.F16.F32.PACK_AB R140, R20, R140 ;  /* 0x0000008c148c723e */ /* 0x000fe200000000ff */
[----:B------:R-:W-:Y:S01]  /*ae40*/  FMUL.FTZ R94, R94, R53 ;  /* 0x000000355e5e7220 */ /* 0x000fe20000410000 */
[----:B------:R-:W-:Y:S01]  /*ae50*/  F2FP.F16.F32.PACK_AB R141, R14, R141 ;  /* 0x0000008d0e8d723e */ /* 0x000fe200000000ff */
[----:B------:R-:W-:Y:S01]  /*ae60*/  FADD.FTZ R21, R20, R21 ;  /* 0x0000001514157221 */ /* 0x000fe20000010000 */
[----:B------:R-:W3:Y:S01]  /*ae70*/  MUFU.EX2 R24, R24 ;  /* 0x0000001800187308 */ /* 0x000ee20000000800 */
[----:B--2---:R-:W-:Y:S01]  /*ae80*/  FADD.FTZ R3, R143, R38 ;  /* 0x000000268f037221 */ /* 0x004fe20000010000 */
[-C--:B------:R-:W-:Y:S01]  /*ae90*/  FMUL.FTZ R95, R95, R53.reuse ;  /* 0x000000355f5f7220 */ /* 0x080fe20000410000 */
[----:B------:R-:W-:Y:S01]  /*aea0*/  FADD.FTZ R40, R142, R21 ;  /* 0x000000158e287221 */ /* 0x000fe20000010000 */
[-C--:B------:R-:W-:Y:S01]  /*aeb0*/  FMUL.FTZ R98, R98, R53.reuse ;  /* 0x0000003562627220 */ /* 0x080fe20000410000 */
[-C--:B------:R-:W-:Y:S01]  /*aec0*/  FMUL.FTZ R99, R99, R53.reuse ;  /* 0x0000003563637220 */ /* 0x080fe20000410000 */
[-C--:B------:R-:W-:Y:S01]  /*aed0*/  FMUL.FTZ R102, R102, R53.reuse ;  /* 0x0000003566667220 */ /* 0x080fe20000410000 */
[-C--:B------:R-:W-:Y:S01]  /*aee0*/  FMUL.FTZ R103, R103, R53.reuse ;  /* 0x0000003567677220 */ /* 0x080fe20000410000 */
[----:B------:R-:W2:Y:S01]  /*aef0*/  MUFU.EX2 R136, R136 ;  /* 0x0000008800887308 */ /* 0x000ea20000000800 */
        /* <DEDUP_REMOVED lines=8> */
[C---:B---3--:R-:W-:Y:S01]  /*af80*/  FADD.FTZ R38, R24.reuse, R3 ;  /* 0x0000000318267221 */ /* 0x048fe20000010000 */
[----:B------:R-:W-:Y:S01]  /*af90*/  F2FP.F16.F32.PACK_AB R143, R24, R143 ;  /* 0x0000008f188f723e */ /* 0x000fe200000000ff */
[-C--:B------:R-:W-:Y:S01]  /*afa0*/  FMUL.FTZ R115, R115, R53.reuse ;  /* 0x0000003573737220 */ /* 0x080fe20000410000 */
[-C--:B------:R-:W-:Y:S01]  /*afb0*/  FMUL.FTZ R118, R118, R53.reuse ;  /* 0x0000003576767220 */ /* 0x080fe20000410000 */
[----:B------:R-:W-:Y:S01]  /*afc0*/  FMUL.FTZ R119, R119, R53 ;  /* 0x0000003577777220 */ /* 0x000fe20000410000 */
[----:B------:R-:W-:-:S02]  /*afd0*/  IMAD.MOV.U32 R6, RZ, RZ, R4 ;  /* 0x000000ffff067224 */ /* 0x000fc400078e0004 */
[----:B------:R-:W3:Y:S01]  /*afe0*/  MUFU.EX2 R25, R25 ;  /* 0x0000001900197308 */ /* 0x000ee20000000800 */
[----:B--2---:R-:W-:-:S07]  /*aff0*/  FADD.FTZ R40, R136, R21 ;  /* 0x0000001588287221 */ /* 0x004fce0000010000 */
[----:B------:R-:W2:Y:S01]  /*b000*/  MUFU.EX2 R28, R28 ;  /* 0x0000001c001c7308 */ /* 0x000ea20000000800 */
[----:B-1----:R-:W-:-:S07]  /*b010*/  FADD.FTZ R3, R137, R38 ;  /* 0x0000002689037221 */ /* 0x002fce0000010000 */
[----:B------:R-:W1:Y:S01]  /*b020*/  MUFU.EX2 R138, R138 ;  /* 0x0000008a008a7308 */ /* 0x000e620000000800 */
[C---:B---3--:R-:W-:Y:S01]  /*b030*/  FADD.FTZ R9, R25.reuse, R40 ;  /* 0x0000002819097221 */ /* 0x048fe20000010000 */
[----:B------:R-:W-:-:S06]  /*b040*/  F2FP.F16.F32.PACK_AB R136, R25, R136 ;  /* 0x000000881988723e */ /* 0x000fcc00000000ff */
[----:B------:R-:W3:Y:S01]  /*b050*/  MUFU.EX2 R139, R139 ;  /* 0x0000008b008b7308 */ /* 0x000ee20000000800 */
[C---:B--2---:R-:W-:Y:S01]  /*b060*/  FADD.FTZ R38, R28.reuse, R3 ;  /* 0x000000031c267221 */ /* 0x044fe20000010000 */
[----:B------:R-:W-:-:S06]  /*b070*/  F2FP.F16.F32.PACK_AB R137, R28, R137 ;  /* 0x000000891c89723e */ /* 0x000fcc00000000ff */
[----:B------:R-:W2:Y:S01]  /*b080*/  MUFU.EX2 R26, R26 ;  /* 0x0000001a001a7308 */ /* 0x000ea20000000800 */
[----:B-1----:R-:W-:Y:S01]  /*b090*/  FADD.FTZ R9, R138, R9 ;  /* 0x000000098a097221 */ /* 0x002fe20000010000 */
[----:B------:R-:W-:-:S03]  /*b0a0*/  F2FP.F16.F32.PACK_AB R138, R30, R138 ;  /* 0x0000008a1e8a723e */ /* 0x000fc600000000ff */
[----:B------:R-:W-:-:S03]  /*b0b0*/  FADD.FTZ R9, R30, R9 ;  /* 0x000000091e097221 */ /* 0x000fc60000010000 */
[----:B------:R-:W1:Y:S01]  /*b0c0*/  MUFU.EX2 R132, R132 ;  /* 0x0000008400847308 */ /* 0x000e620000000800 */
[----:B---3--:R-:W-:-:S07]  /*b0d0*/  FADD.FTZ R3, R139, R38 ;  /* 0x000000268b037221 */ /* 0x008fce0000010000 */
[----:B------:R-:W3:Y:S01]  /*b0e0*/  MUFU.EX2 R133, R133 ;  /* 0x0000008500857308 */ /* 0x000ee20000000800 */
[C---:B--2---:R-:W-:Y:S01]  /*b0f0*/  FADD.FTZ R8, R26.reuse, R3 ;  /* 0x000000031a087221 */ /* 0x044fe20000010000 */
[----:B------:R-:W-:-:S06]  /*b100*/  F2FP.F16.F32.PACK_AB R139, R26, R139 ;  /* 0x0000008b1a8b723e */ /* 0x000fcc00000000ff */
[----:B------:R-:W2:Y:S01]  /*b110*/  MUFU.EX2 R29, R29 ;  /* 0x0000001d001d7308 */ /* 0x000ea20000000800 */
[----:B-1----:R-:W-:-:S07]  /*b120*/  FADD.FTZ R10, R132, R9 ;  /* 0x00000009840a7221 */ /* 0x002fce0000010000 */
[----:B------:R-:W1:Y:S01]  /*b130*/  MUFU.EX2 R32, R32 ;  /* 0x0000002000207308 */ /* 0x000e620000000800 */
[----:B---3--:R-:W-:-:S07]  /*b140*/  FADD.FTZ R3, R133, R8 ;  /* 0x0000000885037221 */ /* 0x008fce0000010000 */
[----:B------:R-:W3:Y:S01]  /*b150*/  MUFU.EX2 R134, R134 ;  /* 0x0000008600867308 */ /* 0x000ee20000000800 */
[C---:B--2---:R-:W-:Y:S01]  /*b160*/  FADD.FTZ R9, R29.reuse, R10 ;  /* 0x0000000a1d097221 */ /* 0x044fe20000010000 */
[----:B------:R-:W-:-:S06]  /*b170*/  F2FP.F16.F32.PACK_AB R132, R29, R132 ;  /* 0x000000841d84723e */ /* 0x000fcc00000000ff */
[----:B------:R-:W2:Y:S01]  /*b180*/  MUFU.EX2 R135, R135 ;  /* 0x0000008700877308 */ /* 0x000ea20000000800 */
[C---:B-1----:R-:W-:Y:S01]  /*b190*/  FADD.FTZ R8, R32.reuse, R3 ;  /* 0x0000000320087221 */ /* 0x042fe20000010000 */
[----:B------:R-:W-:-:S06]  /*b1a0*/  F2FP.F16.F32.PACK_AB R133, R32, R133 ;  /* 0x000000852085723e */ /* 0x000fcc00000000ff */
[----:B------:R-:W1:Y:S01]  /*b1b0*/  MUFU.EX2 R33, R33 ;  /* 0x0000002100217308 */ /* 0x000e620000000800 */
[----:B---3--:R-:W-:-:S07]  /*b1c0*/  FADD.FTZ R10, R134, R9 ;  /* 0x00000009860a7221 */ /* 0x008fce0000010000 */
[----:B------:R-:W3:Y:S01]  /*b1d0*/  MUFU.EX2 R2, R2 ;  /* 0x0000000200027308 */ /* 0x000ee20000000800 */
[----:B--2---:R-:W-:-:S07]  /*b1e0*/  FADD.FTZ R3, R135, R8 ;  /* 0x0000000887037221 */ /* 0x004fce0000010000 */
[----:B------:R-:W2:Y:S01]  /*b1f0*/  MUFU.EX2 R27, R27 ;  /* 0x0000001b001b7308 */ /* 0x000ea20000000800 */
[C---:B-1----:R-:W-:Y:S01]  /*b200*/  FADD.FTZ R10, R33.reuse, R10 ;  /* 0x0000000a210a7221 */ /* 0x042fe20000010000 */
[----:B------:R-:W-:-:S06]  /*b210*/  F2FP.F16.F32.PACK_AB R134, R33, R134 ;  /* 0x000000862186723e */ /* 0x000fcc00000000ff */
[----:B------:R-:W1:Y:S01]  /*b220*/  MUFU.EX2 R129, R129 ;  /* 0x0000008100817308 */ /* 0x000e620000000800 */
[C---:B---3--:R-:W-:Y:S01]  /*b230*/  FADD.FTZ R8, R2.reuse, R3 ;  /* 0x0000000302087221 */ /* 0x048fe20000010000 */
[----:B------:R-:W-:-:S06]  /*b240*/  F2FP.F16.F32.PACK_AB R135, R2, R135 ;  /* 0x000000870287723e */ /* 0x000fcc00000000ff */
        /* <DEDUP_REMOVED lines=53> */
[----:B--2---:R-:W-:Y:S01]  /*b5a0*/  FADD.FTZ R9, R10, R9 ;  /* 0x000000090a097221 */ /* 0x004fe20000010000 */
[C---:B-1----:R-:W-:Y:S01]  /*b5b0*/  FADD.FTZ R3, R5.reuse, R2 ;  /* 0x0000000205037221 */ /* 0x042fe20000010000 */
[----:B------:R-:W-:Y:S01]  /*b5c0*/  F2FP.F16.F32.PACK_AB R122, R5, R52 ;  /* 0x00000034057a723e */ /* 0x000fe200000000ff */
[----:B------:R-:W-:Y:S02]  /*b5d0*/  IMAD.MOV.U32 R5, RZ, RZ, R7 ;  /* 0x000000ffff057224 */ /* 0x000fe400078e0007 */
[C---:B---3--:R-:W-:Y:S01]  /*b5e0*/  FADD.FTZ R2, R55.reuse, R9 ;  /* 0x0000000937027221 */ /* 0x048fe20000010000 */
[----:B------:R-:W-:Y:S01]  /*b5f0*/  F2FP.F16.F32.PACK_AB R123, R55, R10 ;  /* 0x0000000a377b723e */ /* 0x000fe200000000ff */
[----:B0-----:R-:W-:Y:S06]  /*b600*/  @P2 BRA `(.L_x_1093) ;  /* 0xffffffd800dc2947 */ /* 0x001fec000383ffff */
.L_x_1084:
[----:B------:R-:W-:-:S13]  /*b610*/  ISETP.GE.AND P2, PT, R0, UR43, PT ;  /* 0x0000002b00007c0c */ /* 0x000fda000bf46270 */
[----:B------:R-:W-:Y:S05]  /*b620*/  @!P2 BRA `(.L_x_1094) ;  /* 0x000000340068a947 */ /* 0x000fea0003800000 */
[----:B------:R-:W-:Y:S01]  /*b630*/  IMAD.MOV.U32 R5, RZ, RZ, R7 ;  /* 0x000000ffff057224 */ /* 0x000fe200078e0007 */
[----:B------:R-:W-:Y:S01]  /*b640*/  UMOV UR27, UR50 ;  /* 0x00000032001b7c82 */ /* 0x000fe20008000000 */
[----:B------:R-:W-:Y:S01]  /*b650*/  IMAD.MOV.U32 R6, RZ, RZ, R4 ;  /* 0x000000ffff067224 */ /* 0x000fe200078e0004 */
[----:B------:R-:W-:Y:S01]  /*b660*/  UMOV UR26, UR47 ;  /* 0x0000002f001a7c82 */ /* 0x000fe20008000000 */
[----:B------:R-:W-:Y:S01]  /*b670*/  ULDC UR23, c[0x0][0x9e4] ;  /* 0x0002790000177ab9 */ /* 0x000fe20000000800 */
[----:B------:R-:W-:Y:S01]  /*b680*/  ULDC UR25, c[0x0][0x9d8] ;  /* 0x0002760000197ab9 */ /* 0x000fe20000000800 */
[----:B------:R-:W-:Y:S01]  /*b690*/  ULDC UR22, c[0x0][0x988] ;  /* 0x0002620000167ab9 */ /* 0x000fe20000000800 */
[----:B------:R-:W-:-:S05]  /*b6a0*/  ULDC UR24, c[0x0][0x9e0] ;  /* 0x0002780000187ab9 */ /* 0x000fca0000000800 */
.L_x_1111:
        /* <DEDUP_REMOVED lines=9> */
.L_x_1096:
[----:B------:R-:W-:Y:S01]  /*b740*/  ULEA UR6, UR47, UR45, 0x3 ;  /* 0x0000002d2f067291 */ /* 0x000fe2000f8e183f */
[----:B------:R-:W-:-:S05]  /*b750*/  IMAD.U32 R4, RZ, RZ, UR50 ;  /* 0x00000032ff047e24 */ /* 0x000fca000f8e00ff */
[----:B------:R-:W-:-:S04]  /*b760*/  SHF.L.U32 R4, R4, 0x1f, RZ ;  /* 0x0000001f04047819 */ /* 0x000fc800000006ff */
[----:B------:R0:W1:Y:S01]  /*b770*/  SYNCS.PHASECHK.TRANS64.TRYWAIT P2, [UR6+0x16830], R4 ;  /* 0x01683004ff0075a7 */ /* 0x0000620008040146 */
[----:B------:R-:W-:Y:S05]  /*b780*/  @!P0 BRA `(.L_x_1097) ;  /* 0x0000000000048947 */ /* 0x000fea0003800000 */
[----:B------:R-:W-:Y:S01]  /*b790*/  BPT.TRAP 0x1 ;  /* 0x000000040000795c */ /* 0x000fe20000300000 */
.L_x_1097:
[----:B-1----:R-:W-:Y:S05]  /*b7a0*/  @P2 BRA `(.L_x_1095) ;  /* 0x0000000000082947 */ /* 0x002fea0003800000 */
[----:B------:R-:W1:Y:S02]  /*b7b0*/  SYNCS.PHASECHK.TRANS64.TRYWAIT P2, [UR6+0x16830], R4 ;  /* 0x01683004ff0075a7 */ /* 0x000e640008040146 */
[----:B-1----:R-:W-:Y:S05]  /*b7c0*/  @!P2 BRA `(.L_x_1098) ;  /* 0x000000c400fca947 */ /* 0x002fea0003800000 */
.L_x_1095:
        /* <DEDUP_REMOVED lines=27> */
.L_x_1100:
[----:B------:R-:W-:Y:S01]  /*b980*/  ULEA UR6, UR26, UR45, 0x3 ;  /* 0x0000002d1a067291 */ /* 0x000fe2000f8e183f */
[----:B------:R-:W-:-:S05]  /*b990*/  IMAD.U32 R4, RZ, RZ, UR27 ;  /* 0x0000001bff047e24 */ /* 0x000fca000f8e00ff */
[----:B------:R-:W-:-:S04]  /*b9a0*/  SHF.L.U32 R4, R4, 0x1f, RZ ;  /* 0x0000001f04047819 */ /* 0x000fc800000006ff */
[----:B------:R0:W1:Y:S01]  /*b9b0*/  SYNCS.PHASECHK.TRANS64.TRYWAIT P2, [UR6+0x16850], R4 ;  /* 0x01685004ff0075a7 */ /* 0x0000620008040146 */
[----:B------:R-:W-:Y:S05]  /*b9c0*/  @!P0 BRA `(.L_x_1101) ;  /* 0x0000000000048947 */ /* 0x000fea0003800000 */
[----:B------:R-:W-:Y:S01]  /*b9d0*/  BPT.TRAP 0x1 ;  /* 0x000000040000795c */ /* 0x000fe20000300000 */
.L_x_1101:
[----:B-1----:R-:W-:Y:S05]  /*b9e0*/  @P2 BRA `(.L_x_1099) ;  /* 0x0000000000082947 */ /* 0x002fea0003800000 */
[----:B------:R-:W1:Y:S02]  /*b9f0*/  SYNCS.PHASECHK.TRANS64.TRYWAIT P2, [UR6+0x16850], R4 ;  /* 0x01685004ff0075a7 */ /* 0x000e640008040146 */
[----:B-1----:R-:W-:Y:S05]  /*ba00*/  @!P2 BRA `(.L_x_1102) ;  /* 0x000000c40084a947 */ /* 0x002fea0003800000 */
.L_x_1099:
        /* <DEDUP_REMOVED lines=10> */
[----:B------:R-:W-:Y:S01]  /*bab0*/  FMUL.FTZ R57, R65, UR25 ;  /* 0x0000001941397c20 */ /* 0x000fe20008410000 */
[----:B------:R-:W-:Y:S01]  /*bac0*/  FMUL.FTZ R65, R78, UR25 ;  /* 0x000000194e417c20 */ /* 0x000fe20008410000 */
[----:B------:R-:W-:Y:S01]  /*bad0*/  ULEA UR10, UR26, UR6, 0xa ;  /* 0x000000061a0a7291 */ /* 0x000fe2000f8e503f */
[----:B------:R-:W-:-:S02]  /*bae0*/  VIADD R78, R17, UR39 ;  /* 0x00000027114e7c36 */ /* 0x000fc40008000000 */
[----:B------:R-:W-:Y:S01]  /*baf0*/  FMUL.FTZ R15, R33, UR25 ;  /* 0x00000019210f7c20 */ /* 0x000fe20008410000 */
[----:B------:R-:W-:Y:S02]  /*bb00*/  IMAD.U32 R33, RZ, RZ, UR47 ;  /* 0x0000002fff217e24 */ /* 0x000fe4000f8e00ff */
[----:B------:R-:W-:Y:S01]  /*bb10*/  FMUL.FTZ R14, R32, UR25 ;  /* 0x00000019200e7c20 */ /* 0x000fe20008410000 */
[----:B------:R-:W-:Y:S01]  /*bb20*/  FMUL.FTZ R11, R30, UR25 ;  /* 0x000000191e0b7c20 */ /* 0x000fe20008410000 */
[----:B------:R-:W-:Y:S01]  /*bb30*/  FMUL.FTZ R30, R41, UR25 ;  /* 0x00000019291e7c20 */ /* 0x000fe20008410000 */
[----:B------:R-:W-:Y:S01]  /*bb40*/  UMOV UR6, UR10 ;  /* 0x0000000a00067c82 */ /* 0x000fe20008000000 */
[----:B------:R-:W-:Y:S01]  /*bb50*/  @!P1 LEA R33, R33, UR45, 0x3 ;  /* 0x0000002d21219c11 */ /* 0x000fe2000f8e18ff */
        /* <DEDUP_REMOVED lines=58> */
[----:B------:R-:W-:Y:S01]  /*bf00*/  IMAD.SHL.U32 R77, R0, 0x80, RZ ;  /* 0x00000080004d7824 */ /* 0x000fe200078e00ff */
[----:B------:R-:W0:Y:S01]  /*bf10*/  MUFU.TANH R4, R4 ;  /* 0x0000000400047308 */ /* 0x000e220000002400 */
[----:B------:R-:W-:-:S07]  /*bf20*/  IMAD.U32 R81, RZ, RZ, UR46 ;  /* 0x0000002eff517e24 */ /* 0x000fce000f8e00ff */
[----:B------:R-:W1:Y:S08]  /*bf30*/  MUFU.TANH R8, R8 ;  /* 0x0000000800087308 */ /* 0x000e700000002400 */
[----:B------:R-:W2:Y:S01]  /*bf40*/  MUFU.TANH R7, R7 ;  /* 0x0000000700077308 */ /* 0x000ea20000002400 */
[----:B------:R-:W-:Y:S02]  /*bf50*/  WARPGROUP.DEPBAR.LE gsb0, 0x0 ;  /* 0x00008000000079c5 */ /* 0x000fe40000010000 */
[----:B------:R-:W-:-:S06]  /*bf60*/  WARPGROUP.ARRIVE ;  /* 0x00000000000079c5 */ /* 0x000fcc0000000000 */
[----:B------:R-:W3:Y:S01]  /*bf70*/  S2R R150, SR_TID.X ;  /* 0x0000000000967919 */ /* 0x000ee20000002100 */
[----:B------:R-:W4:Y:S01]  /*bf80*/  MUFU.TANH R9, R9 ;  /* 0x0000000900097308 */ /* 0x000f220000002400 */
[----:B------:R-:W-:Y:S01]  /*bf90*/  HGMMA.64x64x16.F32 R88, R144, gdesc[UR4].tnspB, R88, gsb0 ;  /* 0x40e0000490587df0 */ /* 0x000fe20008000858 */
[----:B------:R-:W-:Y:S01]  /*bfa0*/  UIADD3 UR6, UR10, 0x100, URZ ;  /* 0x000001000a067890 */ /* 0x000fe2000fffe03f */
[----:B------:R-:W-:-:S05]  /*bfb0*/  UMOV UR7, 0x40000040 ;  /* 0x4000004000077882 */ /* 0x000fca0000000000 */
[----:B------:R-:W0:Y:S08]  /*bfc0*/  MUFU.TANH R10, R10 ;  /* 0x0000000a000a7308 */ /* 0x000e300000002400 */
[----:B------:R-:W0:Y:S08]  /*bfd0*/  MUFU.TANH R12, R12 ;  /* 0x0000000c000c7308 */ /* 0x000e300000002400 */
[----:B------:R-:W0:Y:S01]  /*bfe0*/  MUFU.TANH R11, R11 ;  /* 0x0000000b000b7308 */ /* 0x000e220000002400 */
[----:B---3--:R-:W-:-:S07]  /*bff0*/  SHF.R.U32.HI R151, RZ, 0x7, R150 ;  /* 0x00000007ff977819 */ /* 0x008fce0000011696 */
[----:B------:R-:W3:Y:S08]  /*c000*/  MUFU.TANH R13, R13 ;  /* 0x0000000d000d7308 */ /* 0x000ef00000002400 */
        /* <DEDUP_REMOVED lines=85> */
[----:B------:R-:W-:-:S04]  /*c560*/  @UP0 ULDC UR6, c[0x0][0x450] ;  /* 0x0001140000060ab9 */ /* 0x000fc80000000800 */
[----:B------:R-:W-:Y:S01]  /*c570*/  @P2 SHF.R.U32.HI R78, RZ, UR6, R32 ;  /* 0x00000006ff4e2c19 */ /* 0x000fe20008011620 */
[----:B------:R-:W-:Y:S01]  /*c580*/  VIADD R32, R151, 0x9 ;  /* 0x0000000997207836 */ /* 0x000fe20000000000 */
[----:B------:R-:W-:-:S03]  /*c590*/  ISETP.GE.U32.AND P2, PT, R150, 0x180, PT ;  /* 0x000001809600780c */ /* 0x000fc60003f46070 */
[----:B------:R-:W5:Y:S01]  /*c5a0*/  SHFL.IDX PT, R84, R78, RZ, 0x1c1f ;  /* 0x001c1fff4e547589 */ /* 0x000f6200000e0000 */
[----:B------:R-:W-:Y:S02]  /*c5b0*/  SEL R33, R32, 0x9, !P2 ;  /* 0x0000000920217807 */ /* 0x000fe40005000000 */
[----:B------:R-:W-:-:S04]  /*c5c0*/  IADD3 R32, -R16, 0x1, -R77 ;  /* 0x0000000110207810 */ /* 0x000fc80007ffe94d */
[----:B------:R-:W-:-:S05]  /*c5d0*/  IADD3 R32, -R81, UR40, R32 ;  /* 0x0000002851207c10 */ /* 0x000fca000fffe120 */
[C---:B------:R-:W-:Y:S02]  /*c5e0*/  VIADD R83, R32.reuse, UR24 ;  /* 0x0000001820537c36 */ /* 0x040fe40008000000 */
[----:B------:R-:W-:Y:S02]  /*c5f0*/  VIADD R82, R32, UR21 ;  /* 0x0000001520527c36 */ /* 0x000fe40008000000 */
[--C-:B-----5:R-:W-:Y:S02]  /*c600*/  IMAD.IADD R81, R83, 0x1, R84.reuse ;  /* 0x0000000153517824 */ /* 0x120fe400078e0254 */
[----:B------:R-:W-:Y:S01]  /*c610*/  IMAD.IADD R80, R82, 0x1, R84 ;  /* 0x0000000152507824 */ /* 0x000fe200078e0254 */
[----:B------:R-:W-:Y:S02]  /*c620*/  WARPGROUP.DEPBAR.LE gsb0, 0x0 ;  /* 0x00008000000079c5 */ /* 0x000fe40000010000 */
[----:B------:R0:W-:Y:S06]  /*c630*/  BAR.ARV R33, 0x100 ;  /* 0x000400210000751d */ /* 0x0001ec0000002000 */
[----:B------:R5:W-:Y:S02]  /*c640*/  @!P1 SYNCS.ARRIVE.TRANS64.RED.A1T0 RZ, [R75+URZ], RZ ;  /* 0x000000ff4bff99a7 */ /* 0x000be4000810043f */
[----:B-----5:R-:W-:-:S06]  /*c650*/  FMUL.FTZ R75, R87, UR25 ;  /* 0x00000019574b7c20 */ /* 0x020fcc0008410000 */
[----:B------:R-:W0:Y:S01]  /*c660*/  MUFU.TANH R75, R75 ;  /* 0x0000004b004b7308 */ /* 0x000e220000002400 */
[----:B-1234-:R-:W-:Y:S05]  /*c670*/  @!P5 BRA `(.L_x_1103) ;  /* 0x00000000005cd947 */ /* 0x01efea0003800000 */
[----:B0-----:R-:W-:Y:S01]  /*c680*/  IMAD.U32 R33, RZ, RZ, UR46 ;  /* 0x0000002eff217e24 */ /* 0x001fe2000f8e00ff */
        /* <DEDUP_REMOVED lines=12> */
.L_x_1105:
[----:B------:R-:W-:-:S05]  /*c750*/  IMAD.U32 R86, RZ, RZ, UR23 ;  /* 0x00000017ff567e24 */ /* 0x000fca000f8e00ff */
[----:B------:R-:W-:-:S13]  /*c760*/  ISETP.NE.AND P2, PT, R86, 0x1, PT ;  /* 0x000000015600780c */ /* 0x000fda0003f45270 */
[----:B------:R-:W0:Y:S02]  /*c770*/  @P2 LDC.64 R32, c[0x0][0x9e8] ;  /* 0x00027a00ff202b82 */ /* 0x000e240000000a00 */
[----:B0-----:R-:W-:-:S05]  /*c780*/  @P2 IMAD.HI.U32 R32, R84, R32, RZ ;  /* 0x0000002054202227 */ /* 0x001fca00078e00ff */
[----:B------:R-:W-:-:S07]  /*c790*/  @P2 SHF.R.U32.HI R84, RZ, R33, R32 ;  /* 0x00000021ff542219 */ /* 0x000fce0000011620 */
.L_x_1106:
[----:B------:R-:W-:Y:S05]  /*c7a0*/  BSYNC B0 ;  /* 0x0000000000007941 */ /* 0x000fea0003800000 */
.L_x_1104:
[----:B------:R-:W-:-:S04]  /*c7b0*/  IMAD R33, R84, R86, -R77 ;  /* 0x0000005654217224 */ /* 0x000fc800078e0a4d */
[----:B------:R-:W-:-:S05]  /*c7c0*/  IMAD.IADD R33, R33, 0x1, -R16 ;  /* 0x0000000121217824 */ /* 0x000fca00078e0a10 */
[----:B------:R-:W-:Y:S02]  /*c7d0*/  VIADDMNMX R81, R33, R86, R81, PT ;  /* 0x0000005621517246 */ /* 0x000fe40003800151 */
[----:B------:R-:W-:-:S07]  /*c7e0*/  VIMNMX R80, R80, R33, !PT ;  /* 0x0000002150507248 */ /* 0x000fce0007fe0100 */
.L_x_1103:
        /* <DEDUP_REMOVED lines=20> */
[--C-:B0-----:R-:W-:Y:S01]  /*c930*/  IMAD.IADD R83, R83, 0x1, R4.reuse ;  /* 0x0000000153537824 */ /* 0x101fe200078e0204 */
[C---:B------:R-:W-:Y:S01]  /*c940*/  ISETP.LT.OR P3, PT, R81.reuse, 0x12, P3 ;  /* 0x000000125100780c */ /* 0x040fe20001f61670 */
[----:B------:R-:W-:Y:S01]  /*c950*/  IMAD.IADD R82, R82, 0x1, R4 ;  /* 0x0000000152527824 */ /* 0x000fe200078e0204 */
        /* <DEDUP_REMOVED lines=91> */
.L_x_1109:
[----:B------:R-:W-:-:S05]  /*cf10*/  IMAD.U32 R78, RZ, RZ, UR23 ;  /* 0x00000017ff4e7e24 */ /* 0x000fca000f8e00ff */
[----:B------:R-:W-:-:S13]  /*cf20*/  ISETP.NE.AND P3, PT, R78, 0x1, PT ;  /* 0x000000014e00780c */ /* 0x000fda0003f65270 */
[----:B------:R-:W0:Y:S02]  /*cf30*/  @P3 LDC.64 R14, c[0x0][0x9e8] ;  /* 0x00027a00ff0e3b82 */ /* 0x000e240000000a00 */
[----:B0-----:R-:W-:-:S05]  /*cf40*/  @P3 IMAD.HI.U32 R14, R4, R14, RZ ;  /* 0x0000000e040e3227 */ /* 0x001fca00078e00ff */
[----:B------:R-:W-:-:S07]  /*cf50*/  @P3 SHF.R.U32.HI R4, RZ, R15, R14 ;  /* 0x0000000fff043219 */ /* 0x000fce000001160e */
.L_x_1110:
[----:B------:R-:W-:Y:S05]  /*cf60*/  BSYNC B0 ;  /* 0x0000000000007941 */ /* 0x000fea0003800000 */
.L_x_1108:
[----:B------:R-:W-:-:S04]  /*cf70*/  IMAD R77, R4, R78, -R77 ;  /* 0x0000004e044d7224 */ /* 0x000fc800078e0a4d */
[----:B------:R-:W-:-:S05]  /*cf80*/  IMAD.IADD R77, R77, 0x1, -R16 ;  /* 0x000000014d4d7824 */ /* 0x000fca00078e0a10 */
[----:B------:R-:W-:Y:S02]  /*cf90*/  VIADDMNMX R83, R77, R78, R83, PT ;  /* 0x0000004e4d537246 */ /* 0x000fe40003800153 */
[----:B------:R-:W-:-:S07]  /*cfa0*/  VIMNMX R82, R82, R77, !PT ;  /* 0x0000004d52527248 */ /* 0x000fce0007fe0100 */
.L_x_1107:
[----:B------:R-:W-:Y:S01]  /*cfb0*/  FMNMX.FTZ R15, R33, R6, !PT ;  /* 0x00000006210f7209 */ /* 0x000fe20007810000 */
[----:B------:R-:W-:Y:S01]  /*cfc0*/  UMOV UR27, UR50 ;  /* 0x00000032001b7c82 */ /* 0x000fe20008000000 */
        /* <DEDUP_REMOVED lines=55> */
[----:B------:R-:W-:-:S04]  /*d340*/  FMNMX.FTZ R15, R70, R15, !PT ;  /* 0x0000000f460f7209 */ /* 0x000fc80007810000 */
[----:B------:R-:W-:-:S04]  /*d350*/  FMNMX.FTZ R15, R74, R15, !PT ;  /* 0x0000000f4a0f7209 */ /* 0x000fc80007810000 */
[----:B------:R-:W-:-:S04]  /*d360*/  FMNMX.FTZ R4, R76, R15, !PT ;  /* 0x0000000f4c047209 */ /* 0x000fc80007810000 */
[----:B------:R-:W-:-:S05]  /*d370*/  FMNMX.FTZ R14, R79, R4, !PT ;  /* 0x000000044f0e7209 */ /* 0x000fca0007810000 */
[----:B------:R-:W0:Y:S02]  /*d380*/  SHFL.BFLY PT, R15, R14, 0x2, 0x1f ;  /* 0x0c401f000e0f7f89 */ /* 0x000e2400000e0000 */
[----:B0-----:R-:W-:-:S05]  /*d390*/  FMNMX.FTZ R15, R14, R15, !PT ;  /* 0x0000000f0e0f7209 */ /* 0x001fca0007810000 */
[----:B------:R-:W0:Y:S02]  /*d3a0*/  SHFL.BFLY PT, R4, R15, 0x1, 0x1f ;  /* 0x0c201f000f047f89 */ /* 0x000e2400000e0000 */
[----:B0-----:R-:W-:-:S04]  /*d3b0*/  FMNMX.FTZ R4, R15, R4, !PT ;  /* 0x000000040f047209 */ /* 0x001fc80007810000 */
[C---:B------:R-:W-:Y:S01]  /*d3c0*/  FSETP.NEU.FTZ.AND P6, PT, R4.reuse, -INF , PT ;  /* 0xff8000000400780b */ /* 0x040fe20003fdd000 */
[----:B------:R-:W-:-:S03]  /*d3d0*/  FMUL.FTZ R15, R4, UR22 ;  /* 0x00000016040f7c20 */ /* 0x000fc60008410000 */
[----:B------:R-:W-:Y:S02]  /*d3e0*/  FSEL R81, R4, RZ, P6 ;  /* 0x000000ff04517208 */ /* 0x000fe40003000000 */
[----:B------:R-:W-:-:S03]  /*d3f0*/  FSEL R15, R15, RZ, P6 ;  /* 0x000000ff0f0f7208 */ /* 0x000fc60003000000 */
[----:B------:R-:W-:Y:S02]  /*d400*/  FADD.FTZ R81, -R81, R6 ;  /* 0x0000000651517221 */ /* 0x000fe40000010100 */
[--C-:B------:R-:W-:Y:S01]  /*d410*/  FFMA.FTZ R14, R8, UR22, -R15.reuse ;  /* 0x00000016080e7c23 */ /* 0x100fe2000801080f */
[----:B------:R-:W-:Y:S01]  /*d420*/  FSEL R8, R27, -INF , !P3 ;  /* 0xff8000001b087808 */ /* 0x000fe20005800000 */
[--C-:B------:R-:W-:Y:S01]  /*d430*/  FFMA.FTZ R150, R10, UR22, -R15.reuse ;  /* 0x000000160a967c23 */ /* 0x100fe2000801080f */
[----:B------:R-:W-:Y:S01]  /*d440*/  ISETP.GT.AND P3, PT, R82, 0x21, P2 ;  /* 0x000000215200780c */ /* 0x000fe20001764270 */
[----:B------:R0:W-:Y:S01]  /*d450*/  MUFU.EX2 R27, R14 ;  /* 0x0000000e001b7308 */ /* 0x0001e20000000800 */
[--C-:B------:R-:W-:Y:S01]  /*d460*/  FFMA.FTZ R146, R24, UR22, -R15.reuse ;  /* 0x0000001618927c23 */ /* 0x100fe2000801080f */
[--C-:B------:R-:W-:Y:S01]  /*d470*/  FFMA.FTZ R148, R33, UR22, -R15.reuse ;  /* 0x0000001621947c23 */ /* 0x100fe2000801080f */
[----:B------:R-:W-:Y:S01]  /*d480*/  ISETP.LT.OR P3, PT, R83, 0x22, P3 ;  /* 0x000000225300780c */ /* 0x000fe20001f61670 */
[--C-:B------:R-:W-:Y:S01]  /*d490*/  FFMA.FTZ R33, R12, UR22, -R15.reuse ;  /* 0x000000160c217c23 */ /* 0x100fe2000801080f */
[----:B------:R-:W-:Y:S01]  /*d4a0*/  FSEL R12, R37, -INF , !P4 ;  /* 0xff800000250c7808 */ /* 0x000fe20006000000 */
[--C-:B------:R-:W-:Y:S01]  /*d4b0*/  FFMA.FTZ R140, R28, UR22, -R15.reuse ;  /* 0x000000161c8c7c23 */ /* 0x100fe2000801080f */
[----:B------:R-:W-:Y:S01]  /*d4c0*/  FSEL R31, R31, -INF , !P3 ;  /* 0xff8000001f1f7808 */ /* 0x000fe20005800000 */
[--C-:B------:R-:W-:Y:S01]  /*d4d0*/  FFMA.FTZ R30, R30, UR22, -R15.reuse ;  /* 0x000000161e1e7c23 */ /* 0x100fe2000801080f */
[----:B------:R-:W-:Y:S01]  /*d4e0*/  ISETP.GT.AND P3, PT, R82, RZ, P2 ;  /* 0x000000ff5200720c */ /* 0x000fe20001764270 */
[--C-:B------:R-:W-:Y:S01]  /*d4f0*/  FFMA.FTZ R144, R32, UR22, -R15.reuse ;  /* 0x0000001620907c23 */ /* 0x100fe2000801080f */
[----:B------:R-:W-:Y:S01]  /*d500*/  ISETP.GT.AND P4, PT, R82, 0x31, P2 ;  /* 0x000000315200780c */ /* 0x000fe20001784270 */
[--C-:B------:R-:W-:Y:S01]  /*d510*/  FFMA.FTZ R142, R34, UR22, -R15.reuse ;  /* 0x00000016228e7c23 */ /* 0x100fe2000801080f */
[C---:B------:R-:W-:Y:S01]  /*d520*/  ISETP.LT.OR P3, PT, R83.reuse, 0x1, P3 ;  /* 0x000000015300780c */ /* 0x040fe20001f61670 */
[--C-:B------:R-:W-:Y:S01]  /*d530*/  FFMA.FTZ R136, R38, UR22, -R15.reuse ;  /* 0x0000001626887c23 */ /* 0x100fe2000801080f */
[----:B------:R-:W-:Y:S01]  /*d540*/  ISETP.LT.OR P4, PT, R83, 0x32, P4 ;  /* 0x000000325300780c */ /* 0x000fe20002781670 */
[--C-:B------:R-:W-:Y:S01]  /*d550*/  FFMA.FTZ R37, R84, UR22, -R15.reuse ;  /* 0x0000001654257c23 */ /* 0x100fe2000801080f */
[----:B------:R-:W-:Y:S01]  /*d560*/  FSEL R10, R7, -INF , !P3 ;  /* 0xff800000070a7808 */ /* 0x000fe20005800000 */
[--C-:B------:R-:W-:Y:S01]  /*d570*/  FFMA.FTZ R138, R42, UR22, -R15.reuse ;  /* 0x000000162a8a7c23 */ /* 0x100fe2000801080f */
[----:B------:R-:W-:Y:S01]  /*d580*/  ISETP.GT.AND P3, PT, R82, 0x30, P2 ;  /* 0x000000305200780c */ /* 0x000fe20001764270 */
[--C-:B------:R-:W-:Y:S01]  /*d590*/  FFMA.FTZ R45, R45, UR22, -R15.reuse ;  /* 0x000000162d2d7c23 */ /* 0x100fe2000801080f */
[----:B0-----:R-:W-:Y:S01]  /*d5a0*/  FMNMX.FTZ R14, R10, R5, !PT ;  /* 0x000000050a0e7209 */ /* 0x001fe20007810000 */
        /* <DEDUP_REMOVED lines=24> */
[----:B------:R-:W-:Y:S01]  /*d730*/  FFMA.FTZ R79, R79, UR22, -R15 ;  /* 0x000000164f4f7c23 */ /* 0x000fe2000801080f */
[----:B------:R-:W-:Y:S01]  /*d740*/  ISETP.LT.OR P3, PT, R83, 0x39, P3 ;  /* 0x000000395300780c */ /* 0x000fe20001f61670 */
[----:B------:R-:W-:Y:S01]  /*d750*/  MUFU.EX2 R148, R148 ;  /* 0x0000009400947308 */ /* 0x000fe20000000800 */
[----:B------:R-:W-:-:S02]  /*d760*/  FMNMX.FTZ R24, R8, R7, !PT ;  /* 0x0000000708187209 */ /* 0x000fc40007810000 */
[----:B------:R-:W-:Y:S02]  /*d770*/  FSEL R44, R44, -INF , !P4 ;  /* 0xff8000002c2c7808 */ /* 0x000fe40006000000 */
[----:B------:R-:W-:Y:S02]  /*d780*/  FMNMX.FTZ R24, R29, R24, !PT ;  /* 0x000000181d187209 */ /* 0x000fe40007810000 */
[----:B------:R-:W-:Y:S01]  /*d790*/  ISETP.GT.AND P4, PT, R82, 0x41, P2 ;  /* 0x000000415200780c */ /* 0x000fe20001784270 */
[----:B------:R-:W-:Y:S01]  /*d7a0*/  MUFU.EX2 R150, R150 ;  /* 0x0000009600967308 */ /* 0x000fe20000000800 */
[----:B------:R-:W-:Y:S02]  /*d7b0*/  FMNMX.FTZ R26, R31, R24, !PT ;  /* 0x000000181f1a7209 */ /* 0x000fe40007810000 */
[----:B------:R-:W-:Y:S02]  /*d7c0*/  FSEL R43, R43, -INF , !P3 ;  /* 0xff8000002b2b7808 */ /* 0x000fe40005800000 */
[----:B------:R-:W-:-:S02]  /*d7d0*/  FMNMX.FTZ R7, R35, R26, !PT ;  /* 0x0000001a23077209 */ /* 0x000fc40007810000 */
[----:B------:R-:W-:Y:S01]  /*d7e0*/  ISETP.GT.AND P3, PT, R82, 0x40, P2 ;  /* 0x000000405200780c */ /* 0x000fe20001764270 */
[----:B------:R-:W-:Y:S01]  /*d7f0*/  MUFU.EX2 R33, R33 ;  /* 0x0000002100217308 */ /* 0x000fe20000000800 */
[----:B------:R-:W-:Y:S02]  /*d800*/  FMNMX.FTZ R28, R12, R7, !PT ;  /* 0x000000070c1c7209 */ /* 0x000fe40007810000 */
[----:B------:R-:W-:Y:S02]  /*d810*/  ISETP.LT.OR P4, PT, R83, 0x42, P4 ;  /* 0x000000425300780c */ /* 0x000fe40002781670 */
[----:B------:R-:W-:Y:S02]  /*d820*/  FMNMX.FTZ R7, R39, R28, !PT ;  /* 0x0000001c27077209 */ /* 0x000fe40007810000 */
[----:B------:R-:W-:Y:S01]  /*d830*/  ISETP.LT.OR P3, PT, R83, 0x41, P3 ;  /* 0x000000415300780c */ /* 0x000fe20001f61670 */
[----:B------:R-:W-:Y:S01]  /*d840*/  MUFU.EX2 R144, R144 ;  /* 0x0000009000907308 */ /* 0x000fe20000000800 */
[----:B------:R-:W-:-:S02]  /*d850*/  FSEL R24, R47, -INF , !P4 ;  /* 0xff8000002f187808 */ /* 0x000fc40006000000 */
[----:B------:R-:W-:Y:S02]  /*d860*/  FSEL R46, R46, -INF , !P3 ;  /* 0xff8000002e2e7808 */ /* 0x000fe40005800000 */
[C---:B------:R-:W-:Y:S02]  /*d870*/  ISETP.GT.AND P3, PT, R82.reuse, 0x48, P2 ;  /* 0x000000485200780c */ /* 0x040fe40001764270 */
[----:B------:R-:W-:Y:S01]  /*d880*/  ISETP.GT.AND P4, PT, R82, 0x49, P2 ;  /* 0x000000495200780c */ /* 0x000fe20001784270 */
[----:B------:R0:W-:Y:S01]  /*d890*/  MUFU.EX2 R47, R30 ;  /* 0x0000001e002f7308 */ /* 0x0001e20000000800 */
[C---:B------:R-:W-:Y:S02]  /*d8a0*/  ISETP.LT.OR P3, PT, R83.reuse, 0x49, P3 ;  /* 0x000000495300780c */ /* 0x040fe40001f61670 */
[----:B------:R-:W-:Y:S02]  /*d8b0*/  ISETP.LT.OR P4, PT, R83, 0x4a, P4 ;  /* 0x0000004a5300780c */ /* 0x000fe40002781670 */
[----:B------:R-:W-:Y:S01]  /*d8c0*/  FSEL R26, R49, -INF , !P3 ;  /* 0xff800000311a7808 */ /* 0x000fe20005800000 */
[----:B------:R-:W-:Y:S01]  /*d8d0*/  FFMA.FTZ R49, R36, UR22, -R15 ;  /* 0x0000001624317c23 */ /* 0x000fe2000801080f */
[----:B------:R-:W-:Y:S01]  /*d8e0*/  ISETP.GT.AND P3, PT, R82, 0x50, P2 ;  /* 0x000000505200780c */ /* 0x000fe20001764270 */
[----:B------:R-:W-:Y:S01]  /*d8f0*/  MUFU.EX2 R37, R37 ;  /* 0x0000002500257308 */ /* 0x000fe20000000800 */
[----:B0-----:R-:W-:-:S02]  /*d900*/  FMNMX.FTZ R30, R14, R7, !PT ;  /* 0x000000070e1e7209 */ /* 0x001fc40007810000 */
[----:B------:R-:W-:Y:S02]  /*d910*/  ISETP.LT.OR P3, PT, R83, 0x51, P3 ;  /* 0x000000515300780c */ /* 0x000fe40001f61670 */
[----:B------:R-:W-:Y:S02]  /*d920*/  FMNMX.FTZ R7, R43, R30, !PT ;  /* 0x0000001e2b077209 */ /* 0x000fe40007810000 */
[----:B------:R-:W-:Y:S01]  /*d930*/  FSEL R28, R51, -INF , !P4 ;  /* 0xff800000331c7808 */ /* 0x000fe20006000000 */
[----:B------:R-:W-:Y:S01]  /*d940*/  FFMA.FTZ R51, R40, UR22, -R15 ;  /* 0x0000001628337c23 */ /* 0x000fe2000801080f */
[----:B------:R-:W-:Y:S01]  /*d950*/  FMNMX.FTZ R7, R44, R7, !PT ;  /* 0x000000072c077209 */ /* 0x000fe20007810000 */
[----:B------:R-:W-:Y:S01]  /*d960*/  MUFU.EX2 R146, R146 ;  /* 0x0000009200927308 */ /* 0x000fe20000000800 */
[----:B------:R-:W-:Y:S02]  /*d970*/  ISETP.GT.AND P4, PT, R82, 0x51, P2 ;  /* 0x000000515200780c */ /* 0x000fe40001784270 */
[----:B------:R-:W-:-:S02]  /*d980*/  FMNMX.FTZ R7, R46, R7, !PT ;  /* 0x000000072e077209 */ /* 0x000fc40007810000 */
[----:B------:R-:W-:Y:S02]  /*d990*/  FSEL R53, R53, -INF , !P3 ;  /* 0xff80000035357808 */ /* 0x000fe40005800000 */
[----:B------:R-:W-:Y:S01]  /*d9a0*/  FMNMX.FTZ R7, R24, R7, !PT ;  /* 0x0000000718077209 */ /* 0x000fe20007810000 */
[----:B------:R-:W-:Y:S01]  /*d9b0*/  MUFU.EX2 R41, R41 ;  /* 0x0000002900297308 */ /* 0x000fe20000000800 */
[----:B------:R-:W-:Y:S02]  /*d9c0*/  ISETP.GT.AND P3, PT, R82, 0x58, P2 ;  /* 0x000000585200780c */ /* 0x000fe40001764270 */
[C---:B------:R-:W-:Y:S02]  /*d9d0*/  ISETP.LT.OR P4, PT, R83.reuse, 0x52, P4 ;  /* 0x000000525300780c */ /* 0x040fe40002781670 */
[----:B------:R-:W-:Y:S02]  /*d9e0*/  FMNMX.FTZ R7, R26, R7, !PT ;  /* 0x000000071a077209 */ /* 0x000fe40007810000 */
[----:B------:R-:W-:Y:S01]  /*d9f0*/  ISETP.LT.OR P3, PT, R83, 0x59, P3 ;  /* 0x000000595300780c */ /* 0x000fe20001f61670 */
[----:B------:R-:W-:Y:S01]  /*da00*/  MUFU.EX2 R140, R140 ;  /* 0x0000008c008c7308 */ /* 0x000fe20000000800 */
[----:B------:R-:W-:-:S02]  /*da10*/  FSEL R55, R55, -INF , !P4 ;  /* 0xff80000037377808 */ /* 0x000fc40006000000 */
[----:B------:R-:W-:Y:S02]  /*da20*/  FMNMX.FTZ R32, R28, R7, !PT ;  /* 0x000000071c207209 */ /* 0x000fe40007810000 */
[----:B------:R-:W-:Y:S02]  /*da30*/  ISETP.GT.AND P4, PT, R82, 0x59, P2 ;  /* 0x000000595200780c */ /* 0x000fe40001784270 */
[----:B------:R-:W-:Y:S01]  /*da40*/  FSEL R58, R58, -INF , !P3 ;  /* 0xff8000003a3a7808 */ /* 0x000fe20005800000 */
[----:B------:R-:W-:Y:S01]  /*da50*/  MUFU.EX2 R142, R142 ;  /* 0x0000008e008e7308 */ /* 0x000fe20000000800 */
[----:B------:R-:W-:Y:S02]  /*da60*/  FMNMX.FTZ R32, R53, R32, !PT ;  /* 0x0000002035207209 */ /* 0x000fe40007810000 */
[----:B------:R-:W-:Y:S02]  /*da70*/  ISETP.GT.AND P3, PT, R82, 0x60, P2 ;  /* 0x000000605200780c */ /* 0x000fe40001764270 */
[----:B------:R-:W-:-:S02]  /*da80*/  ISETP.LT.OR P4, PT, R83, 0x5a, P4 ;  /* 0x0000005a5300780c */ /* 0x000fc40002781670 */
[----:B------:R-:W-:Y:S01]  /*da90*/  FMNMX.FTZ R7, R55, R32, !PT ;  /* 0x0000002037077209 */ /* 0x000fe20007810000 */
[----:B------:R-:W-:Y:S01]  /*daa0*/  MUFU.EX2 R49, R49 ;  /* 0x0000003100317308 */ /* 0x000fe20000000800 */
[----:B------:R-:W-:Y:S02]  /*dab0*/  ISETP.LT.OR P3, PT, R83, 0x61, P3 ;  /* 0x000000615300780c */ /* 0x000fe40001f61670 */
[----:B------:R-:W-:Y:S02]  /*dac0*/  FSEL R59, R59, -INF , !P4 ;  /* 0xff8000003b3b7808 */ /* 0x000fe40006000000 */
[----:B------:R-:W-:Y:S02]  /*dad0*/  ISETP.GT.AND P4, PT, R82, 0x61, P2 ;  /* 0x000000615200780c */ /* 0x000fe40001784270 */
[----:B------:R-:W-:Y:S01]  /*dae0*/  FMNMX.FTZ R32, R58, R7, !PT ;  /* 0x000000073a207209 */ /* 0x000fe20007810000 */
[----:B------:R-:W-:Y:S01]  /*daf0*/  MUFU.EX2 R136, R136 ;  /* 0x0000008800887308 */ /* 0x000fe20000000800 */
[----:B------:R-:W-:Y:S01]  /*db00*/  FSEL R30, R61, -INF , !P3 ;  /* 0xff8000003d1e7808 */ /* 0x000fe20005800000 */
[----:B------:R-:W-:Y:S01]  /*db10*/  FFMA.FTZ R61, R50, UR22, -R15 ;  /* 0x00000016323d7c23 */ /* 0x000fe2000801080f */
[----:B------:R-:W-:-:S02]  /*db20*/  ISETP.GT.AND P3, PT, R82, 0x68, P2 ;  /* 0x000000685200780c */ /* 0x000fc40001764270 */
[----:B------:R-:W-:Y:S02]  /*db30*/  ISETP.LT.OR P4, PT, R83, 0x62, P4 ;  /* 0x000000625300780c */ /* 0x000fe40002781670 */
[----:B------:R-:W-:Y:S01]  /*db40*/  FMNMX.FTZ R7, R59, R32, !PT ;  /* 0x000000203b077209 */ /* 0x000fe20007810000 */
[----:B------:R-:W-:Y:S01]  /*db50*/  MUFU.EX2 R51, R51 ;  /* 0x0000003300337308 */ /* 0x000fe20000000800 */
[----:B------:R-:W-:Y:S02]  /*db60*/  ISETP.LT.OR P3, PT, R83, 0x69, P3 ;  /* 0x000000695300780c */ /* 0x000fe40001f61670 */
[----:B------:R-:W-:Y:S02]  /*db70*/  FSEL R63, R63, -INF , !P4 ;  /* 0xff8000003f3f7808 */ /* 0x000fe40006000000 */
[----:B------:R-:W-:Y:S02]  /*db80*/  ISETP.GT.AND P4, PT, R82, 0x69, P2 ;  /* 0x000000695200780c */ /* 0x000fe40001784270 */
[----:B------:R-:W-:Y:S01]  /*db90*/  FMNMX.FTZ R32, R30, R7, !PT ;  /* 0x000000071e207209 */ /* 0x000fe20007810000 */
[----:B------:R-:W-:Y:S01]  /*dba0*/  MUFU.EX2 R138, R138 ;  /* 0x0000008a008a7308 */ /* 0x000fe20000000800 */
[----:B------:R-:W-:-:S02]  /*dbb0*/  FSEL R65, R65, -INF , !P3 ;  /* 0xff80000041417808 */ /* 0x000fc40005800000 */
[C---:B------:R-:W-:Y:S02]  /*dbc0*/  ISETP.GT.AND P3, PT, R82.reuse, 0x70, P2 ;  /* 0x000000705200780c */ /* 0x040fe40001764270 */
[----:B------:R-:W-:Y:S02]  /*dbd0*/  ISETP.LT.OR P4, PT, R83, 0x6a, P4 ;  /* 0x0000006a5300780c */ /* 0x000fe40002781670 */
[----:B------:R-:W-:Y:S01]  /*dbe0*/  FMNMX.FTZ R34, R63, R32, !PT ;  /* 0x000000203f227209 */ /* 0x000fe20007810000 */
[----:B------:R-:W-:Y:S01]  /*dbf0*/  MUFU.EX2 R45, R45 ;  /* 0x0000002d002d7308 */ /* 0x000fe20000000800 */
[----:B------:R-:W-:Y:S02]  /*dc00*/  ISETP.LT.OR P3, PT, R83, 0x71, P3 ;  /* 0x000000715300780c */ /* 0x000fe40001f61670 */
[----:B------:R-:W-:Y:S02]  /*dc10*/  FSEL R67, R67, -INF , !P4 ;  /* 0xff80000043437808 */ /* 0x000fe40006000000 */
[----:B------:R-:W-:-:S02]  /*dc20*/  ISETP.GT.AND P4, PT, R82, 0x71, P2 ;  /* 0x000000715200780c */ /* 0x000fc40001784270 */
[----:B------:R-:W-:Y:S01]  /*dc30*/  FMNMX.FTZ R34, R65, R34, !PT ;  /* 0x0000002241227209 */ /* 0x000fe20007810000 */
[----:B------:R-:W-:Y:S01]  /*dc40*/  MUFU.EX2 R132, R132 ;  /* 0x0000008400847308 */ /* 0x000fe20000000800 */
[----:B------:R-:W-:Y:S01]  /*dc50*/  FSEL R32, R71, -INF , !P3 ;  /* 0xff80000047207808 */ /* 0x000fe20005800000 */
[----:B------:R-:W-:Y:S01]  /*dc60*/  FFMA.FTZ R71, R54, UR22, -R15 ;  /* 0x0000001636477c23 */ /* 0x000fe2000801080f */
[C---:B------:R-:W-:Y:S02]  /*dc70*/  ISETP.GT.AND P3, PT, R82.reuse, 0x78, P2 ;  /* 0x000000785200780c */ /* 0x040fe40001764270 */
[----:B------:R-:W-:Y:S02]  /*dc80*/  ISETP.LT.OR P4, PT, R83, 0x72, P4 ;  /* 0x000000725300780c */ /* 0x000fe40002781670 */
[----:B------:R-:W-:Y:S01]  /*dc90*/  FMNMX.FTZ R7, R67, R34, !PT ;  /* 0x0000002243077209 */ /* 0x000fe20007810000 */
[----:B------:R-:W-:Y:S01]  /*dca0*/  MUFU.EX2 R61, R61 ;  /* 0x0000003d003d7308 */ /* 0x000fe20000000800 */
[----:B------:R-:W-:-:S02]  /*dcb0*/  ISETP.GT.AND P2, PT, R82, 0x79, P2 ;  /* 0x000000795200780c */ /* 0x000fc40001744270 */
[C---:B------:R-:W-:Y:S02]  /*dcc0*/  ISETP.LT.OR P3, PT, R83.reuse, 0x79, P3 ;  /* 0x000000795300780c */ /* 0x040fe40001f61670 */
[----:B------:R-:W-:Y:S02]  /*dcd0*/  FSEL R72, R72, -INF , !P4 ;  /* 0xff80000048487808 */ /* 0x000fe40006000000 */
[----:B------:R-:W-:Y:S01]  /*dce0*/  FMNMX.FTZ R7, R32, R7, !PT ;  /* 0x0000000720077209 */ /* 0x000fe20007810000 */
[----:B------:R-:W-:Y:S01]  /*dcf0*/  MUFU.EX2 R134, R134 ;  /* 0x0000008600867308 */ /* 0x000fe20000000800 */
[----:B------:R-:W-:Y:S02]  /*dd00*/  ISETP.LT.OR P2, PT, R83, 0x7a, P2 ;  /* 0x0000007a5300780c */ /* 0x000fe40001741670 */
[----:B------:R-:W-:Y:S01]  /*dd10*/  FSEL R34, R73, -INF , !P3 ;  /* 0xff80000049227808 */ /* 0x000fe20005800000 */
[----:B------:R-:W-:Y:S01]  /*dd20*/  FFMA.FTZ R73, R62, UR22, -R15 ;  /* 0x000000163e497c23 */ /* 0x000fe2000801080f */
[----:B------:R-:W-:-:S02]  /*dd30*/  FMNMX.FTZ R7, R72, R7, !PT ;  /* 0x0000000748077209 */ /* 0x000fc40007810000 */
[----:B------:R-:W-:Y:S01]  /*dd40*/  FSEL R36, R75, -INF , !P2 ;  /* 0xff8000004b247808 */ /* 0x000fe20005000000 */
[----:B------:R-:W-:Y:S01]  /*dd50*/  FFMA.FTZ R75, R66, UR22, -R15 ;  /* 0x00000016424b7c23 */ /* 0x000fe2000801080f */
[----:B------:R-:W-:Y:S01]  /*dd60*/  FMNMX.FTZ R7, R34, R7, !PT ;  /* 0x0000000722077209 */ /* 0x000fe20007810000 */
[----:B------:R-:W-:Y:S01]  /*dd70*/  FMUL.FTZ R15, R81, UR22 ;  /* 0x00000016510f7c20 */ /* 0x000fe20008410000 */
[----:B------:R-:W-:Y:S02]  /*dd80*/  MUFU.EX2 R71, R71 ;  /* 0x0000004700477308 */ /* 0x000fe40000000800 */
[----:B------:R-:W-:-:S05]  /*dd90*/  FMNMX.FTZ R7, R36, R7, !PT ;  /* 0x0000000724077209 */ /* 0x000fca0007810000 */
[----:B------:R-:W0:Y:S01]  /*dda0*/  SHFL.BFLY PT, R38, R7, 0x2, 0x1f ;  /* 0x0c401f0007267f89 */ /* 0x000e2200000e0000 */
[----:B------:R-:W1:Y:S08]  /*ddb0*/  MUFU.EX2 R15, R15 ;  /* 0x0000000f000f7308 */ /* 0x000e700000000800 */
[----:B------:R-:W-:Y:S08]  /*ddc0*/  MUFU.EX2 R128, R128 ;  /* 0x0000008000807308 */ /* 0x000ff00000000800 */
[----:B------:R-:W-:Y:S01]  /*ddd0*/  MUFU.EX2 R57, R57 ;  /* 0x0000003900397308 */ /* 0x000fe20000000800 */
[----:B-1----:R-:W-:Y:S01]  /*dde0*/  FFMA.FTZ R6, R15, R3, R148 ;  /* 0x000000030f067223 */ /* 0x002fe20000010094 */
[----:B------:R-:W-:Y:S01]  /*ddf0*/  F2FP.F16.F32.PACK_AB R148, R27, R148 ;  /* 0x000000941b94723e */ /* 0x000fe200000000ff */
[-C--:B------:R-:W-:Y:S01]  /*de00*/  FMUL.FTZ R88, R88, R15.reuse ;  /* 0x0000000f58587220 */ /* 0x080fe20000410000 */
[-C--:B------:R-:W-:Y:S01]  /*de10*/  FMUL.FTZ R89, R89, R15.reuse ;  /* 0x0000000f59597220 */ /* 0x080fe20000410000 */
[----:B------:R-:W-:Y:S01]  /*de20*/  FADD.FTZ R3, R27, R6 ;  /* 0x000000061b037221 */ /* 0x000fe20000010000 */
[-C--:B------:R-:W-:Y:S01]  /*de30*/  FMUL.FTZ R92, R92, R15.reuse ;  /* 0x0000000f5c5c7220 */ /* 0x080fe20000410000 */
[----:B0-----:R-:W-:Y:S01]  /*de40*/  FMNMX.FTZ R38, R7, R38, !PT ;  /* 0x0000002607267209 */ /* 0x001fe20007810000 */
[----:B------:R-:W-:Y:S01]  /*de50*/  MUFU.EX2 R130, R130 ;  /* 0x0000008200827308 */ /* 0x000fe20000000800 */
[----:B------:R-:W-:Y:S01]  /*de60*/  FADD.FTZ R6, R150, R3 ;  /* 0x0000000396067221 */ /* 0x000fe20000010000 */
[----:B------:R-:W-:Y:S01]  /*de70*/  F2FP.F16.F32.PACK_AB R150, R33, R150 ;  /* 0x000000962196723e */ /* 0x000fe200000000ff */
[-C--:B------:R-:W-:Y:S01]  /*de80*/  FMUL.FTZ R93, R93, R15.reuse ;  /* 0x0000000f5d5d7220 */ /* 0x080fe20000410000 */
[----:B------:R-:W0:Y:S01]  /*de90*/  SHFL.BFLY PT, R7, R38, 0x1, 0x1f ;  /* 0x0c201f0026077f89 */ /* 0x000e2200000e0000 */
[----:B------:R-:W-:Y:S01]  /*dea0*/  FADD.FTZ R3, R33, R6 ;  /* 0x0000000621037221 */ /* 0x000fe20000010000 */
        /* <DEDUP_REMOVED lines=13> */
[----:B------:R-:W-:-:S05]  /*df80*/  FMUL.FTZ R117, R117, R15 ;  /* 0x0000000f75757220 */ /* 0x000fca0000410000 */
[----:B------:R-:W-:Y:S01]  /*df90*/  MUFU.EX2 R75, R75 ;  /* 0x0000004b004b7308 */ /* 0x000fe20000000800 */
[----:B0-----:R-:W-:-:S04]  /*dfa0*/  FMNMX.FTZ R7, R38, R7, !PT ;  /* 0x0000000726077209 */ /* 0x001fc80007810000 */
[C---:B------:R-:W-:Y:S01]  /*dfb0*/  FSETP.NEU.FTZ.AND P2, PT, R7.reuse, -INF , PT ;  /* 0xff8000000700780b */ /* 0x040fe20003f5d000 */
[C---:B------:R-:W-:Y:S02]  /*dfc0*/  FMUL.FTZ R48, R7.reuse, UR22 ;  /* 0x0000001607307c20 */ /* 0x040fe40008410000 */
[----:B------:R-:W-:Y:S01]  /*dfd0*/  MUFU.EX2 R126, R126 ;  /* 0x0000007e007e7308 */ /* 0x000fe20000000800 */
[----:B------:R-:W-:Y:S02]  /*dfe0*/  FSEL R6, R7, RZ, P2 ;  /* 0x000000ff07067208 */ /* 0x000fe40001000000 */
[----:B------:R-:W-:Y:S02]  /*dff0*/  FSEL R48, R48, RZ, P2 ;  /* 0x000000ff30307208 */ /* 0x000fe40001000000 */
[----:B------:R-:W-:Y:S01]  /*e000*/  ISETP.GT.AND P2, PT, R0, UR43, PT ;  /* 0x0000002b00007c0c */ /* 0x000fe2000bf44270 */
[----:B------:R-:W-:Y:S01]  /*e010*/  FADD.FTZ R6, -R6, R5 ;  /* 0x0000000506067221 */ /* 0x000fe20000010100 */
[----:B------:R-:W-:-:S02]  /*e020*/  IMAD.U32 R5, RZ, RZ, UR26 ;  /* 0x0000001aff057e24 */ /* 0x000fc4000f8e00ff */
[--C-:B------:R-:W-:Y:S01]  /*e030*/  FFMA.FTZ R42, R44, UR22, -R48.reuse ;  /* 0x000000162c2a7c23 */ /* 0x100fe20008010830 */
[----:B------:R-:W-:Y:S01]  /*e040*/  FADD.FTZ R44, R144, R3 ;  /* 0x00000003902c7221 */ /* 0x000fe20000010000 */
[--C-:B------:R-:W-:Y:S01]  /*e050*/  FFMA.FTZ R149, R10, UR22, -R48.reuse ;  /* 0x000000160a957c23 */ /* 0x100fe20008010830 */
[----:B------:R-:W-:Y:S01]  /*e060*/  FMUL.FTZ R6, R6, UR22 ;  /* 0x0000001606067c20 */ /* 0x000fe20008410000 */
[----:B------:R-:W-:Y:S01]  /*e070*/  FFMA.FTZ R10, R9, UR22, -R48 ;  /* 0x00000016090a7c23 */ /* 0x000fe20008010830 */
[----:B------:R-:W-:Y:S01]  /*e080*/  FADD.FTZ R3, R37, R44 ;  /* 0x0000002c25037221 */ /* 0x000fe20000010000 */
[--C-:B------:R-:W-:Y:S01]  /*e090*/  FFMA.FTZ R151, R11, UR22, -R48.reuse ;  /* 0x000000160b977c23 */ /* 0x100fe20008010830 */
[----:B------:R-:W-:Y:S01]  /*e0a0*/  @!P1 LEA R5, R5, UR45, 0x3 ;  /* 0x0000002d05059c11 */ /* 0x000fe2000f8e18ff */
[----:B------:R-:W-:Y:S01]  /*e0b0*/  MUFU.EX2 R149, R149 ;  /* 0x0000009500957308 */ /* 0x000fe20000000800 */
[----:B------:R-:W-:Y:S01]  /*e0c0*/  FADD.FTZ R44, R146, R3 ;  /* 0x00000003922c7221 */ /* 0x000fe20000010000 */
[--C-:B------:R-:W-:Y:S01]  /*e0d0*/  FFMA.FTZ R38, R13, UR22, -R48.reuse ;  /* 0x000000160d267c23 */ /* 0x100fe20008010830 */
[----:B------:R-:W-:Y:S01]  /*e0e0*/  FFMA.FTZ R145, R20, UR22, -R48 ;  /* 0x0000001614917c23 */ /* 0x000fe20008010830 */
[----:B------:R-:W-:-:S02]  /*e0f0*/  @!P1 VIADD R5, R5, 0x16860 ;  /* 0x0001686005059836 */ /* 0x000fc40000000000 */
[----:B------:R-:W-:Y:S01]  /*e100*/  FADD.FTZ R3, R41, R44 ;  /* 0x0000002c29037221 */ /* 0x000fe20000010000 */
[--C-:B------:R-:W-:Y:S01]  /*e110*/  FFMA.FTZ R20, R21, UR22, -R48.reuse ;  /* 0x0000001615147c23 */ /* 0x100fe20008010830 */
[--C-:B------:R-:W-:Y:S01]  /*e120*/  FFMA.FTZ R147, R25, UR22, -R48.reuse ;  /* 0x0000001619937c23 */ /* 0x100fe20008010830 */
[----:B------:R-:W0:Y:S01]  /*e130*/  MUFU.EX2 R6, R6 ;  /* 0x0000000600067308 */ /* 0x000e220000000800 */
[----:B------:R-:W-:Y:S01]  /*e140*/  FADD.FTZ R44, R140, R3 ;  /* 0x000000038c2c7221 */ /* 0x000fe20000010000 */
[--C-:B------:R-:W-:Y:S01]  /*e150*/  FFMA.FTZ R8, R8, UR22, -R48.reuse ;  /* 0x0000001608087c23 */ /* 0x100fe20008010830 */
[--C-:B------:R-:W-:Y:S01]  /*e160*/  FFMA.FTZ R135, R26, UR22, -R48.reuse ;  /* 0x000000161a877c23 */ /* 0x100fe20008010830 */
[----:B------:R-:W-:Y:S01]  /*e170*/  FFMA.FTZ R141, R29, UR22, -R48 ;  /* 0x000000161d8d7c23 */ /* 0x000fe20008010830 */
[----:B------:R-:W-:Y:S01]  /*e180*/  FADD.FTZ R3, R47, R44 ;  /* 0x0000002c2f037221 */ /* 0x000fe20000010000 */
[--C-:B------:R-:W-:Y:S01]  /*e190*/  FFMA.FTZ R40, R31, UR22, -R48.reuse ;  /* 0x000000161f287c23 */ /* 0x100fe20008010830 */
[--C-:B------:R-:W-:Y:S01]  /*e1a0*/  FFMA.FTZ R143, R35, UR22, -R48.reuse ;  /* 0x00000016238f7c23 */ /* 0x100fe20008010830 */
[----:B------:R-:W1:Y:S01]  /*e1b0*/  MUFU.EX2 R10, R10 ;  /* 0x0000000a000a7308 */ /* 0x000e620000000800 */
[----:B------:R-:W-:Y:S01]  /*e1c0*/  FADD.FTZ R44, R142, R3 ;  /* 0x000000038e2c7221 */ /* 0x000fe20000010000 */
[----:B------:R-:W-:Y:S01]  /*e1d0*/  @!P1 PRMT R3, RZ, 0x654, R5 ;  /* 0x00000654ff039816 */ /* 0x000fe20000000005 */
[--C-:B------:R-:W-:Y:S01]  /*e1e0*/  FFMA.FTZ R12, R12, UR22, -R48.reuse ;  /* 0x000000160c0c7c23 */ /* 0x100fe20008010830 */
[----:B------:R-:W-:Y:S01]  /*e1f0*/  FFMA.FTZ R133, R46, UR22, -R48 ;  /* 0x000000162e857c23 */ /* 0x000fe20008010830 */
[----:B------:R-:W-:Y:S01]  /*e200*/  FADD.FTZ R5, R49, R44 ;  /* 0x0000002c31057221 */ /* 0x000fe20000010000 */
[----:B------:R0:W-:Y:S01]  /*e210*/  @!P1 SYNCS.ARRIVE.TRANS64.RED.A1T0 RZ, [R3+URZ], RZ ;  /* 0x000000ff03ff99a7 */ /* 0x0001e2000810043f */
[--C-:B------:R-:W-:Y:S01]  /*e220*/  FFMA.FTZ R137, R39, UR22, -R48.reuse ;  /* 0x0000001627897c23 */ /* 0x100fe20008010830 */
[----:B------:R-:W2:Y:S01]  /*e230*/  MUFU.EX2 R151, R151 ;  /* 0x0000009700977308 */ /* 0x000ea20000000800 */
[----:B------:R-:W-:Y:S01]  /*e240*/  FADD.FTZ R26, R136, R5 ;  /* 0x00000005881a7221 */ /* 0x000fe20000010000 */
[--C-:B------:R-:W-:Y:S01]  /*e250*/  FFMA.FTZ R14, R14, UR22, -R48.reuse ;  /* 0x000000160e0e7c23 */ /* 0x100fe20008010830 */
[--C-:B------:R-:W-:Y:S01]  /*e260*/  FFMA.FTZ R139, R43, UR22, -R48.reuse ;  /* 0x000000162b8b7c23 */ /* 0x100fe20008010830 */
[----:B------:R-:W-:Y:S01]  /*e270*/  FFMA.FTZ R24, R24, UR22, -R48 ;  /* 0x0000001618187c23 */ /* 0x000fe20008010830 */
[----:B------:R-:W-:Y:S01]  /*e280*/  FADD.FTZ R5, R51, R26 ;  /* 0x0000001a33057221 */ /* 0x000fe20000010000 */
[----:B0-----:R-:W-:Y:S01]  /*e290*/  FFMA.FTZ R3, R6, R2, R149 ;  /* 0x0000000206037223 */ /* 0x001fe20000010095 */
[--C-:B------:R-:W-:Y:S01]  /*e2a0*/  FFMA.FTZ R2, R28, UR22, -R48.reuse ;  /* 0x000000161c027c23 */ /* 0x100fe20008010830 */
[----:B------:R-:W0:Y:S01]  /*e2b0*/  MUFU.EX2 R38, R38 ;  /* 0x0000002600267308 */ /* 0x000e220000000800 */
[--C-:B------:R-:W-:Y:S01]  /*e2c0*/  FFMA.FTZ R129, R53, UR22, -R48.reuse ;  /* 0x0000001635817c23 */ /* 0x100fe20008010830 */
[----:B-1----:R-:W-:Y:S01]  /*e2d0*/  FADD.FTZ R28, R10, R3 ;  /* 0x000000030a1c7221 */ /* 0x002fe20000010000 */
[--C-:B------:R-:W-:Y:S01]  /*e2e0*/  FFMA.FTZ R26, R55, UR22, -R48.reuse ;  /* 0x00000016371a7c23 */ /* 0x100fe20008010830 */
[--C-:B------:R-:W-:Y:S01]  /*e2f0*/  FFMA.FTZ R131, R58, UR22, -R48.reuse ;  /* 0x000000163a837c23 */ /* 0x100fe20008010830 */
[--C-:B------:R-:W-:Y:S01]  /*e300*/  FFMA.FTZ R30, R30, UR22, -R48.reuse ;  /* 0x000000161e1e7c23 */ /* 0x100fe20008010830 */
[--C-:B------:R-:W-:Y:S01]  /*e310*/  FFMA.FTZ R63, R63, UR22, -R48.reuse ;  /* 0x000000163f3f7c23 */ /* 0x100fe20008010830 */
[----:B------:R-:W-:Y:S01]  /*e320*/  FFMA.FTZ R65, R65, UR22, -R48 ;  /* 0x0000001641417c23 */ /* 0x000fe20008010830 */
[----:B------:R-:W1:Y:S01]  /*e330*/  MUFU.EX2 R145, R145 ;  /* 0x0000009100917308 */ /* 0x000e620000000800 */
[----:B--2---:R-:W-:Y:S01]  /*e340*/  FADD.FTZ R3, R151, R28 ;  /* 0x0000001c97037221 */ /* 0x004fe20000010000 */
[----:B------:R-:W-:Y:S01]  /*e350*/  FADD.FTZ R28, R138, R5 ;  /* 0x000000058a1c7221 */ /* 0x000fe20000010000 */
[--C-:B------:R-:W-:Y:S01]  /*e360*/  FFMA.FTZ R67, R67, UR22, -R48.reuse ;  /* 0x0000001643437c23 */ /* 0x100fe20008010830 */
[--C-:B------:R-:W-:Y:S01]  /*e370*/  FFMA.FTZ R32, R32, UR22, -R48.reuse ;  /* 0x0000001620207c23 */ /* 0x100fe20008010830 */
[----:B------:R-:W-:Y:S01]  /*e380*/  FFMA.FTZ R72, R72, UR22, -R48 ;  /* 0x0000001648487c23 */ /* 0x000fe20008010830 */
[----:B------:R-:W-:Y:S01]  /*e390*/  FADD.FTZ R5, R45, R28 ;  /* 0x0000001c2d057221 */ /* 0x000fe20000010000 */
[--C-:B------:R-:W-:Y:S01]  /*e3a0*/  FFMA.FTZ R28, R59, UR22, -R48.reuse ;  /* 0x000000163b1c7c23 */ /* 0x100fe20008010830 */
[----:B------:R-:W2:Y:S01]  /*e3b0*/  MUFU.EX2 R20, R20 ;  /* 0x0000001400147308 */ /* 0x000ea20000000800 */
[----:B0-----:R-:W-:Y:S01]  /*e3c0*/  FADD.FTZ R44, R38, R3 ;  /* 0x00000003262c7221 */ /* 0x001fe20000010000 */
[----:B------:R-:W-:Y:S01]  /*e3d0*/  FADD.FTZ R46, R132, R5 ;  /* 0x00000005842e7221 */ /* 0x000fe20000010000 */
[--C-:B------:R-:W-:Y:S01]  /*e3e0*/  FFMA.FTZ R34, R34, UR22, -R48.reuse ;  /* 0x0000001622227c23 */ /* 0x100fe20008010830 */
[----:B------:R-:W-:Y:S01]  /*e3f0*/  FFMA.FTZ R36, R36, UR22, -R48 ;  /* 0x0000001624247c23 */ /* 0x000fe20008010830 */
[----:B------:R-:W-:Y:S01]  /*e400*/  UMOV UR26, UR47 ;  /* 0x0000002f001a7c82 */ /* 0x000fe20008000000 */
[----:B------:R-:W-:Y:S01]  /*e410*/  FADD.FTZ R5, R61, R46 ;  /* 0x0000002e3d057221 */ /* 0x000fe20000010000 */
[-C--:B------:R-:W-:Y:S01]  /*e420*/  FMUL.FTZ R90, R90, R6.reuse ;  /* 0x000000065a5a7220 */ /* 0x080fe20000410000 */
[----:B------:R-:W0:Y:S01]  /*e430*/  MUFU.EX2 R147, R147 ;  /* 0x0000009300937308 */ /* 0x000e220000000800 */
[----:B-1----:R-:W-:Y:S01]  /*e440*/  FADD.FTZ R3, R145, R44 ;  /* 0x0000002c91037221 */ /* 0x002fe20000010000 */
[----:B------:R-:W-:Y:S01]  /*e450*/  FADD.FTZ R46, R134, R5 ;  /* 0x00000005862e7221 */ /* 0x000fe20000010000 */
[-C--:B------:R-:W-:Y:S01]  /*e460*/  FMUL.FTZ R91, R91, R6.reuse ;  /* 0x000000065b5b7220 */ /* 0x080fe20000410000 */
[-C--:B------:R-:W-:Y:S01]  /*e470*/  FMUL.FTZ R94, R94, R6.reuse ;  /* 0x000000065e5e7220 */ /* 0x080fe20000410000 */
[-C--:B------:R-:W-:Y:S01]  /*e480*/  FMUL.FTZ R95, R95, R6.reuse ;  /* 0x000000065f5f7220 */ /* 0x080fe20000410000 */
[----:B------:R-:W-:Y:S01]  /*e490*/  FADD.FTZ R5, R71, R46 ;  /* 0x0000002e47057221 */ /* 0x000fe20000010000 */
[-C--:B------:R-:W-:Y:S01]  /*e4a0*/  FMUL.FTZ R98, R98, R6.reuse ;  /* 0x0000000662627220 */ /* 0x080fe20000410000 */
[----:B------:R-:W1:Y:S01]  /*e4b0*/  MUFU.EX2 R8, R8 ;  /* 0x0000000800087308 */ /* 0x000e620000000800 */
[----:B--2---:R-:W-:Y:S01]  /*e4c0*/  FADD.FTZ R44, R20, R3 ;  /* 0x00000003142c7221 */ /* 0x004fe20000010000 */
[----:B------:R-:W-:Y:S01]  /*e4d0*/  FADD.FTZ R46, R128, R5 ;  /* 0x00000005802e7221 */ /* 0x000fe20000010000 */
[-C--:B------:R-:W-:Y:S01]  /*e4e0*/  FMUL.FTZ R99, R99, R6.reuse ;  /* 0x0000000663637220 */ /* 0x080fe20000410000 */
[-C--:B------:R-:W-:Y:S01]  /*e4f0*/  FMUL.FTZ R102, R102, R6.reuse ;  /* 0x0000000666667220 */ /* 0x080fe20000410000 */
[-C--:B------:R-:W-:Y:S01]  /*e500*/  FMUL.FTZ R103, R103, R6.reuse ;  /* 0x0000000667677220 */ /* 0x080fe20000410000 */
[----:B------:R-:W-:Y:S01]  /*e510*/  FADD.FTZ R5, R57, R46 ;  /* 0x0000002e39057221 */ /* 0x000fe20000010000 */
[-C--:B------:R-:W-:Y:S01]  /*e520*/  FMUL.FTZ R106, R106, R6.reuse ;  /* 0x000000066a6a7220 */ /* 0x080fe20000410000 */
[----:B------:R-:W2:Y:S01]  /*e530*/  MUFU.EX2 R141, R141 ;  /* 0x0000008d008d7308 */ /* 0x000ea20000000800 */
[----:B0-----:R-:W-:Y:S01]  /*e540*/  FADD.FTZ R3, R147, R44 ;  /* 0x0000002c93037221 */ /* 0x001fe20000010000 */
[----:B------:R-:W-:Y:S01]  /*e550*/  FADD.FTZ R46, R130, R5 ;  /* 0x00000005822e7221 */ /* 0x000fe20000010000 */
[-C--:B------:R-:W-:Y:S01]  /*e560*/  FMUL.FTZ R107, R107, R6.reuse ;  /* 0x000000066b6b7220 */ /* 0x080fe20000410000 */
[-C--:B------:R-:W-:Y:S01]  /*e570*/  FMUL.FTZ R110, R110, R6.reuse ;  /* 0x000000066e6e7220 */ /* 0x080fe20000410000 */
[-C--:B------:R-:W-:Y:S01]  /*e580*/  FMUL.FTZ R111, R111, R6.reuse ;  /* 0x000000066f6f7220 */ /* 0x080fe20000410000 */
[----:B------:R-:W-:Y:S01]  /*e590*/  FADD.FTZ R5, R73, R46 ;  /* 0x0000002e49057221 */ /* 0x000fe20000010000 */
[-C--:B------:R-:W-:Y:S01]  /*e5a0*/  FMUL.FTZ R114, R114, R6.reuse ;  /* 0x0000000672727220 */ /* 0x080fe20000410000 */
[----:B------:R-:W0:Y:S01]  /*e5b0*/  MUFU.EX2 R40, R40 ;  /* 0x0000002800287308 */ /* 0x000e220000000800 */
[----:B-1----:R-:W-:Y:S01]  /*e5c0*/  FADD.FTZ R44, R8, R3 ;  /* 0x00000003082c7221 */ /* 0x002fe20000010000 */
[----:B------:R-:W-:Y:S01]  /*e5d0*/  FADD.FTZ R46, R124, R5 ;  /* 0x000000057c2e7221 */ /* 0x000fe20000010000 */
[-C--:B------:R-:W-:Y:S01]  /*e5e0*/  FMUL.FTZ R115, R115, R6.reuse ;  /* 0x0000000673737220 */ /* 0x080fe20000410000 */
[-C--:B------:R-:W-:Y:S01]  /*e5f0*/  FMUL.FTZ R118, R118, R6.reuse ;  /* 0x0000000676767220 */ /* 0x080fe20000410000 */
[----:B------:R-:W-:Y:S01]  /*e600*/  FMUL.FTZ R119, R119, R6 ;  /* 0x0000000677777220 */ /* 0x000fe20000410000 */
[----:B------:R-:W-:Y:S01]  /*e610*/  FADD.FTZ R5, R75, R46 ;  /* 0x0000002e4b057221 */ /* 0x000fe20000010000 */
[----:B------:R-:W-:Y:S01]  /*e620*/  F2FP.F16.F32.PACK_AB R144, R37, R144 ;  /* 0x000000902590723e */ /* 0x000fe200000000ff */
[----:B------:R-:W1:Y:S01]  /*e630*/  MUFU.EX2 R143, R143 ;  /* 0x0000008f008f7308 */ /* 0x000e620000000800 */
[----:B--2---:R-:W-:Y:S01]  /*e640*/  FADD.FTZ R3, R141, R44 ;  /* 0x0000002c8d037221 */ /* 0x004fe20000010000 */
[----:B------:R-:W-:Y:S01]  /*e650*/  FADD.FTZ R46, R126, R5 ;  /* 0x000000057e2e7221 */ /* 0x000fe20000010000 */
[----:B------:R-:W-:Y:S01]  /*e660*/  F2FP.F16.F32.PACK_AB R146, R41, R146 ;  /* 0x000000922992723e */ /* 0x000fe200000000ff */
[----:B------:R-:W-:Y:S01]  /*e670*/  VIADD R0, R0, 0xffffffff ;  /* 0xffffffff00007836 */ /* 0x000fe20000000000 */
[----:B------:R-:W-:Y:S01]  /*e680*/  F2FP.F16.F32.PACK_AB R140, R47, R140 ;  /* 0x0000008c2f8c723e */ /* 0x000fe200000000ff */
[----:B------:R-:W-:Y:S01]  /*e690*/  IMAD.MOV.U32 R6, RZ, RZ, R4 ;  /* 0x000000ffff067224 */ /* 0x000fe200078e0004 */
[----:B------:R-:W-:Y:S01]  /*e6a0*/  F2FP.F16.F32.PACK_AB R142, R49, R142 ;  /* 0x0000008e318e723e */ /* 0x000fe200000000ff */
[----:B------:R-:W2:Y:S01]  /*e6b0*/  MUFU.EX2 R12, R12 ;  /* 0x0000000c000c7308 */ /* 0x000ea20000000800 */
[----:B0-----:R-:W-:Y:S01]  /*e6c0*/  FADD.FTZ R44, R40, R3 ;  /* 0x00000003282c7221 */ /* 0x001fe20000010000 */
[----:B------:R-:W-:-:S02]  /*e6d0*/  F2FP.F16.F32.PACK_AB R136, R51, R136 ;  /* 0x000000883388723e */ /* 0x000fc400000000ff */
[----:B------:R-:W-:Y:S02]  /*e6e0*/  F2FP.F16.F32.PACK_AB R138, R45, R138 ;  /* 0x0000008a2d8a723e */ /* 0x000fe400000000ff */
[----:B------:R-:W-:Y:S02]  /*e6f0*/  F2FP.F16.F32.PACK_AB R132, R61, R132 ;  /* 0x000000843d84723e */ /* 0x000fe400000000ff */
[----:B------:R-:W0:Y:S01]  /*e700*/  MUFU.EX2 R137, R137 ;  /* 0x0000008900897308 */ /* 0x000e220000000800 */
[----:B-1----:R-:W-:Y:S01]  /*e710*/  FADD.FTZ R3, R143, R44 ;  /* 0x0000002c8f037221 */ /* 0x002fe20000010000 */
[----:B------:R-:W-:Y:S02]  /*e720*/  F2FP.F16.F32.PACK_AB R134, R71, R134 ;  /* 0x000000864786723e */ /* 0x000fe400000000ff */
[----:B------:R-:W-:Y:S02]  /*e730*/  F2FP.F16.F32.PACK_AB R128, R57, R128 ;  /* 0x000000803980723e */ /* 0x000fe400000000ff */
[----:B------:R-:W-:-:S02]  /*e740*/  F2FP.F16.F32.PACK_AB R130, R73, R130 ;  /* 0x000000824982723e */ /* 0x000fc400000000ff */
[----:B------:R-:W1:Y:S01]  /*e750*/  MUFU.EX2 R14, R14 ;  /* 0x0000000e000e7308 */ /* 0x000e620000000800 */
[----:B--2---:R-:W-:Y:S01]  /*e760*/  FADD.FTZ R44, R12, R3 ;  /* 0x000000030c2c7221 */ /* 0x004fe20000010000 */
[----:B------:R-:W-:Y:S02]  /*e770*/  F2FP.F16.F32.PACK_AB R124, R75, R124 ;  /* 0x0000007c4b7c723e */ /* 0x000fe400000000ff */
[----:B------:R-:W-:Y:S02]  /*e780*/  F2FP.F16.F32.PACK_AB R149, R10, R149 ;  /* 0x000000950a95723e */ /* 0x000fe400000000ff */
[----:B------:R-:W-:Y:S02]  /*e790*/  F2FP.F16.F32.PACK_AB R151, R38, R151 ;  /* 0x000000972697723e */ /* 0x000fe400000000ff */
        /* <DEDUP_REMOVED lines=8> */
[----:B------:R-:W-:-:S04]  /*e820*/  F2FP.F16.F32.PACK_AB R137, R14, R137 ;  /* 0x000000890e89723e */ /* 0x000fc800000000ff */
        /* <DEDUP_REMOVED lines=30> */
[----:B------:R-:W-:Y:S01]  /*ea10*/  MUFU.EX2 R30, R30 ;  /* 0x0000001e001e7308 */ /* 0x000fe20000000800 */
[----:B--2---:R-:W-:-:S07]  /*ea20*/  FADD.FTZ R5, R131, R44 ;  /* 0x0000002c83057221 */ /* 0x004fce0000010000 */
[----:B------:R-:W1:Y:S01]  /*ea30*/  MUFU.EX2 R63, R63 ;  /* 0x0000003f003f7308 */ /* 0x000e620000000800 */
[C---:B0-----:R-:W-:Y:S01]  /*ea40*/  FADD.FTZ R5, R28.reuse, R5 ;  /* 0x000000051c057221 */ /* 0x041fe20000010000 */
[----:B------:R-:W-:-:S06]  /*ea50*/  F2FP.F16.F32.PACK_AB R131, R28, R131 ;  /* 0x000000831c83723e */ /* 0x000fcc00000000ff */
[----:B------:R-:W-:Y:S08]  /*ea60*/  MUFU.EX2 R65, R65 ;  /* 0x0000004100417308 */ /* 0x000ff00000000800 */
[----:B------:R-:W0:Y:S01]  /*ea70*/  MUFU.EX2 R67, R67 ;  /* 0x0000004300437308 */ /* 0x000e220000000800 */
[----:B-1----:R-:W-:-:S07]  /*ea80*/  F2FP.F16.F32.PACK_AB R125, R63, R30 ;  /* 0x0000001e3f7d723e */ /* 0x002fce00000000ff */
[----:B------:R1:W2:Y:S08]  /*ea90*/  MUFU.EX2 R121, R32 ;  /* 0x0000002000797308 */ /* 0x0002b00000000800 */
[----:B------:R-:W3:Y:S01]  /*eaa0*/  MUFU.EX2 R72, R72 ;  /* 0x0000004800487308 */ /* 0x000ee20000000800 */
[----:B-1----:R-:W-:Y:S01]  /*eab0*/  FADD.FTZ R32, R30, R5 ;  /* 0x000000051e207221 */ /* 0x002fe20000010000 */
[----:B0-----:R-:W-:Y:S01]  /*eac0*/  F2FP.F16.F32.PACK_AB R127, R67, R65 ;  /* 0x00000041437f723e */ /* 0x001fe200000000ff */
[----:B------:R-:W-:-:S02]  /*ead0*/  IMAD.MOV.U32 R5, RZ, RZ, R7 ;  /* 0x000000ffff057224 */ /* 0x000fc400078e0007 */
[----:B------:R-:W-:-:S03]  /*eae0*/  FADD.FTZ R32, R63, R32 ;  /* 0x000000203f207221 */ /* 0x000fc60000010000 */
[----:B------:R-:W0:Y:S01]  /*eaf0*/  MUFU.EX2 R123, R34 ;  /* 0x00000022007b7308 */ /* 0x000e220000000800 */
[----:B------:R-:W-:-:S04]  /*eb00*/  FADD.FTZ R32, R65, R32 ;  /* 0x0000002041207221 */ /* 0x000fc80000010000 */
[----:B------:R-:W-:-:S03]  /*eb10*/  FADD.FTZ R32, R67, R32 ;  /* 0x0000002043207221 */ /* 0x000fc60000010000 */
[----:B------:R-:W1:Y:S01]  /*eb20*/  MUFU.EX2 R79, R79 ;  /* 0x0000004f004f7308 */ /* 0x000e620000000800 */
[----:B--2---:R-:W-:Y:S01]  /*eb30*/  FADD.FTZ R32, R121, R32 ;  /* 0x0000002079207221 */ /* 0x004fe20000010000 */
[----:B---3--:R-:W-:-:S03]  /*eb40*/  F2FP.F16.F32.PACK_AB R121, R72, R121 ;  /* 0x000000794879723e */ /* 0x008fc600000000ff */
[----:B------:R-:W-:-:S03]  /*eb50*/  FADD.FTZ R32, R72, R32 ;  /* 0x0000002048207221 */ /* 0x000fc60000010000 */
[----:B------:R-:W2:Y:S01]  /*eb60*/  MUFU.EX2 R36, R36 ;  /* 0x0000002400247308 */ /* 0x000ea20000000800 */
[----:B0-----:R-:W-:Y:S01]  /*eb70*/  FADD.FTZ R32, R123, R32 ;  /* 0x000000207b207221 */ /* 0x001fe20000010000 */
[C---:B-1----:R-:W-:Y:S01]  /*eb80*/  FADD.FTZ R3, R79.reuse, R46 ;  /* 0x0000002e4f037221 */ /* 0x042fe20000010000 */
[----:B------:R-:W-:Y:S02]  /*eb90*/  F2FP.F16.F32.PACK_AB R122, R79, R122 ;  /* 0x0000007a4f7a723e */ /* 0x000fe400000000ff */
[C---:B--2---:R-:W-:Y:S01]  /*eba0*/  FADD.FTZ R2, R36.reuse, R32 ;  /* 0x0000002024027221 */ /* 0x044fe20000010000 */
[----:B------:R-:W-:Y:S01]  /*ebb0*/  F2FP.F16.F32.PACK_AB R123, R36, R123 ;  /* 0x0000007b247b723e */ /* 0x000fe200000000ff */
[----:B------:R-:W-:Y:S06]  /*ebc0*/  @P2 BRA `(.L_x_1111) ;  /* 0xffffffc800b82947 */ /* 0x000fec000383ffff */
.L_x_1094:
[----:B------:R-:W-:Y:S06]  /*ebd0*/  BAR.ARV 0x8, 0x200 ;  /* 0x0208000000007b1d */ /* 0x000fec0000002000 */
[----:B------:R-:W-:Y:S05]  /*ebe0*/  @!P0 BRA `(.L_x_1112) ;  /* 0x0000000000048947 */ /* 0x000fea0003800000 */
[----:B------:R-:W-:Y:S01]  /*ebf0*/  BPT.TRAP 0x1 ;  /* 0x000000040000795c */ /* 0x000fe20000300000 */
.L_x_1112:
[----:B------:R-:W-:Y:S01]  /*ec00*/  ULEA UR5, UR47, UR45, 0x3 ;  /* 0x0000002d2f057291 */ /* 0x000fe2000f8e183f */
[----:B------:R-:W-:-:S05]  /*ec10*/  IMAD.U32 R0, RZ, RZ, UR50 ;  /* 0x00000032ff007e24 */ /* 0x000fca000f8e00ff */
[----:B------:R-:W-:-:S04]  /*ec20*/  SHF.L.U32 R0, R0, 0x1f, RZ ;  /* 0x0000001f00007819 */ /* 0x000fc800000006ff */
[----:B------:R0:W1:Y:S01]  /*ec30*/  SYNCS.PHASECHK.TRANS64.TRYWAIT P2, [UR5+0x16850], R0 ;  /* 0x01685000ff0075a7 */ /* 0x0000620008040145 */
[----:B------:R-:W-:Y:S05]  /*ec40*/  @!P0 BRA `(.L_x_1113) ;  /* 0x0000000000048947 */ /* 0x000fea0003800000 */
[----:B------:R-:W-:Y:S01]  /*ec50*/  BPT.TRAP 0x1 ;  /* 0x000000040000795c */ /* 0x000fe20000300000 */
.L_x_1113:
[----:B-1----:R-:W-:Y:S05]  /*ec60*/  @P2 BRA `(.L_x_1114) ;  /* 0x0000000000082947 */ /* 0x002fea0003800000 */
[----:B------:R-:W1:Y:S02]  /*ec70*/  SYNCS.PHASECHK.TRANS64.TRYWAIT P0, [UR5+0x16850], R0 ;  /* 0x01685000ff0075a7 */ /* 0x000e640008000145 */
[----:B-1----:R-:W-:Y:S05]  /*ec80*/  @!P0 BRA `(.L_x_1115) ;  /* 0x0000009000fc8947 */ /* 0x002fea0003800000 */
.L_x_1114:
[----:B------:R-:W-:Y:S01]  /*ec90*/  UIADD3 UR45, UR45, 0x400, URZ ;  /* 0x000004002d2d7890 */ /* 0x000fe2000fffe03f */
[----:B------:R-:W-:Y:S01]  /*eca0*/  WARPGROUP.ARRIVE ;  /* 0x00000000000079c5 */ /* 0x000fe20000000000 */
[----:B------:R-:W-:Y:S01]  /*ecb0*/  UMOV UR7, 0x40000040 ;  /* 0x4000004000077882 */ /* 0x000fe20000000000 */
[----:B01----:R-:W0:Y:S01]  /*ecc0*/  SHFL.BFLY PT, R0, R3, 0x2, 0x1f ;  /* 0x0c401f0003007f89 */ /* 0x003e2200000e0000 */
[----:B------:R-:W-:Y:S01]  /*ecd0*/  USHF.R.U32.HI UR45, URZ, 0x4, UR45 ;  /* 0x000000043f2d7899 */ /* 0x000fe2000801162d */
[----:B------:R-:W-:Y:S01]  /*ece0*/  IMAD.U32 R11, RZ, RZ, UR22 ;  /* 0x00000016ff0b7e24 */ /* 0x000fe2000f8e00ff */
[----:B------:R-:W-:Y:S01]  /*ecf0*/  UIADD3 UR48, UR48, 0x1, URZ ;  /* 0x0000000130307890 */ /* 0x000fe2000fffe03f */
[----:B------:R-:W1:Y:S01]  /*ed00*/  SHFL.BFLY PT, R5, R2, 0x2, 0x1f ;  /* 0x0c401f0002057f89 */ /* 0x000e6200000e0000 */
[----:B------:R-:W-:Y:S01]  /*ed10*/  ULOP3.LUT UR4, UR45, 0x3fff, URZ, 0xc0, !UPT ;  /* 0x00003fff2d047892 */ /* 0x000fe2000f8ec03f */
[----:B------:R-:W-:Y:S02]  /*ed20*/  IMAD.MOV.U32 R21, RZ, RZ, -0x800000 ;  /* 0xff800000ff157424 */ /* 0x000fe400078e00ff */
[----:B------:R-:W-:Y:S01]  /*ed30*/  IMAD.MOV.U32 R20, RZ, RZ, -0x800000 ;  /* 0xff800000ff147424 */ /* 0x000fe200078e00ff */
[----:B------:R-:W-:-:S02]  /*ed40*/  ULEA UR4, UR47, UR4, 0xa ;  /* 0x000000042f047291 */ /* 0x000fc4000f8e503f */
[----:B------:R-:W-:-:S04]  /*ed50*/  UIADD3 UR47, UR47, 0x1, URZ ;  /* 0x000000012f2f7890 */ /* 0x000fc8000fffe03f */
[----:B------:R-:W-:Y:S01]  /*ed60*/  UISETP.NE.AND UP0, UPT, UR47, 0x2, UPT ;  /* 0x000000022f00788c */ /* 0x000fe2000bf05270 */
[----:B------:R-:W-:Y:S02]  /*ed70*/  UMOV UR6, UR4 ;  /* 0x0000000400067c82 */ /* 0x000fe40008000000 */
[----:B------:R-:W-:Y:S01]  /*ed80*/  HGMMA.64x64x16.F32 R88, R148, gdesc[UR4].tnspB, R88, gsb0 ;  /* 0x40e0000494587df0 */ /* 0x000fe20008000858 */
[----:B------:R-:W-:Y:S01]  /*ed90*/  UIADD3 UR6, UR4, 0x80, URZ ;  /* 0x0000008004067890 */ /* 0x000fe2000fffe03f */
[----:B------:R-:W-:Y:S01]  /*eda0*/  UMOV UR7, 0x40000040 ;  /* 0x4000004000077882 */ /* 0x000fe20000000000 */
[----:B------:R-:W-:Y:S01]  /*edb0*/  USEL UR47, UR47, URZ, UP0 ;  /* 0x0000003f2f2f7287 */ /* 0x000fe20008000000 */
[----:B0-----:R-:W-:Y:S01]  /*edc0*/  FADD.FTZ R0, R0, R3 ;  /* 0x0000000300007221 */ /* 0x001fe20000010000 */
[----:B------:R-:W-:Y:S02]  /*edd0*/  IMAD.U32 R3, RZ, RZ, UR22 ;  /* 0x00000016ff037e24 */ /* 0x000fe4000f8e00ff */
[----:B-1----:R-:W-:-:S02]  /*ede0*/  FADD.FTZ R6, R5, R2 ;  /* 0x0000000205067221 */ /* 0x002fc40000010000 */
[----:B------:R-:W0:Y:S04]  /*edf0*/  SHFL.BFLY PT, R5, R0, 0x1, 0x1f ;  /* 0x0c201f0000057f89 */ /* 0x000e2800000e0000 */
[----:B------:R-:W1:Y:S01]  /*ee00*/  SHFL.BFLY PT, R9, R6, 0x1, 0x1f ;  /* 0x0c201f0006097f89 */ /* 0x000e6200000e0000 */
[----:B0-----:R-:W-:Y:S01]  /*ee10*/  FADD.FTZ R10, R0, R5 ;  /* 0x00000005000a7221 */ /* 0x001fe20000010000 */
[----:B------:R-:W-:Y:S02]  /*ee20*/  IMAD.MOV.U32 R5, RZ, RZ, RZ ;  /* 0x000000ffff057224 */ /* 0x000fe400078e00ff */
[----:B------:R-:W-:Y:S02]  /*ee30*/  IMAD.MOV.U32 R0, RZ, RZ, RZ ;  /* 0x000000ffff007224 */ /* 0x000fe400078e00ff */
[----:B-1----:R-:W-:Y:S01]  /*ee40*/  FADD.FTZ R9, R6, R9 ;  /* 0x0000000906097221 */ /* 0x002fe20000010000 */
[----:B------:R-:W-:Y:S01]  /*ee50*/  FSETP.NE.FTZ.AND P0, PT, R10, RZ, PT ;  /* 0x000000ff0a00720b */ /* 0x000fe20003f15000 */
[----:B------:R-:W-:-:S03]  /*ee60*/  IMAD.U32 R6, RZ, RZ, UR5 ;  /* 0x00000005ff067e24 */ /* 0x000fc6000f8e00ff */
[----:B------:R-:W-:Y:S01]  /*ee70*/  FSETP.NE.FTZ.AND P2, PT, R9, RZ, PT ;  /* 0x000000ff0900720b */ /* 0x000fe20003f55000 */
[----:B------:R-:W-:-:S05]  /*ee80*/  @!P1 VIADD R6, R6, 0x16860 ;  /* 0x0001686006069836 */ /* 0x000fca0000000000 */
[----:B------:R-:W-:-:S03]  /*ee90*/  @!P1 PRMT R6, RZ, 0x654, R6 ;  /* 0x00000654ff069816 */ /* 0x000fc60000000006 */
[----:B------:R-:W0:Y:S01]  /*eea0*/  @P0 MUFU.LG2 R2, R10 ;  /* 0x0000000a00020308 */ /* 0x000e220000000c00 */
[----:B------:R-:W-:-:S03]  /*eeb0*/  @P0 FMUL.FTZ R3, R3, 0.69314718246459960938 ;  /* 0x3f31721803030820 */ /* 0x000fc60000410000 */
[----:B------:R-:W-:-:S04]  /*eec0*/  @P2 FMUL.FTZ R11, R11, 0.69314718246459960938 ;  /* 0x3f3172180b0b2820 */ /* 0x000fc80000410000 */
[----:B------:R-:W1:Y:S08]  /*eed0*/  @P2 MUFU.LG2 R8, R9 ;  /* 0x0000000900082308 */ /* 0x000e700000000c00 */
[----:B------:R-:W2:Y:S01]  /*eee0*/  @P0 MUFU.RCP R5, R10 ;  /* 0x0000000a00050308 */ /* 0x000ea20000001000 */
[----:B0-----:R-:W-:-:S04]  /*eef0*/  @P0 FMUL.FTZ R2, R2, 0.69314718246459960938 ;  /* 0x3f31721802020820 */ /* 0x001fc80000410000 */
[----:B------:R-:W-:Y:S01]  /*ef00*/  @P0 FFMA.FTZ R21, R3, R4, R2 ;  /* 0x0000000403150223 */ /* 0x000fe20000010002 */
[----:B------:R-:W-:Y:S02]  /*ef10*/  PLOP3.LUT P0, PT, PT, PT, PT, 0x8, 0x0 ;  /* 0x000000000000781c */ /* 0x000fe40003f0e170 */
[----:B------:R-:W0:Y:S01]  /*ef20*/  @P2 MUFU.RCP R0, R9 ;  /* 0x0000000900002308 */ /* 0x000e220000001000 */
[----:B------:R-:W-:Y:S02]  /*ef30*/  WARPGROUP.DEPBAR.LE gsb0, 0x0 ;  /* 0x00008000000079c5 */ /* 0x000fe40000010000 */
[----:B------:R-:W-:Y:S01]  /*ef40*/  WARPGROUP.ARRIVE ;  /* 0x00000000000079c5 */ /* 0x000fe20000000000 */
[----:B-1----:R-:W-:-:S04]  /*ef50*/  @P2 FMUL.FTZ R8, R8, 0.69314718246459960938 ;  /* 0x3f31721808082820 */ /* 0x002fc80000410000 */
[----:B------:R-:W-:Y:S01]  /*ef60*/  @P2 FFMA.FTZ R20, R11, R7, R8 ;  /* 0x000000070b142223 */ /* 0x000fe20000010008 */
[----:B------:R-:W-:Y:S01]  /*ef70*/  HGMMA.64x64x16.F32 R88, R144, gdesc[UR4].tnspB, R88, gsb0 ;  /* 0x40e0000490587df0 */ /* 0x000fe20008000858 */
[----:B------:R-:W-:Y:S01]  /*ef80*/  UIADD3 UR6, UR4, 0x100, URZ ;  /* 0x0000010004067890 */ /* 0x000fe2000fffe03f */
[----:B------:R-:W-:Y:S01]  /*ef90*/  UMOV UR7, 0x40000040 ;  /* 0x4000004000077882 */ /* 0x000fe20000000000 */
[----:B------:R-:W-:Y:S02]  /*efa0*/  WARPGROUP.DEPBAR.LE gsb0, 0x0 ;  /* 0x00008000000079c5 */ /* 0x000fe40000010000 */
[----:B------:R-:W-:-:S06]  /*efb0*/  WARPGROUP.ARRIVE ;  /* 0x00000000000079c5 */ /* 0x000fcc0000000000 */
        /* <DEDUP_REMOVED lines=18> */
[----:B------:R-:W-:Y:S01]  /*f0e0*/  UIADD3 UR4, UR4, 0x380, URZ ;  /* 0x0000038004047890 */ /* 0x000fe2000fffe03f */
[----:B------:R-:W-:Y:S02]  /*f0f0*/  WARPGROUP.DEPBAR.LE gsb0, 0x0 ;  /* 0x00008000000079c5 */ /* 0x000fe40000010000 */
[----:B------:R-:W-:-:S06]  /*f100*/  WARPGROUP.ARRIVE ;  /* 0x00000000000079c5 */ /* 0x000fcc0000000000 */
[----:B------:R-:W-:Y:S01]  /*f110*/  HGMMA.64x64x16.F32 R88, R124, gdesc[UR4].tnspB, R88, gsb0 ;  /* 0x40e000047c587df0 */ /* 0x000fe20008000858 */
[----:B------:R-:W-:Y:S01]  /*f120*/  UMOV UR6, UR4 ;  /* 0x0000000400067c82 */ /* 0x000fe20008000000 */
[----:B------:R-:W-:Y:S01]  /*f130*/  UMOV UR7, 0x40000040 ;  /* 0x4000004000077882 */ /* 0x000fe20000000000 */
[----:B------:R-:W-:-:S04]  /*f140*/  USEL UR4, URZ, 0x1, UP0 ;  /* 0x000000013f047887 */ /* 0x000fc80008000000 */
[----:B------:R-:W-:Y:S01]  /*f150*/  ULOP3.LUT UR50, UR50, UR4, URZ, 0x3c, !UPT ;  /* 0x0000000432327292 */ /* 0x000fe2000f8e3c3f */
        /* <DEDUP_REMOVED lines=37> */
.L_x_1045:
[----:B------:R-:W0:Y:S01]  /*f3b0*/  S2R R5, SR_CgaCtaId ;  /* 0x0000000000057919 */ /* 0x000e220000008800 */
[----:B------:R-:W-:Y:S01]  /*f3c0*/  MOV R0, 0x400 ;  /* 0x0000040000007802 */ /* 0x000fe20000000f00 */
[----:B------:R-:W-:Y:S01]  /*f3d0*/  BSSY B0, `(.L_x_1116) ;  /* 0x0000238000007945 */ /* 0x000fe20003800000 */
[----:B------:R-:W-:Y:S02]  /*f3e0*/  BAR.SYNC.DEFER_BLOCKING 0x5, 0x200 ;  /* 0x0148000000007b1d */ /* 0x000fe40000010000 */
[----:B0-----:R-:W-:-:S05]  /*f3f0*/  LEA R0, R5, R0, 0x18 ;  /* 0x0000000005007211 */ /* 0x001fca00078ec0ff */
[----:B------:R-:W0:Y:S02]  /*f400*/  LDS.128 R4, [R0+0x168d0] ;  /* 0x0168d00000047984 */ /* 0x000e240000000c00 */
[----:B0-----:R-:W-:Y:S02]  /*f410*/  R2UR UR5, R5 ;  /* 0x00000000050572ca */ /* 0x001fe400000e0000 */
[----:B------:R-:W-:Y:S02]  /*f420*/  R2UR UR7, R6 ;  /* 0x00000000060772ca */ /* 0x000fe400000e0000 */
[----:B------:R-:W-:Y:S01]  /*f430*/  R2UR UR6, R7 ;  /* 0x00000000070672ca */ /* 0x000fe200000e0000 */
[----:B------:R-:W-:Y:S06]  /*f440*/  BAR.ARV 0x4, 0x200 ;  /* 0x0108000000007b1d */ /* 0x000fec0000002000 */
[----:B------:R-:W-:Y:S08]  /*f450*/  @P0 BRA `(.L_x_1117) ;  /* 0x0000001800180947 */ /* 0x000ff00003800000 */
[----:B------:R-:W2:Y:S01]  /*f460*/  LDL R8, [R1+0x38] ;  /* 0x0000380001087983 */ /* 0x000ea20000100800 */
[----:B------:R-:W-:Y:S01]  /*f470*/  F2FP.F16.F32.PACK_AB R12, R105, R104 ;  /* 0x00000068690c723e */ /* 0x000fe200000000ff */
[----:B------:R-:W-:Y:S01]  /*f480*/  ULDC.64 UR10, c[0x0][0xc00] ;  /* 0x00030000000a7ab9 */ /* 0x000fe20000000a00 */
[----:B------:R-:W-:Y:S01]  /*f490*/  F2FP.F16.F32.PACK_AB R14, R109, R108 ;  /* 0x0000006c6d0e723e */ /* 0x000fe200000000ff */
[----:B------:R-:W0:Y:S01]  /*f4a0*/  S2R R5, SR_SWINHI ;  /* 0x0000000000057919 */ /* 0x000e220000002f00 */
[----:B------:R-:W-:Y:S01]  /*f4b0*/  F2FP.F16.F32.PACK_AB R15, R111, R110 ;  /* 0x0000006e6f0f723e */ /* 0x000fe200000000ff */
[----:B------:R-:W-:Y:S01]  /*f4c0*/  ULDC.64 UR8, c[0x0][0xc00] ;  /* 0x0003000000087ab9 */ /* 0x000fe20000000a00 */
[----:B------:R-:W-:Y:S01]  /*f4d0*/  F2FP.F16.F32.PACK_AB R24, R113, R112 ;  /* 0x000000707118723e */ /* 0x000fe200000000ff */
[----:B------:R-:W-:Y:S01]  /*f4e0*/  UIMAD.WIDE UR8, UR38, 0x4, UR8 ;  /* 0x00000004260878a5 */ /* 0x000fe2000f8e0208 */
[----:B------:R-:W-:Y:S02]  /*f4f0*/  F2FP.F16.F32.PACK_AB R25, R115, R114 ;  /* 0x000000727319723e */ /* 0x000fe400000000ff */
[----:B------:R-:W-:-:S02]  /*f500*/  F2FP.F16.F32.PACK_AB R26, R117, R116 ;  /* 0x00000074751a723e */ /* 0x000fc400000000ff */
[----:B------:R-:W-:Y:S01]  /*f510*/  F2FP.F16.F32.PACK_AB R27, R119, R118 ;  /* 0x00000076771b723e */ /* 0x000fe200000000ff */
[----:B------:R-:W-:Y:S02]  /*f520*/  IMAD.U32 R30, RZ, RZ, UR8 ;  /* 0x00000008ff1e7e24 */ /* 0x000fe4000f8e00ff */
[----:B------:R-:W-:Y:S01]  /*f530*/  IMAD.U32 R31, RZ, RZ, UR9 ;  /* 0x00000009ff1f7e24 */ /* 0x000fe2000f8e00ff */
[----:B------:R-:W-:Y:S01]  /*f540*/  ULDC.64 UR8, c[0x0][0xc08] ;  /* 0x0003020000087ab9 */ /* 0x000fe20000000a00 */
[----:B------:R-:W-:Y:S02]  /*f550*/  MOV R28, R0 ;  /* 0x00000000001c7202 */ /* 0x000fe40000000f00 */
[----:B0-----:R-:W-:Y:S01]  /*f560*/  MOV R29, R5 ;  /* 0x00000005001d7202 */ /* 0x001fe20000000f00 */
[----:B------:R-:W-:Y:S02]  /*f570*/  BAR.SYNC.DEFER_BLOCKING 0x1, 0x180 ;  /* 0x0046000000007b1d */ /* 0x000fe40000010000 */
[----:B--2---:R-:W-:-:S03]  /*f580*/  IMAD.WIDE R4, R8, 0x2, R28 ;  /* 0x0000000208047825 */ /* 0x004fc600078e021c */
[C---:B------:R-:W-:Y:S02]  /*f590*/  IADD3 R9, P1, R4.reuse, 0x40, RZ ;  /* 0x0000004004097810 */ /* 0x040fe40007f3e0ff */
[C---:B------:R-:W-:Y:S02]  /*f5a0*/  IADD3 R11, P2, R4.reuse, 0x20, RZ ;  /* 0x00000020040b7810 */ /* 0x040fe40007f5e0ff */
[C---:B------:R-:W-:Y:S02]  /*f5b0*/  IADD3 R13, P0, R4.reuse, 0x60, RZ ;  /* 0x00000060040d7810 */ /* 0x040fe40007f1e0ff */
[----:B------:R-:W-:Y:S02]  /*f5c0*/  LOP3.LUT R7, R4, 0x380, RZ, 0xc0, !PT ;  /* 0x0000038004077812 */ /* 0x000fe400078ec0ff */
[----:B------:R-:W-:Y:S02]  /*f5d0*/  LOP3.LUT R8, R9, 0x380, RZ, 0xc0, !PT ;  /* 0x0000038009087812 */ /* 0x000fe400078ec0ff */
[----:B------:R-:W-:-:S02]  /*f5e0*/  LOP3.LUT R10, R11, 0x380, RZ, 0xc0, !PT ;  /* 0x000003800b0a7812 */ /* 0x000fc400078ec0ff */
[----:B------:R-:W-:Y:S02]  /*f5f0*/  LOP3.LUT R6, R13, 0x380, RZ, 0xc0, !PT ;  /* 0x000003800d067812 */ /* 0x000fe400078ec0ff */
[----:B------:R-:W-:Y:S02]  /*f600*/  SHF.R.U64 R7, R7, 0x3, RZ ;  /* 0x0000000307077819 */ /* 0x000fe400000012ff */
[----:B------:R-:W-:Y:S02]  /*f610*/  SHF.R.U64 R8, R8, 0x3, RZ ;  /* 0x0000000308087819 */ /* 0x000fe400000012ff */
[----:B------:R-:W-:Y:S02]  /*f620*/  SHF.R.U64 R10, R10, 0x3, RZ ;  /* 0x000000030a0a7819 */ /* 0x000fe400000012ff */
[----:B------:R-:W-:Y:S02]  /*f630*/  SHF.R.U64 R6, R6, 0x3, RZ ;  /* 0x0000000306067819 */ /* 0x000fe400000012ff */
[----:B------:R-:W-:Y:S01]  /*f640*/  LOP3.LUT R4, R7, R4, RZ, 0x3c, !PT ;  /* 0x0000000407047212 */ /* 0x000fe200078e3cff */
[--C-:B------:R-:W-:Y:S01]  /*f650*/  IMAD.X R7, RZ, RZ, R5.reuse, P0 ;  /* 0x000000ffff077224 */ /* 0x100fe200000e0605 */
[----:B------:R-:W-:Y:S01]  /*f660*/  LOP3.LUT R8, R8, R9, RZ, 0x3c, !PT ;  /* 0x0000000908087212 */ /* 0x000fe200078e3cff */
[--C-:B------:R-:W-:Y:S01]  /*f670*/  IMAD.X R9, RZ, RZ, R5.reuse, P1 ;  /* 0x000000ffff097224 */ /* 0x100fe200008e0605 */
[----:B------:R-:W-:Y:S01]  /*f680*/  LOP3.LUT R10, R10, R11, RZ, 0x3c, !PT ;  /* 0x0000000b0a0a7212 */ /* 0x000fe200078e3cff */
[----:B------:R-:W-:Y:S01]  /*f690*/  IMAD.X R11, RZ, RZ, R5, P2 ;  /* 0x000000ffff0b7224 */ /* 0x000fe200010e0605 */
[----:B------:R-:W-:-:S02]  /*f6a0*/  LOP3.LUT R6, R6, R13, RZ, 0x3c, !PT ;  /* 0x0000000d06067212 */ /* 0x000fc400078e3cff */
[----:B------:R-:W-:Y:S02]  /*f6b0*/  MOV R36, R4 ;  /* 0x0000000400247202 */ /* 0x000fe40000000f00 */
[----:B------:R-:W-:Y:S02]  /*f6c0*/  MOV R32, R6 ;  /* 0x0000000600207202 */ /* 0x000fe40000000f00 */
[----:B------:R-:W-:Y:S02]  /*f6d0*/  MOV R34, R8 ;  /* 0x0000000800227202 */ /* 0x000fe40000000f00 */
[----:B------:R-:W-:Y:S02]  /*f6e0*/  MOV R35, R10 ;  /* 0x0000000a00237202 */ /* 0x000fe40000000f00 */
[----:B------:R-:W-:Y:S02]  /*f6f0*/  F2FP.F16.F32.PACK_AB R4, R3, R2 ;  /* 0x000000020304723e */ /* 0x000fe400000000ff */
[----:B------:R-:W-:-:S02]  /*f700*/  F2FP.F16.F32.PACK_AB R5, R91, R90 ;  /* 0x0000005a5b05723e */ /* 0x000fc400000000ff */
[----:B------:R-:W-:Y:S02]  /*f710*/  F2FP.F16.F32.PACK_AB R6, R93, R92 ;  /* 0x0000005c5d06723e */ /* 0x000fe400000000ff */
[----:B------:R-:W-:Y:S02]  /*f720*/  F2FP.F16.F32.PACK_AB R7, R95, R94 ;  /* 0x0000005e5f07723e */ /* 0x000fe400000000ff */
[----:B------:R-:W-:Y:S02]  /*f730*/  F2FP.F16.F32.PACK_AB R8, R97, R96 ;  /* 0x000000606108723e */ /* 0x000fe400000000ff */
[----:B------:R-:W-:Y:S01]  /*f740*/  F2FP.F16.F32.PACK_AB R9, R99, R98 ;  /* 0x000000626309723e */ /* 0x000fe200000000ff */
[----:B------:R-:W-:Y:S01]  /*f750*/  STSM.16.M88.4 [R36], R4 ;  /* 0x0000000424007844 */ /* 0x000fe20000000200 */
[----:B------:R-:W-:Y:S02]  /*f760*/  F2FP.F16.F32.PACK_AB R10, R101, R100 ;  /* 0x00000064650a723e */ /* 0x000fe400000000ff */
[----:B------:R-:W-:-:S02]  /*f770*/  F2FP.F16.F32.PACK_AB R11, R103, R102 ;  /* 0x00000066670b723e */ /* 0x000fc400000000ff */
[----:B------:R-:W-:Y:S02]  /*f780*/  F2FP.F16.F32.PACK_AB R13, R107, R106 ;  /* 0x0000006a6b0d723e */ /* 0x000fe400000000ff */
[----:B------:R-:W-:Y:S01]  /*f790*/  ISETP.NE.U32.AND P0, PT, RZ, UR10, PT ;  /* 0x0000000aff007c0c */ /* 0x000fe2000bf05070 */
[----:B------:R-:W-:Y:S03]  /*f7a0*/  STSM.16.M88.4 [R35], R8 ;  /* 0x0000000823007844 */ /* 0x000fe60000000200 */
[----:B------:R-:W-:Y:S01]  /*f7b0*/  ISETP.NE.AND.EX P0, PT, RZ, UR11, PT, P0 ;  /* 0x0000000bff007c0c */ /* 0x000fe2000bf05300 */
[----:B------:R-:W-:Y:S04]  /*f7c0*/  STSM.16.M88.4 [R34], R12 ;  /* 0x0000000c22007844 */ /* 0x000fe80000000200 */
[----:B------:R0:W-:Y:S01]  /*f7d0*/  STSM.16.M88.4 [R32], R24 ;  /* 0x0000001820007844 */ /* 0x0001e20000000200 */
[----:B------:R-:W-:Y:S08]  /*f7e0*/  BAR.SYNC.DEFER_BLOCKING 0x1, 0x180 ;  /* 0x0046000000007b1d */ /* 0x000ff00000010000 */
[----:B0-----:R-:W0:Y:S01]  /*f7f0*/  LDC R32, c[0x0][0xbe8] ;  /* 0x0002fa00ff207b82 */ /* 0x001e220000000800 */
[----:B------:R-:W2:Y:S01]  /*f800*/  @P0 LDG.E R33, desc[UR52][R30.64] ;  /* 0x000000341e210981 */ /* 0x000ea2000c1e1900 */
[----:B------:R-:W-:Y:S01]  /*f810*/  UISETP.NE.U32.AND UP0, UPT, UR8, URZ, UPT ;  /* 0x0000003f0800728c */ /* 0x000fe2000bf05070 */
[----:B------:R-:W-:-:S03]  /*f820*/  ULDC UR4, c[0x0][0xa88] ;  /* 0x0002a20000047ab9 */ /* 0x000fc60000000800 */
[----:B------:R-:W-:Y:S01]  /*f830*/  UISETP.NE.AND.EX UP0, UPT, UR9, URZ, UPT, UP0 ;  /* 0x0000003f0900728c */ /* 0x000fe2000bf05300 */
[----:B------:R-:W-:Y:S01]  /*f840*/  IMAD.U32 R9, RZ, RZ, UR4 ;  /* 0x00000004ff097e24 */ /* 0x000fe2000f8e00ff */
[----:B------:R-:W-:-:S04]  /*f850*/  ULDC UR4, c[0x0][0xad4] ;  /* 0x0002b50000047ab9 */ /* 0x000fc80000000800 */
[----:B------:R-:W-:Y:S02]  /*f860*/  PLOP3.LUT P4, PT, PT, PT, UP0, 0x80, 0x0 ;  /* 0x000000000000781c */ /* 0x000fe40003f8f008 */
[----:B0-----:R-:W-:-:S03]  /*f870*/  ISETP.NE.AND P1, PT, R32, 0x1, PT ;  /* 0x000000012000780c */ /* 0x001fc60003f25270 */
[----:B------:R-:W-:Y:S02]  /*f880*/  @UP0 ULDC.64 UR8, c[0x0][0xc08] ;  /* 0x0003020000080ab9 */ /* 0x000fe40000000a00 */
[----:B------:R-:W-:Y:S02]  /*f890*/  @UP0 UIMAD.WIDE UR8, UR38, 0x4, UR8 ;  /* 0x00000004260808a5 */ /* 0x000fe4000f8e0208 */
[----:B------:R-:W-:-:S06]  /*f8a0*/  UISETP.NE.AND UP0, UPT, UR42, URZ, UPT ;  /* 0x0000003f2a00728c */ /* 0x000fcc000bf05270 */
[----:B------:R-:W0:Y:S01]  /*f8b0*/  @P1 LDC R6, c[0x0][0xbec] ;  /* 0x0002fb00ff061b82 */ /* 0x000e220000000800 */
[----:B------:R-:W-:Y:S01]  /*f8c0*/  USEL UR4, UR42, UR4, UP0 ;  /* 0x000000042a047287 */ /* 0x000fe20008000000 */
[----:B------:R-:W-:Y:S01]  /*f8d0*/  IMAD.U32 R4, RZ, RZ, UR8 ;  /* 0x00000008ff047e24 */ /* 0x000fe2000f8e00ff */
[----:B------:R-:W-:Y:S01]  /*f8e0*/  UMOV UR19, 0x9b8 ;  /* 0x000009b800137882 */ /* 0x000fe20000000000 */
[----:B------:R-:W-:Y:S01]  /*f8f0*/  IMAD.U32 R5, RZ, RZ, UR9 ;  /* 0x00000009ff057e24 */ /* 0x000fe2000f8e00ff */
[----:B------:R-:W-:-:S03]  /*f900*/  UISETP.GT.AND UP1, UPT, UR4, 0x1, UPT ;  /* 0x000000010400788c */ /* 0x000fc6000bf24270 */
[----:B------:R-:W1:Y:S01]  /*f910*/  @P1 LDC R11, c[0x0][0xbf0] ;  /* 0x0002fc00ff0b1b82 */ /* 0x000e620000000800 */
[----:B------:R-:W-:Y:S01]  /*f920*/  USEL UR19, UR19, 0x978, UP1 ;  /* 0x0000097813137887 */ /* 0x000fe20008800000 */
[----:B------:R-:W-:Y:S01]  /*f930*/  VIADD R25, R17, UR39 ;  /* 0x0000002711197c36 */ /* 0x000fe20008000000 */
[----:B------:R-:W-:Y:S01]  /*f940*/  UISETP.NE.U32.AND UP0, UPT, UR10, URZ, UPT ;  /* 0x0000003f0a00728c */ /* 0x000fe2000bf05070 */
[----:B------:R0:W5:Y:S01]  /*f950*/  @P4 LDG.E R9, desc[UR52][R4.64] ;  /* 0x0000003404094981 */ /* 0x000162000c1e1900 */
[----:B------:R-:W-:Y:S01]  /*f960*/  UMOV UR4, URZ ;  /* 0x0000003f00047c82 */ /* 0x000fe20008000000 */
[----:B------:R-:W-:Y:S01]  /*f970*/  USHF.R.S32.HI UR10, URZ, 0x1f, UR38 ;  /* 0x0000001f3f0a7899 */ /* 0x000fe20008011426 */
[----:B------:R-:W-:Y:S01]  /*f980*/  IMAD.MOV.U32 R7, RZ, RZ, R25 ;  /* 0x000000ffff077224 */ /* 0x000fe200078e0019 */
[----:B------:R-:W-:Y:S02]  /*f990*/  UISETP.NE.AND.EX UP0, UPT, UR11, URZ, UPT, UP0 ;  /* 0x0000003f0b00728c */ /* 0x000fe4000bf05300 */
[----:B------:R-:W-:-:S02]  /*f9a0*/  USEL UR9, UR41, URZ, UP1 ;  /* 0x0000003f29097287 */ /* 0x000fc40008800000 */
[----:B------:R-:W-:Y:S02]  /*f9b0*/  USEL UR8, UR38, URZ, !UP0 ;  /* 0x0000003f26087287 */ /* 0x000fe4000c000000 */
[----:B------:R-:W-:Y:S01]  /*f9c0*/  USEL UR18, UR10, URZ, !UP0 ;  /* 0x0000003f0a127287 */ /* 0x000fe2000c000000 */
[----:B------:R-:W-:Y:S02]  /*f9d0*/  ULDC.64 UR12, c[0x0][UR19+0x220] ;  /* 0x00008800130c7abb */ /* 0x000fe40008000a00 */
[----:B------:R-:W-:Y:S01]  /*f9e0*/  ULDC.64 UR10, c[0x0][UR19+0x218] ;  /* 0x00008600130a7abb */ /* 0x000fe20008000a00 */
[----:B0-----:R-:W-:Y:S01]  /*f9f0*/  @P1 IMAD.HI.U32 R4, R25, R6, RZ ;  /* 0x0000000619041227 */ /* 0x001fe200078e00ff */
[----:B------:R-:W-:Y:S01]  /*fa00*/  ULDC.64 UR14, c[0x0][UR19+0x228] ;  /* 0x00008a00130e7abb */ /* 0x000fe20008000a00 */
[----:B------:R-:W-:Y:S02]  /*fa10*/  UIMAD UR13, UR13, UR8, URZ ;  /* 0x000000080d0d72a4 */ /* 0x000fe4000f8e023f */
[----:B------:R-:W-:-:S02]  /*fa20*/  UIMAD.WIDE.U32 UR16, UR10, UR37, URZ ;  /* 0x000000250a1072a5 */ /* 0x000fc4000f8e003f */
[----:B------:R-:W-:Y:S01]  /*fa30*/  UIMAD UR20, UR11, UR37, URZ ;  /* 0x000000250b1472a4 */ /* 0x000fe2000f8e023f */
[----:B-1----:R-:W-:Y:S01]  /*fa40*/  @P1 SHF.R.U32.HI R7, RZ, R11, R4 ;  /* 0x0000000bff071219 */ /* 0x002fe20000011604 */
[----:B------:R-:W-:Y:S02]  /*fa50*/  UIMAD.WIDE.U32 UR10, UR12, UR8, URZ ;  /* 0x000000080c0a72a5 */ /* 0x000fe4000f8e003f */
[----:B------:R-:W-:Y:S02]  /*fa60*/  UIMAD.WIDE.U32 UR22, UR14, UR9, URZ ;  /* 0x000000090e1672a5 */ /* 0x000fe4000f8e003f */
[----:B------:R-:W-:Y:S01]  /*fa70*/  UIMAD UR9, UR15, UR9, URZ ;  /* 0x000000090f0972a4 */ /* 0x000fe2000f8e023f */
[----:B------:R-:W-:Y:S01]  /*fa80*/  IMAD.MOV R11, RZ, RZ, -R7 ;  /* 0x000000ffff0b7224 */ /* 0x000fe200078e0a07 */
[----:B------:R-:W-:Y:S02]  /*fa90*/  UIMAD UR13, UR12, UR18, UR13 ;  /* 0x000000120c0d72a4 */ /* 0x000fe4000f8e020d */
[----:B------:R-:W-:Y:S01]  /*faa0*/  UIADD3 UR20, UR17, UR20, URZ ;  /* 0x0000001411147290 */ /* 0x000fe2000fffe03f */
[----:B------:R-:W-:-:S02]  /*fab0*/  IMAD.U32 R4, RZ, RZ, UR22 ;  /* 0x00000016ff047e24 */ /* 0x000fc4000f8e00ff */
[----:B------:R-:W-:Y:S01]  /*fac0*/  IMAD.U32 R5, RZ, RZ, UR23 ;  /* 0x00000017ff057e24 */ /* 0x000fe2000f8e00ff */
[----:B------:R-:W-:Y:S01]  /*fad0*/  SHF.R.S32.HI R5, RZ, 0x1f, R7 ;  /* 0x0000001fff057819 */ /* 0x000fe20000011407 */
[----:B------:R-:W-:-:S05]  /*fae0*/  IMAD R11, R32, R11, R25 ;  /* 0x0000000b200b7224 */ /* 0x000fca00078e0219 */
[----:B------:R-:W-:Y:S02]  /*faf0*/  SHF.R.S32.HI R6, RZ, 0x1f, R11 ;  /* 0x0000001fff067819 */ /* 0x000fe4000001140b */
[----:B--2---:R-:W-:-:S13]  /*fb00*/  @P0 R2UR UR4, R33 ;  /* 0x00000000210402ca */ /* 0x004fda00000e0000 */
[----:B------:R-:W-:Y:S02]  /*fb10*/  UIADD3 UR16, UP0, UP2, UR10, UR16, UR4 ;  /* 0x000000100a107290 */ /* 0x000fe4000fa1e004 */
[----:B------:R-:W-:Y:S02]  /*fb20*/  UIADD3 UR10, UR23, UR9, URZ ;  /* 0x00000009170a7290 */ /* 0x000fe4000fffe03f */
[----:B------:R-:W-:Y:S02]  /*fb30*/  UIADD3 UR9, UR11, UR13, URZ ;  /* 0x0000000d0b097290 */ /* 0x000fe4000fffe03f */
[----:B------:R-:W-:Y:S01]  /*fb40*/  USHF.R.S32.HI UR14, URZ, 0x1f, UR4 ;  /* 0x0000001f3f0e7899 */ /* 0x000fe20008011404 */
[----:B------:R-:W-:Y:S01]  /*fb50*/  IADD3 R4, P2, P3, R7, UR16, R4 ;  /* 0x0000001007047c10 */ /* 0x000fe2000fb5e004 */
[----:B------:R-:W-:Y:S01]  /*fb60*/  IMAD.U32 R8, RZ, RZ, UR10 ;  /* 0x0000000aff087e24 */ /* 0x000fe2000f8e00ff */
[----:B------:R-:W-:Y:S01]  /*fb70*/  ULDC.64 UR10, c[0x0][UR19+0x210] ;  /* 0x00008400130a7abb */ /* 0x000fe20008000a00 */
[----:B------:R-:W-:Y:S01]  /*fb80*/  UIADD3.X UR9, UR9, UR20, UR14, UP0, UP2 ;  /* 0x0000001409097290 */ /* 0x000fe200087e440e */
[----:B------:R-:W-:Y:S01]  /*fb90*/  IMAD R7, R11, UR11, RZ ;  /* 0x0000000b0b077c24 */ /* 0x000fe2000f8e02ff */
[----:B------:R-:W-:Y:S01]  /*fba0*/  ULDC.64 UR12, c[0x0][0xba8] ;  /* 0x0002ea00000c7ab9 */ /* 0x000fe20000000a00 */
[----:B------:R-:W-:Y:S01]  /*fbb0*/  @!UP1 ULDC UR12, c[0x0][0xb50] ;  /* 0x0002d400000c9ab9 */ /* 0x000fe20000000800 */
[----:B------:R-:W-:Y:S01]  /*fbc0*/  @!UP1 ULDC UR13, c[0x0][0xb54] ;  /* 0x0002d500000d9ab9 */ /* 0x000fe20000000800 */
[----:B------:R-:W-:Y:S01]  /*fbd0*/  IMAD R7, R6, UR10, R7 ;  /* 0x0000000a06077c24 */ /* 0x000fe2000f8e0207 */
[----:B------:R-:W-:-:S03]  /*fbe0*/  IADD3.X R5, R5, UR9, R8, P2, P3 ;  /* 0x0000000905057c10 */ /* 0x000fc600097e6408 */
[----:B------:R-:W-:-:S04]  /*fbf0*/  IMAD.WIDE.U32 R4, R11, UR10, R4 ;  /* 0x0000000a0b047c25 */ /* 0x000fc8000f8e0004 */
[----:B------:R-:W-:Y:S01]  /*fc00*/  IMAD.IADD R5, R5, 0x1, R7 ;  /* 0x0000000105057824 */ /* 0x000fe200078e0207 */
[----:B------:R-:W-:-:S04]  /*fc10*/  LEA R8, P2, R4, UR12, 0x2 ;  /* 0x0000000c04087c11 */ /* 0x000fc8000f8410ff */
[----:B------:R-:W-:Y:S01]  /*fc20*/  LEA.HI.X R10, R4, UR13, R5, 0x2, P2 ;  /* 0x0000000d040a7c11 */ /* 0x000fe200090f1405 */
[----:B------:R-:W-:Y:S08]  /*fc30*/  @P4 BRA `(.L_x_1118) ;  /* 0x0000000000104947 */ /* 0x000ff00003800000 */
[----:B------:R-:W-:Y:S05]  /*fc40*/  @!P0 BRA `(.L_x_1118) ;  /* 0x00000000000c8947 */ /* 0x000fea0003800000 */
[----:B------:R-:W2:Y:S04]  /*fc50*/  LDG.E R4, desc[UR52][R30.64] ;  /* 0x000000341e047981 */ /* 0x000ea8000c1e1900 */
[----:B-----5:R-:W2:Y:S02]  /*fc60*/  LDG.E R9, desc[UR52][R30.64+0x4] ;  /* 0x000004341e097981 */ /* 0x020ea4000c1e1900 */
[----:B--2---:R-:W-:-:S07]  /*fc70*/  IMAD.IADD R9, R9, 0x1, -R4 ;  /* 0x0000000109097824 */ /* 0x004fce00078e0a04 */
.L_x_1118:
        /* <DEDUP_REMOVED lines=13> */
[----:B--2---:R-:W-:-:S04]  /*fd50*/  VIADD R13, R12, UR39 ;  /* 0x000000270c0d7c36 */ /* 0x004fc80008000000 */
[C---:B------:R-:W-:Y:S01]  /*fd60*/  VIADD R15, R13.reuse, 0x8 ;  /* 0x000000080d0f7836 */ /* 0x040fe20000000000 */
[----:B------:R-:W-:-:S04]  /*fd70*/  ISETP.GE.OR P2, PT, R13, R30, P0 ;  /* 0x0000001e0d00720c */ /* 0x000fc80000746670 */
[----:B------:R-:W-:-:S09]  /*fd80*/  ISETP.GE.OR P0, PT, R15, R30, P0 ;  /* 0x0000001e0f00720c */ /* 0x000fd20000706670 */
[----:B0-----:R0:W-:Y:S04]  /*fd90*/  @!P2 ST.E desc[UR52][R4.64], R21 ;  /* 0x000000150400a985 */ /* 0x0011e8000c101934 */
[----:B------:R0:W-:Y:S01]  /*fda0*/  @!P0 ST.E desc[UR52][R6.64], R20 ;  /* 0x0000001406008985 */ /* 0x0001e2000c101934 */
[----:B------:R-:W-:-:S13]  /*fdb0*/  PLOP3.LUT P0, PT, PT, PT, UP1, 0x80, 0x0 ;  /* 0x000000000000781c */ /* 0x000fda0003f0f018 */
[----:B0-----:R-:W-:Y:S05]  /*fdc0*/  @P0 BRA `(.L_x_1119) ;  /* 0x0000000400b00947 */ /* 0x001fea0003800000 */
[----:B------:R-:W-:Y:S01]  /*fdd0*/  IMAD R3, R157, 0x40, R19 ;  /* 0x000000409d037824 */ /* 0x000fe200078e0213 */
[----:B------:R-:W-:-:S03]  /*fde0*/  ULDC.64 UR12, c[0x0][0xaa0] ;  /* 0x0002a800000c7ab9 */ /* 0x000fc60000000a00 */
        /* <DEDUP_REMOVED lines=12> */
[--C-:B------:R-:W-:Y:S01]  /*feb0*/  IMAD.X R9, RZ, RZ, R29.reuse, P0 ;  /* 0x000000ffff097224 */ /* 0x100fe200000e061d */
[----:B------:R-:W-:Y:S01]  /*fec0*/  LOP3.LUT R12, R12, R13, RZ, 0x3c, !PT ;  /* 0x0000000d0c0c7212 */ /* 0x000fe200078e3cff */
[----:B------:R-:W-:Y:S02]  /*fed0*/  IMAD.X R13, RZ, RZ, R29, P2 ;  /* 0x000000ffff0d7224 */ /* 0x000fe400010e061d */
[----:B------:R-:W2:Y:S04]  /*fee0*/  LD.E.128 R4, desc[UR52][R4.64] ;  /* 0x0000003404047980 */ /* 0x000ea8000c101d00 */
[----:B------:R-:W3:Y:S04]  /*fef0*/  LD.E.128 R8, desc[UR52][R8.64] ;  /* 0x0000003408087980 */ /* 0x000ee8000c101d00 */
[----:B------:R-:W4:Y:S01]  /*ff00*/  LD.E.128 R12, desc[UR52][R12.64] ;  /* 0x000000340c0c7980 */ /* 0x000f22000c101d00 */
[----:B------:R-:W-:-:S04]  /*ff10*/  IADD3 R3, P0, R28, 0x4800, RZ ;  /* 0x000048001c037810 */ /* 0x000fc80007f1e0ff */
[----:B------:R-:W-:Y:S01]  /*ff20*/  LOP3.LUT R2, R3, 0x380, RZ, 0xc0, !PT ;  /* 0x0000038003027812 */ /* 0x000fe200078ec0ff */
[----:B------:R-:W-:Y:S01]  /*ff30*/  IMAD.X R25, RZ, RZ, R29, P0 ;  /* 0x000000ffff197224 */ /* 0x000fe200000e061d */
[----:B------:R-:W-:Y:S01]  /*ff40*/  UIMAD UR9, UR14, UR12, URZ ;  /* 0x0000000c0e0972a4 */ /* 0x000fe2000f8e023f */
[----:B------:R-:W0:Y:S01]  /*ff50*/  @P1 LDC R29, c[0x0][0xbf0] ;  /* 0x0002fc00ff1d1b82 */ /* 0x000e220000000800 */
[----:B------:R-:W-:-:S04]  /*ff60*/  SHF.R.U64 R2, R2, 0x3, RZ ;  /* 0x0000000302027819 */ /* 0x000fc800000012ff */
[----:B------:R-:W-:-:S03]  /*ff70*/  LOP3.LUT R24, R2, R3, RZ, 0x3c, !PT ;  /* 0x0000000302187212 */ /* 0x000fc600078e3cff */
[----:B------:R-:W1:Y:S01]  /*ff80*/  @P1 LDC R3, c[0x0][0xbec] ;  /* 0x0002fb00ff031b82 */ /* 0x000e620000000800 */
[----:B------:R-:W-:Y:S02]  /*ff90*/  UIMAD.WIDE.U32 UR10, UR4, UR12, URZ ;  /* 0x0000000c040a72a5 */ /* 0x000fe4000f8e003f */
[----:B------:R-:W-:Y:S01]  /*ffa0*/  UIMAD UR9, UR4, UR13, UR9 ;  /* 0x0000000d040972a4 */ /* 0x000fe2000f8e0209 */
[----:B------:R-:W-:Y:S01]  /*ffb0*/  IMAD R2, R18, 0x30, R157 ;  /* 0x0000003012027824 */ /* 0x000fe200078e029d */
[----:B------:R-:W5:Y:S01]  /*ffc0*/  LD.E.128 R24, desc[UR52][R24.64] ;  /* 0x0000003418187980 */ /* 0x000f62000c101d00 */
[----:B------:R-:W-:Y:S01]  /*ffd0*/  ULDC.64 UR12, c[0x0][0xae8] ;  /* 0x0002ba00000c7ab9 */ /* 0x000fe20000000a00 */
[----:B------:R-:W-:Y:S01]  /*ffe0*/  UIADD3 UR11, UR11, UR9, URZ ;  /* 0x000000090b0b7290 */ /* 0x000fe2000fffe03f */
[----:B------:R-:W-:Y:S01]  /*fff0*/  VIADD R28, R2, UR39 ;  /* 0x00000027021c7c36 */ /* 0x000fe20008000000 */
[----:B------:R-:W-:Y:S01]  /*10000*/  USHF.R.S32.HI UR4, URZ, 0x1f, UR8 ;  /* 0x0000001f3f047899 */ /* 0x000fe20008011408 */
[----:B------:R-:W-:Y:S01]  /*10010*/  @!PT LDS RZ, [RZ] ;  /* 0x00000000fffff984 */ /* 0x000fe20000000800 */
[----:B------:R-:W-:Y:S01]  /*10020*/  @!PT LDS RZ, [RZ] ;  /* 0x00000000fffff984 */ /* 0x000fe20000000800 */
[----:B------:R-:W-:Y:S01]  /*10030*/  @!PT LDS RZ, [RZ] ;  /* 0x00000000fffff984 */ /* 0x000fe20000000800 */
[----:B------:R-:W-:Y:S01]  /*10040*/  @!PT LDS RZ, [RZ] ;  /* 0x00000000fffff984 */ /* 0x000fe20000000800 */
[----:B------:R0:W-:Y:S06]  /*10050*/  MEMBAR.ALL.CTA ;  /* 0x0000000000007992 */ /* 0x0001ec0000008000 */
[----:B0-----:R-:W0:Y:S01]  /*10060*/  FENCE.VIEW.ASYNC.S ;  /* 0x00000000000073c6 */ /* 0x001e220000000000 */
[----:B------:R-:W-:Y:S01]  /*10070*/  UIMAD.WIDE.U32 UR10, UR37, UR12, UR10 ;  /* 0x0000000c250a72a5 */ /* 0x000fe2000f8e000a */
[----:B------:R-:W-:Y:S01]  /*10080*/  IMAD.MOV.U32 R21, RZ, RZ, R28 ;  /* 0x000000ffff157224 */ /* 0x000fe200078e001c */
[----:B------:R-:W-:Y:S01]  /*10090*/  SHF.R.S32.HI R35, RZ, 0x1f, R19 ;  /* 0x0000001fff237819 */ /* 0x000fe20000011413 */
[----:B------:R-:W-:Y:S01]  /*100a0*/  VIADD R0, R0, 0x16820 ;  /* 0x0001682000007836 */ /* 0x000fe20000000000 */
[----:B------:R-:W-:-:S03]  /*100b0*/  UIMAD UR11, UR37, UR13, UR11 ;  /* 0x0000000d250b72a4 */ /* 0x000fc6000f8e020b */
[----:B------:R-:W-:Y:S01]  /*100c0*/  ULDC.64 UR12, c[0x0][0xaf0] ;  /* 0x0002bc00000c7ab9 */ /* 0x000fe20000000a00 */
[----:B------:R-:W-:Y:S01]  /*100d0*/  PRMT R0, RZ, 0x654, R0 ;  /* 0x00000654ff007816 */ /* 0x000fe20000000000 */
[----:B------:R-:W-:Y:S01]  /*100e0*/  UIMAD UR4, UR4, UR12, URZ ;  /* 0x0000000c040472a4 */ /* 0x000fe2000f8e023f */
[----:B-1----:R-:W-:-:S03]  /*100f0*/  @P1 IMAD.HI.U32 R2, R28, R3, RZ ;  /* 0x000000031c021227 */ /* 0x002fc600078e00ff */
[----:B------:R-:W-:Y:S02]  /*10100*/  UIMAD UR4, UR8, UR13, UR4 ;  /* 0x0000000d080472a4 */ /* 0x000fe4000f8e0204 */
[----:B------:R-:W-:Y:S01]  /*10110*/  UIMAD.WIDE.U32 UR8, UR8, UR12, UR10 ;  /* 0x0000000c080872a5 */ /* 0x000fe2000f8e000a */
[----:B------:R-:W-:Y:S02]  /*10120*/  @P1 SHF.R.U32.HI R21, RZ, R29, R2 ;  /* 0x0000001dff151219 */ /* 0x000fe40000011602 */
[----:B------:R-:W-:Y:S01]  /*10130*/  ULDC.64 UR10, c[0x0][0xae0] ;  /* 0x0002b800000a7ab9 */ /* 0x000fe20000000a00 */
[----:B------:R-:W-:Y:S01]  /*10140*/  UIADD3 UR4, UR9, UR4, URZ ;  /* 0x0000000409047290 */ /* 0x000fe2000fffe03f */
[--C-:B------:R-:W-:Y:S01]  /*10150*/  SHF.R.S32.HI R20, RZ, 0x1f, R21.reuse ;  /* 0x0000001fff147819 */ /* 0x100fe20000011415 */
[----:B------:R-:W-:Y:S01]  /*10160*/  IMAD.MOV R29, RZ, RZ, -R21 ;  /* 0x000000ffff1d7224 */ /* 0x000fe200078e0a15 */
[----:B0-----:R0:W-:Y:S01]  /*10170*/  SYNCS.ARRIVE.TRANS64.RED.A1T0 RZ, [R0+URZ], RZ ;  /* 0x000000ff00ff79a7 */ /* 0x0011e2000810043f */
[----:B------:R-:W-:-:S02]  /*10180*/  IMAD.U32 R3, RZ, RZ, UR9 ;  /* 0x00000009ff037e24 */ /* 0x000fc4000f8e00ff */
[----:B------:R-:W-:Y:S02]  /*10190*/  IMAD R20, R20, UR10, RZ ;  /* 0x0000000a14147c24 */ /* 0x000fe4000f8e02ff */
[----:B------:R-:W-:Y:S02]  /*101a0*/  IMAD R29, R32, R29, R28 ;  /* 0x0000001d201d7224 */ /* 0x000fe400078e021c */
[----:B------:R-:W-:Y:S01]  /*101b0*/  IMAD.U32 R2, RZ, RZ, UR8 ;  /* 0x00000008ff027e24 */ /* 0x000fe2000f8e00ff */
[----:B------:R-:W-:Y:S01]  /*101c0*/  ULDC.64 UR8, c[0x0][0xad8] ;  /* 0x0002b60000087ab9 */ /* 0x000fe20000000a00 */
[----:B------:R-:W-:Y:S01]  /*101d0*/  IMAD.U32 R3, RZ, RZ, UR4 ;  /* 0x00000004ff037e24 */ /* 0x000fe2000f8e00ff */
[----:B------:R-:W-:Y:S01]  /*101e0*/  ULDC UR4, c[0x0][0xac8] ;  /* 0x0002b20000047ab9 */ /* 0x000fe20000000800 */
[C---:B------:R-:W-:Y:S01]  /*101f0*/  IMAD R31, R21.reuse, UR11, R20 ;  /* 0x0000000b151f7c24 */ /* 0x040fe2000f8e0214 */
[----:B------:R-:W-:Y:S01]  /*10200*/  SHF.R.S32.HI R20, RZ, 0x1f, R29 ;  /* 0x0000001fff147819 */ /* 0x000fe2000001141d */
[----:B------:R-:W-:-:S04]  /*10210*/  IMAD.WIDE.U32 R2, R21, UR10, R2 ;  /* 0x0000000a15027c25 */ /* 0x000fc8000f8e0002 */
[----:B------:R-:W-:Y:S02]  /*10220*/  IMAD.IADD R3, R3, 0x1, R31 ;  /* 0x0000000103037824 */ /* 0x000fe400078e021f */
[----:B------:R-:W-:Y:S02]  /*10230*/  IMAD R20, R20, UR8, RZ ;  /* 0x0000000814147c24 */ /* 0x000fe4000f8e02ff */
[----:B------:R-:W-:-:S04]  /*10240*/  IMAD.WIDE.U32 R2, R29, UR8, R2 ;  /* 0x000000081d027c25 */ /* 0x000fc8000f8e0002 */
[----:B------:R-:W-:Y:S01]  /*10250*/  IMAD R21, R29, UR9, R20 ;  /* 0x000000091d157c24 */ /* 0x000fe2000f8e0214 */
[----:B------:R-:W-:Y:S01]  /*10260*/  ULDC.64 UR8, c[0x0][0xa80] ;  /* 0x0002a00000087ab9 */ /* 0x000fe20000000a00 */
[----:B------:R-:W-:Y:S01]  /*10270*/  VIADD R31, R157, UR39 ;  /* 0x000000279d1f7c36 */ /* 0x000fe20008000000 */
[C---:B------:R-:W-:Y:S01]  /*10280*/  LEA R32, P0, R2.reuse, UR8, 0x1 ;  /* 0x0000000802207c11 */ /* 0x040fe2000f8008ff */
[----:B------:R-:W-:Y:S02]  /*10290*/  IMAD.IADD R3, R3, 0x1, R21 ;  /* 0x0000000103037824 */ /* 0x000fe400078e0215 */
[C---:B------:R-:W-:Y:S02]  /*102a0*/  VIADD R21, R31.reuse, 0x60 ;  /* 0x000000601f157836 */ /* 0x040fe40000000000 */
[----:B------:R-:W1:Y:S01]  /*102b0*/  SHFL.IDX PT, R20, R32, 0x1, 0x181f ;  /* 0x00381f0020147f89 */ /* 0x000e6200000e0000 */
[----:B------:R-:W-:Y:S01]  /*102c0*/  LEA.HI.X R33, R2, UR9, R3, 0x1, P0 ;  /* 0x0000000902217c11 */ /* 0x000fe200080f0c03 */
[----:B------:R-:W-:Y:S01]  /*102d0*/  VIADD R3, R31, 0x30 ;  /* 0x000000301f037836 */ /* 0x000fe20000000000 */
[----:B------:R-:W-:Y:S01]  /*102e0*/  ISETP.GE.AND P0, PT, R19, UR4, PT ;  /* 0x0000000413007c0c */ /* 0x000fe2000bf06270 */
[----:B------:R-:W0:Y:S03]  /*102f0*/  SHFL.IDX PT, R2, R32, RZ, 0x181f ;  /* 0x00181fff20027589 */ /* 0x000e2600000e0000 */
[-C--:B------:R-:W-:Y:S01]  /*10300*/  ISETP.GE.OR P1, PT, R31, R30.reuse, P0 ;  /* 0x0000001e1f00720c */ /* 0x080fe20000726670 */
[----:B------:R-:W0:Y:S01]  /*10310*/  SHFL.IDX PT, R28, R32, 0x2, 0x181f ;  /* 0x00581f00201c7f89 */ /* 0x000e2200000e0000 */
[-C--:B------:R-:W-:Y:S01]  /*10320*/  ISETP.GE.OR P2, PT, R3, R30.reuse, P0 ;  /* 0x0000001e0300720c */ /* 0x080fe20000746670 */
[----:B------:R-:W-:Y:S01]  /*10330*/  VIADD R31, R31, 0x90 ;  /* 0x000000901f1f7836 */ /* 0x000fe20000000000 */
[-C--:B------:R-:W-:Y:S01]  /*10340*/  ISETP.GE.OR P3, PT, R21, R30.reuse, P0 ;  /* 0x0000001e1500720c */ /* 0x080fe20000766670 */
[----:B------:R-:W0:Y:S03]  /*10350*/  SHFL.IDX PT, R34, R33, RZ, 0x181f ;  /* 0x00181fff21227589 */ /* 0x000e2600000e0000 */
[----:B------:R-:W-:Y:S01]  /*10360*/  ISETP.GE.OR P0, PT, R31, R30, P0 ;  /* 0x0000001e1f00720c */ /* 0x000fe20000706670 */
[----:B------:R-:W0:Y:S04]  /*10370*/  SHFL.IDX PT, R36, R33, 0x1, 0x181f ;  /* 0x00381f0021247f89 */ /* 0x000e2800000e0000 */
[----:B------:R-:W0:Y:S02]  /*10380*/  SHFL.IDX PT, R38, R33, 0x2, 0x181f ;  /* 0x00581f0021267f89 */ /* 0x000e2400000e0000 */
[----:B-1----:R-:W-:-:S02]  /*10390*/  @!P2 LEA R20, P5, R19, R20, 0x1 ;  /* 0x000000141314a211 */ /* 0x002fc400078a08ff */
[----:B------:R-:W1:Y:S01]  /*103a0*/  SHFL.IDX PT, R32, R32, 0x3, 0x181f ;  /* 0x00781f0020207f89 */ /* 0x000e6200000e0000 */
[----:B0-----:R-:W-:-:S03]  /*103b0*/  @!P1 LEA R2, P4, R19, R2, 0x1 ;  /* 0x0000000213029211 */ /* 0x001fc600078808ff */
[----:B------:R0:W0:Y:S01]  /*103c0*/  SHFL.IDX PT, R0, R33, 0x3, 0x181f ;  /* 0x00781f0021007f89 */ /* 0x00002200000e0000 */
[C---:B------:R-:W-:Y:S02]  /*103d0*/  @!P3 LEA R28, P6, R19.reuse, R28, 0x1 ;  /* 0x0000001c131cb211 */ /* 0x040fe400078c08ff */
[C-C-:B------:R-:W-:Y:S02]  /*103e0*/  @!P1 LEA.HI.X R3, R19.reuse, R34, R35.reuse, 0x1, P4 ;  /* 0x0000002213039211 */ /* 0x140fe400020f0c23 */
[C-C-:B------:R-:W-:Y:S02]  /*103f0*/  @!P2 LEA.HI.X R21, R19.reuse, R36, R35.reuse, 0x1, P5 ;  /* 0x000000241315a211 */ /* 0x140fe400028f0c23 */
[----:B------:R-:W-:Y:S01]  /*10400*/  @!P3 LEA.HI.X R29, R19, R38, R35, 0x1, P6 ;  /* 0x00000026131db211 */ /* 0x000fe200030f0c23 */
[----:B--2---:R2:W-:Y:S04]  /*10410*/  @!P1 ST.E.128 desc[UR52][R2.64], R4 ;  /* 0x0000000402009985 */ /* 0x0045e8000c101d34 */
[----:B---3--:R2:W-:Y:S04]  /*10420*/  @!P2 ST.E.128 desc[UR52][R20.64], R8 ;  /* 0x000000081400a985 */ /* 0x0085e8000c101d34 */
[----:B----4-:R2:W-:Y:S01]  /*10430*/  @!P3 ST.E.128 desc[UR52][R28.64], R12 ;  /* 0x0000000c1c00b985 */ /* 0x0105e2000c101d34 */
[----:B01----:R-:W-:Y:S05]  /*10440*/  @P0 BRA `(.L_x_1120) ;  /* 0x0000001000c00947 */ /* 0x003fea0003800000 */
[----:B--2---:R-:W-:-:S04]  /*10450*/  LEA R2, P0, R19, R32, 0x1 ;  /* 0x0000002013027211 */ /* 0x004fc800078008ff */
[----:B------:R-:W-:-:S05]  /*10460*/  LEA.HI.X R3, R19, R0, R35, 0x1, P0 ;  /* 0x0000000013037211 */ /* 0x000fca00000f0c23 */
[----:B-----5:R0:W-:Y:S01]  /*10470*/  ST.E.128 desc[UR52][R2.64], R24 ;  /* 0x0000001802007985 */ /* 0x0201e2000c101d34 */
[----:B------:R-:W-:Y:S05]  /*10480*/  BRA `(.L_x_1120) ;  /* 0x0000001000b07947 */ /* 0x000fea0003800000 */
.L_x_1119:
[----:B------:R-:W-:Y:S01]  /*10490*/  ULDC.64 UR12, c[0x0][0xb08] ;  /* 0x0002c200000c7ab9 */ /* 0x000fe20000000a00 */
[----:B------:R-:W0:Y:S01]  /*104a0*/  @P1 LDC R4, c[0x0][0xbec] ;  /* 0x0002fb00ff041b82 */ /* 0x000e220000000800 */
[----:B------:R-:W-:Y:S01]  /*104b0*/  UIMAD UR9, UR14, UR12, URZ ;  /* 0x0000000c0e0972a4 */ /* 0x000fe2000f8e023f */
[----:B------:R-:W-:Y:S01]  /*104c0*/  IMAD.MOV.U32 R7, RZ, RZ, R25 ;  /* 0x000000ffff077224 */ /* 0x000fe200078e0019 */
[----:B------:R-:W-:Y:S01]  /*104d0*/  UIMAD.WIDE.U32 UR10, UR4, UR12, URZ ;  /* 0x0000000c040a72a5 */ /* 0x000fe2000f8e003f */
[----:B------:R-:W-:Y:S01]  /*104e0*/  ISETP.GE.AND P0, PT, R13, R30, PT ;  /* 0x0000001e0d00720c */ /* 0x000fe20003f06270 */
[----:B------:R-:W-:Y:S01]  /*104f0*/  UIMAD UR9, UR4, UR13, UR9 ;  /* 0x0000000d040972a4 */ /* 0x000fe2000f8e0209 */
[----:B------:R-:W-:Y:S01]  /*10500*/  BSSY B1, `(.L_x_1121) ;  /* 0x0000054000017945 */ /* 0x000fe20003800000 */
[----:B------:R-:W-:Y:S01]  /*10510*/  USHF.R.S32.HI UR4, URZ, 0x1f, UR8 ;  /* 0x0000001f3f047899 */ /* 0x000fe20008011408 */
[----:B------:R-:W1:Y:S01]  /*10520*/  @P1 LDC R5, c[0x0][0xbf0] ;  /* 0x0002fc00ff051b82 */ /* 0x000e620000000800 */
[----:B------:R-:W-:Y:S01]  /*10530*/  UIADD3 UR11, UR11, UR9, URZ ;  /* 0x000000090b0b7290 */ /* 0x000fe2000fffe03f */
[----:B------:R-:W-:Y:S01]  /*10540*/  SHF.R.S32.HI R20, RZ, 0x1f, R22 ;  /* 0x0000001fff147819 */ /* 0x000fe20000011416 */
[----:B------:R-:W-:Y:S01]  /*10550*/  ULDC.64 UR12, c[0x0][0xb38] ;  /* 0x0002ce00000c7ab9 */ /* 0x000fe20000000a00 */
[----:B------:R-:W-:Y:S01]  /*10560*/  SHF.R.S32.HI R24, RZ, 0x1f, R23 ;  /* 0x0000001fff187819 */ /* 0x000fe20000011417 */
[----:B------:R-:W-:Y:S01]  /*10570*/  UIMAD.WIDE.U32 UR10, UR37, UR12, UR10 ;  /* 0x0000000c250a72a5 */ /* 0x000fe2000f8e000a */
[----:B------:R-:W-:-:S02]  /*10580*/  SHF.R.S32.HI R26, RZ, 0x1f, R152 ;  /* 0x0000001fff1a7819 */ /* 0x000fc40000011498 */
[----:B------:R-:W-:Y:S01]  /*10590*/  SHF.R.S32.HI R27, RZ, 0x1f, R153 ;  /* 0x0000001fff1b7819 */ /* 0x000fe20000011499 */
[----:B------:R-:W-:Y:S01]  /*105a0*/  UIMAD UR11, UR37, UR13, UR11 ;  /* 0x0000000d250b72a4 */ /* 0x000fe2000f8e020b */
[----:B------:R-:W-:Y:S02]  /*105b0*/  SHF.R.S32.HI R28, RZ, 0x1f, R154 ;  /* 0x0000001fff1c7819 */ /* 0x000fe4000001149a */
[----:B------:R-:W-:Y:S01]  /*105c0*/  ULDC.64 UR12, c[0x0][0xb40] ;  /* 0x0002d000000c7ab9 */ /* 0x000fe20000000a00 */
[----:B------:R-:W-:Y:S01]  /*105d0*/  SHF.R.S32.HI R29, RZ, 0x1f, R155 ;  /* 0x0000001fff1d7819 */ /* 0x000fe2000001149b */
[----:B------:R-:W-:Y:S01]  /*105e0*/  UIMAD UR4, UR4, UR12, URZ ;  /* 0x0000000c040472a4 */ /* 0x000fe2000f8e023f */
[----:B------:R-:W-:Y:S01]  /*105f0*/  SHF.R.S32.HI R31, RZ, 0x1f, R156 ;  /* 0x0000001fff1f7819 */ /* 0x000fe2000001149c */
[----:B0-----:R-:W-:Y:S01]  /*10600*/  @P1 IMAD.HI.U32 R4, R25, R4, RZ ;  /* 0x0000000419041227 */ /* 0x001fe200078e00ff */
[----:B------:R-:W-:Y:S01]  /*10610*/  SHF.R.S32.HI R33, RZ, 0x1f, R16 ;  /* 0x0000001fff217819 */ /* 0x000fe20000011410 */
[----:B------:R-:W-:-:S02]  /*10620*/  UIMAD UR4, UR8, UR13, UR4 ;  /* 0x0000000d080472a4 */ /* 0x000fc4000f8e0204 */
[----:B------:R-:W-:-:S03]  /*10630*/  UIMAD.WIDE.U32 UR8, UR8, UR12, UR10 ;  /* 0x0000000c080872a5 */ /* 0x000fc6000f8e000a */
[----:B------:R-:W-:Y:S01]  /*10640*/  ULDC.64 UR10, c[0x0][0xb48] ;  /* 0x0002d200000a7ab9 */ /* 0x000fe20000000a00 */
[----:B------:R-:W-:Y:S01]  /*10650*/  UIADD3 UR9, UR9, UR4, URZ ;  /* 0x0000000409097290 */ /* 0x000fe2000fffe03f */
[----:B-1----:R-:W-:-:S03]  /*10660*/  @P1 SHF.R.U32.HI R7, RZ, R5, R4 ;  /* 0x00000005ff071219 */ /* 0x002fc60000011604 */
[----:B------:R-:W-:Y:S01]  /*10670*/  UIMAD.WIDE.U32 UR8, UR41, UR10, UR8 ;  /* 0x0000000a290872a5 */ /* 0x000fe2000f8e0008 */
[--C-:B------:R-:W-:Y:S01]  /*10680*/  SHF.R.S32.HI R4, RZ, 0x1f, R7.reuse ;  /* 0x0000001fff047819 */ /* 0x100fe20000011407 */
[----:B------:R-:W-:Y:S02]  /*10690*/  IMAD.MOV R9, RZ, RZ, -R7 ;  /* 0x000000ffff097224 */ /* 0x000fe400078e0a07 */
[----:B------:R-:W-:Y:S02]  /*106a0*/  UIMAD UR41, UR41, UR11, UR9 ;  /* 0x0000000b292972a4 */ /* 0x000fe4000f8e0209 */
[----:B------:R-:W-:Y:S01]  /*106b0*/  IMAD R9, R32, R9, R25 ;  /* 0x0000000920097224 */ /* 0x000fe200078e0219 */
[----:B------:R-:W-:Y:S01]  /*106c0*/  ULDC.64 UR10, c[0x0][0xb30] ;  /* 0x0002cc00000a7ab9 */ /* 0x000fe20000000a00 */
[----:B------:R-:W-:Y:S02]  /*106d0*/  IMAD.U32 R5, RZ, RZ, UR9 ;  /* 0x00000009ff057e24 */ /* 0x000fe4000f8e00ff */
[----:B------:R-:W-:-:S02]  /*106e0*/  IMAD R6, R4, UR10, RZ ;  /* 0x0000000a04067c24 */ /* 0x000fc4000f8e02ff */
[----:B------:R-:W-:Y:S01]  /*106f0*/  IMAD.U32 R4, RZ, RZ, UR8 ;  /* 0x00000008ff047e24 */ /* 0x000fe2000f8e00ff */
[----:B------:R-:W-:Y:S01]  /*10700*/  ULDC.64 UR8, c[0x0][0xb28] ;  /* 0x0002ca0000087ab9 */ /* 0x000fe20000000a00 */
[----:B------:R-:W-:Y:S02]  /*10710*/  IMAD.U32 R5, RZ, RZ, UR41 ;  /* 0x00000029ff057e24 */ /* 0x000fe4000f8e00ff */
[C---:B------:R-:W-:Y:S01]  /*10720*/  IMAD R11, R7.reuse, UR11, R6 ;  /* 0x0000000b070b7c24 */ /* 0x040fe2000f8e0206 */
[----:B------:R-:W-:Y:S01]  /*10730*/  SHF.R.S32.HI R6, RZ, 0x1f, R9 ;  /* 0x0000001fff067819 */ /* 0x000fe20000011409 */
[----:B------:R-:W-:-:S04]  /*10740*/  IMAD.WIDE.U32 R4, R7, UR10, R4 ;  /* 0x0000000a07047c25 */ /* 0x000fc8000f8e0004 */
[----:B------:R-:W-:Y:S02]  /*10750*/  IMAD R6, R6, UR8, RZ ;  /* 0x0000000806067c24 */ /* 0x000fe4000f8e02ff */
[----:B------:R-:W-:Y:S02]  /*10760*/  IMAD.IADD R5, R5, 0x1, R11 ;  /* 0x0000000105057824 */ /* 0x000fe400078e020b */
[C---:B------:R-:W-:Y:S02]  /*10770*/  IMAD R7, R9.reuse, UR9, R6 ;  /* 0x0000000909077c24 */ /* 0x040fe4000f8e0206 */
[----:B------:R-:W-:Y:S01]  /*10780*/  IMAD.WIDE.U32 R4, R9, UR8, R4 ;  /* 0x0000000809047c25 */ /* 0x000fe2000f8e0004 */
[----:B------:R-:W-:-:S03]  /*10790*/  ULDC.64 UR8, c[0x0][0xb00] ;  /* 0x0002c00000087ab9 */ /* 0x000fc60000000a00 */
[----:B------:R-:W-:Y:S01]  /*107a0*/  VIADD R6, R0, 0x16820 ;  /* 0x0001682000067836 */ /* 0x000fe20000000000 */
[----:B------:R-:W-:Y:S01]  /*107b0*/  LEA R0, P1, R4, UR8, 0x2 ;  /* 0x0000000804007c11 */ /* 0x000fe2000f8210ff */
[----:B------:R-:W-:-:S03]  /*107c0*/  IMAD.IADD R5, R5, 0x1, R7 ;  /* 0x0000000105057824 */ /* 0x000fc600078e0207 */
[----:B------:R-:W-:Y:S01]  /*107d0*/  PRMT R6, RZ, 0x654, R6 ;  /* 0x00000654ff067816 */ /* 0x000fe20000000006 */
[----:B------:R0:W1:Y:S01]  /*107e0*/  SHFL.IDX PT, R21, R0, RZ, 0x1c1f ;  /* 0x001c1fff00157589 */ /* 0x00006200000e0000 */
[----:B------:R-:W-:Y:S02]  /*107f0*/  LEA.HI.X R14, R4, UR9, R5, 0x2, P1 ;  /* 0x00000009040e7c11 */ /* 0x000fe400088f1405 */
[----:B------:R0:W-:Y:S03]  /*10800*/  SYNCS.ARRIVE.TRANS64.RED.A1T0 RZ, [R6+URZ], RZ ;  /* 0x000000ff06ff79a7 */ /* 0x0001e6000810043f */
[----:B------:R0:W2:Y:S01]  /*10810*/  SHFL.IDX PT, R13, R14, RZ, 0x1c1f ;  /* 0x001c1fff0e0d7589 */ /* 0x0000a200000e0000 */
[----:B------:R-:W-:Y:S05]  /*10820*/  @P0 BRA `(.L_x_1122) ;  /* 0x0000000000840947 */ /* 0x000fea0003800000 */
[----:B------:R-:W-:Y:S02]  /*10830*/  ULDC UR4, c[0x0][0xac8] ;  /* 0x0002b20000047ab9 */ /* 0x000fe40000000800 */
[----:B------:R-:W-:Y:S02]  /*10840*/  ISETP.GE.AND P0, PT, R16, UR4, PT ;  /* 0x0000000410007c0c */ /* 0x000fe4000bf06270 */
[----:B------:R-:W-:Y:S02]  /*10850*/  ISETP.GE.AND P1, PT, R156, UR4, PT ;  /* 0x000000049c007c0c */ /* 0x000fe4000bf26270 */
[----:B------:R-:W-:Y:S02]  /*10860*/  ISETP.GE.AND P5, PT, R155, UR4, PT ;  /* 0x000000049b007c0c */ /* 0x000fe4000bfa6270 */
[----:B------:R-:W-:-:S07]  /*10870*/  ISETP.GE.AND P3, PT, R154, UR4, PT ;  /* 0x000000049a007c0c */ /* 0x000fce000bf66270 */
[-C--:B-1----:R-:W-:Y:S02]  /*10880*/  @!P0 LEA R4, P2, R16, R21.reuse, 0x2 ;  /* 0x0000001510048211 */ /* 0x082fe400078410ff */
[----:B0-----:R-:W-:Y:S02]  /*10890*/  @!P1 LEA R6, P4, R156, R21, 0x2 ;  /* 0x000000159c069211 */ /* 0x001fe400078810ff */
[-C--:B--2---:R-:W-:Y:S02]  /*108a0*/  @!P0 LEA.HI.X R5, R16, R13.reuse, R33, 0x2, P2 ;  /* 0x0000000d10058211 */ /* 0x084fe400010f1421 */
[----:B------:R-:W-:Y:S02]  /*108b0*/  @!P1 LEA.HI.X R7, R156, R13, R31, 0x2, P4 ;  /* 0x0000000d9c079211 */ /* 0x000fe400020f141f */
[----:B------:R-:W-:Y:S01]  /*108c0*/  ISETP.GE.AND P2, PT, R153, UR4, PT ;  /* 0x0000000499007c0c */ /* 0x000fe2000bf46270 */
[----:B------:R0:W-:Y:S01]  /*108d0*/  @!P0 ST.E.64 desc[UR52][R4.64], R2 ;  /* 0x0000000204008985 */ /* 0x0001e2000c101b34 */
[----:B------:R-:W-:-:S02]  /*108e0*/  @!P5 LEA R8, P4, R155, R21, 0x2 ;  /* 0x000000159b08d211 */ /* 0x000fc400078810ff */
[----:B------:R-:W-:Y:S01]  /*108f0*/  ISETP.GE.AND P0, PT, R23, UR4, PT ;  /* 0x0000000417007c0c */ /* 0x000fe2000bf06270 */
[----:B------:R1:W-:Y:S01]  /*10900*/  @!P1 ST.E.64 desc[UR52][R6.64], R92 ;  /* 0x0000005c06009985 */ /* 0x0003e2000c101b34 */
[----:B------:R-:W-:Y:S02]  /*10910*/  ISETP.GE.AND P1, PT, R152, UR4, PT ;  /* 0x0000000498007c0c */ /* 0x000fe4000bf26270 */
[----:B------:R-:W-:Y:S02]  /*10920*/  @!P5 LEA.HI.X R9, R155, R13, R29, 0x2, P4 ;  /* 0x0000000d9b09d211 */ /* 0x000fe400020f141d */
[----:B------:R-:W-:Y:S02]  /*10930*/  ISETP.GE.AND P4, PT, R22, UR4, PT ;  /* 0x0000000416007c0c */ /* 0x000fe4000bf86270 */
[-C--:B------:R-:W-:Y:S01]  /*10940*/  @!P3 LEA R10, P6, R154, R21.reuse, 0x2 ;  /* 0x000000159a0ab211 */ /* 0x080fe200078c10ff */
[----:B------:R3:W-:Y:S01]  /*10950*/  @!P5 ST.E.64 desc[UR52][R8.64], R96 ;  /* 0x000000600800d985 */ /* 0x0007e2000c101b34 */
[----:B0-----:R-:W-:-:S02]  /*10960*/  @!P2 LEA R2, P5, R153, R21, 0x2 ;  /* 0x000000159902a211 */ /* 0x001fc400078a10ff */
[----:B------:R-:W-:-:S03]  /*10970*/  @!P3 LEA.HI.X R11, R154, R13, R28, 0x2, P6 ;  /* 0x0000000d9a0bb211 */ /* 0x000fc600030f141c */
[----:B------:R-:W-:Y:S02]  /*10980*/  @!P1 LEA R4, P6, R152, R21, 0x2 ;  /* 0x0000001598049211 */ /* 0x000fe400078c10ff */
[----:B------:R-:W-:Y:S01]  /*10990*/  @!P2 LEA.HI.X R3, R153, R13, R27, 0x2, P5 ;  /* 0x0000000d9903a211 */ /* 0x000fe200028f141b */
[----:B------:R3:W-:Y:S01]  /*109a0*/  @!P3 ST.E.64 desc[UR52][R10.64], R100 ;  /* 0x000000640a00b985 */ /* 0x0007e2000c101b34 */
[CC--:B-1----:R-:W-:Y:S02]  /*109b0*/  @!P0 LEA R6, P3, R23.reuse, R21.reuse, 0x2 ;  /* 0x0000001517068211 */ /* 0x0c2fe400078610ff */
        /* <DEDUP_REMOVED lines=8> */
.L_x_1122:
[----:B------:R-:W-:Y:S05]  /*10a40*/  BSYNC B1 ;  /* 0x0000000000017941 */ /* 0x000fea0003800000 */
.L_x_1121:
[----:B------:R-:W-:Y:S01]  /*10a50*/  ISETP.GE.AND P0, PT, R15, R30, PT ;  /* 0x0000001e0f00720c */ /* 0x000fe20003f06270 */
[----:B-1----:R1:W4:Y:S04]  /*10a60*/  SHFL.IDX PT, R21, R14, 0x1, 0x1c1f ;  /* 0x003c1f000e157f89 */ /* 0x00232800000e0000 */
[----:B------:R1:W0:Y:S08]  /*10a70*/  SHFL.IDX PT, R25, R0, 0x1, 0x1c1f ;  /* 0x003c1f0000197f89 */ /* 0x00023000000e0000 */
[----:B-1----:R-:W-:Y:S05]  /*10a80*/  @P0 BRA `(.L_x_1120) ;  /* 0x0000000c00300947 */ /* 0x002fea0003800000 */
[----:B------:R-:W-:Y:S02]  /*10a90*/  ULDC UR4, c[0x0][0xac8] ;  /* 0x0002b20000047ab9 */ /* 0x000fe40000000800 */
[----:B------:R-:W-:Y:S02]  /*10aa0*/  ISETP.GE.AND P1, PT, R16, UR4, PT ;  /* 0x0000000410007c0c */ /* 0x000fe4000bf26270 */
[----:B------:R-:W-:Y:S02]  /*10ab0*/  ISETP.GE.AND P5, PT, R156, UR4, PT ;  /* 0x000000049c007c0c */ /* 0x000fe4000bfa6270 */
[----:B------:R-:W-:Y:S02]  /*10ac0*/  ISETP.GE.AND P3, PT, R155, UR4, PT ;  /* 0x000000049b007c0c */ /* 0x000fe4000bf66270 */
[----:B------:R-:W-:-:S07]  /*10ad0*/  ISETP.GE.AND P2, PT, R154, UR4, PT ;  /* 0x000000049a007c0c */ /* 0x000fce000bf46270 */
[-C--:B0--3--:R-:W-:Y:S02]  /*10ae0*/  @!P1 LEA R2, P0, R16, R25.reuse, 0x2 ;  /* 0x0000001910029211 */ /* 0x089fe400078010ff */
[----:B------:R-:W-:Y:S02]  /*10af0*/  @!P5 LEA R4, P4, R156, R25, 0x2 ;  /* 0x000000199c04d211 */ /* 0x000fe400078810ff */
[-C--:B----4-:R-:W-:Y:S02]  /*10b00*/  @!P1 LEA.HI.X R3, R16, R21.reuse, R33, 0x2, P0 ;  /* 0x0000001510039211 */ /* 0x090fe400000f1421 */
[----:B------:R-:W-:Y:S02]  /*10b10*/  ISETP.GE.AND P0, PT, R152, UR4, PT ;  /* 0x0000000498007c0c */ /* 0x000fe4000bf06270 */
[----:B------:R-:W-:Y:S01]  /*10b20*/  @!P5 LEA.HI.X R5, R156, R21, R31, 0x2, P4 ;  /* 0x000000159c05d211 */ /* 0x000fe200020f141f */
[----:B------:R0:W-:Y:S01]  /*10b30*/  @!P1 ST.E.64 desc[UR52][R2.64], R90 ;  /* 0x0000005a02009985 */ /* 0x0001e2000c101b34 */
[----:B------:R-:W-:-:S02]  /*10b40*/  ISETP.GE.AND P1, PT, R153, UR4, PT ;  /* 0x0000000499007c0c */ /* 0x000fc4000bf26270 */
[----:B------:R-:W-:Y:S01]  /*10b50*/  ISETP.GE.AND P4, PT, R23, UR4, PT ;  /* 0x0000000417007c0c */ /* 0x000fe2000bf86270 */
[----:B------:R1:W-:Y:S01]  /*10b60*/  @!P5 ST.E.64 desc[UR52][R4.64], R94 ;  /* 0x0000005e0400d985 */ /* 0x0003e2000c101b34 */
[CC--:B------:R-:W-:Y:S02]  /*10b70*/  @!P3 LEA R6, P6, R155.reuse, R25.reuse, 0x2 ;  /* 0x000000199b06b211 */ /* 0x0c0fe400078c10ff */
[C---:B------:R-:W-:Y:S02]  /*10b80*/  @!P2 LEA R8, P5, R154.reuse, R25, 0x2 ;  /* 0x000000199a08a211 */ /* 0x040fe400078a10ff */
[-C--:B------:R-:W-:Y:S02]  /*10b90*/  @!P3 LEA.HI.X R7, R155, R21.reuse, R29, 0x2, P6 ;  /* 0x000000159b07b211 */ /* 0x080fe400030f141d */
[----:B------:R-:W-:-:S03]  /*10ba0*/  @!P2 LEA.HI.X R9, R154, R21, R28, 0x2, P5 ;  /* 0x000000159a09a211 */ /* 0x000fc600028f141c */
[----:B------:R1:W-:Y:S01]  /*10bb0*/  @!P3 ST.E.64 desc[UR52][R6.64], R98 ;  /* 0x000000620600b985 */ /* 0x0003e2000c101b34 */
[-C--:B0-----:R-:W-:Y:S02]  /*10bc0*/  @!P1 LEA R2, P6, R153, R25.reuse, 0x2 ;  /* 0x0000001999029211 */ /* 0x081fe400078c10ff */
[CC--:B------:R-:W-:Y:S01]  /*10bd0*/  @!P0 LEA R10, P3, R152.reuse, R25.reuse, 0x2 ;  /* 0x00000019980a8211 */ /* 0x0c0fe200078610ff */
[----:B------:R1:W-:Y:S01]  /*10be0*/  @!P2 ST.E.64 desc[UR52][R8.64], R102 ;  /* 0x000000660800a985 */ /* 0x0003e2000c101b34 */
[----:B------:R-:W-:Y:S02]  /*10bf0*/  @!P4 LEA R12, P5, R23, R25, 0x2 ;  /* 0x00000019170cc211 */ /* 0x000fe400078a10ff */
[-C--:B------:R-:W-:Y:S02]  /*10c00*/  @!P1 LEA.HI.X R3, R153, R21.reuse, R27, 0x2, P6 ;  /* 0x0000001599039211 */ /* 0x080fe400030f141b */
[-C--:B------:R-:W-:Y:S02]  /*10c10*/  @!P0 LEA.HI.X R11, R152, R21.reuse, R26, 0x2, P3 ;  /* 0x00000015980b8211 */ /* 0x080fe400018f141a */
[----:B--2---:R-:W-:Y:S01]  /*10c20*/  @!P4 LEA.HI.X R13, R23, R21, R24, 0x2, P5 ;  /* 0x00000015170dc211 */ /* 0x004fe200028f1418 */
[----:B------:R1:W-:Y:S04]  /*10c30*/  @!P1 ST.E.64 desc[UR52][R2.64], R106 ;  /* 0x0000006a02009985 */ /* 0x0003e8000c101b34 */
[----:B------:R1:W-:Y:S01]  /*10c40*/  @!P0 ST.E.64 desc[UR52][R10.64], R110 ;  /* 0x0000006e0a008985 */ /* 0x0003e2000c101b34 */
[----:B------:R-:W-:-:S03]  /*10c50*/  ISETP.GE.AND P0, PT, R22, UR4, PT ;  /* 0x0000000416007c0c */ /* 0x000fc6000bf06270 */
[----:B------:R1:W-:Y:S10]  /*10c60*/  @!P4 ST.E.64 desc[UR52][R12.64], R114 ;  /* 0x000000720c00c985 */ /* 0x0003f4000c101b34 */
[----:B------:R-:W-:Y:S05]  /*10c70*/  @P0 BRA `(.L_x_1120) ;  /* 0x0000000800b40947 */ /* 0x000fea0003800000 */
[----:B-1----:R-:W-:-:S04]  /*10c80*/  LEA R2, P0, R22, R25, 0x2 ;  /* 0x0000001916027211 */ /* 0x002fc800078010ff */
[----:B------:R-:W-:-:S05]  /*10c90*/  LEA.HI.X R3, R22, R21, R20, 0x2, P0 ;  /* 0x0000001516037211 */ /* 0x000fca00000f1414 */
[----:B------:R0:W-:Y:S01]  /*10ca0*/  ST.E.64 desc[UR52][R2.64], R118 ;  /* 0x0000007602007985 */ /* 0x0001e2000c101b34 */
[----:B------:R-:W-:Y:S05]  /*10cb0*/  BRA `(.L_x_1120) ;  /* 0x0000000800a47947 */ /* 0x000fea0003800000 */
.L_x_1117:
[----:B------:R-:W-:Y:S02]  /*10cc0*/  ULDC.64 UR8, c[0x0][0xc00] ;  /* 0x0003000000087ab9 */ /* 0x000fe40000000a00 */
[----:B------:R-:W-:-:S04]  /*10cd0*/  UISETP.NE.U32.AND UP0, UPT, UR8, URZ, UPT ;  /* 0x0000003f0800728c */ /* 0x000fc8000bf05070 */
[----:B------:R-:W-:-:S03]  /*10ce0*/  UISETP.NE.AND.EX UP0, UPT, UR9, URZ, UPT, UP0 ;  /* 0x0000003f0900728c */ /* 0x000fc6000bf05300 */
[----:B------:R-:W-:Y:S02]  /*10cf0*/  ULDC.64 UR8, c[0x0][0xc00] ;  /* 0x0003000000087ab9 */ /* 0x000fe40000000a00 */
[----:B------:R-:W-:Y:S01]  /*10d00*/  UIMAD.WIDE UR8, UR38, 0x4, UR8 ;  /* 0x00000004260878a5 */ /* 0x000fe2000f8e0208 */
[----:B------:R-:W-:-:S05]  /*10d10*/  PLOP3.LUT P1, PT, PT, PT, UP0, 0x80, 0x0 ;  /* 0x000000000000781c */ /* 0x000fca0003f2f008 */
[----:B------:R-:W-:Y:S02]  /*10d20*/  IMAD.U32 R2, RZ, RZ, UR8 ;  /* 0x00000008ff027e24 */ /* 0x000fe4000f8e00ff */
[----:B------:R-:W-:Y:S01]  /*10d30*/  IMAD.U32 R3, RZ, RZ, UR9 ;  /* 0x00000009ff037e24 */ /* 0x000fe2000f8e00ff */
[----:B------:R-:W-:Y:S02]  /*10d40*/  ULDC.64 UR8, c[0x0][0xc08] ;  /* 0x0003020000087ab9 */ /* 0x000fe40000000a00 */
[----:B------:R-:W-:Y:S01]  /*10d50*/  UISETP.NE.U32.AND UP1, UPT, UR8, URZ, UPT ;  /* 0x0000003f0800728c */ /* 0x000fe2000bf25070 */
[----:B------:R-:W-:Y:S02]  /*10d60*/  ULDC UR4, c[0x0][0xa88] ;  /* 0x0002a20000047ab9 */ /* 0x000fe40000000800 */
[----:B------:R-:W2:Y:S01]  /*10d70*/  @P1 LDG.E R6, desc[UR52][R2.64] ;  /* 0x0000003402061981 */ /* 0x000ea2000c1e1900 */
[----:B------:R-:W-:Y:S01]  /*10d80*/  UISETP.NE.AND.EX UP1, UPT, UR9, URZ, UPT, UP1 ;  /* 0x0000003f0900728c */ /* 0x000fe2000bf25310 */
[----:B------:R-:W-:Y:S01]  /*10d90*/  IMAD.U32 R0, RZ, RZ, UR4 ;  /* 0x00000004ff007e24 */ /* 0x000fe2000f8e00ff */
[----:B------:R-:W0:Y:S04]  /*10da0*/  S2R R7, SR_TID.X ;  /* 0x0000000000077919 */ /* 0x000e280000002100 */
[----:B------:R-:W-:-:S05]  /*10db0*/  PLOP3.LUT P2, PT, PT, PT, UP1, 0x80, 0x0 ;  /* 0x000000000000781c */ /* 0x000fca0003f4f018 */
[----:B------:R-:W-:Y:S02]  /*10dc0*/  @UP1 ULDC.64 UR8, c[0x0][0xc08] ;  /* 0x0003020000081ab9 */ /* 0x000fe40000000a00 */
[----:B------:R-:W-:-:S06]  /*10dd0*/  @UP1 UIMAD.WIDE UR8, UR38, 0x4, UR8 ;  /* 0x00000004260818a5 */ /* 0x000fcc000f8e0208 */
[----:B------:R-:W-:Y:S02]  /*10de0*/  IMAD.U32 R4, RZ, RZ, UR8 ;  /* 0x00000008ff047e24 */ /* 0x000fe4000f8e00ff */
[----:B------:R-:W-:-:S05]  /*10df0*/  IMAD.U32 R5, RZ, RZ, UR9 ;  /* 0x00000009ff057e24 */ /* 0x000fca000f8e00ff */
[----:B------:R1:W5:Y:S01]  /*10e00*/  @P2 LDG.E R0, desc[UR52][R4.64] ;  /* 0x0000003404002981 */ /* 0x000362000c1e1900 */
[----:B------:R-:W-:Y:S01]  /*10e10*/  UISETP.NE.AND UP1, UPT, UR42, URZ, UPT ;  /* 0x0000003f2a00728c */ /* 0x000fe2000bf25270 */
[----:B------:R-:W-:Y:S01]  /*10e20*/  UMOV UR4, URZ ;  /* 0x0000003f00047c82 */ /* 0x000fe20008000000 */
[----:B0-----:R-:W-:-:S09]  /*10e30*/  VIADD R7, R7, 0xffffff80 ;  /* 0xffffff8007077836 */ /* 0x001fd20000000000 */
[----:B------:R-:W-:Y:S01]  /*10e40*/  @!UP1 ULDC UR42, c[0x0][0xad4] ;  /* 0x0002b500002a9ab9 */ /* 0x000fe20000000800 */
[----:B------:R-:W-:Y:S02]  /*10e50*/  ISETP.GT.AND P0, PT, R7, 0xbf, PT ;  /* 0x000000bf0700780c */ /* 0x000fe40003f04270 */
[----:B--2---:R-:W-:Y:S01]  /*10e60*/  @P1 R2UR UR4, R6 ;  /* 0x00000000060412ca */ /* 0x004fe200000e0000 */
[----:B-1----:R-:W-:-:S14]  /*10e70*/  @P2 BRA `(.L_x_1123) ;  /* 0x0000000000102947 */ /* 0x002fdc0003800000 */
[----:B------:R-:W-:Y:S05]  /*10e80*/  @!P1 BRA `(.L_x_1123) ;  /* 0x00000000000c9947 */ /* 0x000fea0003800000 */
[----:B------:R-:W2:Y:S04]  /*10e90*/  LDG.E R5, desc[UR52][R2.64] ;  /* 0x0000003402057981 */ /* 0x000ea8000c1e1900 */
[----:B-----5:R-:W2:Y:S02]  /*10ea0*/  LDG.E R0, desc[UR52][R2.64+0x4] ;  /* 0x0000043402007981 */ /* 0x020ea4000c1e1900 */
[----:B--2---:R-:W-:-:S07]  /*10eb0*/  IMAD.IADD R0, R0, 0x1, -R5 ;  /* 0x0000000100007824 */ /* 0x004fce00078e0a05 */
.L_x_1123:
[----:B------:R-:W-:Y:S01]  /*10ec0*/  USHF.R.S32.HI UR13, URZ, 0x1f, UR38 ;  /* 0x0000001f3f0d7899 */ /* 0x000fe20008011426 */
[----:B------:R-:W-:Y:S01]  /*10ed0*/  BSSY B1, `(.L_x_1124) ;  /* 0x000003a000017945 */ /* 0x000fe20003800000 */
[----:B------:R-:W-:Y:S02]  /*10ee0*/  USHF.R.S32.HI UR21, URZ, 0x1f, UR4 ;  /* 0x0000001f3f157899 */ /* 0x000fe40008011404 */
[----:B------:R-:W-:Y:S02]  /*10ef0*/  USEL UR12, UR38, URZ, !UP0 ;  /* 0x0000003f260c7287 */ /* 0x000fe4000c000000 */
[----:B------:R-:W-:Y:S01]  /*10f00*/  USEL UR13, UR13, URZ, !UP0 ;  /* 0x0000003f0d0d7287 */ /* 0x000fe2000c000000 */
[----:B------:R-:W-:Y:S11]  /*10f10*/  @P0 BRA `(.L_x_1125) ;  /* 0x0000000000d40947 */ /* 0x000ff60003800000 */
[----:B------:R-:W0:Y:S01]  /*10f20*/  S2R R3, SR_TID.X ;  /* 0x0000000000037919 */ /* 0x000e220000002100 */
[----:B------:R-:W1:Y:S01]  /*10f30*/  LDC R9, c[0x0][0xbe8] ;  /* 0x0002fa00ff097b82 */ /* 0x000e620000000800 */
[----:B------:R-:W-:Y:S02]  /*10f40*/  IMAD.U32 R4, RZ, RZ, UR39 ;  /* 0x00000027ff047e24 */ /* 0x000fe4000f8e00ff */
[----:B-1---5:R-:W-:-:S03]  /*10f50*/  IMAD R2, R0, R9, RZ ;  /* 0x0000000900027224 */ /* 0x022fc600078e02ff */
[----:B0-----:R-:W-:-:S04]  /*10f60*/  IADD3 R4, R4, -0x80, R3 ;  /* 0xffffff8004047810 */ /* 0x001fc80007ffe003 */
[----:B------:R-:W-:-:S13]  /*10f70*/  ISETP.GE.AND P0, PT, R4, R2, PT ;  /* 0x000000020400720c */ /* 0x000fda0003f06270 */
[----:B------:R-:W-:Y:S05]  /*10f80*/  @P0 BRA `(.L_x_1125) ;  /* 0x0000000000b80947 */ /* 0x000fea0003800000 */
[----:B------:R-:W-:Y:S01]  /*10f90*/  ISETP.NE.AND P0, PT, R9, 0x1, PT ;  /* 0x000000010900780c */ /* 0x000fe20003f05270 */
[----:B------:R-:W-:Y:S01]  /*10fa0*/  UISETP.GT.AND UP0, UPT, UR42, 0x1, UPT ;  /* 0x000000012a00788c */ /* 0x000fe2000bf04270 */
[----:B------:R-:W-:Y:S01]  /*10fb0*/  IMAD.MOV.U32 R5, RZ, RZ, R4 ;  /* 0x000000ffff057224 */ /* 0x000fe200078e0004 */
[----:B------:R-:W-:Y:S02]  /*10fc0*/  UMOV UR19, 0x9b8 ;  /* 0x000009b800137882 */ /* 0x000fe40000000000 */
[----:B------:R-:W-:Y:S02]  /*10fd0*/  USEL UR19, UR19, 0x978, UP0 ;  /* 0x0000097813137887 */ /* 0x000fe40008000000 */
[----:B------:R-:W-:-:S06]  /*10fe0*/  USEL UR18, UR41, URZ, UP0 ;  /* 0x0000003f29127287 */ /* 0x000fcc0008000000 */
[----:B------:R-:W0:Y:S04]  /*10ff0*/  @P0 LDC R3, c[0x0][0xbec] ;  /* 0x0002fb00ff030b82 */ /* 0x000e280000000800 */
[----:B------:R-:W-:Y:S01]  /*11000*/  ULDC.64 UR8, c[0x0][UR19+0x218] ;  /* 0x0000860013087abb */ /* 0x000fe20008000a00 */
[----:B------:R-:W-:Y:S01]  /*11010*/  ULDC.64 UR14, c[0x0][UR19+0x220] ;  /* 0x00008800130e7abb */ /* 0x000fe20008000a00 */
[----:B------:R-:W-:Y:S01]  /*11020*/  ULDC.64 UR16, c[0x0][UR19+0x228] ;  /* 0x00008a0013107abb */ /* 0x000fe20008000a00 */
[----:B------:R-:W-:Y:S01]  /*11030*/  UIMAD.WIDE.U32 UR10, UR8, UR37, URZ ;  /* 0x00000025080a72a5 */ /* 0x000fe2000f8e003f */
[----:B------:R-:W1:Y:S01]  /*11040*/  @P0 LDC R7, c[0x0][0xbf0] ;  /* 0x0002fc00ff070b82 */ /* 0x000e620000000800 */
[----:B------:R-:W-:Y:S02]  /*11050*/  UIMAD UR20, UR9, UR37, URZ ;  /* 0x00000025091472a4 */ /* 0x000fe4000f8e023f */
[----:B------:R-:W-:-:S02]  /*11060*/  UIMAD UR15, UR15, UR12, URZ ;  /* 0x0000000c0f0f72a4 */ /* 0x000fc4000f8e023f */
[----:B------:R-:W-:Y:S02]  /*11070*/  UIMAD.WIDE.U32 UR22, UR16, UR18, URZ ;  /* 0x00000012101672a5 */ /* 0x000fe4000f8e003f */
[----:B------:R-:W-:Y:S02]  /*11080*/  UIMAD.WIDE.U32 UR8, UR14, UR12, URZ ;  /* 0x0000000c0e0872a5 */ /* 0x000fe4000f8e003f */
[----:B------:R-:W-:Y:S02]  /*11090*/  UIMAD UR16, UR17, UR18, URZ ;  /* 0x00000012111072a4 */ /* 0x000fe4000f8e023f */
[----:B------:R-:W-:Y:S02]  /*110a0*/  UIMAD UR15, UR14, UR13, UR15 ;  /* 0x0000000d0e0f72a4 */ /* 0x000fe4000f8e020f */
[----:B------:R-:W-:Y:S02]  /*110b0*/  UIADD3 UR10, UP1, UP2, UR8, UR10, UR4 ;  /* 0x0000000a080a7290 */ /* 0x000fe4000fa3e004 */
[----:B------:R-:W-:Y:S01]  /*110c0*/  UIADD3 UR16, UR23, UR16, URZ ;  /* 0x0000001017107290 */ /* 0x000fe2000fffe03f */
[----:B0-----:R-:W-:Y:S01]  /*110d0*/  @P0 IMAD.HI.U32 R2, R4, R3, RZ ;  /* 0x0000000304020227 */ /* 0x001fe200078e00ff */
[----:B------:R-:W-:-:S02]  /*110e0*/  UIADD3 UR20, UR11, UR20, URZ ;  /* 0x000000140b147290 */ /* 0x000fc4000fffe03f */
[----:B------:R-:W-:Y:S01]  /*110f0*/  UIADD3 UR15, UR9, UR15, URZ ;  /* 0x0000000f090f7290 */ /* 0x000fe2000fffe03f */
[----:B------:R-:W-:Y:S02]  /*11100*/  IMAD.U32 R3, RZ, RZ, UR23 ;  /* 0x00000017ff037e24 */ /* 0x000fe4000f8e00ff */
[----:B------:R-:W-:Y:S01]  /*11110*/  IMAD.U32 R6, RZ, RZ, UR16 ;  /* 0x00000010ff067e24 */ /* 0x000fe2000f8e00ff */
[----:B------:R-:W-:Y:S01]  /*11120*/  ULDC.64 UR8, c[0x0][UR19+0x210] ;  /* 0x0000840013087abb */ /* 0x000fe20008000a00 */
[----:B-1----:R-:W-:Y:S01]  /*11130*/  @P0 SHF.R.U32.HI R5, RZ, R7, R2 ;  /* 0x00000007ff050219 */ /* 0x002fe20000011602 */
[----:B------:R-:W-:-:S04]  /*11140*/  IMAD.U32 R2, RZ, RZ, UR22 ;  /* 0x00000016ff027e24 */ /* 0x000fc8000f8e00ff */
[--C-:B------:R-:W-:Y:S01]  /*11150*/  IMAD.MOV R7, RZ, RZ, -R5.reuse ;  /* 0x000000ffff077224 */ /* 0x100fe200078e0a05 */
[----:B------:R-:W-:Y:S01]  /*11160*/  IADD3 R2, P0, P1, R5, UR10, R2 ;  /* 0x0000000a05027c10 */ /* 0x000fe2000f91e002 */
[----:B------:R-:W-:Y:S01]  /*11170*/  UIADD3.X UR10, UR15, UR20, UR21, UP1, UP2 ;  /* 0x000000140f0a7290 */ /* 0x000fe20008fe4415 */
[----:B------:R-:W-:Y:S01]  /*11180*/  SHF.R.S32.HI R5, RZ, 0x1f, R5 ;  /* 0x0000001fff057819 */ /* 0x000fe20000011405 */
[----:B------:R-:W-:-:S04]  /*11190*/  IMAD R7, R9, R7, R4 ;  /* 0x0000000709077224 */ /* 0x000fc800078e0204 */
[----:B------:R-:W-:Y:S01]  /*111a0*/  IADD3.X R3, R5, UR10, R6, P0, P1 ;  /* 0x0000000a05037c10 */ /* 0x000fe200087e2406 */
[C---:B------:R-:W-:Y:S01]  /*111b0*/  IMAD R9, R7.reuse, UR9, RZ ;  /* 0x0000000907097c24 */ /* 0x040fe2000f8e02ff */
[----:B------:R-:W-:Y:S01]  /*111c0*/  SHF.R.S32.HI R4, RZ, 0x1f, R7 ;  /* 0x0000001fff047819 */ /* 0x000fe20000011407 */
[----:B------:R-:W-:Y:S01]  /*111d0*/  ULDC.64 UR10, c[0x0][0xba8] ;  /* 0x0002ea00000a7ab9 */ /* 0x000fe20000000a00 */
[----:B------:R-:W-:Y:S01]  /*111e0*/  @!UP0 ULDC UR10, c[0x0][0xb50] ;  /* 0x0002d400000a8ab9 */ /* 0x000fe20000000800 */
[----:B------:R-:W-:Y:S01]  /*111f0*/  IMAD.WIDE.U32 R2, R7, UR8, R2 ;  /* 0x0000000807027c25 */ /* 0x000fe2000f8e0002 */
[----:B------:R-:W-:-:S03]  /*11200*/  @!UP0 ULDC UR11, c[0x0][0xb54] ;  /* 0x0002d500000b8ab9 */ /* 0x000fc60000000800 */
[----:B------:R-:W-:Y:S01]  /*11210*/  IMAD R9, R4, UR8, R9 ;  /* 0x0000000804097c24 */ /* 0x000fe2000f8e0209 */
[----:B------:R-:W-:-:S03]  /*11220*/  LEA R4, P0, R2, UR10, 0x2 ;  /* 0x0000000a02047c11 */ /* 0x000fc6000f8010ff */
[----:B------:R-:W-:-:S05]  /*11230*/  IMAD.IADD R3, R3, 0x1, R9 ;  /* 0x0000000103037824 */ /* 0x000fca00078e0209 */
[----:B------:R-:W-:Y:S01]  /*11240*/  LEA.HI.X R5, R2, UR11, R3, 0x2, P0 ;  /* 0x0000000b02057c11 */ /* 0x000fe200080f1403 */
[----:B------:R-:W-:-:S05]  /*11250*/  IMAD.MOV.U32 R3, RZ, RZ, -0x800000 ;  /* 0xff800000ff037424 */ /* 0x000fca00078e00ff */
[----:B------:R0:W-:Y:S02]  /*11260*/  STG.E desc[UR52][R4.64], R3 ;  /* 0x0000000304007986 */ /* 0x0001e4000c101934 */
.L_x_1125:
[----:B------:R-:W-:Y:S05]  /*11270*/  BSYNC B1 ;  /* 0x0000000000017941 */ /* 0x000fea0003800000 */
.L_x_1124:
[----:B------:R-:W-:-:S06]  /*11280*/  UISETP.GT.AND UP0, UPT, UR42, 0x1, UPT ;  /* 0x000000012a00788c */ /* 0x000fcc000bf04270 */
[----:B------:R-:W-:-:S13]  /*11290*/  PLOP3.LUT P0, PT, PT, PT, UP0, 0x80, 0x0 ;  /* 0x000000000000781c */ /* 0x000fda0003f0f008 */
[----:B------:R-:W-:Y:S05]  /*112a0*/  @P0 BRA `(.L_x_1120) ;  /* 0x0000000400280947 */ /* 0x000fea0003800000 */
[----:B------:R-:W1:Y:S01]  /*112b0*/  LDC R11, c[0x0][0xbe8] ;  /* 0x0002fa00ff0b7b82 */ /* 0x000e620000000800 */
[----:B------:R-:W-:Y:S01]  /*112c0*/  ULDC.64 UR14, c[0x0][0xaa0] ;  /* 0x0002a800000e7ab9 */ /* 0x000fe20000000a00 */
[----:B------:R-:W-:Y:S01]  /*112d0*/  IMAD R2, R18, 0x30, R157 ;  /* 0x0000003012027824 */ /* 0x000fe200078e029d */
[----:B------:R-:W-:Y:S01]  /*112e0*/  UIMAD UR10, UR21, UR14, URZ ;  /* 0x0000000e150a72a4 */ /* 0x000fe2000f8e023f */
[----:B------:R-:W-:Y:S01]  /*112f0*/  VIADD R30, R157, UR39 ;  /* 0x000000279d1e7c36 */ /* 0x000fe20008000000 */
[----:B------:R-:W-:Y:S01]  /*11300*/  UIMAD.WIDE.U32 UR8, UR4, UR14, URZ ;  /* 0x0000000e040872a5 */ /* 0x000fe2000f8e003f */
[----:B0-----:R-:W-:Y:S01]  /*11310*/  VIADD R4, R2, UR39 ;  /* 0x0000002702047c36 */ /* 0x001fe20008000000 */
[----:B------:R-:W-:Y:S01]  /*11320*/  UIMAD UR10, UR4, UR15, UR10 ;  /* 0x0000000f040a72a4 */ /* 0x000fe2000f8e020a */
[----:B------:R-:W-:Y:S02]  /*11330*/  SHF.R.S32.HI R13, RZ, 0x1f, R19 ;  /* 0x0000001fff0d7819 */ /* 0x000fe40000011413 */
[----:B------:R-:W-:Y:S01]  /*11340*/  IMAD.MOV.U32 R5, RZ, RZ, R4 ;  /* 0x000000ffff057224 */ /* 0x000fe200078e0004 */
[----:B------:R-:W-:-:S03]  /*11350*/  UIADD3 UR9, UR9, UR10, URZ ;  /* 0x0000000a09097290 */ /* 0x000fc6000fffe03f */
[----:B------:R-:W-:Y:S02]  /*11360*/  ULDC.64 UR10, c[0x0][0xae8] ;  /* 0x0002ba00000a7ab9 */ /* 0x000fe40000000a00 */
[----:B------:R-:W-:-:S04]  /*11370*/  UIMAD.WIDE.U32 UR8, UR37, UR10, UR8 ;  /* 0x0000000a250872a5 */ /* 0x000fc8000f8e0008 */
[----:B------:R-:W-:-:S03]  /*11380*/  UIMAD UR9, UR37, UR11, UR9 ;  /* 0x0000000b250972a4 */ /* 0x000fc6000f8e0209 */
[----:B------:R-:W-:Y:S01]  /*11390*/  ULDC.64 UR10, c[0x0][0xaf0] ;  /* 0x0002bc00000a7ab9 */ /* 0x000fe20000000a00 */
[----:B-1----:R-:W-:Y:S01]  /*113a0*/  ISETP.NE.AND P0, PT, R11, 0x1, PT ;  /* 0x000000010b00780c */ /* 0x002fe20003f05270 */
[----:B------:R-:W-:-:S04]  /*113b0*/  UIMAD UR13, UR13, UR10, URZ ;  /* 0x0000000a0d0d72a4 */ /* 0x000fc8000f8e023f */
[----:B------:R-:W-:Y:S02]  /*113c0*/  UIMAD UR4, UR12, UR11, UR13 ;  /* 0x0000000b0c0472a4 */ /* 0x000fe4000f8e020d */
[----:B------:R-:W-:-:S03]  /*113d0*/  UIMAD.WIDE.U32 UR12, UR12, UR10, UR8 ;  /* 0x0000000a0c0c72a5 */ /* 0x000fc6000f8e0008 */
[----:B------:R-:W-:Y:S01]  /*113e0*/  ULDC.64 UR8, c[0x0][0xae0] ;  /* 0x0002b80000087ab9 */ /* 0x000fe20000000a00 */
[----:B------:R-:W-:Y:S02]  /*113f0*/  UIADD3 UR4, UR13, UR4, URZ ;  /* 0x000000040d047290 */ /* 0x000fe4000fffe03f */
[----:B------:R-:W0:Y:S08]  /*11400*/  @P0 LDC R3, c[0x0][0xbec] ;  /* 0x0002fb00ff030b82 */ /* 0x000e300000000800 */
[----:B------:R-:W1:Y:S01]  /*11410*/  @P0 LDC R7, c[0x0][0xbf0] ;  /* 0x0002fc00ff070b82 */ /* 0x000e620000000800 */
[----:B0-----:R-:W-:-:S04]  /*11420*/  @P0 IMAD.HI.U32 R2, R4, R3, RZ ;  /* 0x0000000304020227 */ /* 0x001fc800078e00ff */
[----:B------:R-:W-:Y:S02]  /*11430*/  IMAD.U32 R3, RZ, RZ, UR13 ;  /* 0x0000000dff037e24 */ /* 0x000fe4000f8e00ff */
[----:B------:R-:W-:Y:S01]  /*11440*/  IMAD.U32 R3, RZ, RZ, UR4 ;  /* 0x00000004ff037e24 */ /* 0x000fe2000f8e00ff */
[----:B------:R-:W-:Y:S01]  /*11450*/  ULDC UR4, c[0x0][0xac8] ;  /* 0x0002b20000047ab9 */ /* 0x000fe20000000800 */
[----:B-1----:R-:W-:-:S04]  /*11460*/  @P0 SHF.R.U32.HI R5, RZ, R7, R2 ;  /* 0x00000007ff050219 */ /* 0x002fc80000011602 */
[--C-:B------:R-:W-:Y:S01]  /*11470*/  SHF.R.S32.HI R2, RZ, 0x1f, R5.reuse ;  /* 0x0000001fff027819 */ /* 0x100fe20000011405 */
[----:B------:R-:W-:-:S04]  /*11480*/  IMAD.MOV R7, RZ, RZ, -R5 ;  /* 0x000000ffff077224 */ /* 0x000fc800078e0a05 */
[----:B------:R-:W-:Y:S02]  /*11490*/  IMAD R7, R11, R7, R4 ;  /* 0x000000070b077224 */ /* 0x000fe400078e0204 */
[----:B------:R-:W-:Y:S02]  /*114a0*/  IMAD R4, R2, UR8, RZ ;  /* 0x0000000802047c24 */ /* 0x000fe4000f8e02ff */
[----:B------:R-:W-:Y:S02]  /*114b0*/  IMAD.U32 R2, RZ, RZ, UR12 ;  /* 0x0000000cff027e24 */ /* 0x000fe4000f8e00ff */
[C---:B------:R-:W-:Y:S01]  /*114c0*/  IMAD R9, R5.reuse, UR9, R4 ;  /* 0x0000000905097c24 */ /* 0x040fe2000f8e0204 */
[----:B------:R-:W-:Y:S01]  /*114d0*/  SHF.R.S32.HI R4, RZ, 0x1f, R7 ;  /* 0x0000001fff047819 */ /* 0x000fe20000011407 */
[----:B------:R-:W-:Y:S01]  /*114e0*/  IMAD.WIDE.U32 R2, R5, UR8, R2 ;  /* 0x0000000805027c25 */ /* 0x000fe2000f8e0002 */
[----:B------:R-:W-:-:S03]  /*114f0*/  ULDC.64 UR8, c[0x0][0xad8] ;  /* 0x0002b60000087ab9 */ /* 0x000fc60000000a00 */
[----:B------:R-:W-:Y:S02]  /*11500*/  IMAD R4, R4, UR8, RZ ;  /* 0x0000000804047c24 */ /* 0x000fe4000f8e02ff */
[----:B------:R-:W-:Y:S02]  /*11510*/  IMAD.IADD R3, R3, 0x1, R9 ;  /* 0x0000000103037824 */ /* 0x000fe400078e0209 */
[C---:B------:R-:W-:Y:S02]  /*11520*/  IMAD R5, R7.reuse, UR9, R4 ;  /* 0x0000000907057c24 */ /* 0x040fe4000f8e0204 */
[----:B------:R-:W-:Y:S01]  /*11530*/  IMAD.WIDE.U32 R2, R7, UR8, R2 ;  /* 0x0000000807027c25 */ /* 0x000fe2000f8e0002 */
[----:B------:R-:W-:-:S03]  /*11540*/  ULDC.64 UR8, c[0x0][0xa80] ;  /* 0x0002a00000087ab9 */ /* 0x000fc60000000a00 */
[----:B------:R-:W-:Y:S01]  /*11550*/  IMAD.IADD R3, R3, 0x1, R5 ;  /* 0x0000000103037824 */ /* 0x000fe200078e0205 */
[----:B------:R-:W-:Y:S01]  /*11560*/  LEA R4, P0, R2, UR8, 0x1 ;  /* 0x0000000802047c11 */ /* 0x000fe2000f8008ff */
[----:B-----5:R-:W-:Y:S02]  /*11570*/  IMAD R11, R0, R11, RZ ;  /* 0x0000000b000b7224 */ /* 0x020fe400078e02ff */
[----:B------:R-:W-:Y:S01]  /*11580*/  VIADD R0, R30, 0x30 ;  /* 0x000000301e007836 */ /* 0x000fe20000000000 */
[----:B------:R-:W-:Y:S01]  /*11590*/  LEA.HI.X R8, R2, UR9, R3, 0x1, P0 ;  /* 0x0000000902087c11 */ /* 0x000fe200080f0c03 */
[----:B------:R-:W0:Y:S01]  /*115a0*/  SHFL.IDX PT, R6, R4, RZ, 0x181f ;  /* 0x00181fff04067589 */ /* 0x000e2200000e0000 */
[----:B------:R-:W-:Y:S01]  /*115b0*/  ISETP.GE.AND P0, PT, R19, UR4, PT ;  /* 0x0000000413007c0c */ /* 0x000fe2000bf06270 */
[C---:B------:R-:W-:Y:S02]  /*115c0*/  VIADD R2, R30.reuse, 0x60 ;  /* 0x000000601e027836 */ /* 0x040fe40000000000 */
[----:B------:R-:W1:Y:S01]  /*115d0*/  SHFL.IDX PT, R14, R4, 0x1, 0x181f ;  /* 0x00381f00040e7f89 */ /* 0x000e6200000e0000 */
[CC--:B------:R-:W-:Y:S01]  /*115e0*/  ISETP.GE.OR P3, PT, R30.reuse, R11.reuse, P0 ;  /* 0x0000000b1e00720c */ /* 0x0c0fe20000766670 */
[----:B------:R-:W-:Y:S01]  /*115f0*/  VIADD R3, R30, 0x90 ;  /* 0x000000901e037836 */ /* 0x000fe20000000000 */
[-C--:B------:R-:W-:Y:S01]  /*11600*/  ISETP.GE.OR P2, PT, R0, R11.reuse, P0 ;  /* 0x0000000b0000720c */ /* 0x080fe20000746670 */
[----:B------:R-:W2:Y:S01]  /*11610*/  SHFL.IDX PT, R24, R4, 0x2, 0x181f ;  /* 0x00581f0004187f89 */ /* 0x000ea200000e0000 */
[----:B------:R-:W-:-:S02]  /*11620*/  ISETP.GE.OR P1, PT, R2, R11, P0 ;  /* 0x0000000b0200720c */ /* 0x000fc40000726670 */
[----:B------:R-:W-:Y:S01]  /*11630*/  ISETP.GE.OR P0, PT, R3, R11, P0 ;  /* 0x0000000b0300720c */ /* 0x000fe20000706670 */
[----:B------:R-:W3:Y:S04]  /*11640*/  SHFL.IDX PT, R10, R8, RZ, 0x181f ;  /* 0x00181fff080a7589 */ /* 0x000ee800000e0000 */
[----:B------:R1:W4:Y:S04]  /*11650*/  SHFL.IDX PT, R28, R4, 0x3, 0x181f ;  /* 0x00781f00041c7f89 */ /* 0x00032800000e0000 */
[----:B------:R-:W4:Y:S04]  /*11660*/  SHFL.IDX PT, R12, R8, 0x1, 0x181f ;  /* 0x00381f00080c7f89 */ /* 0x000f2800000e0000 */
[----:B------:R-:W4:Y:S01]  /*11670*/  SHFL.IDX PT, R20, R8, 0x2, 0x181f ;  /* 0x00581f0008147f89 */ /* 0x000f2200000e0000 */
[----:B0-----:R-:W-:-:S03]  /*11680*/  @!P3 LEA R2, P6, R19, R6, 0x1 ;  /* 0x000000061302b211 */ /* 0x001fc600078c08ff */
[----:B------:R4:W0:Y:S01]  /*11690*/  SHFL.IDX PT, R26, R8, 0x3, 0x181f ;  /* 0x00781f00081a7f89 */ /* 0x00082200000e0000 */
[C---:B-1----:R-:W-:Y:S02]  /*116a0*/  @!P2 LEA R4, P5, R19.reuse, R14, 0x1 ;  /* 0x0000000e1304a211 */ /* 0x042fe400078a08ff */
[C---:B--2---:R-:W-:Y:S02]  /*116b0*/  @!P1 LEA R6, P4, R19.reuse, R24, 0x1 ;  /* 0x0000001813069211 */ /* 0x044fe400078808ff */
[C---:B---3--:R-:W-:Y:S02]  /*116c0*/  @!P3 LEA.HI.X R3, R19.reuse, R10, R13, 0x1, P6 ;  /* 0x0000000a1303b211 */ /* 0x048fe400030f0c0d */
[----:B----4-:R-:W-:-:S03]  /*116d0*/  @!P0 LEA R8, P6, R19, R28, 0x1 ;  /* 0x0000001c13088211 */ /* 0x010fc600078c08ff */
[----:B------:R1:W-:Y:S01]  /*116e0*/  @!P3 ST.E.128 desc[UR52][R2.64], RZ ;  /* 0x000000ff0200b985 */ /* 0x0003e2000c101d34 */
[C-C-:B------:R-:W-:Y:S02]  /*116f0*/  @!P2 LEA.HI.X R5, R19.reuse, R12, R13.reuse, 0x1, P5 ;  /* 0x0000000c1305a211 */ /* 0x140fe400028f0c0d */
[----:B------:R-:W-:-:S03]  /*11700*/  @!P1 LEA.HI.X R7, R19, R20, R13, 0x1, P4 ;  /* 0x0000001413079211 */ /* 0x000fc600020f0c0d */
[----:B------:R1:W-:Y:S01]  /*11710*/  @!P2 ST.E.128 desc[UR52][R4.64], RZ ;  /* 0x000000ff0400a985 */ /* 0x0003e2000c101d34 */
[----:B0-----:R-:W-:-:S03]  /*11720*/  @!P0 LEA.HI.X R9, R19, R26, R13, 0x1, P6 ;  /* 0x0000001a13098211 */ /* 0x001fc600030f0c0d */
[----:B------:R1:W-:Y:S04]  /*11730*/  @!P1 ST.E.128 desc[UR52][R6.64], RZ ;  /* 0x000000ff06009985 */ /* 0x0003e8000c101d34 */
[----:B------:R1:W-:Y:S02]  /*11740*/  @!P0 ST.E.128 desc[UR52][R8.64], RZ ;  /* 0x000000ff08008985 */ /* 0x0003e4000c101d34 */
.L_x_1120:
[----:B------:R-:W-:Y:S05]  /*11750*/  BSYNC B0 ;  /* 0x0000000000007941 */ /* 0x000fea0003800000 */
.L_x_1116:
[----:B------:R-:W-:Y:S02]  /*11760*/  ULDC UR4, c[0x0][0xc3c] ;  /* 0x00030f0000047ab9 */ /* 0x000fe40000000800 */
[----:B------:R-:W-:-:S06]  /*11770*/  UISETP.GE.AND UP0, UPT, UR6, UR4, UPT ;  /* 0x000000040600728c */ /* 0x000fcc000bf06270 */
[----:B------:R-:W-:-:S13]  /*11780*/  PLOP3.LUT P0, PT, PT, PT, UP0, 0x80, 0x0 ;  /* 0x000000000000781c */ /* 0x000fda0003f0f008 */
[----:B------:R-:W-:Y:S05]  /*11790*/  @!P0 BRA `(.L_x_1126) ;  /* 0xfffffef400dc8947 */ /* 0x000fea000383ffff */
[----:B------:R-:W-:Y:S05]  /*117a0*/  EXIT ;  /* 0x000000000000794d */ /* 0x000fea0003800000 */
.L_x_1033:
[----:B------:R-:W-:-:S08]  /*117b0*/  NOP ;  /* 0x0000000000007918 */ /* 0x000fd00000000000 */
[----:B------:R-:W0:-:S00]  /*117c0*/  USETMAXREG.DEALLOC.CTAPOOL 0x20 ;  /* 0x00000020000079c8 */ /* 0x000e0000080e0500 */
        /* <DEDUP_REMOVED lines=16> */
.L_x_1127:
        /* <DEDUP_REMOVED lines=38> */
[----:B--2---:R-:W-:Y:S01]  /*11b30*/  ISETP.GT.AND P6, PT, R7, UR6, PT ;  /* 0x0000000607007c0c */ /* 0x004fe2000bfc4270 */
[----:B------:R-:W-:-:S12]  /*11b40*/  IMAD.MOV.U32 R4, RZ, RZ, R7 ;  /* 0x000000ffff047224 */ /* 0x000fd800078e0007 */
[----:B------:R-:W-:Y:S05]  /*11b50*/  @P6 BRA `(.L_x_1129) ;  /* 0x0000000000a06947 */ /* 0x000fea0003800000 */
[----:B------:R-:W-:Y:S01]  /*11b60*/  IMAD.MOV.U32 R7, RZ, RZ, R4 ;  /* 0x000000ffff077224 */ /* 0x000fe200078e0004 */
[----:B------:R-:W-:Y:S01]  /*11b70*/  UMOV UR4, URZ ;  /* 0x0000003f00047c82 */ /* 0x000fe20008000000 */
[----:B------:R-:W-:-:S05]  /*11b80*/  ULDC UR5, c[0x0][0xc38] ;  /* 0x00030e0000057ab9 */ /* 0x000fca0000000800 */
.L_x_1131:
[----:B------:R-:W0:Y:S01]  /*11b90*/  LDC R2, c[0x0][0xc3c] ;  /* 0x00030f00ff027b82 */ /* 0x000e220000000800 */
[----:B------:R-:W-:Y:S01]  /*11ba0*/  UIADD3 UR4, UR4, 0x1f, URZ ;  /* 0x0000001f04047890 */ /* 0x000fe2000fffe03f */
[----:B------:R-:W-:Y:S02]  /*11bb0*/  ULDC UR7, c[0x0][0xc3c] ;  /* 0x00030f0000077ab9 */ /* 0x000fe40000000800 */
[----:B------:R-:W-:-:S03]  /*11bc0*/  IMAD.U32 R27, RZ, RZ, UR7 ;  /* 0x00000007ff1b7e24 */ /* 0x000fc6000f8e00ff */
[----:B0-----:R-:W-:-:S13]  /*11bd0*/  ISETP.LE.AND P6, PT, R2, UR4, PT ;  /* 0x0000000402007c0c */ /* 0x001fda000bfc3270 */
[----:B------:R-:W-:Y:S05]  /*11be0*/  @P6 BRA `(.L_x_1130) ;  /* 0x0000000800ac6947 */ /* 0x000fea0003800000 */
[----:B------:R-:W-:Y:S02]  /*11bf0*/  VIADD R9, R0, UR4 ;  /* 0x0000000400097c36 */ /* 0x000fe40008000000 */
[----:B------:R-:W-:Y:S02]  /*11c00*/  IMAD.MOV.U32 R25, RZ, RZ, RZ ;  /* 0x000000ffff197224 */ /* 0x000fe400078e00ff */
[----:B------:R-:W-:Y:S01]  /*11c10*/  IMAD.MOV.U32 R6, RZ, RZ, RZ ;  /* 0x000000ffff067224 */ /* 0x000fe200078e00ff */
[----:B------:R-:W-:-:S13]  /*11c20*/  ISETP.GE.OR P6, PT, R9, R2, !P0 ;  /* 0x000000020900720c */ /* 0x000fda00047c6670 */
[----:B------:R-:W0:Y:S08]  /*11c30*/  @!P6 LDC.64 R4, c[0x0][0xc80] ;  /* 0x00032000ff04eb82 */ /* 0x000e300000000a00 */
[----:B------:R-:W1:Y:S01]  /*11c40*/  @!P6 LDC.64 R2, c[0x0][0xc78] ;  /* 0x00031e00ff02eb82 */ /* 0x000e620000000a00 */
[----:B0-----:R-:W-:-:S05]  /*11c50*/  @!P6 IMAD.WIDE R4, R9, 0x4, R4 ;  /* 0x000000040904e825 */ /* 0x001fca00078e0204 */
[----:B------:R-:W2:Y:S01]  /*11c60*/  @!P6 LDG.E R25, desc[UR52][R4.64] ;  /* 0x000000340419e981 */ /* 0x000ea2000c1e1900 */
[----:B-1----:R-:W-:-:S05]  /*11c70*/  @!P6 IMAD.WIDE R2, R9, 0x4, R2 ;  /* 0x000000040902e825 */ /* 0x002fca00078e0202 */
[----:B------:R-:W2:Y:S02]  /*11c80*/  @!P6 LDG.E R6, desc[UR52][R2.64] ;  /* 0x000000340206e981 */ /* 0x000ea4000c1e1900 */
[----:B--2---:R-:W-:-:S05]  /*11c90*/  IMAD R11, R25, R6, RZ ;  /* 0x00000006190b7224 */ /* 0x004fca00078e02ff */
        /* <DEDUP_REMOVED lines=20> */
.L_x_1129:
        /* <DEDUP_REMOVED lines=8> */
[----:B------:R1:W2:Y:S01]  /*11e60*/  SHFL.IDX PT, R25, R25, R27, 0x1f ;  /* 0x00001f1b19197589 */ /* 0x0002a200000e0000 */
[----:B0-----:R-:W-:-:S07]  /*11e70*/  ISETP.NE.AND P1, PT, R6, 0x1, PT ;  /* 0x000000010600780c */ /* 0x001fce0003f25270 */
[----:B-1----:R-:W-:Y:S06]  /*11e80*/  @!P0 BRA `(.L_x_1132) ;  /* 0x0000000000088947 */ /* 0x002fec0003800000 */
[----:B------:R-:W-:-:S05]  /*11e90*/  VIADD R3, R27, 0xffffffff ;  /* 0xffffffff1b037836 */ /* 0x000fca0000000000 */
[----:B------:R0:W1:Y:S02]  /*11ea0*/  SHFL.IDX PT, R24, R2, R3, 0x1f ;  /* 0x00001f0302187589 */ /* 0x00006400000e0000 */
.L_x_1132:
[----:B-1----:R-:W-:Y:S02]  /*11eb0*/  IMAD R24, R24, UR5, R5 ;  /* 0x0000000518187c24 */ /* 0x002fe4000f8e0205 */
[----:B------:R-:W-:-:S03]  /*11ec0*/  VIADD R27, R27, UR4 ;  /* 0x000000041b1b7c36 */ /* 0x000fc60008000000 */
[----:B------:R-:W-:Y:S01]  /*11ed0*/  IADD3 R4, -R24, UR6, RZ ;  /* 0x0000000618047c10 */ /* 0x000fe2000fffe1ff */
[----:B------:R-:W-:Y:S06]  /*11ee0*/  @!P1 BRA `(.L_x_1133) ;  /* 0x0000000000e89947 */ /* 0x000fec0003800000 */
[----:B--2---:R-:W-:Y:S02]  /*11ef0*/  IABS R7, R25 ;  /* 0x0000001900077213 */ /* 0x004fe40000000000 */
[----:B------:R-:W-:Y:S02]  /*11f00*/  IABS R5, R6 ;  /* 0x0000000600057213 */ /* 0x000fe40000000000 */
[----:B------:R-:W1:Y:S08]  /*11f10*/  I2F.RP R8, R7 ;  /* 0x0000000700087306 */ /* 0x000e700000209400 */
[----:B-1----:R-:W0:Y:S02]  /*11f20*/  MUFU.RCP R8, R8 ;  /* 0x0000000800087308 */ /* 0x002e240000001000 */
[----:B0-----:R-:W-:Y:S01]  /*11f30*/  VIADD R2, R8, 0xffffffe ;  /* 0x0ffffffe08027836 */ /* 0x001fe20000000000 */
[----:B------:R-:W-:-:S05]  /*11f40*/  IABS R8, R4 ;  /* 0x0000000400087213 */ /* 0x000fca0000000000 */
[----:B------:R0:W1:Y:S02]  /*11f50*/  F2I.FTZ.U32.TRUNC.NTZ R3, R2 ;  /* 0x0000000200037305 */ /* 0x000064000021f000 */
[----:B0-----:R-:W-:Y:S02]  /*11f60*/  IMAD.MOV.U32 R2, RZ, RZ, RZ ;  /* 0x000000ffff027224 */ /* 0x001fe400078e00ff */
[----:B-1----:R-:W-:-:S04]  /*11f70*/  IMAD.MOV R10, RZ, RZ, -R3 ;  /* 0x000000ffff0a7224 */ /* 0x002fc800078e0a03 */
[----:B------:R-:W-:Y:S01]  /*11f80*/  IMAD R9, R10, R7, RZ ;  /* 0x000000070a097224 */ /* 0x000fe200078e02ff */
[----:B------:R-:W-:-:S03]  /*11f90*/  IABS R10, R25 ;  /* 0x00000019000a7213 */ /* 0x000fc60000000000 */
[----:B------:R-:W-:Y:S02]  /*11fa0*/  IMAD.HI.U32 R3, R3, R9, R2 ;  /* 0x0000000903037227 */ /* 0x000fe400078e0002 */
[----:B------:R-:W0:Y:S02]  /*11fb0*/  I2F.RP R9, R5 ;  /* 0x0000000500097306 */ /* 0x000e240000209400 */
[----:B------:R-:W-:Y:S01]  /*11fc0*/  IMAD.MOV R11, RZ, RZ, -R10 ;  /* 0x000000ffff0b7224 */ /* 0x000fe200078e0a0a */
[----:B------:R-:W-:Y:S01]  /*11fd0*/  IABS R10, R6 ;  /* 0x00000006000a7213 */ /* 0x000fe20000000000 */
[----:B------:R-:W-:-:S04]  /*11fe0*/  IMAD.HI.U32 R2, R3, R8, RZ ;  /* 0x0000000803027227 */ /* 0x000fc800078e00ff */
[----:B------:R-:W-:Y:S02]  /*11ff0*/  IMAD R8, R2, R11, R8 ;  /* 0x0000000b02087224 */ /* 0x000fe400078e0208 */
[----:B------:R-:W-:-:S03]  /*12000*/  IMAD.MOV R10, RZ, RZ, -R10 ;  /* 0x000000ffff0a7224 */ /* 0x000fc600078e0a0a */
[----:B------:R-:W-:Y:S01]  /*12010*/  ISETP.GT.U32.AND P1, PT, R7, R8, PT ;  /* 0x000000080700720c */ /* 0x000fe20003f24070 */
[----:B0-----:R-:W0:-:S12]  /*12020*/  MUFU.RCP R9, R9 ;  /* 0x0000000900097308 */ /* 0x001e180000001000 */
[----:B------:R-:W-:Y:S02]  /*12030*/  @!P1 IMAD.IADD R8, R8, 0x1, -R7 ;  /* 0x0000000108089824 */ /* 0x000fe400078e0a07 */
[----:B------:R-:W-:Y:S01]  /*12040*/  @!P1 VIADD R2, R2, 0x1 ;  /* 0x0000000102029836 */ /* 0x000fe20000000000 */
[----:B------:R-:W-:Y:S02]  /*12050*/  ISETP.NE.AND P1, PT, R25, RZ, PT ;  /* 0x000000ff1900720c */ /* 0x000fe40003f25270 */
[----:B------:R-:W-:Y:S01]  /*12060*/  ISETP.GE.U32.AND P0, PT, R8, R7, PT ;  /* 0x000000070800720c */ /* 0x000fe20003f06070 */
[----:B0-----:R-:W-:Y:S01]  /*12070*/  VIADD R3, R9, 0xffffffe ;  /* 0x0ffffffe09037836 */ /* 0x001fe20000000000 */
[----:B------:R-:W-:-:S04]  /*12080*/  LOP3.LUT R7, R4, R25, RZ, 0x3c, !PT ;  /* 0x0000001904077212 */ /* 0x000fc800078e3cff */
[----:B------:R-:W-:Y:S01]  /*12090*/  ISETP.GE.AND P2, PT, R7, RZ, PT ;  /* 0x000000ff0700720c */ /* 0x000fe20003f46270 */
[----:B------:R-:W0:Y:S06]  /*120a0*/  F2I.FTZ.U32.TRUNC.NTZ R3, R3 ;  /* 0x0000000300037305 */ /* 0x000e2c000021f000 */
[----:B------:R-:W-:-:S04]  /*120b0*/  @P0 VIADD R2, R2, 0x1 ;  /* 0x0000000102020836 */ /* 0x000fc80000000000 */
[----:B------:R-:W-:-:S04]  /*120c0*/  IMAD.MOV.U32 R9, RZ, RZ, R2 ;  /* 0x000000ffff097224 */ /* 0x000fc800078e0002 */
[----:B------:R-:W-:Y:S01]  /*120d0*/  @!P2 IMAD.MOV R9, RZ, RZ, -R9 ;  /* 0x000000ffff09a224 */ /* 0x000fe200078e0a09 */
[----:B------:R-:W-:Y:S01]  /*120e0*/  @!P1 LOP3.LUT R9, RZ, R25, RZ, 0x33, !PT ;  /* 0x00000019ff099212 */ /* 0x000fe200078e33ff */
[----:B0-----:R-:W-:-:S03]  /*120f0*/  IMAD.MOV R2, RZ, RZ, -R3 ;  /* 0x000000ffff027224 */ /* 0x001fc600078e0a03 */
[----:B------:R-:W-:Y:S01]  /*12100*/  IABS R8, R9 ;  /* 0x0000000900087213 */ /* 0x000fe20000000000 */
[----:B------:R-:W-:Y:S02]  /*12110*/  IMAD R7, R2, R5, RZ ;  /* 0x0000000502077224 */ /* 0x000fe400078e02ff */
[----:B------:R-:W-:-:S04]  /*12120*/  IMAD.MOV.U32 R2, RZ, RZ, RZ ;  /* 0x000000ffff027224 */ /* 0x000fc800078e00ff */
[----:B------:R-:W-:-:S04]  /*12130*/  IMAD.HI.U32 R2, R3, R7, R2 ;  /* 0x0000000703027227 */ /* 0x000fc800078e0002 */
[----:B------:R-:W-:Y:S02]  /*12140*/  IMAD.MOV.U32 R3, RZ, RZ, R8 ;  /* 0x000000ffff037224 */ /* 0x000fe400078e0008 */
[----:B------:R-:W-:Y:S02]  /*12150*/  IMAD.MOV.U32 R8, RZ, RZ, R10 ;  /* 0x000000ffff087224 */ /* 0x000fe400078e000a */
        /* <DEDUP_REMOVED lines=8> */
[----:B------:R-:W-:Y:S01]  /*121e0*/  ISETP.GE.U32.AND P0, PT, R8, R5, PT ;  /* 0x000000050800720c */ /* 0x000fe20003f06070 */
[----:B------:R-:W-:-:S12]  /*121f0*/  IMAD.MOV R5, RZ, RZ, -R9 ;  /* 0x000000ffff057224 */ /* 0x000fd800078e0a09 */
[----:B------:R-:W-:-:S04]  /*12200*/  @P0 VIADD R2, R2, 0x1 ;  /* 0x0000000102020836 */ /* 0x000fc80000000000 */
[----:B------:R-:W-:Y:S01]  /*12210*/  @!P2 IMAD.MOV R2, RZ, RZ, -R2 ;  /* 0x000000ffff02a224 */ /* 0x000fe200078e0a02 */
[----:B------:R-:W-:-:S05]  /*12220*/  @!P1 LOP3.LUT R2, RZ, R6, RZ, 0x33, !PT ;  /* 0x00000006ff029212 */ /* 0x000fca00078e33ff */
[----:B------:R-:W-:-:S04]  /*12230*/  IMAD.MOV R3, RZ, RZ, -R2 ;  /* 0x000000ffff037224 */ /* 0x000fc800078e0a02 */
[C---:B------:R-:W-:Y:S02]  /*12240*/  IMAD R26, R6.reuse, R3, R9 ;  /* 0x00000003061a7224 */ /* 0x040fe400078e0209 */
[----:B------:R-:W-:Y:S02]  /*12250*/  IMAD R3, R6, 0x1000000, R2 ;  /* 0x0100000006037824 */ /* 0x000fe400078e0202 */
[----:B------:R-:W-:Y:S02]  /*12260*/  IMAD R2, R25, R5, R4 ;  /* 0x0000000519027224 */ /* 0x000fe400078e0204 */
[----:B------:R-:W-:Y:S01]  /*12270*/  IMAD R26, R26, 0x10000, R3 ;  /* 0x000100001a1a7824 */ /* 0x000fe200078e0203 */
[----:B------:R-:W-:Y:S06]  /*12280*/  BRA `(.L_x_1134) ;  /* 0x0000000000f87947 */ /* 0x000fec0003800000 */
.L_x_1133:
[----:B0-----:R-:W0:Y:S02]  /*12290*/  LDC.64 R2, c[0x0][0xc90] ;  /* 0x00032400ff027b82 */ /* 0x001e240000000a00 */
[----:B0-----:R-:W-:-:S05]  /*122a0*/  IMAD.WIDE R2, R27, 0x4, R2 ;  /* 0x000000041b027825 */ /* 0x001fca00078e0202 */
[----:B------:R0:W2:Y:S01]  /*122b0*/  LDG.E R6, desc[UR52][R2.64] ;  /* 0x0000003402067981 */ /* 0x0000a2000c1e1900 */
[----:B------:R-:W-:Y:S01]  /*122c0*/  IABS R11, R4 ;  /* 0x00000004000b7213 */ /* 0x000fe20000000000 */
[----:B0-----:R-:W-:Y:S02]  /*122d0*/  IMAD.MOV.U32 R2, RZ, RZ, RZ ;  /* 0x000000ffff027224 */ /* 0x001fe400078e00ff */
[----:B--2---:R-:W-:-:S05]  /*122e0*/  IMAD R5, R25, R6, RZ ;  /* 0x0000000619057224 */ /* 0x004fca00078e02ff */
[-C--:B------:R-:W-:Y:S02]  /*122f0*/  IABS R10, R5.reuse ;  /* 0x00000005000a7213 */ /* 0x080fe40000000000 */
[----:B------:R-:W-:Y:S02]  /*12300*/  IABS R12, R5 ;  /* 0x00000005000c7213 */ /* 0x000fe40000000000 */
[----:B------:R-:W0:Y:S08]  /*12310*/  I2F.RP R7, R10 ;  /* 0x0000000a00077306 */ /* 0x000e300000209400 */
[----:B0-----:R-:W0:Y:S02]  /*12320*/  MUFU.RCP R7, R7 ;  /* 0x0000000700077308 */ /* 0x001e240000001000 */
[----:B0-----:R-:W-:-:S06]  /*12330*/  VIADD R8, R7, 0xffffffe ;  /* 0x0ffffffe07087836 */ /* 0x001fcc0000000000 */
[----:B------:R-:W0:Y:S02]  /*12340*/  F2I.FTZ.U32.TRUNC.NTZ R3, R8 ;  /* 0x0000000800037305 */ /* 0x000e24000021f000 */
[----:B0-----:R-:W-:-:S04]  /*12350*/  IMAD.MOV R9, RZ, RZ, -R3 ;  /* 0x000000ffff097224 */ /* 0x001fc800078e0a03 */
[----:B------:R-:W-:-:S04]  /*12360*/  IMAD R9, R9, R10, RZ ;  /* 0x0000000a09097224 */ /* 0x000fc800078e02ff */
[----:B------:R-:W-:-:S04]  /*12370*/  IMAD.HI.U32 R2, R3, R9, R2 ;  /* 0x0000000903027227 */ /* 0x000fc800078e0002 */
[----:B------:R-:W-:Y:S02]  /*12380*/  IMAD.MOV.U32 R9, RZ, RZ, R11 ;  /* 0x000000ffff097224 */ /* 0x000fe400078e000b */
[----:B------:R-:W-:Y:S02]  /*12390*/  IMAD.MOV R3, RZ, RZ, -R12 ;  /* 0x000000ffff037224 */ /* 0x000fe400078e0a0c */
[----:B------:R-:W-:-:S04]  /*123a0*/  IMAD.HI.U32 R2, R2, R9, RZ ;  /* 0x0000000902027227 */ /* 0x000fc800078e00ff */
        /* <DEDUP_REMOVED lines=9> */
[----:B------:R-:W-:Y:S01]  /*12440*/  @!P2 IMAD.MOV R2, RZ, RZ, -R2 ;  /* 0x000000ffff02a224 */ /* 0x000fe200078e0a02 */
[----:B------:R-:W-:-:S05]  /*12450*/  @!P1 LOP3.LUT R2, RZ, R5, RZ, 0x33, !PT ;  /* 0x00000005ff029212 */ /* 0x000fca00078e33ff */
[----:B------:R-:W-:Y:S02]  /*12460*/  IMAD R7, R6, R2, RZ ;  /* 0x0000000206077224 */ /* 0x000fe400078e02ff */
[----:B------:R-:W-:Y:S02]  /*12470*/  IMAD.MOV R2, RZ, RZ, -R2 ;  /* 0x000000ffff027224 */ /* 0x000fe400078e0a02 */
[----:B------:R-:W-:Y:S02]  /*12480*/  IMAD.MOV R3, RZ, RZ, -R7 ;  /* 0x000000ffff037224 */ /* 0x000fe400078e0a07 */
[----:B------:R-:W-:Y:S02]  /*12490*/  IMAD R4, R5, R2, R4 ;  /* 0x0000000205047224 */ /* 0x000fe400078e0204 */
[----:B------:R-:W-:Y:S01]  /*124a0*/  IMAD.MOV.U32 R2, RZ, RZ, RZ ;  /* 0x000000ffff027224 */ /* 0x000fe200078e00ff */
[----:B------:R-:W-:Y:S02]  /*124b0*/  VIADDMNMX R6, R3, UR5, R6, PT ;  /* 0x0000000503067c46 */ /* 0x000fe4000b800106 */
[----:B------:R-:W-:-:S02]  /*124c0*/  IABS R10, R4 ;  /* 0x00000004000a7213 */ /* 0x000fc40000000000 */
[----:B------:R-:W-:Y:S01]  /*124d0*/  IABS R8, R6 ;  /* 0x0000000600087213 */ /* 0x000fe20000000000 */
[----:B------:R-:W-:Y:S01]  /*124e0*/  IMAD.MOV R26, RZ, RZ, -R6 ;  /* 0x000000ffff1a7224 */ /* 0x000fe200078e0a06 */
[----:B------:R-:W-:Y:S02]  /*124f0*/  IADD3 R7, R7, 0x1000000, R4 ;  /* 0x0100000007077810 */ /* 0x000fe40007ffe004 */
[----:B------:R-:W0:Y:S08]  /*12500*/  I2F.RP R9, R8 ;  /* 0x0000000800097306 */ /* 0x000e300000209400 */
[----:B0-----:R-:W0:Y:S02]  /*12510*/  MUFU.RCP R9, R9 ;  /* 0x0000000900097308 */ /* 0x001e240000001000 */
[----:B0-----:R-:W-:-:S06]  /*12520*/  VIADD R3, R9, 0xffffffe ;  /* 0x0ffffffe09037836 */ /* 0x001fcc0000000000 */
[----:B------:R-:W0:Y:S02]  /*12530*/  F2I.FTZ.U32.TRUNC.NTZ R3, R3 ;  /* 0x0000000300037305 */ /* 0x000e24000021f000 */
[----:B0-----:R-:W-:-:S04]  /*12540*/  IMAD.MOV R11, RZ, RZ, -R3 ;  /* 0x000000ffff0b7224 */ /* 0x001fc800078e0a03 */
[----:B------:R-:W-:Y:S01]  /*12550*/  IMAD R5, R11, R8, RZ ;  /* 0x000000080b057224 */ /* 0x000fe200078e02ff */
[----:B------:R-:W-:-:S03]  /*12560*/  IABS R11, R6 ;  /* 0x00000006000b7213 */ /* 0x000fc60000000000 */
        /* <DEDUP_REMOVED lines=15> */
[----:B------:R-:W-:-:S07]  /*12660*/  IMAD R26, R2, R26, R7 ;  /* 0x0000001a021a7224 */ /* 0x000fce00078e0207 */
.L_x_1134:
[----:B------:R-:W-:-:S05]  /*12670*/  LOP3.LUT R2, RZ, R2, RZ, 0x33, !PT ;  /* 0x00000002ff027212 */ /* 0x000fca00078e33ff */
[----:B------:R-:W-:Y:S01]  /*12680*/  IMAD.IADD R25, R25, 0x1, R2 ;  /* 0x0000000119197824 */ /* 0x000fe200078e0202 */
[----:B------:R-:W-:Y:S06]  /*12690*/  BRA `(.L_x_1135) ;  /* 0x00000000000c7947 */ /* 0x000fec0003800000 */
.L_x_1130:
[----:B------:R-:W-:Y:S02]  /*126a0*/  IMAD.MOV.U32 R25, RZ, RZ, RZ ;  /* 0x000000ffff197224 */ /* 0x000fe400078e00ff */
[----:B------:R-:W-:Y:S02]  /*126b0*/  IMAD.U32 R24, RZ, RZ, UR6 ;  /* 0x00000006ff187e24 */ /* 0x000fe4000f8e00ff */
[----:B------:R-:W-:-:S07]  /*126c0*/  IMAD.MOV.U32 R26, RZ, RZ, RZ ;  /* 0x000000ffff1a7224 */ /* 0x000fce00078e00ff */
.L_x_1135:
[----:B------:R-:W-:-:S13]  /*126d0*/  ISETP.NE.AND P0, PT, R0, RZ, PT ;  /* 0x000000ff0000720c */ /* 0x000fda0003f05270 */
[----:B------:R-:W0:Y:S01]  /*126e0*/  @!P0 S2R R3, SR_CgaCtaId ;  /* 0x0000000000038919 */ /* 0x000e220000008800 */
[----:B------:R-:W-:-:S04]  /*126f0*/  @!P0 MOV R0, 0x400 ;  /* 0x0000040000008802 */ /* 0x000fc80000000f00 */
[----:B0-----:R-:W-:-:S05]  /*12700*/  @!P0 LEA R0, R3, R0, 0x18 ;  /* 0x0000000003008211 */ /* 0x001fca00078ec0ff */
[----:B------:R2:W-:Y:S01]  /*12710*/  @!P0 STS.128 [R0+0x168d0], R24 ;  /* 0x0168d01800008388 */ /* 0x0005e20000000c00 */
[----:B------:R-:W-:Y:S06]  /*12720*/  BAR.ARV 0x5, 0x200 ;  /* 0x0148000000007b1d */ /* 0x000fec0000002000 */
.L_x_1128:
[----:B------:R3:W-:Y:S01]  /*12730*/  STL [R1+0x24], RZ ;  /* 0x000024ff01007387 */ /* 0x0007e20000100800 */
[----:B------:R-:W-:Y:S01]  /*12740*/  ULDC UR4, c[0x0][0xc3c] ;  /* 0x00030f0000047ab9 */ /* 0x000fe20000000800 */
[----:B------:R-:W-:Y:S01]  /*12750*/  IMAD.MOV.U32 R28, RZ, RZ, 0x1 ;  /* 0x00000001ff1c7424 */ /* 0x000fe200078e00ff */
[----:B-1----:R-:W-:Y:S01]  /*12760*/  ISETP.GE.AND P0, PT, R27, UR4, PT ;  /* 0x000000041b007c0c */ /* 0x002fe2000bf06270 */
[----:B------:R-:W-:-:S12]  /*12770*/  IMAD.MOV.U32 R18, RZ, RZ, RZ ;  /* 0x000000ffff127224 */ /* 0x000fd800078e00ff */
[----:B---3--:R-:W-:Y:S05]  /*12780*/  @P0 BRA `(.L_x_1136) ;  /* 0x0000005000980947 */ /* 0x008fea0003800000 */
[----:B------:R-:W1:Y:S01]  /*12790*/  S2R R5, SR_TID.X ;  /* 0x0000000000057919 */ /* 0x000e620000002100 */
[----:B------:R-:W3:Y:S01]  /*127a0*/  S2UR UR5, SR_CgaCtaId ;  /* 0x00000000000579c3 */ /* 0x000ee20000008800 */
[----:B------:R-:W-:Y:S01]  /*127b0*/  UMOV UR4, 0x400 ;  /* 0x0000040000047882 */ /* 0x000fe20000000000 */
[----:B------:R-:W-:Y:S01]  /*127c0*/  BSSY B8, `(.L_x_1136) ;  /* 0x0000522000087945 */ /* 0x000fe20003800000 */
[----:B------:R4:W-:Y:S01]  /*127d0*/  STL [R1+0x24], RZ ;  /* 0x000024ff01007387 */ /* 0x0009e20000100800 */
[----:B------:R-:W-:Y:S01]  /*127e0*/  IMAD.MOV.U32 R28, RZ, RZ, 0x1 ;  /* 0x00000001ff1c7424 */ /* 0x000fe200078e00ff */
[----:B------:R-:W-:Y:S01]  /*127f0*/  ULDC UR37, c[0x0][0xc] ;  /* 0x0000030000257ab9 */ /* 0x000fe20000000800 */
[----:B------:R-:W-:Y:S01]  /*12800*/  IMAD.MOV.U32 R18, RZ, RZ, RZ ;  /* 0x000000ffff127224 */ /* 0x000fe200078e00ff */
[----:B------:R-:W-:Y:S01]  /*12810*/  ULDC.64 UR38, c[0x0][0x198] ;  /* 0x0000660000267ab9 */ /* 0x000fe20000000a00 */
[----:B---3--:R-:W-:-:S06]  /*12820*/  ULEA UR4, UR5, UR4, 0x18 ;  /* 0x0000000405047291 */ /* 0x008fcc000f8ec03f */
[----:B------:R-:W-:Y:S01]  /*12830*/  IMAD.U32 R17, RZ, RZ, UR4 ;  /* 0x00000004ff117e24 */ /* 0x000fe2000f8e00ff */
[C---:B-1----:R-:W-:Y:S01]  /*12840*/  LOP3.LUT R4, R5.reuse, 0x7f, RZ, 0xc0, !PT ;  /* 0x0000007f05047812 */ /* 0x042fe200078ec0ff */
[----:B--2---:R-:W-:-:S04]  /*12850*/  IMAD.SHL.U32 R0, R5, 0x8, RZ ;  /* 0x0000000805007824 */ /* 0x004fc800078e00ff */
[----:B------:R-:W-:Y:S01]  /*12860*/  IMAD.SHL.U32 R3, R4, 0x8, RZ ;  /* 0x0000000804037824 */ /* 0x000fe200078e00ff */
[----:B0-----:R-:W-:Y:S02]  /*12870*/  LOP3.LUT R2, R0, 0x1f8, RZ, 0xc0, !PT ;  /* 0x000001f800027812 */ /* 0x001fe400078ec0ff */
[----:B------:R-:W-:Y:S02]  /*12880*/  SHF.R.U32.HI R4, RZ, 0x3, R4 ;  /* 0x00000003ff047819 */ /* 0x000fe40000011604 */
[----:B------:R-:W-:-:S04]  /*12890*/  LOP3.LUT R2, R2, 0x38, R5, 0x78, !PT ;  /* 0x0000003802027812 */ /* 0x000fc800078e7805 */
[----:B------:R-:W-:Y:S01]  /*128a0*/  LOP3.LUT R2, R2, 0x200, R3, 0xf8, !PT ;  /* 0x0000020002027812 */ /* 0x000fe200078ef803 */
[----:B------:R-:W-:-:S04]  /*128b0*/  IMAD.SHL.U32 R3, R5, 0x10, RZ ;  /* 0x0000001005037824 */ /* 0x000fc800078e00ff */
[----:B------:R-:W-:Y:S01]  /*128c0*/  IMAD R0, R2, 0x2, R17 ;  /* 0x0000000202007824 */ /* 0x000fe200078e0211 */
[----:B------:R-:W-:-:S04]  /*128d0*/  LOP3.LUT R3, R4, 0x70, R3, 0xf8, !PT ;  /* 0x0000007004037812 */ /* 0x000fc800078ef803 */
[----:B------:R4:W-:Y:S03]  /*128e0*/  STL [R1+0x4], R0 ;  /* 0x0000040001007387 */ /* 0x0009e60000100800 */
.L_x_1236:
[----:B------:R-:W-:Y:S05]  /*128f0*/  YIELD ;  /* 0x0000000000007946 */ /* 0x000fea0003800000 */
[----:B------:R-:W-:Y:S01]  /*12900*/  ULDC.64 UR4, c[0x0][0xa28] ;  /* 0x00028a0000047ab9 */ /* 0x000fe20000000a00 */
[----:B------:R-:W-:Y:S02]  /*12910*/  CS2R R8, SRZ ;  /* 0x0000000000087805 */ /* 0x000fe4000001ff00 */
[----:B------:R-:W-:Y:S01]  /*12920*/  ISETP.NE.U32.AND P0, PT, RZ, UR4, PT ;  /* 0x00000004ff007c0c */ /* 0x000fe2000bf05070 */
[----:B01----:R-:W0:Y:S01]  /*12930*/  LDC.64 R4, c[0x0][0xa00] ;  /* 0x00028000ff047b82 */ /* 0x003e220000000a00 */
[----:B----4-:R-:W-:Y:S01]  /*12940*/  IMAD.MOV.U32 R0, RZ, RZ, RZ ;  /* 0x000000ffff007224 */ /* 0x010fe200078e00ff */
[----:B------:R-:W-:Y:S01]  /*12950*/  ULDC.64 UR6, c[0x0][0xa08] ;  /* 0x0002820000067ab9 */ /* 0x000fe20000000a00 */
[----:B------:R-:W-:Y:S01]  /*12960*/  ISETP.NE.AND.EX P0, PT, RZ, UR5, PT, P0 ;  /* 0x00000005ff007c0c */ /* 0x000fe2000bf05300 */
[----:B------:R-:W-:-:S12]  /*12970*/  ULDC.64 UR4, c[0x0][0xa18] ;  /* 0x0002860000047ab9 */ /* 0x000fd80000000a00 */
[----:B------:R-:W1:Y:S02]  /*12980*/  @P0 LDC.64 R2, c[0x0][0xa28] ;  /* 0x00028a00ff020b82 */ /* 0x000e640000000a00 */
[----:B-1----:R-:W-:-:S05]  /*12990*/  @P0 IMAD.WIDE R2, R27, 0x4, R2 ;  /* 0x000000041b020825 */ /* 0x002fca00078e0202 */
[----:B------:R1:W5:Y:S01]  /*129a0*/  @P0 LDG.E R8, desc[UR52][R2.64] ;  /* 0x0000003402080981 */ /* 0x000362000c1e1900 */
[----:B------:R-:W-:Y:S01]  /*129b0*/  ISETP.NE.U32.AND P0, PT, RZ, UR4, PT ;  /* 0x00000004ff007c0c */ /* 0x000fe2000bf05070 */
[----:B0-----:R-:W-:Y:S01]  /*129c0*/  IMAD.WIDE R4, R27, 0x4, R4 ;  /* 0x000000041b047825 */ /* 0x001fe200078e0204 */
[----:B------:R-:W-:Y:S02]  /*129d0*/  ISETP.NE.U32.AND P1, PT, RZ, UR6, PT ;  /* 0x00000006ff007c0c */ /* 0x000fe4000bf25070 */
[----:B------:R-:W-:Y:S01]  /*129e0*/  ISETP.NE.AND.EX P2, PT, RZ, UR5, PT, P0 ;  /* 0x00000005ff007c0c */ /* 0x000fe2000bf45300 */
[----:B------:R-:W-:Y:S01]  /*129f0*/  ULDC.64 UR4, c[0x0][0xa00] ;  /* 0x0002800000047ab9 */ /* 0x000fe20000000a00 */
[----:B------:R-:W-:Y:S02]  /*12a00*/  ISETP.NE.AND.EX P1, PT, RZ, UR7, PT, P1 ;  /* 0x00000007ff007c0c */ /* 0x000fe4000bf25310 */
[----:B------:R-:W-:Y:S01]  /*12a10*/  ISETP.NE.U32.AND P0, PT, RZ, UR4, PT ;  /* 0x00000004ff007c0c */ /* 0x000fe2000bf05070 */
[----:B-1----:R-:W0:Y:S03]  /*12a20*/  LDC.64 R2, c[0x0][0xa08] ;  /* 0x00028200ff027b82 */ /* 0x002e260000000a00 */
[----:B------:R-:W-:-:S05]  /*12a30*/  ISETP.NE.AND.EX P0, PT, RZ, UR5, PT, P0 ;  /* 0x00000005ff007c0c */ /* 0x000fca000bf05300 */
[----:B------:R-:W1:Y:S08]  /*12a40*/  @P2 LDC.64 R6, c[0x0][0xa18] ;  /* 0x00028600ff062b82 */ /* 0x000e700000000a00 */
[----:B--2---:R-:W2:Y:S01]  /*12a50*/  @P0 LDG.E R0, desc[UR52][R4.64] ;  /* 0x0000003404000981 */ /* 0x004ea2000c1e1900 */
[----:B------:R-:W-:Y:S01]  /*12a60*/  ULDC UR4, c[0x0][0x288] ;  /* 0x0000a20000047ab9 */ /* 0x000fe20000000800 */
[----:B0-----:R-:W-:-:S05]  /*12a70*/  IMAD.WIDE R2, R27, 0x4, R2 ;  /* 0x000000041b027825 */ /* 0x001fca00078e0202 */
[----:B------:R0:W5:Y:S01]  /*12a80*/  @P1 LDG.E R9, desc[UR52][R2.64] ;  /* 0x0000003402091981 */ /* 0x000162000c1e1900 */
[----:B-1----:R-:W-:-:S03]  /*12a90*/  @P2 IMAD.WIDE R6, R27, 0x4, R6 ;  /* 0x000000041b062825 */ /* 0x002fc600078e0206 */
[----:B--2---:R1:W-:Y:S02]  /*12aa0*/  STL [R1+0x10], R0 ;  /* 0x0000100001007387 */ /* 0x0043e40000100800 */
[----:B-1----:R-:W-:Y:S01]  /*12ab0*/  IMAD.U32 R0, RZ, RZ, UR4 ;  /* 0x00000004ff007e24 */ /* 0x002fe2000f8e00ff */
[----:B------:R-:W-:-:S05]  /*12ac0*/  ULDC.64 UR4, c[0x0][0x418] ;  /* 0x0001060000047ab9 */ /* 0x000fca0000000a00 */
[----:B------:R-:W2:Y:S01]  /*12ad0*/  @P2 LDG.E R0, desc[UR52][R6.64] ;  /* 0x0000003406002981 */ /* 0x000ea2000c1e1900 */
[----:B------:R-:W-:-:S03]  /*12ae0*/  UISETP.NE.U32.AND UP0, UPT, UR4, URZ, UPT ;  /* 0x0000003f0400728c */ /* 0x000fc6000bf05070 */
[----:B------:R-:W-:Y:S01]  /*12af0*/  ULDC UR4, c[0x0][0x424] ;  /* 0x0001090000047ab9 */ /* 0x000fe20000000800 */
[----:B------:R-:W-:-:S03]  /*12b00*/  UISETP.NE.AND.EX UP0, UPT, UR5, URZ, UPT, UP0 ;  /* 0x0000003f0500728c */ /* 0x000fc6000bf05300 */
[----:B------:R-:W-:Y:S01]  /*12b10*/  ULDC UR5, c[0x0][0x2f0] ;  /* 0x0000bc0000057ab9 */ /* 0x000fe20000000800 */
[----:B------:R-:W-:-:S04]  /*12b20*/  USEL UR4, UR4, 0x1, UP0 ;  /* 0x0000000104047887 */ /* 0x000fc80008000000 */
[----:B------:R-:W-:-:S06]  /*12b30*/  UIMAD UR4, UR4, UR5, URZ ;  /* 0x00000005040472a4 */ /* 0x000fcc000f8e023f */
[----:B------:R-:W-:Y:S01]  /*12b40*/  IMAD.U32 R11, RZ, RZ, UR4 ;  /* 0x00000004ff0b7e24 */ /* 0x000fe2000f8e00ff */
[----:B--2---:R0:W-:Y:S01]  /*12b50*/  STL [R1+0xc], R0 ;  /* 0x00000c0001007387 */ /* 0x0041e20000100800 */
[----:B------:R-:W-:Y:S01]  /*12b60*/  IMAD.MOV.U32 R10, RZ, RZ, R0 ;  /* 0x000000ffff0a7224 */ /* 0x000fe200078e0000 */
[----:B---3--:R-:W-:Y:S06]  /*12b70*/  @P2 BRA `(.L_x_1137) ;  /* 0x0000000000142947 */ /* 0x008fec0003800000 */
[----:B------:R-:W-:Y:S05]  /*12b80*/  @!P0 BRA `(.L_x_1137) ;  /* 0x0000000000108947 */ /* 0x000fea0003800000 */
[----:B------:R-:W2:Y:S04]  /*12b90*/  LDG.E R7, desc[UR52][R4.64] ;  /* 0x0000003404077981 */ /* 0x000ea8000c1e1900 */
[----:B0-----:R-:W2:Y:S02]  /*12ba0*/  LDG.E R0, desc[UR52][R4.64+0x4] ;  /* 0x0000043404007981 */ /* 0x001ea4000c1e1900 */
[----:B--2---:R-:W-:-:S05]  /*12bb0*/  IMAD.IADD R10, R0, 0x1, -R7 ;  /* 0x00000001000a7824 */ /* 0x004fca00078e0a07 */
[----:B------:R1:W-:Y:S02]  /*12bc0*/  STL [R1+0xc], R10 ;  /* 0x00000c0a01007387 */ /* 0x0003e40000100800 */
.L_x_1137:
[----:B------:R-:W-:Y:S01]  /*12bd0*/  ULDC.64 UR4, c[0x0][0xa20] ;  /* 0x0002880000047ab9 */ /* 0x000fe20000000a00 */
[C---:B0-----:R-:W-:Y:S02]  /*12be0*/  LOP3.LUT R0, R26.reuse, 0xff000000, RZ, 0xc0, !PT ;  /* 0xff0000001a007812 */ /* 0x041fe400078ec0ff */
[----:B------:R-:W-:Y:S02]  /*12bf0*/  ISETP.NE.U32.AND P0, PT, RZ, UR4, PT ;  /* 0x00000004ff007c0c */ /* 0x000fe4000bf05070 */
[----:B------:R-:W-:Y:S02]  /*12c00*/  SHF.R.U32.HI R5, RZ, 0x8, R0 ;  /* 0x00000008ff057819 */ /* 0x000fe40000011600 */
[----:B------:R-:W-:Y:S02]  /*12c10*/  ISETP.NE.AND.EX P0, PT, RZ, UR5, PT, P0 ;  /* 0x00000005ff007c0c */ /* 0x000fe4000bf05300 */
[C---:B------:R-:W-:Y:S02]  /*12c20*/  LOP3.LUT R0, R26.reuse, 0xff0000, RZ, 0xc0, !PT ;  /* 0x00ff00001a007812 */ /* 0x040fe400078ec0ff */
[----:B------:R-:W-:Y:S01]  /*12c30*/  LOP3.LUT R16, R26, 0xffff, RZ, 0xc0, !PT ;  /* 0x0000ffff1a107812 */ /* 0x000fe200078ec0ff */
[----:B-----5:R-:W-:Y:S01]  /*12c40*/  IMAD.IADD R26, R9, 0x1, R8 ;  /* 0x00000001091a7824 */ /* 0x020fe200078e0208 */
[----:B------:R-:W-:-:S07]  /*12c50*/  LEA.HI R0, R0, R5, RZ, 0x10 ;  /* 0x0000000500007211 */ /* 0x000fce00078f80ff */
[----:B------:R-:W-:Y:S05]  /*12c60*/  @!P0 BRA `(.L_x_1138) ;  /* 0x0000000000108947 */ /* 0x000fea0003800000 */
[----:B------:R-:W0:Y:S02]  /*12c70*/  LDC.64 R2, c[0x0][0xa20] ;  /* 0x00028800ff027b82 */ /* 0x000e240000000a00 */
[----:B0-----:R-:W-:-:S05]  /*12c80*/  IMAD.WIDE R2, R27, 0x4, R2 ;  /* 0x000000041b027825 */ /* 0x001fca00078e0202 */
[----:B------:R0:W5:Y:S01]  /*12c90*/  LDG.E R11, desc[UR52][R2.64] ;  /* 0x00000034020b7981 */ /* 0x000162000c1e1900 */
[----:B------:R-:W-:Y:S05]  /*12ca0*/  BRA `(.L_x_1139) ;  /* 0x0000000000107947 */ /* 0x000fea0003800000 */
.L_x_1138:
[----:B------:R-:W-:Y:S05]  /*12cb0*/  @!P1 BRA `(.L_x_1139) ;  /* 0x00000000000c9947 */ /* 0x000fea0003800000 */
[----:B------:R-:W2:Y:S04]  /*12cc0*/  LDG.E R4, desc[UR52][R2.64] ;  /* 0x0000003402047981 */ /* 0x000ea8000c1e1900 */
[----:B------:R-:W2:Y:S02]  /*12cd0*/  LDG.E R11, desc[UR52][R2.64+0x4] ;  /* 0x00000434020b7981 */ /* 0x000ea4000c1e1900 */
[----:B--2---:R-:W-:-:S07]  /*12ce0*/  IMAD.IADD R11, R11, 0x1, -R4 ;  /* 0x000000010b0b7824 */ /* 0x004fce00078e0a04 */
.L_x_1139:
[----:B0-----:R-:W0:Y:S01]  /*12cf0*/  LDC R2, c[0x0][0x448] ;  /* 0x00011200ff027b82 */ /* 0x001e220000000800 */
[----:B------:R-:W-:Y:S02]  /*12d00*/  IMAD R12, R25, 0xc0, RZ ;  /* 0x000000c0190c7824 */ /* 0x000fe400078e02ff */
[----:B-----5:R-:W-:Y:S02]  /*12d10*/  IMAD.IADD R8, R11, 0x1, -R8 ;  /* 0x000000010b087824 */ /* 0x020fe400078e0a08 */
[----:B------:R-:W-:Y:S01]  /*12d20*/  VIADD R5, R12, 0xbf ;  /* 0x000000bf0c057836 */ /* 0x000fe20000000000 */
[----:B------:R2:W-:Y:S01]  /*12d30*/  STL [R1+0x8], R12 ;  /* 0x0000080c01007387 */ /* 0x0005e20000100800 */
[----:B0-----:R-:W-:Y:S02]  /*12d40*/  ISETP.NE.AND P1, PT, R2, 0x1, PT ;  /* 0x000000010200780c */ /* 0x001fe40003f25270 */
[----:B------:R-:W0:Y:S11]  /*12d50*/  LDC.64 R2, c[0x0][0x9e0] ;  /* 0x00027800ff027b82 */ /* 0x000e360000000a00 */
[----:B------:R-:W3:Y:S08]  /*12d60*/  @P1 LDC R6, c[0x0][0x44c] ;  /* 0x00011300ff061b82 */ /* 0x000ef00000000800 */
[----:B------:R-:W4:Y:S01]  /*12d70*/  @P1 LDC R4, c[0x0][0x450] ;  /* 0x00011400ff041b82 */ /* 0x000f220000000800 */
[----:B0-----:R-:W-:Y:S01]  /*12d80*/  ISETP.GE.AND P2, PT, R3, 0x1, PT ;  /* 0x000000010300780c */ /* 0x001fe20003f46270 */
[----:B---3--:R-:W-:Y:S01]  /*12d90*/  @P1 IMAD.HI.U32 R7, R5, R6, RZ ;  /* 0x0000000605071227 */ /* 0x008fe200078e00ff */
[----:B------:R-:W-:-:S04]  /*12da0*/  IADD3 R6, R8, 0x1, -R10 ;  /* 0x0000000108067810 */ /* 0x000fc80007ffe80a */
[----:B----4-:R-:W-:Y:S01]  /*12db0*/  @P1 SHF.R.U32.HI R5, RZ, R4, R7 ;  /* 0x00000004ff051219 */ /* 0x010fe20000011607 */
[----:B------:R-:W-:-:S05]  /*12dc0*/  VIADD R4, R8, 0x7f ;  /* 0x0000007f08047836 */ /* 0x000fca0000000000 */
[----:B------:R-:W-:-:S04]  /*12dd0*/  SHF.R.S32.HI R7, RZ, 0x1f, R4 ;  /* 0x0000001fff077819 */ /* 0x000fc80000011404 */
[----:B------:R-:W-:Y:S01]  /*12de0*/  LEA.HI R4, R7, R4, RZ, 0x7 ;  /* 0x0000000407047211 */ /* 0x000fe200078f38ff */
[----:B------:R-:W-:-:S03]  /*12df0*/  IMAD.IADD R7, R6, 0x1, R5 ;  /* 0x0000000106077824 */ /* 0x000fc600078e0205 */
[----:B------:R-:W-:Y:S01]  /*12e00*/  SHF.R.S32.HI R9, RZ, 0x7, R4 ;  /* 0x00000007ff097819 */ /* 0x000fe20000011404 */
[----:B------:R-:W-:-:S04]  /*12e10*/  IMAD.IADD R2, R7, 0x1, R2 ;  /* 0x0000000107027824 */ /* 0x000fc800078e0202 */
[----:B------:R2:W-:Y:S01]  /*12e20*/  STL [R1+0x40], R9 ;  /* 0x0000400901007387 */ /* 0x0005e20000100800 */
[----:B------:R-:W-:Y:S05]  /*12e30*/  @!P2 BRA `(.L_x_1140) ;  /* 0x000000000048a947 */ /* 0x000fea0003800000 */
[C---:B------:R-:W-:Y:S01]  /*12e40*/  ISETP.GT.AND P0, PT, R7.reuse, RZ, PT ;  /* 0x000000ff0700720c */ /* 0x040fe20003f04270 */
[----:B------:R-:W-:Y:S01]  /*12e50*/  BSSY B0, `(.L_x_1141) ;  /* 0x000000e000007945 */ /* 0x000fe20003800000 */
[----:B------:R-:W-:-:S11]  /*12e60*/  VIADD R6, R7, 0xffffffff ;  /* 0xffffffff07067836 */ /* 0x000fd60000000000 */
[----:B------:R-:W-:Y:S05]  /*12e70*/  @P0 BRA `(.L_x_1142) ;  /* 0x00000000001c0947 */ /* 0x000fea0003800000 */
[----:B------:R-:W-:Y:S01]  /*12e80*/  ISETP.NE.AND P0, PT, R3, 0x1, PT ;  /* 0x000000010300780c */ /* 0x000fe20003f05270 */
[----:B------:R-:W-:-:S12]  /*12e90*/  IMAD.MOV R7, RZ, RZ, -R7 ;  /* 0x000000ffff077224 */ /* 0x000fd800078e0a07 */
[----:B------:R-:W0:Y:S02]  /*12ea0*/  @P0 LDC.64 R4, c[0x0][0x9e8] ;  /* 0x00027a00ff040b82 */ /* 0x000e240000000a00 */
[----:B0-----:R-:W-:-:S05]  /*12eb0*/  @P0 IMAD.HI.U32 R4, R7, R4, RZ ;  /* 0x0000000407040227 */ /* 0x001fca00078e00ff */
[----:B------:R-:W-:-:S04]  /*12ec0*/  @P0 SHF.R.U32.HI R7, RZ, R5, R4 ;  /* 0x00000005ff070219 */ /* 0x000fc80000011604 */
[----:B------:R-:W-:Y:S01]  /*12ed0*/  LOP3.LUT R6, RZ, R7, RZ, 0x33, !PT ;  /* 0x00000007ff067212 */ /* 0x000fe200078e33ff */
[----:B------:R-:W-:Y:S06]  /*12ee0*/  BRA `(.L_x_1143) ;  /* 0x0000000000107947 */ /* 0x000fec0003800000 */
.L_x_1142:
[----:B------:R-:W-:-:S13]  /*12ef0*/  ISETP.NE.AND P0, PT, R3, 0x1, PT ;  /* 0x000000010300780c */ /* 0x000fda0003f05270 */
[----:B------:R-:W0:Y:S02]  /*12f00*/  @P0 LDC.64 R4, c[0x0][0x9e8] ;  /* 0x00027a00ff040b82 */ /* 0x000e240000000a00 */
[----:B0-----:R-:W-:-:S05]  /*12f10*/  @P0 IMAD.HI.U32 R4, R6, R4, RZ ;  /* 0x0000000406040227 */ /* 0x001fca00078e00ff */
[----:B------:R-:W-:-:S07]  /*12f20*/  @P0 SHF.R.U32.HI R6, RZ, R5, R4 ;  /* 0x00000005ff060219 */ /* 0x000fce0000011604 */
.L_x_1143:
[----:B------:R-:W-:Y:S05]  /*12f30*/  BSYNC B0 ;  /* 0x0000000000007941 */ /* 0x000fea0003800000 */
.L_x_1141:
[----:B------:R-:W-:-:S05]  /*12f40*/  IMAD R5, R6, R3, R3 ;  /* 0x0000000306057224 */ /* 0x000fca00078e0203 */
[----:B------:R-:W-:-:S07]  /*12f50*/  VIMNMX R2, R2, R5, PT ;  /* 0x0000000502027248 */ /* 0x000fce0003fe0100 */
.L_x_1140:
[----:B------:R-:W0:Y:S01]  /*12f60*/  @P1 LDC R4, c[0x0][0x44c] ;  /* 0x00011300ff041b82 */ /* 0x000e220000000800 */
[----:B------:R-:W-:Y:S01]  /*12f70*/  VIADD R2, R2, 0x7f ;  /* 0x0000007f02027836 */ /* 0x000fe20000000000 */
[----:B------:R-:W-:Y:S01]  /*12f80*/  ULDC UR4, c[0x0][0x9dc] ;  /* 0x0002770000047ab9 */ /* 0x000fe20000000800 */
[----:B------:R-:W-:-:S05]  /*12f90*/  IMAD.MOV.U32 R5, RZ, RZ, R12 ;  /* 0x000000ffff057224 */ /* 0x000fca00078e000c */
[----:B------:R-:W3:Y:S01]  /*12fa0*/  @P1 LDC R7, c[0x0][0x450] ;  /* 0x00011400ff071b82 */ /* 0x000ee20000000800 */
[----:B0-----:R-:W-:-:S05]  /*12fb0*/  @P1 IMAD.HI.U32 R4, R12, R4, RZ ;  /* 0x000000040c041227 */ /* 0x001fca00078e00ff */
[----:B---3--:R-:W-:Y:S02]  /*12fc0*/  @P1 SHF.R.U32.HI R5, RZ, R7, R4 ;  /* 0x00000007ff051219 */ /* 0x008fe40000011604 */
[----:B------:R-:W-:Y:S02]  /*12fd0*/  SHF.R.S32.HI R7, RZ, 0x1f, R2 ;  /* 0x0000001fff077819 */ /* 0x000fe40000011402 */
[----:B------:R-:W-:Y:S02]  /*12fe0*/  IADD3 R8, R5, R8, -R10 ;  /* 0x0000000805087210 */ /* 0x000fe40007ffe80a */
[----:B------:R-:W-:-:S04]  /*12ff0*/  LEA.HI R7, R7, R2, RZ, 0x7 ;  /* 0x0000000207077211 */ /* 0x000fc800078f38ff */
[----:B------:R-:W-:-:S04]  /*13000*/  SHF.R.S32.HI R2, RZ, 0x7, R7 ;  /* 0x00000007ff027819 */ /* 0x000fc80000011407 */
[----:B------:R-:W-:Y:S01]  /*13010*/  VIMNMX R6, R9, R2, PT ;  /* 0x0000000209067248 */ /* 0x000fe20003fe0100 */
[----:B------:R0:W-:Y:S02]  /*13020*/  STL [R1+0x3c], R2 ;  /* 0x00003c0201007387 */ /* 0x0001e40000100800 */
[----:B0-----:R-:W-:Y:S01]  /*13030*/  VIADD R2, R8, -UR4 ;  /* 0x8000000408027c36 */ /* 0x001fe20008000000 */
[----:B------:R-:W-:Y:S06]  /*13040*/  @!P2 BRA `(.L_x_1144) ;  /* 0x000000000048a947 */ /* 0x000fec0003800000 */
[----:B------:R-:W-:Y:S01]  /*13050*/  IMAD.MOV.U32 R7, RZ, RZ, R8 ;  /* 0x000000ffff077224 */ /* 0x000fe200078e0008 */
[----:B------:R-:W-:Y:S04]  /*13060*/  BSSY B0, `(.L_x_1145) ;  /* 0x000000e000007945 */ /* 0x000fe80003800000 */
[----:B------:R-:W-:-:S13]  /*13070*/  ISETP.GT.AND P0, PT, R7, -0x1, PT ;  /* 0xffffffff0700780c */ /* 0x000fda0003f04270 */
[----:B------:R-:W-:Y:S05]  /*13080*/  @P0 BRA `(.L_x_1146) ;  /* 0x00000000001c0947 */ /* 0x000fea0003800000 */
[----:B------:R-:W-:Y:S02]  /*13090*/  ISETP.NE.AND P0, PT, R3, 0x1, PT ;  /* 0x000000010300780c */ /* 0x000fe40003f05270 */
[----:B------:R-:W-:-:S11]  /*130a0*/  LOP3.LUT R7, RZ, R7, RZ, 0x33, !PT ;  /* 0x00000007ff077212 */ /* 0x000fd600078e33ff */
[----:B------:R-:W0:Y:S02]  /*130b0*/  @P0 LDC.64 R4, c[0x0][0x9e8] ;  /* 0x00027a00ff040b82 */ /* 0x000e240000000a00 */
[----:B0-----:R-:W-:-:S05]  /*130c0*/  @P0 IMAD.HI.U32 R4, R7, R4, RZ ;  /* 0x0000000407040227 */ /* 0x001fca00078e00ff */
[----:B------:R-:W-:-:S04]  /*130d0*/  @P0 SHF.R.U32.HI R7, RZ, R5, R4 ;  /* 0x00000005ff070219 */ /* 0x000fc80000011604 */
[----:B------:R-:W-:Y:S01]  /*130e0*/  LOP3.LUT R7, RZ, R7, RZ, 0x33, !PT ;  /* 0x00000007ff077212 */ /* 0x000fe200078e33ff */
[----:B------:R-:W-:Y:S06]  /*130f0*/  BRA `(.L_x_1147) ;  /* 0x0000000000107947 */ /* 0x000fec0003800000 */
.L_x_1146:
[----:B------:R-:W-:-:S13]  /*13100*/  ISETP.NE.AND P0, PT, R3, 0x1, PT ;  /* 0x000000010300780c */ /* 0x000fda0003f05270 */
[----:B------:R-:W0:Y:S02]  /*13110*/  @P0 LDC.64 R4, c[0x0][0x9e8] ;  /* 0x00027a00ff040b82 */ /* 0x000e240000000a00 */
[----:B0-----:R-:W-:-:S05]  /*13120*/  @P0 IMAD.HI.U32 R4, R7, R4, RZ ;  /* 0x0000000407040227 */ /* 0x001fca00078e00ff */
[----:B------:R-:W-:-:S07]  /*13130*/  @P0 SHF.R.U32.HI R7, RZ, R5, R4 ;  /* 0x00000005ff070219 */ /* 0x000fce0000011604 */
.L_x_1147:
[----:B------:R-:W-:Y:S05]  /*13140*/  BSYNC B0 ;  /* 0x0000000000007941 */ /* 0x000fea0003800000 */
.L_x_1145:
[----:B------:R-:W-:-:S05]  /*13150*/  IMAD R3, R7, R3, RZ ;  /* 0x0000000307037224 */ /* 0x000fca00078e02ff */
[----:B------:R-:W-:-:S07]  /*13160*/  VIMNMX R2, R2, R3, !PT ;  /* 0x0000000302027248 */ /* 0x000fce0007fe0100 */
.L_x_1144:
[----:B------:R-:W-:Y:S01]  /*13170*/  SHF.R.S32.HI R3, RZ, 0x1f, R2 ;  /* 0x0000001fff037819 */ /* 0x000fe20000011402 */
[----:B------:R-:W-:Y:S01]  /*13180*/  IMAD.MOV.U32 R5, RZ, RZ, RZ ;  /* 0x000000ffff057224 */ /* 0x000fe200078e00ff */
[----:B------:R-:W-:Y:S01]  /*13190*/  SHF.R.U32.HI R4, RZ, 0x10, R0 ;  /* 0x00000010ff047819 */ /* 0x000fe20000011600 */
[----:B------:R-:W-:Y:S01]  /*131a0*/  BSSY B0, `(.L_x_1148) ;  /* 0x0000029000007945 */ /* 0x000fe20003800000 */
[----:B------:R-:W-:Y:S01]  /*131b0*/  LEA.HI R3, R3, R2, RZ, 0x7 ;  /* 0x0000000203037211 */ /* 0x000fe200078f38ff */
[----:B--2---:R-:W-:Y:S01]  /*131c0*/  IMAD.MOV.U32 R12, RZ, RZ, R5 ;  /* 0x000000ffff0c7224 */ /* 0x004fe200078e0005 */
[----:B------:R-:W-:Y:S02]  /*131d0*/  ISETP.NE.AND P0, PT, R4, RZ, PT ;  /* 0x000000ff0400720c */ /* 0x000fe40003f05270 */
[----:B------:R-:W-:Y:S02]  /*131e0*/  SHF.R.S32.HI R3, RZ, 0x7, R3 ;  /* 0x00000007ff037819 */ /* 0x000fe40000011403 */
[----:B-1----:R-:W-:-:S02]  /*131f0*/  LOP3.LUT R10, R0, 0xff, RZ, 0xc0, !PT ;  /* 0x000000ff000a7812 */ /* 0x002fc400078ec0ff */
[----:B------:R-:W-:-:S04]  /*13200*/  VIMNMX R11, RZ, R3, !PT ;  /* 0x00000003ff0b7248 */ /* 0x000fc80007fe0100 */
[----:B------:R-:W-:Y:S01]  /*13210*/  ISETP.GT.AND P1, PT, R6, R11, PT ;  /* 0x0000000b0600720c */ /* 0x000fe20003f24270 */
[----:B------:R0:W-:Y:S02]  /*13220*/  STL [R1+0x14], R11 ;  /* 0x0000140b01007387 */ /* 0x0001e40000100800 */
[----:B------:R-:W1:Y:S02]  /*13230*/  @!P0 LDC R4, c[0x0][0x9f0] ;  /* 0x00027c00ff048b82 */ /* 0x000e640000000800 */
[----:B------:R0:W-:Y:S04]  /*13240*/  STL [R1+0x18], R5 ;  /* 0x0000180501007387 */ /* 0x0001e80000100800 */
[----:B------:R0:W-:Y:S04]  /*13250*/  STL [R1+0x34], R10 ;  /* 0x0000340a01007387 */ /* 0x0001e80000100800 */
[----:B------:R-:W-:Y:S05]  /*13260*/  @!P1 BRA `(.L_x_1149) ;  /* 0x0000000000709947 */ /* 0x000fea0003800000 */
[-C--:B-1----:R-:W-:Y:S01]  /*13270*/  IABS R0, R4.reuse ;  /* 0x0000000400007213 */ /* 0x082fe20000000000 */
[----:B------:R-:W-:Y:S01]  /*13280*/  IMAD.MOV.U32 R2, RZ, RZ, RZ ;  /* 0x000000ffff027224 */ /* 0x000fe200078e00ff */
[----:B------:R-:W-:Y:S02]  /*13290*/  IABS R7, R4 ;  /* 0x0000000400077213 */ /* 0x000fe40000000000 */
[----:B------:R-:W1:Y:S03]  /*132a0*/  I2F.RP R8, R0 ;  /* 0x0000000000087306 */ /* 0x000e660000209400 */
[----:B------:R-:W-:-:S05]  /*132b0*/  IMAD.MOV R7, RZ, RZ, -R7 ;  /* 0x000000ffff077224 */ /* 0x000fca00078e0a07 */
[----:B-1----:R-:W1:Y:S02]  /*132c0*/  MUFU.RCP R8, R8 ;  /* 0x0000000800087308 */ /* 0x002e640000001000 */
[----:B-1----:R-:W-:-:S06]  /*132d0*/  VIADD R9, R8, 0xffffffe ;  /* 0x0ffffffe08097836 */ /* 0x002fcc0000000000 */
[----:B------:R-:W0:Y:S02]  /*132e0*/  F2I.FTZ.U32.TRUNC.NTZ R3, R9 ;  /* 0x0000000900037305 */ /* 0x000e24000021f000 */
[----:B0-----:R-:W-:-:S04]  /*132f0*/  IMAD.MOV R5, RZ, RZ, -R3 ;  /* 0x000000ffff057224 */ /* 0x001fc800078e0a03 */
[----:B------:R-:W-:-:S04]  /*13300*/  IMAD R5, R5, R0, RZ ;  /* 0x0000000005057224 */ /* 0x000fc800078e02ff */
[----:B------:R-:W-:Y:S01]  /*13310*/  IMAD.HI.U32 R5, R3, R5, R2 ;  /* 0x0000000503057227 */ /* 0x000fe200078e0002 */
[----:B------:R-:W-:-:S05]  /*13320*/  IADD3 R3, R4, -0x1, R6 ;  /* 0xffffffff04037810 */ /* 0x000fca0007ffe006 */
[----:B------:R-:W-:-:S05]  /*13330*/  IMAD.IADD R3, R3, 0x1, -R11 ;  /* 0x0000000103037824 */ /* 0x000fca00078e0a0b */
        /* <DEDUP_REMOVED lines=12> */
[----:B------:R-:W-:-:S05]  /*13400*/  @!P1 LOP3.LUT R5, RZ, R4, RZ, 0x33, !PT ;  /* 0x00000004ff059212 */ /* 0x000fca00078e33ff */
[----:B------:R-:W-:-:S05]  /*13410*/  IMAD.MOV.U32 R12, RZ, RZ, R5 ;  /* 0x000000ffff0c7224 */ /* 0x000fca00078e0005 */
[----:B------:R2:W-:Y:S02]  /*13420*/  STL [R1+0x18], R12 ;  /* 0x0000180c01007387 */ /* 0x0005e40000100800 */
.L_x_1149:
[----:B------:R-:W-:Y:S05]  /*13430*/  BSYNC B0 ;  /* 0x0000000000007941 */ /* 0x000fea0003800000 */
.L_x_1148:
[----:B------:R-:W-:Y:S01]  /*13440*/  IMAD.MOV.U32 R0, RZ, RZ, R12 ;  /* 0x000000ffff007224 */ /* 0x000fe200078e000c */
[----:B------:R-:W-:Y:S03]  /*13450*/  BSSY B7, `(.L_x_1150) ;  /* 0x0000354000077945 */ /* 0x000fe60003800000 */
[----:B------:R-:W-:-:S05]  /*13460*/  IMAD R29, R10, R0, R11 ;  /* 0x000000000a1d7224 */ /* 0x000fca00078e020b */
[----:B------:R-:W-:-:S04]  /*13470*/  VIADDMNMX R22, R29, R0, R6, PT ;  /* 0x000000001d167246 */ /* 0x000fc80003800106 */
[----:B------:R-:W-:Y:S01]  /*13480*/  ISETP.GT.AND P0, PT, R22, R29, PT ;  /* 0x0000001d1600720c */ /* 0x000fe20003f04270 */
[----:B------:R3:W-:-:S12]  /*13490*/  STL [R1+0x1c], R22 ;  /* 0x00001c1601007387 */ /* 0x0007d80000100800 */
[----:B---3--:R-:W-:Y:S05]  /*134a0*/  @P0 BRA `(.L_x_1151) ;  /* 0x0000000000440947 */ /* 0x008fea0003800000 */
[----:B------:R-:W3:Y:S02]  /*134b0*/  S2R R0, SR_TID.X ;  /* 0x0000000000007919 */ /* 0x000ee40000002100 */
[----:B---3--:R-:W-:-:S04]  /*134c0*/  LOP3.LUT R0, R0, 0x7f, RZ, 0xc0, !PT ;  /* 0x0000007f00007812 */ /* 0x008fc800078ec0ff */
[----:B------:R-:W-:-:S13]  /*134d0*/  ISETP.NE.AND P0, PT, R0, RZ, PT ;  /* 0x000000ff0000720c */ /* 0x000fda0003f05270 */
[----:B------:R-:W-:Y:S05]  /*134e0*/  @P0 BRA `(.L_x_1152) ;  /* 0x0000003400280947 */ /* 0x000fea0003800000 */
[----:B------:R-:W3:Y:S01]  /*134f0*/  S2R R7, SR_LANEID ;  /* 0x0000000000077919 */ /* 0x000ee20000000000 */
[----:B------:R-:W-:Y:S01]  /*13500*/  VOTEU.ANY UR4, UPT, PT ;  /* 0x0000000000047886 */ /* 0x000fe200038e0100 */
[----:B------:R-:W4:Y:S01]  /*13510*/  LDC.64 R2, c[0x0][0xc60] ;  /* 0x00031800ff027b82 */ /* 0x000f220000000a00 */
[----:B------:R-:W3:Y:S08]  /*13520*/  FLO.U32 R0, UR4 ;  /* 0x0000000400007d00 */ /* 0x000ef000080e0000 */
[----:B0-----:R-:W4:Y:S01]  /*13530*/  POPC R5, UR4 ;  /* 0x0000000400057d09 */ /* 0x001f220008000000 */
[----:B---3--:R-:W-:-:S13]  /*13540*/  ISETP.EQ.U32.AND P0, PT, R0, R7, PT ;  /* 0x000000070000720c */ /* 0x008fda0003f02070 */
[----:B----4-:R-:W3:Y:S01]  /*13550*/  @P0 ATOMG.E.ADD.STRONG.GPU PT, R3, desc[UR52][R2.64], R5 ;  /* 0x00000005020309a8 */ /* 0x010ee200081ee1f4 */
[----:B-1----:R-:W0:Y:S02]  /*13560*/  S2R R4, SR_LTMASK ;  /* 0x0000000000047919 */ /* 0x002e240000003900 */
[----:B0-----:R-:W-:-:S04]  /*13570*/  LOP3.LUT R4, R4, UR4, RZ, 0xc0, !PT ;  /* 0x0000000404047c12 */ /* 0x001fc8000f8ec0ff */
[----:B------:R-:W0:Y:S01]  /*13580*/  POPC R7, R4 ;  /* 0x0000000400077309 */ /* 0x000e220000000000 */
[----:B---3--:R-:W0:Y:S02]  /*13590*/  SHFL.IDX PT, R0, R3, R0, 0x1f ;  /* 0x00001f0003007589 */ /* 0x008e2400000e0000 */
[----:B0-----:R-:W-:Y:S01]  /*135a0*/  IADD3 R24, R0, UR37, R7 ;  /* 0x0000002500187c10 */ /* 0x001fe2000fffe007 */
[----:B------:R-:W-:Y:S06]  /*135b0*/  BRA `(.L_x_1152) ;  /* 0x0000003000f47947 */ /* 0x000fec0003800000 */
.L_x_1151:
        /* <DEDUP_REMOVED lines=8> */
[----:B-1----:R-:W-:Y:S02]  /*13640*/  IMAD.U32 R4, RZ, RZ, UR6 ;  /* 0x00000006ff047e24 */ /* 0x002fe4000f8e00ff */
[----:B------:R-:W1:Y:S01]  /*13650*/  LDC.64 R2, c[0x4][R2] ;  /* 0x0100000002027b82 */ /* 0x000e620000000a00 */
[----:B0-----:R-:W-:Y:S02]  /*13660*/  IMAD.U32 R5, RZ, RZ, UR7 ;  /* 0x00000007ff057e24 */ /* 0x001fe4000f8e00ff */
[----:B------:R-:W-:Y:S02]  /*13670*/  IMAD.U32 R6, RZ, RZ, UR8 ;  /* 0x00000008ff067e24 */ /* 0x000fe4000f8e00ff */
[----:B------:R-:W-:-:S02]  /*13680*/  IMAD.U32 R7, RZ, RZ, UR9 ;  /* 0x00000009ff077e24 */ /* 0x000fc4000f8e00ff */
[----:B------:R-:W-:Y:S02]  /*13690*/  IMAD.U32 R10, RZ, RZ, UR4 ;  /* 0x00000004ff0a7e24 */ /* 0x000fe4000f8e00ff */
[----:B------:R-:W-:Y:S02]  /*136a0*/  IMAD.U32 R11, RZ, RZ, UR5 ;  /* 0x00000005ff0b7e24 */ /* 0x000fe4000f8e00ff */
[----:B------:R-:W-:Y:S02]  /*136b0*/  IMAD.MOV.U32 R8, RZ, RZ, 0x70 ;  /* 0x00000070ff087424 */ /* 0x000fe400078e00ff */
[----:B--2---:R-:W-:Y:S02]  /*136c0*/  IMAD.MOV.U32 R12, RZ, RZ, 0x1 ;  /* 0x00000001ff0c7424 */ /* 0x004fe400078e00ff */
[----:B------:R-:W-:-:S07]  /*136d0*/  IMAD.MOV.U32 R13, RZ, RZ, RZ ;  /* 0x000000ffff0d7224 */ /* 0x000fce00078e00ff */
[----:B------:R-:W-:-:S07]  /*136e0*/  LEPC R20, `(.L_x_1154) ;  /* 0x000000001014794e */ /* 0x000fce0000000000 */
[----:B-1----:R-:W-:Y:S05]  /*136f0*/  CALL.ABS.NOINC R2 ;  /* 0x0000000002007343 */ /* 0x002fea0003c00000 */
.L_x_1154:
[----:B------:R-:W-:Y:S05]  /*13700*/  BSYNC B6 ;  /* 0x0000000000067941 */ /* 0x000fea0003800000 */
.L_x_1153:
        /* <DEDUP_REMOVED lines=9> */
[----:B-1----:R-:W-:Y:S02]  /*137a0*/  IMAD.U32 R4, RZ, RZ, UR6 ;  /* 0x00000006ff047e24 */ /* 0x002fe4000f8e00ff */
[----:B0-----:R-:W-:Y:S02]  /*137b0*/  IMAD.U32 R5, RZ, RZ, UR7 ;  /* 0x00000007ff057e24 */ /* 0x001fe4000f8e00ff */
[----:B------:R-:W-:Y:S02]  /*137c0*/  IMAD.U32 R6, RZ, RZ, UR8 ;  /* 0x00000008ff067e24 */ /* 0x000fe4000f8e00ff */
[----:B------:R-:W-:-:S02]  /*137d0*/  IMAD.U32 R7, RZ, RZ, UR9 ;  /* 0x00000009ff077e24 */ /* 0x000fc4000f8e00ff */
[----:B------:R-:W-:Y:S02]  /*137e0*/  IMAD.U32 R10, RZ, RZ, UR4 ;  /* 0x00000004ff0a7e24 */ /* 0x000fe4000f8e00ff */
[----:B------:R-:W-:Y:S02]  /*137f0*/  IMAD.U32 R11, RZ, RZ, UR5 ;  /* 0x00000005ff0b7e24 */ /* 0x000fe4000f8e00ff */
[----:B------:R-:W-:Y:S02]  /*13800*/  IMAD.MOV.U32 R8, RZ, RZ, 0x70 ;  /* 0x00000070ff087424 */ /* 0x000fe400078e00ff */
[----:B--2---:R-:W-:Y:S02]  /*13810*/  IMAD.MOV.U32 R12, RZ, RZ, 0x1 ;  /* 0x00000001ff0c7424 */ /* 0x004fe400078e00ff */
[----:B---3--:R-:W-:-:S07]  /*13820*/  IMAD.MOV.U32 R13, RZ, RZ, RZ ;  /* 0x000000ffff0d7224 */ /* 0x008fce00078e00ff */
[----:B------:R-:W-:-:S07]  /*13830*/  LEPC R20, `(.L_x_1157) ;  /* 0x000000001014794e */ /* 0x000fce0000000000 */
[----:B----4-:R-:W-:Y:S05]  /*13840*/  CALL.ABS.NOINC R2 ;  /* 0x0000000002007343 */ /* 0x010fea0003c00000 */
.L_x_1157:
[----:B------:R0:W1:Y:S01]  /*13850*/  LDC.64 R2, c[0x4][R19] ;  /* 0x0100000013027b82 */ /* 0x0000620000000a00 */
[----:B------:R-:W-:Y:S01]  /*13860*/  ULDC.64 UR6, c[0x4][0xa8] ;  /* 0x01002a0000067ab9 */ /* 0x000fe20000000a00 */
[----:B------:R-:W-:Y:S01]  /*13870*/  ULDC.64 UR8, c[0x4][0xb0] ;  /* 0x01002c0000087ab9 */ /* 0x000fe20000000a00 */
[----:B------:R-:W-:Y:S01]  /*13880*/  ULDC.64 UR4, c[0x4][0x18] ;  /* 0x0100060000047ab9 */ /* 0x000fe20000000a00 */
[----:B------:R-:W-:Y:S02]  /*13890*/  IMAD.U32 R4, RZ, RZ, UR6 ;  /* 0x00000006ff047e24 */ /* 0x000fe4000f8e00ff */
[----:B------:R-:W-:Y:S02]  /*138a0*/  IMAD.U32 R5, RZ, RZ, UR7 ;  /* 0x00000007ff057e24 */ /* 0x000fe4000f8e00ff */
[----:B------:R-:W-:Y:S02]  /*138b0*/  IMAD.U32 R6, RZ, RZ, UR8 ;  /* 0x00000008ff067e24 */ /* 0x000fe4000f8e00ff */
[----:B------:R-:W-:-:S02]  /*138c0*/  IMAD.U32 R7, RZ, RZ, UR9 ;  /* 0x00000009ff077e24 */ /* 0x000fc4000f8e00ff */
[----:B------:R-:W-:Y:S02]  /*138d0*/  IMAD.U32 R10, RZ, RZ, UR4 ;  /* 0x00000004ff0a7e24 */ /* 0x000fe4000f8e00ff */
[----:B------:R-:W-:Y:S02]  /*138e0*/  IMAD.U32 R11, RZ, RZ, UR5 ;  /* 0x00000005ff0b7e24 */ /* 0x000fe4000f8e00ff */
[----:B------:R-:W-:Y:S02]  /*138f0*/  IMAD.MOV.U32 R8, RZ, RZ, 0x70 ;  /* 0x00000070ff087424 */ /* 0x000fe400078e00ff */
[----:B------:R-:W-:Y:S02]  /*13900*/  IMAD.MOV.U32 R12, RZ, RZ, 0x1 ;  /* 0x00000001ff0c7424 */ /* 0x000fe400078e00ff */
[----:B0-----:R-:W-:-:S07]  /*13910*/  IMAD.MOV.U32 R13, RZ, RZ, RZ ;  /* 0x000000ffff0d7224 */ /* 0x001fce00078e00ff */
[----:B------:R-:W-:-:S07]  /*13920*/  LEPC R20, `(.L_x_1156) ;  /* 0x000000001014794e */ /* 0x000fce0000000000 */
[----:B-1----:R-:W-:Y:S05]  /*13930*/  CALL.ABS.NOINC R2 ;  /* 0x0000000002007343 */ /* 0x002fea0003c00000 */
.L_x_1156:
[----:B------:R-:W-:Y:S05]  /*13940*/  BSYNC B6 ;  /* 0x0000000000067941 */ /* 0x000fea0003800000 */
.L_x_1155:
[----:B------:R-:W-:Y:S01]  /*13950*/  ULDC.64 UR4, c[0x0][0x9f8] ;  /* 0x00027e0000047ab9 */ /* 0x000fe20000000a00 */
[----:B------:R-:W-:Y:S01]  /*13960*/  IMAD.MOV.U32 R23, RZ, RZ, R27 ;  /* 0x000000ffff177224 */ /* 0x000fe200078e001b */
[----:B------:R-:W-:-:S04]  /*13970*/  ISETP.NE.U32.AND P0, PT, RZ, UR4, PT ;  /* 0x00000004ff007c0c */ /* 0x000fc8000bf05070 */
[----:B------:R-:W-:Y:S01]  /*13980*/  ISETP.NE.AND.EX P0, PT, RZ, UR5, PT, P0 ;  /* 0x00000005ff007c0c */ /* 0x000fe2000bf05300 */
[----:B------:R-:W-:-:S12]  /*13990*/  ULDC.64 UR4, c[0x0][0xa08] ;  /* 0x0002820000047ab9 */ /* 0x000fd80000000a00 */
[----:B------:R-:W3:Y:S02]  /*139a0*/  @P0 LDC.64 R2, c[0x0][0x9f8] ;  /* 0x00027e00ff020b82 */ /* 0x000ee40000000a00 */
[----:B---3--:R-:W-:-:S05]  /*139b0*/  @P0 IMAD.WIDE R2, R27, 0x4, R2 ;  /* 0x000000041b020825 */ /* 0x008fca00078e0202 */
[----:B------:R3:W4:Y:S01]  /*139c0*/  @P0 LDG.E R23, desc[UR52][R2.64] ;  /* 0x0000003402170981 */ /* 0x000722000c1e1900 */
[----:B------:R-:W-:Y:S01]  /*139d0*/  VIADD R22, R22, 0xffffffff ;  /* 0xffffffff16167836 */ /* 0x000fe20000000000 */
[----:B---3--:R-:W3:Y:S02]  /*139e0*/  LDC.64 R2, c[0x0][0x418] ;  /* 0x00010600ff027b82 */ /* 0x008ee40000000a00 */
[----:B---3--:R-:W-:Y:S01]  /*139f0*/  LOP3.LUT P0, RZ, R2, UR4, RZ, 0xfc, !PT ;  /* 0x0000000402ff7c12 */ /* 0x008fe2000f80fcff */
[----:B------:R-:W-:-:S03]  /*13a00*/  UMOV UR4, 0xffffffff ;  /* 0xffffffff00047882 */ /* 0x000fc60000000000 */
[----:B------:R-:W-:Y:S02]  /*13a10*/  LOP3.LUT P0, RZ, R3, UR5, RZ, 0xfc, P0 ;  /* 0x0000000503ff7c12 */ /* 0x000fe4000800fcff */
[----:B----4-:R-:W-:Y:S02]  /*13a20*/  SHF.R.S32.HI R25, RZ, 0x1f, R23 ;  /* 0x0000001fff197819 */ /* 0x010fe40000011417 */
[----:B------:R-:W-:Y:S01]  /*13a30*/  SEL R19, R23, RZ, !P0 ;  /* 0x000000ff17137207 */ /* 0x000fe20004000000 */
[----:B------:R-:W-:Y:S08]  /*13a40*/  BRA.DIV UR4, `(.L_x_1158) ;  /* 0x0000004604a47947 */ /* 0x000ff0000b800000 */
[----:B------:R-:W3:Y:S02]  /*13a50*/  S2R R0, SR_TID.X ;  /* 0x0000000000007919 */ /* 0x000ee40000002100 */
[----:B---3--:R-:W-:-:S04]  /*13a60*/  SHF.R.U32.HI R0, RZ, 0x5, R0 ;  /* 0x00000005ff007819 */ /* 0x008fc80000011600 */
[----:B------:R-:W-:-:S05]  /*13a70*/  LOP3.LUT R0, R0, 0x3, RZ, 0xc0, !PT ;  /* 0x0000000300007812 */ /* 0x000fca00078ec0ff */
[----:B------:R3:W4:Y:S02]  /*13a80*/  SHFL.IDX PT, R14, R0, RZ, 0x1f ;  /* 0x00001fff000e7589 */ /* 0x00072400000e0000 */
.L_x_1252:
[----:B---3--:R-:W3:Y:S01]  /*13a90*/  LDL.LU R0, [R1] ;  /* 0x0000000001007983 */ /* 0x008ee20000300800 */
[----:B------:R-:W-:Y:S02]  /*13aa0*/  PLOP3.LUT P1, PT, PT, PT, PT, 0x8, 0x0 ;  /* 0x000000000000781c */ /* 0x000fe40003f2e170 */
[----:B----4-:R-:W-:Y:S02]  /*13ab0*/  ISETP.NE.AND P0, PT, R14, RZ, PT ;  /* 0x000000ff0e00720c */ /* 0x010fe40003f05270 */
[----:B---3--:R-:W-:-:S09]  /*13ac0*/  LOP3.LUT R0, R0, 0xfffffffe, RZ, 0xc0, !PT ;  /* 0xfffffffe00007812 */ /* 0x008fd200078ec0ff */
[----:B------:R-:W-:-:S05]  /*13ad0*/  @P1 LOP3.LUT R0, R0, 0x1, RZ, 0xfc, !PT ;  /* 0x0000000100001812 */ /* 0x000fca00078efcff */
[----:B------:R3:W-:Y:S01]  /*13ae0*/  STL [R1], R0 ;  /* 0x0000000001007387 */ /* 0x0007e20000100800 */
[----:B------:R-:W-:Y:S05]  /*13af0*/  @P0 BRA `(.L_x_1159) ;  /* 0x0000000000f40947 */ /* 0x000fea0003800000 */
[----:B------:R-:W-:-:S03]  /*13b00*/  UMOV UR4, 0xffffffff ;  /* 0xffffffff00047882 */ /* 0x000fc60000000000 */
[----:B------:R-:W-:Y:S05]  /*13b10*/  BRA.DIV UR4, `(.L_x_1160) ;  /* 0x0000004604a47947 */ /* 0x000fea000b800000 */
[----:B------:R-:W-:-:S13]  /*13b20*/  ELECT P6, URZ, PT ;  /* 0x00000000003f782f */ /* 0x000fda00038c0000 */
.L_x_1255:
[----:B------:R-:W-:Y:S05]  /*13b30*/  @!P6 BRA `(.L_x_1159) ;  /* 0x0000000000e4e947 */ /* 0x000fea0003800000 */
[----:B------:R-:W-:-:S04]  /*13b40*/  ISETP.NE.U32.AND P0, PT, R2, RZ, PT ;  /* 0x000000ff0200720c */ /* 0x000fc80003f05070 */
[----:B------:R-:W-:-:S13]  /*13b50*/  ISETP.NE.AND.EX P0, PT, R3, RZ, PT, P0 ;  /* 0x000000ff0300720c */ /* 0x000fda0003f05300 */
[----:B------:R-:W-:Y:S05]  /*13b60*/  @!P0 BRA `(.L_x_1161) ;  /* 0x0000000000448947 */ /* 0x000fea0003800000 */
[----:B------:R-:W4:Y:S01]  /*13b70*/  LDC R6, c[0x0][0x43c] ;  /* 0x00010f00ff067b82 */ /* 0x000f220000000800 */
[----:B------:R-:W-:Y:S01]  /*13b80*/  ULDC.64 UR4, c[0x0][0x428] ;  /* 0x00010a0000047ab9 */ /* 0x000fe20000000a00 */
[----:B----4-:R-:W-:-:S13]  /*13b90*/  ISETP.NE.AND P0, PT, R6, 0x1, PT ;  /* 0x000000010600780c */ /* 0x010fda0003f05270 */
[----:B01----:R-:W3:Y:S02]  /*13ba0*/  @P0 LDC.64 R4, c[0x0][0x440] ;  /* 0x00011000ff040b82 */ /* 0x003ee40000000a00 */
[----:B---3--:R-:W-:-:S04]  /*13bb0*/  @P0 IMAD.HI.U32 R0, R22, R4, RZ ;  /* 0x0000000416000227 */ /* 0x008fc800078e00ff */
[----:B------:R-:W-:Y:S01]  /*13bc0*/  IMAD.MOV.U32 R4, RZ, RZ, R22 ;  /* 0x000000ffff047224 */ /* 0x000fe200078e0016 */
        /* <DEDUP_REMOVED lines=11> */
.L_x_1161:
[----:B---3--:R-:W-:Y:S01]  /*13c80*/  IMAD R0, R18, 0x8, R17 ;  /* 0x0000000812007824 */ /* 0x008fe200078e0211 */
[----:B----4-:R-:W-:-:S04]  /*13c90*/  SHF.L.U32 R2, R28, 0x1f, RZ ;  /* 0x0000001f1c027819 */ /* 0x010fc800000006ff */
[----:B------:R-:W3:Y:S02]  /*13ca0*/  SYNCS.PHASECHK.TRANS64.TRYWAIT P0, [R0+URZ+0x16840], R2 ;  /* 0x01684002000075a7 */ /* 0x000ee4000800017f */
[----:B---3--:R-:W-:Y:S05]  /*13cb0*/  @!P0 BRA `(.L_x_1162) ;  /* 0x00000044005c8947 */ /* 0x008fea0003800000 */
.L_x_1256:
[----:B------:R-:W4:Y:S02]  /*13cc0*/  S2R R3, SR_TID.X ;  /* 0x0000000000037919 */ /* 0x000f240000002100 */
[----:B----4-:R-:W-:-:S04]  /*13cd0*/  LOP3.LUT R3, R3, 0x7f, RZ, 0xc0, !PT ;  /* 0x0000007f03037812 */ /* 0x010fc800078ec0ff */
[----:B------:R-:W-:-:S13]  /*13ce0*/  ISETP.NE.AND P0, PT, R3, RZ, PT ;  /* 0x000000ff0300720c */ /* 0x000fda0003f05270 */
[----:B------:R-:W-:Y:S05]  /*13cf0*/  @P0 BRA `(.L_x_1163) ;  /* 0x00000000001c0947 */ /* 0x000fea0003800000 */
[----:B------:R-:W4:Y:S01]  /*13d00*/  S2R R3, SR_TID.X ;  /* 0x0000000000037919 */ /* 0x000f220000002100 */
[----:B---3--:R-:W-:-:S04]  /*13d10*/  IMAD.MOV.U32 R2, RZ, RZ, 0x4000 ;  /* 0x00004000ff027424 */ /* 0x008fc800078e00ff */
[----:B------:R3:W-:Y:S01]  /*13d20*/  SYNCS.ARRIVE.TRANS64 RZ, [R0+URZ+0x16830], R2 ;  /* 0x0168300200ff79a7 */ /* 0x0007e2000800003f */
[----:B----4-:R-:W-:-:S04]  /*13d30*/  LOP3.LUT R3, R3, 0x1f, RZ, 0xc0, !PT ;  /* 0x0000001f03037812 */ /* 0x010fc800078ec0ff */
[----:B------:R-:W-:-:S13]  /*13d40*/  ISETP.NE.AND P0, PT, R3, RZ, PT ;  /* 0x000000ff0300720c */ /* 0x000fda0003f05270 */
[----:B---3--:R-:W-:Y:S05]  /*13d50*/  @!P0 BRA `(.L_x_1163) ;  /* 0x0000000000048947 */ /* 0x008fea0003800000 */
[----:B------:R-:W-:Y:S01]  /*13d60*/  BPT.TRAP 0x1 ;  /* 0x000000040000795c */ /* 0x000fe20000300000 */
.L_x_1163:
[----:B---3--:R-:W3:Y:S01]  /*13d70*/  LDL.LU R2, [R1] ;  /* 0x0000000001027983 */ /* 0x008ee20000300800 */
        /* <DEDUP_REMOVED lines=13> */
[----:B------:R-:W-:Y:S02]  /*13e50*/  ULEA UR11, UR11, UR4, 0x7 ;  /* 0x000000040b0b7291 */ /* 0x000fe4000f8e383f */
[----:B------:R-:W-:Y:S01]  /*13e60*/  UIADD3 UR8, UR8, 0xe400, URZ ;  /* 0x0000e40008087890 */ /* 0x000fe2000fffe03f */
[----:B------:R-:W-:-:S08]  /*13e70*/  UMOV UR4, 0x0 ;  /* 0x0000000000047882 */ /* 0x000fd00000000000 */
[----:B------:R4:W-:Y:S01]  /*13e80*/  UTMALDG.4D [UR8], [UR6], desc[UR4] ;  /* 0x00000408060075b4 */ /* 0x0009e20008019000 */
[----:B---3--:R-:W-:-:S04]  /*13e90*/  LOP3.LUT R2, R2, 0xfffffffe, RZ, 0xc0, !PT ;  /* 0xfffffffe02027812 */ /* 0x008fc800078ec0ff */
[----:B------:R-:W-:-:S05]  /*13ea0*/  @P0 LOP3.LUT R2, R2, 0x1, RZ, 0xfc, !PT ;  /* 0x0000000102020812 */ /* 0x000fca00078efcff */
[----:B------:R4:W-:Y:S01]  /*13eb0*/  STL [R1], R2 ;  /* 0x0000000201007387 */ /* 0x0009e20000100800 */
[----:B------:R-:W-:Y:S01]  /*13ec0*/  NOP ;  /* 0x0000000000007918 */ /* 0x000fe20000000000 */
.L_x_1159:
[----:B------:R-:W5:Y:S01]  /*13ed0*/  LDL.LU R3, [R1+0x10] ;  /* 0x0000100001037983 */ /* 0x000f620000300800 */
[----:B------:R-:W-:Y:S05]  /*13ee0*/  WARPSYNC.ALL ;  /* 0x0000000000007948 */ /* 0x000fea0003800000 */
[----:B----4-:R-:W-:Y:S01]  /*13ef0*/  ULDC.64 UR4, c[0x0][0x298] ;  /* 0x0000a60000047ab9 */ /* 0x010fe20000000a00 */
[----:B---3--:R-:W-:Y:S01]  /*13f00*/  VIADD R0, R17, 0x8400 ;  /* 0x0000840011007836 */ /* 0x008fe20000000000 */
[----:B------:R-:W-:Y:S01]  /*13f10*/  ULDC.64 UR6, c[0x0][0xa00] ;  /* 0x0002800000067ab9 */ /* 0x000fe20000000a00 */
[----:B------:R-:W-:Y:S01]  /*13f20*/  BSSY B6, `(.L_x_1164) ;  /* 0x0000022000067945 */ /* 0x000fe20003800000 */
[----:B------:R-:W-:Y:S01]  /*13f30*/  BAR.SYNC.DEFER_BLOCKING 0x8, 0x200 ;  /* 0x0208000000007b1d */ /* 0x000fe20000010000 */
[----:B------:R-:W-:-:S02]  /*13f40*/  ISETP.NE.U32.AND P0, PT, RZ, UR6, PT ;  /* 0x00000006ff007c0c */ /* 0x000fc4000bf05070 */
[----:B------:R-:W-:Y:S02]  /*13f50*/  LOP3.LUT P1, RZ, R0, 0x3ff, RZ, 0xc0, !PT ;  /* 0x000003ff00ff7812 */ /* 0x000fe4000782c0ff */
[----:B------:R-:W-:Y:S02]  /*13f60*/  ISETP.NE.AND.EX P0, PT, RZ, UR7, PT, P0 ;  /* 0x00000007ff007c0c */ /* 0x000fe4000bf05300 */
[----:B-----5:R-:W-:Y:S01]  /*13f70*/  SHF.R.S32.HI R2, RZ, 0x1f, R3 ;  /* 0x0000001fff027819 */ /* 0x020fe20000011403 */
[----:B01----:R-:W-:-:S04]  /*13f80*/  IMAD.WIDE.U32 R4, R3, UR4, RZ ;  /* 0x0000000403047c25 */ /* 0x003fc8000f8e00ff */
[----:B------:R-:W-:Y:S01]  /*13f90*/  IMAD R2, R2, UR4, RZ ;  /* 0x0000000402027c24 */ /* 0x000fe2000f8e02ff */
[----:B------:R0:W-:Y:S03]  /*13fa0*/  STL.64 [R1+0x28], R4 ;  /* 0x0000280401007387 */ /* 0x0001e60000100a00 */
[----:B------:R-:W-:Y:S01]  /*13fb0*/  IMAD R0, R3, UR5, R2 ;  /* 0x0000000503007c24 */ /* 0x000fe2000f8e0202 */
[----:B------:R-:W-:-:S03]  /*13fc0*/  SHF.R.S32.HI R2, RZ, 0x1f, R27 ;  /* 0x0000001fff027819 */ /* 0x000fc6000001141b */
[----:B------:R-:W-:Y:S01]  /*13fd0*/  IMAD.IADD R3, R5, 0x1, R0 ;  /* 0x0000000105037824 */ /* 0x000fe200078e0200 */
[----:B------:R-:W-:Y:S02]  /*13fe0*/  SEL R0, R27, RZ, !P0 ;  /* 0x000000ff1b007207 */ /* 0x000fe40004000000 */
[----:B------:R-:W-:Y:S02]  /*13ff0*/  SEL R2, R2, RZ, !P0 ;  /* 0x000000ff02027207 */ /* 0x000fe40004000000 */
        /* <DEDUP_REMOVED lines=8> */
[----:B------:R-:W-:Y:S02]  /*14080*/  IMAD.U32 R4, RZ, RZ, UR6 ;  /* 0x00000006ff047e24 */ /* 0x000fe4000f8e00ff */
[----:B------:R-:W0:Y:S01]  /*14090*/  LDC.64 R2, c[0x4][R2] ;  /* 0x0100000002027b82 */ /* 0x000e220000000a00 */
[----:B------:R-:W-:Y:S02]  /*140a0*/  IMAD.U32 R5, RZ, RZ, UR7 ;  /* 0x00000007ff057e24 */ /* 0x000fe4000f8e00ff */
        /* <DEDUP_REMOVED lines=8> */
[----:B0-----:R-:W-:Y:S05]  /*14130*/  CALL.ABS.NOINC R2 ;  /* 0x0000000002007343 */ /* 0x001fea0003c00000 */
.L_x_1165:
[----:B------:R-:W-:Y:S05]  /*14140*/  BSYNC B6 ;  /* 0x0000000000067941 */ /* 0x000fea0003800000 */
.L_x_1164:
[----:B------:R-:W3:Y:S01]  /*14150*/  LDL.LU R20, [R1+0x30] ;  /* 0x0000300001147983 */ /* 0x000ee20000300800 */
[----:B------:R-:W-:Y:S01]  /*14160*/  ULDC.64 UR6, c[0x0][0x2e0] ;  /* 0x0000b80000067ab9 */ /* 0x000fe20000000a00 */
[----:B------:R-:W1:Y:S01]  /*14170*/  LDC R9, c[0x0][0x448] ;  /* 0x00011200ff097b82 */ /* 0x000e620000000800 */
[----:B------:R-:W-:Y:S01]  /*14180*/  ULDC.64 UR4, c[0x0][0x2d8] ;  /* 0x0000b60000047ab9 */ /* 0x000fe20000000a00 */
[----:B0-----:R-:W3:Y:S01]  /*14190*/  LDL.LU.64 R2, [R1+0x28] ;  /* 0x0000280001027983 */ /* 0x001ee20000300a00 */
[----:B------:R-:W-:-:S03]  /*141a0*/  ULDC.64 UR8, c[0x0][0x280] ;  /* 0x0000a00000087ab9 */ /* 0x000fc60000000a00 */
[----:B------:R-:W4:Y:S04]  /*141b0*/  LDL.LU R21, [R1+0x38] ;  /* 0x0000380001157983 */ /* 0x000f280000300800 */
[----:B------:R-:W4:Y:S04]  /*141c0*/  LDL.LU R4, [R1+0x10] ;  /* 0x0000100001047983 */ /* 0x000f280000300800 */
[----:B--2---:R-:W2:Y:S01]  /*141d0*/  LDL R12, [R1+0x8] ;  /* 0x00000800010c7983 */ /* 0x004ea20000100800 */
[----:B-1----:R-:W-:-:S13]  /*141e0*/  ISETP.NE.AND P1, PT, R9, 0x1, PT ;  /* 0x000000010900780c */ /* 0x002fda0003f25270 */
[----:B------:R-:W0:Y:S08]  /*141f0*/  @P1 LDC R5, c[0x0][0x450] ;  /* 0x00011400ff051b82 */ /* 0x000e300000000800 */
[----:B------:R-:W1:Y:S01]  /*14200*/  @P1 LDC R8, c[0x0][0x450] ;  /* 0x00011400ff081b82 */ /* 0x000e620000000800 */
[----:B---3--:R-:W-:Y:S02]  /*14210*/  IMAD.MOV.U32 R3, RZ, RZ, R20 ;  /* 0x000000ffff037224 */ /* 0x008fe400078e0014 */
[----:B------:R-:W3:Y:S01]  /*14220*/  S2R R20, SR_TID.X ;  /* 0x0000000000147919 */ /* 0x000ee20000002100 */
[----:B----4-:R-:W-:-:S02]  /*14230*/  IMAD R0, R21, UR6, RZ ;  /* 0x0000000615007c24 */ /* 0x010fc4000f8e02ff */
[----:B------:R-:W-:-:S04]  /*14240*/  IMAD.WIDE.U32 R2, R16, UR4, R2 ;  /* 0x0000000410027c25 */ /* 0x000fc8000f8e0002 */
[----:B------:R-:W-:Y:S01]  /*14250*/  IMAD R3, R16, UR5, R3 ;  /* 0x0000000510037c24 */ /* 0x000fe2000f8e0203 */
[----:B------:R-:W-:Y:S01]  /*14260*/  ULDC.64 UR4, c[0x0][0x2d0] ;  /* 0x0000b40000047ab9 */ /* 0x000fe20000000a00 */
[C---:B------:R-:W-:Y:S02]  /*14270*/  IMAD R0, R4.reuse, UR7, R0 ;  /* 0x0000000704007c24 */ /* 0x040fe4000f8e0200 */
[----:B------:R-:W-:Y:S01]  /*14280*/  IMAD.WIDE.U32 R2, R4, UR6, R2 ;  /* 0x0000000604027c25 */ /* 0x000fe2000f8e0002 */
[----:B------:R-:W-:Y:S01]  /*14290*/  ULDC.64 UR6, c[0x0][0x2c8] ;  /* 0x0000b20000067ab9 */ /* 0x000fe20000000a00 */
[----:B------:R-:W4:Y:S02]  /*142a0*/  @P1 LDC R4, c[0x0][0x44c] ;  /* 0x00011300ff041b82 */ /* 0x000f240000000800 */
[----:B------:R-:W-:Y:S01]  /*142b0*/  IMAD.IADD R3, R3, 0x1, R0 ;  /* 0x0000000103037824 */ /* 0x000fe200078e0200 */
[C---:B---3--:R-:W-:Y:S01]  /*142c0*/  LOP3.LUT R21, R20.reuse, 0x7f, RZ, 0xc0, !PT ;  /* 0x0000007f14157812 */ /* 0x048fe200078ec0ff */
[----:B------:R-:W-:-:S03]  /*142d0*/  IMAD.SHL.U32 R20, R20, 0x10, RZ ;  /* 0x0000001014147824 */ /* 0x000fc600078e00ff */
[----:B------:R-:W-:-:S04]  /*142e0*/  SHF.R.U32.HI R21, RZ, 0x3, R21 ;  /* 0x00000003ff157819 */ /* 0x000fc80000011615 */
[----:B------:R-:W-:-:S05]  /*142f0*/  LOP3.LUT R20, R21, 0x70, R20, 0xf8, !PT ;  /* 0x0000007015147812 */ /* 0x000fca00078ef814 */
[----:B--2---:R-:W-:Y:S02]  /*14300*/  IMAD.IADD R6, R20, 0x1, R12 ;  /* 0x0000000114067824 */ /* 0x004fe400078e020c */
[----:B------:R2:W5:Y:S02]  /*14310*/  LDL R20, [R1+0x4] ;  /* 0x0000040001147983 */ /* 0x0005640000100800 */
[----:B----4-:R-:W-:Y:S01]  /*14320*/  @P1 IMAD.HI.U32 R0, R6, R4, RZ ;  /* 0x0000000406001227 */ /* 0x010fe200078e00ff */
[----:B------:R-:W3:Y:S03]  /*14330*/  S2R R10, SR_TID.X ;  /* 0x00000000000a7919 */ /* 0x000ee60000002100 */
[----:B------:R-:W-:Y:S01]  /*14340*/  IMAD.MOV.U32 R4, RZ, RZ, R6 ;  /* 0x000000ffff047224 */ /* 0x000fe200078e0006 */
[----:B0-----:R-:W-:-:S04]  /*14350*/  @P1 SHF.R.U32.HI R4, RZ, R5, R0 ;  /* 0x00000005ff041219 */ /* 0x001fc80000011600 */
[----:B------:R-:W-:-:S05]  /*14360*/  SHF.R.S32.HI R0, RZ, 0x1f, R4 ;  /* 0x0000001fff007819 */ /* 0x000fca0000011404 */
[----:B------:R-:W-:-:S04]  /*14370*/  IMAD R0, R0, UR4, RZ ;  /* 0x0000000400007c24 */ /* 0x000fc8000f8e02ff */
[C---:B------:R-:W-:Y:S02]  /*14380*/  IMAD R7, R4.reuse, UR5, R0 ;  /* 0x0000000504077c24 */ /* 0x040fe4000f8e0200 */
[----:B------:R-:W-:Y:S02]  /*14390*/  IMAD.MOV R0, RZ, RZ, -R4 ;  /* 0x000000ffff007224 */ /* 0x000fe400078e0a04 */
[----:B------:R-:W-:-:S04]  /*143a0*/  IMAD.WIDE.U32 R4, R4, UR4, R2 ;  /* 0x0000000404047c25 */ /* 0x000fc8000f8e0002 */
[----:B------:R-:W-:Y:S02]  /*143b0*/  IMAD R0, R9, R0, R6 ;  /* 0x0000000009007224 */ /* 0x000fe400078e0206 */
[----:B------:R-:W-:-:S03]  /*143c0*/  IMAD.IADD R5, R5, 0x1, R7 ;  /* 0x0000000105057824 */ /* 0x000fc600078e0207 */
[----:B------:R-:W-:Y:S01]  /*143d0*/  SHF.R.S32.HI R7, RZ, 0x1f, R0 ;  /* 0x0000001fff077819 */ /* 0x000fe20000011400 */
[----:B------:R-:W-:-:S04]  /*143e0*/  IMAD.WIDE.U32 R4, R0, UR6, R4 ;  /* 0x0000000600047c25 */ /* 0x000fc8000f8e0004 */
[----:B------:R-:W-:Y:S02]  /*143f0*/  IMAD R7, R7, UR6, RZ ;  /* 0x0000000607077c24 */ /* 0x000fe4000f8e02ff */
[----:B---3--:R-:W-:Y:S02]  /*14400*/  IMAD.SHL.U32 R21, R10, 0x8, RZ ;  /* 0x000000080a157824 */ /* 0x008fe400078e00ff */
[----:B------:R-:W-:Y:S01]  /*14410*/  IMAD R7, R0, UR7, R7 ;  /* 0x0000000700077c24 */ /* 0x000fe2000f8e0207 */
[C---:B------:R-:W-:Y:S02]  /*14420*/  LEA R0, P0, R4.reuse, UR8, 0x1 ;  /* 0x0000000804007c11 */ /* 0x040fe4000f8008ff */
[----:B------:R-:W-:Y:S01]  /*14430*/  LOP3.LUT R21, R21, 0x38, RZ, 0xc0, !PT ;  /* 0x0000003815157812 */ /* 0x000fe200078ec0ff */
[----:B------:R-:W-:Y:S02]  /*14440*/  IMAD.IADD R5, R5, 0x1, R7 ;  /* 0x0000000105057824 */ /* 0x000fe400078e0207 */
[----:B------:R-:W0:Y:S03]  /*14450*/  @P1 LDC R7, c[0x0][0x44c] ;  /* 0x00011300ff071b82 */ /* 0x000e260000000800 */
[----:B------:R-:W-:Y:S01]  /*14460*/  LEA.HI.X R4, R4, UR9, R5, 0x1, P0 ;  /* 0x0000000904047c11 */ /* 0x000fe200080f0c05 */
[----:B------:R-:W-:-:S04]  /*14470*/  VIADD R5, R6, 0x80 ;  /* 0x0000008006057836 */ /* 0x000fc80000000000 */
[----:B------:R-:W-:Y:S02]  /*14480*/  IMAD.MOV.U32 R6, RZ, RZ, R5 ;  /* 0x000000ffff067224 */ /* 0x000fe400078e0005 */
[----:B0-----:R-:W-:-:S05]  /*14490*/  @P1 IMAD.HI.U32 R7, R5, R7, RZ ;  /* 0x0000000705071227 */ /* 0x001fca00078e00ff */
[----:B-1----:R-:W-:-:S05]  /*144a0*/  @P1 SHF.R.U32.HI R6, RZ, R8, R7 ;  /* 0x00000008ff061219 */ /* 0x002fca0000011607 */
[----:B------:R-:W-:Y:S02]  /*144b0*/  IMAD.MOV R7, RZ, RZ, -R6 ;  /* 0x000000ffff077224 */ /* 0x000fe400078e0a06 */
[----:B------:R-:W-:-:S04]  /*144c0*/  IMAD.WIDE.U32 R2, R6, UR4, R2 ;  /* 0x0000000406027c25 */ /* 0x000fc8000f8e0002 */
[----:B------:R-:W-:Y:S01]  /*144d0*/  IMAD R5, R9, R7, R5 ;  /* 0x0000000709057224 */ /* 0x000fe200078e0205 */
[----:B------:R-:W-:-:S05]  /*144e0*/  SHF.R.S32.HI R7, RZ, 0x1f, R6 ;  /* 0x0000001fff077819 */ /* 0x000fca0000011406 */
[----:B------:R-:W-:Y:S01]  /*144f0*/  IMAD R7, R7, UR4, RZ ;  /* 0x0000000407077c24 */ /* 0x000fe2000f8e02ff */
[----:B------:R-:W-:Y:S02]  /*14500*/  ULDC UR4, c[0x0][0x2b8] ;  /* 0x0000ae0000047ab9 */ /* 0x000fe40000000800 */
[----:B------:R-:W-:Y:S01]  /*14510*/  ISETP.GE.AND P0, PT, R21, UR4, PT ;  /* 0x0000000415007c0c */ /* 0x000fe2000bf06270 */
[----:B------:R-:W-:Y:S01]  /*14520*/  IMAD R7, R6, UR5, R7 ;  /* 0x0000000506077c24 */ /* 0x000fe2000f8e0207 */
[----:B------:R-:W-:Y:S01]  /*14530*/  SHF.R.S32.HI R6, RZ, 0x1f, R5 ;  /* 0x0000001fff067819 */ /* 0x000fe20000011405 */
[----:B------:R-:W-:Y:S02]  /*14540*/  UMOV UR4, 0xffffffff ;  /* 0xffffffff00047882 */ /* 0x000fe40000000000 */
[----:B------:R-:W-:Y:S02]  /*14550*/  IMAD.IADD R3, R3, 0x1, R7 ;  /* 0x0000000103037824 */ /* 0x000fe400078e0207 */
[----:B------:R-:W-:-:S02]  /*14560*/  IMAD R6, R6, UR6, RZ ;  /* 0x0000000606067c24 */ /* 0x000fc4000f8e02ff */
[----:B------:R-:W-:-:S04]  /*14570*/  IMAD.WIDE.U32 R2, R5, UR6, R2 ;  /* 0x0000000605027c25 */ /* 0x000fc8000f8e0002 */
[----:B------:R-:W-:Y:S01]  /*14580*/  IMAD R6, R5, UR7, R6 ;  /* 0x0000000705067c24 */ /* 0x000fe2000f8e0206 */
[----:B------:R-:W-:-:S03]  /*14590*/  LEA R5, P1, R2, UR8, 0x1 ;  /* 0x0000000802057c11 */ /* 0x000fc6000f8208ff */
[----:B------:R-:W-:-:S05]  /*145a0*/  IMAD.IADD R6, R3, 0x1, R6 ;  /* 0x0000000103067824 */ /* 0x000fca00078e0206 */
[----:B------:R-:W-:Y:S01]  /*145b0*/  LEA.HI.X R2, R2, UR9, R6, 0x1, P1 ;  /* 0x0000000902027c11 */ /* 0x000fe200088f0c06 */
[----:B--2---:R-:W-:Y:S06]  /*145c0*/  BRA.DIV UR4, `(.L_x_1166) ;  /* 0x0000003e042c7947 */ /* 0x004fec000b800000 */
[----:B------:R-:W0:Y:S02]  /*145d0*/  S2R R7, SR_TID.X ;  /* 0x0000000000077919 */ /* 0x000e240000002100 */
[----:B0-----:R-:W-:Y:S02]  /*145e0*/  LOP3.LUT R8, R7, 0x7f, RZ, 0xc0, !PT ;  /* 0x0000007f07087812 */ /* 0x001fe400078ec0ff */
[----:B------:R-:W2:Y:S04]  /*145f0*/  LDL.LU R7, [R1+0xc] ;  /* 0x00000c0001077983 */ /* 0x000ea80000300800 */
[----:B------:R-:W3:Y:S01]  /*14600*/  LDL.LU R11, [R1+0x8] ;  /* 0x00000800010b7983 */ /* 0x000ee20000300800 */
[----:B------:R-:W-:-:S03]  /*14610*/  SHF.R.U32.HI R10, RZ, 0x3, R8 ;  /* 0x00000003ff0a7819 */ /* 0x000fc60000011608 */
[----:B------:R-:W0:Y:S01]  /*14620*/  SHFL.IDX PT, R8, R0, RZ, 0x181f ;  /* 0x00181fff00087589 */ /* 0x000e2200000e0000 */
[----:B--2---:R-:W-:-:S03]  /*14630*/  IMAD R3, R7, R9, RZ ;  /* 0x0000000907037224 */ /* 0x004fc600078e02ff */
[----:B------:R-:W1:Y:S01]  /*14640*/  SHFL.IDX PT, R7, R4, RZ, 0x181f ;  /* 0x00181fff04077589 */ /* 0x000e6200000e0000 */
[----:B---3--:R-:W-:-:S05]  /*14650*/  IMAD.IADD R6, R10, 0x1, R11 ;  /* 0x000000010a067824 */ /* 0x008fca00078e020b */
[----:B------:R-:W-:-:S13]  /*14660*/  ISETP.GE.AND P1, PT, R6, R3, PT ;  /* 0x000000030600720c */ /* 0x000fda0003f26270 */
[----:B0-----:R-:W-:-:S05]  /*14670*/  @!P1 LEA R8, P2, R21, R8, 0x1 ;  /* 0x0000000815089211 */ /* 0x001fca00078408ff */
[----:B-1----:R-:W-:-:S04]  /*14680*/  @!P1 IMAD.X R7, RZ, RZ, R7, P2 ;  /* 0x000000ffff079224 */ /* 0x002fc800010e0607 */
[----:B------:R-:W-:Y:S02]  /*14690*/  @!P1 IMAD.MOV.U32 R9, RZ, RZ, R7 ;  /* 0x000000ffff099224 */ /* 0x000fe400078e0007 */
[----:B------:R-:W-:-:S03]  /*146a0*/  VIADD R7, R6, 0x10 ;  /* 0x0000001006077836 */ /* 0x000fc60000000000 */
[----:B------:R-:W-:Y:S01]  /*146b0*/  @!PT LDS RZ, [RZ] ;  /* 0x00000000fffff984 */ /* 0x000fe20000000800 */
[----:B-----5:R0:W-:Y:S02]  /*146c0*/  @!P1 LDGSTS.E.BYPASS.LTC128B.128 [R20+0x8400], desc[UR52][R8.64], !P0 ;  /* 0x0840000008149fae */ /* 0x0201e4000c101d74 */
[----:B------:R-:W-:Y:S02]  /*146d0*/  ISETP.GE.AND P1, PT, R7, R3, PT ;  /* 0x000000030700720c */ /* 0x000fe40003f26270 */
[----:B------:R-:W-:Y:S04]  /*146e0*/  SHFL.IDX PT, R7, R4, 0x1, 0x181f ;  /* 0x00381f0004077f89 */ /* 0x000fe800000e0000 */
[----:B0-----:R-:W0:Y:S07]  /*146f0*/  SHFL.IDX PT, R8, R0, 0x1, 0x181f ;  /* 0x00381f0000087f89 */ /* 0x001e2e00000e0000 */
[----:B0-----:R-:W-:-:S05]  /*14700*/  @!P1 LEA R8, P2, R21, R8, 0x1 ;  /* 0x0000000815089211 */ /* 0x001fca00078408ff */
[----:B------:R-:W-:-:S04]  /*14710*/  @!P1 IMAD.X R7, RZ, RZ, R7, P2 ;  /* 0x000000ffff079224 */ /* 0x000fc800010e0607 */
        /* <DEDUP_REMOVED lines=37> */
[----:B------:R-:W-:Y:S04]  /*14970*/  SHFL.IDX PT, R4, R4, 0x7, 0x181f ;  /* 0x00f81f0004047f89 */ /* 0x000fe800000e0000 */
[----:B0-----:R-:W0:Y:S03]  /*14980*/  SHFL.IDX PT, R8, R0, 0x6, 0x181f ;  /* 0x00d81f0000087f89 */ /* 0x001e2600000e0000 */
[----:B0-----:R-:W-:-:S05]  /*14990*/  @!P1 LEA R8, P2, R21, R8, 0x1 ;  /* 0x0000000815089211 */ /* 0x001fca00078408ff */
[----:B------:R-:W-:-:S04]  /*149a0*/  @!P1 IMAD.X R7, RZ, RZ, R7, P2 ;  /* 0x000000ffff079224 */ /* 0x000fc800010e0607 */
[----:B------:R-:W-:Y:S02]  /*149b0*/  @!P1 IMAD.MOV.U32 R9, RZ, RZ, R7 ;  /* 0x000000ffff099224 */ /* 0x000fe400078e0007 */
[----:B------:R-:W-:Y:S04]  /*149c0*/  SHFL.IDX PT, R7, R5, RZ, 0x181f ;  /* 0x00181fff05077589 */ /* 0x000fe800000e0000 */
[----:B------:R0:W-:Y:S04]  /*149d0*/  @!P1 LDGSTS.E.BYPASS.LTC128B.128 [R20+0xb400], desc[UR52][R8.64], !P0 ;  /* 0x0b40000008149fae */ /* 0x0001e8000c101d74 */
[----:B0-----:R0:W1:Y:S02]  /*149e0*/  SHFL.IDX PT, R8, R0, 0x7, 0x181f ;  /* 0x00f81f0000087f89 */ /* 0x00106400000e0000 */
[----:B0-----:R-:W-:-:S05]  /*149f0*/  VIADD R0, R6, 0x80 ;  /* 0x0000008006007836 */ /* 0x001fca0000000000 */
[----:B------:R-:W-:Y:S01]  /*14a00*/  ISETP.GE.AND P2, PT, R0, R3, PT ;  /* 0x000000030000720c */ /* 0x000fe20003f46270 */
[----:B------:R-:W-:-:S05]  /*14a10*/  VIADD R0, R6, 0x70 ;  /* 0x0000007006007836 */ /* 0x000fca0000000000 */
[----:B------:R-:W-:Y:S02]  /*14a20*/  ISETP.GE.AND P1, PT, R0, R3, PT ;  /* 0x000000030000720c */ /* 0x000fe40003f26270 */
[----:B------:R-:W0:Y:S11]  /*14a30*/  SHFL.IDX PT, R0, R2, RZ, 0x181f ;  /* 0x00181fff02007589 */ /* 0x000e3600000e0000 */
[----:B-1----:R-:W-:-:S05]  /*14a40*/  @!P1 LEA R8, P3, R21, R8, 0x1 ;  /* 0x0000000815089211 */ /* 0x002fca00078608ff */
[----:B------:R-:W-:-:S04]  /*14a50*/  @!P1 IMAD.X R4, RZ, RZ, R4, P3 ;  /* 0x000000ffff049224 */ /* 0x000fc800018e0604 */
[----:B------:R-:W-:-:S05]  /*14a60*/  @!P1 IMAD.MOV.U32 R9, RZ, RZ, R4 ;  /* 0x000000ffff099224 */ /* 0x000fca00078e0004 */
[----:B------:R1:W-:Y:S01]  /*14a70*/  @!P1 LDGSTS.E.BYPASS.LTC128B.128 [R20+0xbc00], desc[UR52][R8.64], !P0 ;  /* 0x0bc0000008149fae */ /* 0x0003e2000c101d74 */
[----:B------:R-:W-:-:S05]  /*14a80*/  @!P2 LEA R7, P1, R21, R7, 0x1 ;  /* 0x000000071507a211 */ /* 0x000fca00078208ff */
[----:B0-----:R-:W-:Y:S02]  /*14a90*/  @!P2 IMAD.X R0, RZ, RZ, R0, P1 ;  /* 0x000000ffff00a224 */ /* 0x001fe400008e0600 */
[----:B-1----:R-:W-:Y:S02]  /*14aa0*/  @!P2 IMAD.MOV.U32 R8, RZ, RZ, R7 ;  /* 0x000000ffff08a224 */ /* 0x002fe400078e0007 */
        /* <DEDUP_REMOVED lines=20> */
.L_x_1281:
[----:B------:R-:W-:Y:S02]  /*14bf0*/  VIADD R6, R6, 0xb0 ;  /* 0x000000b006067836 */ /* 0x000fe40000000000 */
[----:B0-----:R-:W-:-:S03]  /*14c00*/  VIADD R8, R17, 0x16800 ;  /* 0x0001680011087836 */ /* 0x001fc60000000000 */
[----:B------:R-:W-:-:S13]  /*14c10*/  ISETP.GE.AND P1, PT, R6, R3, PT ;  /* 0x000000030600720c */ /* 0x000fda0003f26270 */
[----:B--2---:R-:W-:-:S05]  /*14c20*/  @!P1 LEA R2, P2, R21, R2, 0x1 ;  /* 0x0000000215029211 */ /* 0x004fca00078408ff */
[----:B-1----:R-:W-:-:S05]  /*14c30*/  @!P1 IMAD.X R3, RZ, RZ, R0, P2 ;  /* 0x000000ffff039224 */ /* 0x002fca00010e0600 */
[----:B------:R-:W-:Y:S01]  /*14c40*/  @!PT LDS RZ, [RZ] ;  /* 0x00000000fffff984 */ /* 0x000fe20000000800 */
[----:B------:R-:W-:Y:S01]  /*14c50*/  @!PT LDS RZ, [RZ] ;  /* 0x00000000fffff984 */ /* 0x000fe20000000800 */
[----:B------:R-:W-:Y:S01]  /*14c60*/  @!PT LDS RZ, [RZ] ;  /* 0x00000000fffff984 */ /* 0x000fe20000000800 */
[----:B------:R0:W-:Y:S01]  /*14c70*/  @!P1 LDGSTS.E.BYPASS.LTC128B.128 [R20+0xdc00], desc[UR52][R2.64], !P0 ;  /* 0x0dc0000002149fae */ /* 0x0001e2000c101d74 */
[----:B------:R-:W-:Y:S01]  /*14c80*/  PLOP3.LUT P0, PT, PT, PT, PT, 0x80, 0x0 ;  /* 0x000000000000781c */ /* 0x000fe20003f0f070 */
[----:B------:R-:W-:-:S12]  /*14c90*/  NOP ;  /* 0x0000000000007918 */ /* 0x000fd80000000000 */
.L_x_1167:
        /* <DEDUP_REMOVED lines=18> */
.L_x_1282:
[----:B------:R-:W-:Y:S05]  /*14dc0*/  BSYNC B0 ;  /* 0x0000000000007941 */ /* 0x000fea0003800000 */
.L_x_1168:
[----:B------:R-:W0:Y:S01]  /*14dd0*/  LDL R2, [R1+0x1c] ;  /* 0x00001c0001027983 */ /* 0x000e220000100800 */
[----:B------:R-:W-:Y:S01]  /*14de0*/  BSSY B0, `(.L_x_1170) ;  /* 0x0000179000007945 */ /* 0x000fe20003800000 */
[----:B0-----:R-:W-:-:S05]  /*14df0*/  VIADD R0, R2, 0xfffffffe ;  /* 0xfffffffe02007836 */ /* 0x001fca0000000000 */
[----:B------:R-:W-:-:S13]  /*14e00*/  ISETP.GE.AND P0, PT, R0, R29, PT ;  /* 0x0000001d0000720c */ /* 0x000fda0003f06270 */
[----:B------:R-:W-:Y:S05]  /*14e10*/  @!P0 BRA `(.L_x_1171) ;  /* 0x0000001400d48947 */ /* 0x000fea0003800000 */
[----:B------:R-:W2:Y:S04]  /*14e20*/  LDL.LU R2, [R1+0x34] ;  /* 0x0000340001027983 */ /* 0x000ea80000300800 */
[----:B------:R-:W3:Y:S04]  /*14e30*/  LDL.LU R6, [R1+0x18] ;  /* 0x0000180001067983 */ /* 0x000ee80000300800 */
[----:B------:R-:W4:Y:S04]  /*14e40*/  LDL.LU R3, [R1+0x3c] ;  /* 0x00003c0001037983 */ /* 0x000f280000300800 */
[----:B------:R-:W5:Y:S04]  /*14e50*/  LDL.LU R5, [R1+0x14] ;  /* 0x0000140001057983 */ /* 0x000f680000300800 */
[----:B------:R-:W5:Y:S01]  /*14e60*/  LDL.LU R4, [R1+0x40] ;  /* 0x0000400001047983 */ /* 0x000f620000300800 */
[----:B------:R-:W-:Y:S01]  /*14e70*/  BSSY B2, `(.L_x_1172) ;  /* 0x0000085000027945 */ /* 0x000fe20003800000 */
[----:B--2---:R-:W-:-:S04]  /*14e80*/  VIADD R2, R2, 0x1 ;  /* 0x0000000102027836 */ /* 0x004fc80000000000 */
[----:B---3--:R-:W-:Y:S01]  /*14e90*/  IMAD R2, R2, R6, RZ ;  /* 0x0000000602027224 */ /* 0x008fe200078e02ff */
[----:B----4-:R-:W-:-:S04]  /*14ea0*/  LOP3.LUT R3, RZ, R3, RZ, 0x33, !PT ;  /* 0x00000003ff037212 */ /* 0x010fc800078e33ff */
[----:B------:R-:W-:-:S04]  /*14eb0*/  LOP3.LUT R2, RZ, R2, RZ, 0x33, !PT ;  /* 0x00000002ff027212 */ /* 0x000fc800078e33ff */
[----:B-----5:R-:W-:Y:S02]  /*14ec0*/  VIADDMNMX R2, R2, -R5, R3, !PT ;  /* 0x8000000502027246 */ /* 0x020fe40007800103 */
[----:B------:R-:W-:-:S04]  /*14ed0*/  LOP3.LUT R3, RZ, R4, RZ, 0x33, !PT ;  /* 0x00000004ff037212 */ /* 0x000fc800078e33ff */
[----:B------:R-:W-:Y:S02]  /*14ee0*/  VIMNMX R6, R2, R3, !PT ;  /* 0x0000000302067248 */ /* 0x000fe40007fe0100 */
[----:B------:R-:W-:-:S04]  /*14ef0*/  LOP3.LUT R3, RZ, R29, RZ, 0x33, !PT ;  /* 0x0000001dff037212 */ /* 0x000fc800078e33ff */
[----:B------:R-:W-:Y:S02]  /*14f00*/  VIADDMNMX R10, R6, 0x2, R3, !PT ;  /* 0x00000002060a7846 */ /* 0x000fe40007800103 */
[----:B------:R-:W-:-:S05]  /*14f10*/  LOP3.LUT R3, RZ, R6, RZ, 0x33, !PT ;  /* 0x00000006ff037212 */ /* 0x000fca00078e33ff */
[----:B------:R-:W-:-:S05]  /*14f20*/  IMAD.IADD R3, R10, 0x1, R3 ;  /* 0x000000010a037824 */ /* 0x000fca00078e0203 */
[----:B------:R-:W-:-:S04]  /*14f30*/  LOP3.LUT R3, R3, 0x1, RZ, 0xc0, !PT ;  /* 0x0000000103037812 */ /* 0x000fc800078ec0ff */
[----:B------:R-:W-:-:S13]  /*14f40*/  ISETP.NE.U32.AND P0, PT, R3, 0x1, PT ;  /* 0x000000010300780c */ /* 0x000fda0003f05070 */
[----:B------:R-:W-:Y:S05]  /*14f50*/  @P0 BRA `(.L_x_1173) ;  /* 0x0000000400d80947 */ /* 0x000fea0003800000 */
[----:B------:R-:W2:Y:S01]  /*14f60*/  LDL R4, [R1] ;  /* 0x0000000001047983 */ /* 0x000ea20000100800 */
[----:B------:R-:W-:Y:S01]  /*14f70*/  VIADD R7, R18, 0x1 ;  /* 0x0000000112077836 */ /* 0x000fe20000000000 */
[----:B------:R-:W-:Y:S04]  /*14f80*/  BSSY B1, `(.L_x_1174) ;  /* 0x000006f000017945 */ /* 0x000fe80003800000 */
        /* <DEDUP_REMOVED lines=26> */
[----:B------:R-:W-:-:S05]  /*15130*/  LEA.HI.X R5, R2, UR5, R3, 0x2, P0 ;  /* 0x0000000502057c11 */ /* 0x000fca00080f1403 */
[----:B------:R0:W5:Y:S04]  /*15140*/  LDG.E R4, desc[UR52][R4.64] ;  /* 0x0000003404047981 */ /* 0x000168000c1e1900 */
.L_x_1176:
[----:B------:R-:W-:Y:S01]  /*15150*/  IMAD R2, R7, 0x8, R17 ;  /* 0x0000000807027824 */ /* 0x000fe200078e0211 */
[----:B------:R-:W-:Y:S01]  /*15160*/  SHF.L.U32 R3, R9, 0x1f, RZ ;  /* 0x0000001f09037819 */ /* 0x000fe200000006ff */
[----:B------:R-:W-:Y:S03]  /*15170*/  BSSY B3, `(.L_x_1177) ;  /* 0x0000003000037945 */ /* 0x000fe60003800000 */
[----:B------:R-:W1:Y:S02]  /*15180*/  SYNCS.PHASECHK.TRANS64.TRYWAIT P0, [R2+URZ+0x16840], R3 ;  /* 0x01684003020075a7 */ /* 0x000e64000800017f */
[----:B-1----:R-:W-:Y:S05]  /*15190*/  @!P0 BRA `(.L_x_1178) ;  /* 0x00000040000c8947 */ /* 0x002fea0003800000 */
.L_x_1283:
[----:B------:R-:W-:Y:S05]  /*151a0*/  BSYNC B3 ;  /* 0x0000000000037941 */ /* 0x000fea0003800000 */
.L_x_1177:
        /* <DEDUP_REMOVED lines=12> */
.L_x_1180:
[----:B------:R-:W-:Y:S05]  /*15270*/  BSYNC B3 ;  /* 0x0000000000037941 */ /* 0x000fea0003800000 */
.L_x_1179:
        /* <DEDUP_REMOVED lines=11> */
.L_x_1181:
        /* <DEDUP_REMOVED lines=15> */
.L_x_1284:
[----:B------:R-:W-:Y:S05]  /*15420*/  BSYNC B3 ;  /* 0x0000000000037941 */ /* 0x000fea0003800000 */
.L_x_1182:
[----:B------:R-:W-:Y:S01]  /*15430*/  BSSY B3, `(.L_x_1184) ;  /* 0x000000c000037945 */ /* 0x000fe20003800000 */
[----:B------:R-:W-:Y:S02]  /*15440*/  IMAD.MOV.U32 R12, RZ, RZ, 0x0 ;  /* 0x00000000ff0c7424 */ /* 0x000fe400078e00ff */
[----:B------:R-:W-:Y:S01]  /*15450*/  IMAD.MOV.U32 R13, RZ, RZ, 0x14f00000 ;  /* 0x14f00000ff0d7424 */ /* 0x000fe200078e00ff */
[----:B------:R-:W-:Y:S06]  /*15460*/  @P1 BRA `(.L_x_1185) ;  /* 0x0000000000201947 */ /* 0x000fec0003800000 */
        /* <DEDUP_REMOVED lines=8> */
.L_x_1185:
[----:B------:R-:W-:Y:S05]  /*154f0*/  BSYNC B3 ;  /* 0x0000000000037941 */ /* 0x000fea0003800000 */
.L_x_1184:
        /* <DEDUP_REMOVED lines=11> */
.L_x_1186:
        /* <DEDUP_REMOVED lines=12> */
.L_x_1175:
[----:B------:R-:W-:Y:S05]  /*15670*/  BSYNC B1 ;  /* 0x0000000000017941 */ /* 0x000fea0003800000 */
.L_x_1174:
[----:B------:R-:W2:Y:S01]  /*15680*/  LDL.LU R0, [R1+0x1c] ;  /* 0x00001c0001007983 */ /* 0x000ea20000300800 */
[----:B------:R-:W-:Y:S02]  /*15690*/  IMAD.MOV.U32 R18, RZ, RZ, R7 ;  /* 0x000000ffff127224 */ /* 0x000fe400078e0007 */
[----:B------:R-:W-:Y:S02]  /*156a0*/  IMAD.MOV.U32 R28, RZ, RZ, R9 ;  /* 0x000000ffff1c7224 */ /* 0x000fe400078e0009 */
[----:B--2---:R-:W-:-:S07]  /*156b0*/  VIADD R0, R0, 0xfffffffd ;  /* 0xfffffffd00007836 */ /* 0x004fce0000000000 */
.L_x_1173:
[----:B------:R-:W-:Y:S05]  /*156c0*/  BSYNC B2 ;  /* 0x0000000000027941 */ /* 0x000fea0003800000 */
.L_x_1172:
[----:B------:R-:W-:-:S05]  /*156d0*/  VIADD R3, R10, 0xfffffffe ;  /* 0xfffffffe0a037836 */ /* 0x000fca0000000000 */
[----:B------:R-:W-:-:S13]  /*156e0*/  ISETP.NE.AND P0, PT, R3, R6, PT ;  /* 0x000000060300720c */ /* 0x000fda0003f05270 */
[----:B------:R-:W-:Y:S05]  /*156f0*/  @!P0 BRA `(.L_x_1171) ;  /* 0x0000000c009c8947 */ /* 0x000fea0003800000 */
[----:B------:R-:W-:-:S07]  /*15700*/  IMAD.MOV.U32 R4, RZ, RZ, R19 ;  /* 0x000000ffff047224 */ /* 0x000fce00078e0013 */
.L_x_1213:
        /* <DEDUP_REMOVED lines=32> */
.L_x_1189:
[----:B------:R-:W-:Y:S01]  /*15910*/  IMAD R2, R6, 0x8, R17 ;  /* 0x0000000806027824 */ /* 0x000fe200078e0211 */
[----:B------:R-:W-:Y:S01]  /*15920*/  SHF.L.U32 R3, R7, 0x1f, RZ ;  /* 0x0000001f07037819 */ /* 0x000fe200000006ff */
[----:B------:R-:W-:Y:S03]  /*15930*/  BSSY B2, `(.L_x_1190) ;  /* 0x0000003000027945 */ /* 0x000fe60003800000 */
[----:B------:R-:W1:Y:S02]  /*15940*/  SYNCS.PHASECHK.TRANS64.TRYWAIT P0, [R2+URZ+0x16840], R3 ;  /* 0x01684003020075a7 */ /* 0x000e64000800017f */
[----:B-1----:R-:W-:Y:S05]  /*15950*/  @!P0 BRA `(.L_x_1191) ;  /* 0x0000003800448947 */ /* 0x002fea0003800000 */
.L_x_1285:
[----:B------:R-:W-:Y:S05]  /*15960*/  BSYNC B2 ;  /* 0x0000000000027941 */ /* 0x000fea0003800000 */
.L_x_1190:
        /* <DEDUP_REMOVED lines=12> */
.L_x_1193:
[----:B------:R-:W-:Y:S05]  /*15a30*/  BSYNC B2 ;  /* 0x0000000000027941 */ /* 0x000fea0003800000 */
.L_x_1192:
        /* <DEDUP_REMOVED lines=11> */
.L_x_1194:
        /* <DEDUP_REMOVED lines=15> */
.L_x_1286:
[----:B------:R-:W-:Y:S05]  /*15be0*/  BSYNC B2 ;  /* 0x0000000000027941 */ /* 0x000fea0003800000 */
.L_x_1195:
[----:B------:R-:W-:Y:S01]  /*15bf0*/  BSSY B2, `(.L_x_1197) ;  /* 0x000000b000027945 */ /* 0x000fe20003800000 */
[----:B------:R-:W-:Y:S02]  /*15c00*/  IMAD.MOV.U32 R2, RZ, RZ, 0x0 ;  /* 0x00000000ff027424 */ /* 0x000fe400078e00ff */
[----:B0-----:R-:W-:Y:S01]  /*15c10*/  IMAD.MOV.U32 R3, RZ, RZ, 0x14f00000 ;  /* 0x14f00000ff037424 */ /* 0x001fe200078e00ff */
        /* <DEDUP_REMOVED lines=8> */
.L_x_1198:
[----:B------:R-:W-:Y:S05]  /*15ca0*/  BSYNC B2 ;  /* 0x0000000000027941 */ /* 0x000fea0003800000 */
.L_x_1197:
        /* <DEDUP_REMOVED lines=8> */
[----:B------:R-:W-:Y:S01]  /*15d30*/  UIADD3.X UR5, URZ, UR39, URZ, UP0, !UPT ;  /* 0x000000273f057290 */ /* 0x000fe200087fe43f */
[----:B------:R-:W-:-:S11]  /*15d40*/  VIADD R18, R18, 0x400 ;  /* 0x0000040012127836 */ /* 0x000fd60000000000 */
.L_x_1199:
        /* <DEDUP_REMOVED lines=12> */
.L_x_1188:
[----:B------:R-:W-:Y:S05]  /*15e10*/  BSYNC B1 ;  /* 0x0000000000017941 */ /* 0x000fea0003800000 */
.L_x_1187:
        /* <DEDUP_REMOVED lines=32> */
.L_x_1202:
[----:B------:R-:W-:Y:S01]  /*16020*/  IMAD R2, R18, 0x8, R17 ;  /* 0x0000000812027824 */ /* 0x000fe200078e0211 */
[----:B------:R-:W-:Y:S01]  /*16030*/  SHF.L.U32 R3, R28, 0x1f, RZ ;  /* 0x0000001f1c037819 */ /* 0x000fe200000006ff */
[----:B------:R-:W-:Y:S03]  /*16040*/  BSSY B2, `(.L_x_1203) ;  /* 0x0000003000027945 */ /* 0x000fe60003800000 */
[----:B------:R-:W1:Y:S02]  /*16050*/  SYNCS.PHASECHK.TRANS64.TRYWAIT P0, [R2+URZ+0x16840], R3 ;  /* 0x01684003020075a7 */ /* 0x000e64000800017f */
[----:B-1----:R-:W-:Y:S05]  /*16060*/  @!P0 BRA `(.L_x_1204) ;  /* 0x0000003000a88947 */ /* 0x002fea0003800000 */
.L_x_1287:
[----:B------:R-:W-:Y:S05]  /*16070*/  BSYNC B2 ;  /* 0x0000000000027941 */ /* 0x000fea0003800000 */
.L_x_1203:
        /* <DEDUP_REMOVED lines=12> */
.L_x_1206:
[----:B------:R-:W-:Y:S05]  /*16140*/  BSYNC B2 ;  /* 0x0000000000027941 */ /* 0x000fea0003800000 */
.L_x_1205:
[----:B------:R-:W-:Y:S01]  /*16150*/  IMAD.MOV.U32 R5, RZ, RZ, RZ ;  /* 0x000000ffff057224 */ /* 0x000fe200078e00ff */
[----:B------:R-:W-:Y:S01]  /*16160*/  UIADD3 UR4, UP0, UR38, 0x370, URZ ;  /* 0x0000037026047890 */ /* 0x000fe2000ff1e03f */
[C---:B-1----:R-:W-:Y:S01]  /*16170*/  IMAD R2, R18.reuse, 0x4000, R17 ;  /* 0x0000400012027824 */ /* 0x042fe200078e0211 */
[----:B------:R-:W-:Y:S01]  /*16180*/  PLOP3.LUT P0, PT, PT, PT, PT, 0x80, 0x0 ;  /* 0x000000000000781c */ /* 0x000fe20003f0f070 */
[----:B------:R-:W-:Y:S01]  /*16190*/  IMAD R3, R18, 0x8, R8 ;  /* 0x0000000812037824 */ /* 0x000fe200078e0208 */
[----:B------:R-:W-:Y:S01]  /*161a0*/  R2UR UR10, R5 ;  /* 0x00000000050a72ca */ /* 0x000fe200000e0000 */
[----:B------:R-:W-:Y:S01]  /*161b0*/  VIADD R2, R2, 0xe400 ;  /* 0x0000e40002027836 */ /* 0x000fe20000000000 */
[----:B------:R-:W-:Y:S01]  /*161c0*/  UIADD3.X UR5, URZ, UR39, URZ, UP0, !UPT ;  /* 0x000000273f057290 */ /* 0x000fe200087fe43f */
[----:B------:R-:W-:Y:S01]  /*161d0*/  VIADD R3, R3, 0x30 ;  /* 0x0000003003037836 */ /* 0x000fe20000000000 */
[----:B------:R-:W-:Y:S01]  /*161e0*/  UMOV UR6, 0x0 ;  /* 0x0000000000067882 */ /* 0x000fe20000000000 */
[----:B------:R-:W-:Y:S01]  /*161f0*/  IMAD R11, R10, 0x80, R26 ;  /* 0x000000800a0b7824 */ /* 0x000fe200078e021a */
[----:B------:R-:W-:-:S09]  /*16200*/  UMOV UR7, 0x14f00000 ;  /* 0x14f0000000077882 */ /* 0x000fd20000000000 */
.L_x_1207:
        /* <DEDUP_REMOVED lines=15> */
.L_x_1288:
[----:B------:R-:W-:Y:S05]  /*16300*/  BSYNC B2 ;  /* 0x0000000000027941 */ /* 0x000fea0003800000 */
.L_x_1208:
        /* <DEDUP_REMOVED lines=11> */
.L_x_1211:
[----:B------:R-:W-:Y:S05]  /*163c0*/  BSYNC B2 ;  /* 0x0000000000027941 */ /* 0x000fea0003800000 */
.L_x_1210:
        /* <DEDUP_REMOVED lines=10> */
.L_x_1212:
        /* <DEDUP_REMOVED lines=12> */
.L_x_1201:
[----:B------:R-:W-:Y:S05]  /*16530*/  BSYNC B1 ;  /* 0x0000000000017941 */ /* 0x000fea0003800000 */
.L_x_1200:
[----:B------:R-:W-:Y:S01]  /*16540*/  ISETP.GT.AND P0, PT, R9, R29, PT ;  /* 0x0000001d0900720c */ /* 0x000fe20003f04270 */
[----:B------:R-:W-:-:S12]  /*16550*/  VIADD R0, R0, 0xfffffffe ;  /* 0xfffffffe00007836 */ /* 0x000fd80000000000 */
[----:B------:R-:W-:Y:S05]  /*16560*/  @P0 BRA `(.L_x_1213) ;  /* 0xfffffff000680947 */ /* 0x000fea000383ffff */
.L_x_1171:
[----:B------:R-:W-:Y:S05]  /*16570*/  BSYNC B0 ;  /* 0x0000000000007941 */ /* 0x000fea0003800000 */
.L_x_1170:
        /* <DEDUP_REMOVED lines=17> */
.L_x_1215:
[----:B------:R-:W-:Y:S05]  /*16690*/  BSYNC B0 ;  /* 0x0000000000007941 */ /* 0x000fea0003800000 */
.L_x_1214:
[----:B------:R-:W2:Y:S01]  /*166a0*/  LDL R0, [R1] ;  /* 0x0000000001007983 */ /* 0x000ea20000100800 */
[----:B------:R-:W-:Y:S01]  /*166b0*/  BSSY B0, `(.L_x_1216) ;  /* 0x0000028000007945 */ /* 0x000fe20003800000 */
[----:B--2---:R-:W-:-:S13]  /*166c0*/  LOP3.LUT P0, RZ, R0, 0x1, RZ, 0xc0, !PT ;  /* 0x0000000100ff7812 */ /* 0x004fda000780c0ff */
[----:B------:R-:W-:Y:S05]  /*166d0*/  @!P0 BRA `(.L_x_1217) ;  /* 0x0000000000948947 */ /* 0x000fea0003800000 */
[----:B------:R-:W-:Y:S01]  /*166e0*/  IMAD R3, R18, 0x8, R17 ;  /* 0x0000000812037824 */ /* 0x000fe200078e0211 */
[----:B------:R-:W-:Y:S01]  /*166f0*/  SHF.L.U32 R0, R28, 0x1f, RZ ;  /* 0x0000001f1c007819 */ /* 0x000fe200000006ff */
[----:B------:R-:W-:Y:S01]  /*16700*/  BSSY B1, `(.L_x_1218) ;  /* 0x0000004000017945 */ /* 0x000fe20003800000 */
[----:B------:R-:W-:Y:S02]  /*16710*/  ISETP.NE.AND P1, PT, R6, RZ, PT ;  /* 0x000000ff0600720c */ /* 0x000fe40003f25270 */
[----:B------:R-:W0:Y:S02]  /*16720*/  SYNCS.PHASECHK.TRANS64.TRYWAIT P0, [R3+URZ+0x16860], R0 ;  /* 0x01686000030075a7 */ /* 0x000e24000800017f */
[----:B0-----:R-:W-:Y:S09]  /*16730*/  @!P0 BRA `(.L_x_1219) ;  /* 0x0000002c001c8947 */ /* 0x001ff20003800000 */
.L_x_1289:
[----:B------:R-:W-:Y:S05]  /*16740*/  BSYNC B1 ;  /* 0x0000000000017941 */ /* 0x000fea0003800000 */
.L_x_1218:
        /* <DEDUP_REMOVED lines=9> */
.L_x_1221:
[----:B------:R-:W-:Y:S05]  /*167e0*/  BSYNC B1 ;  /* 0x0000000000017941 */ /* 0x000fea0003800000 */
.L_x_1220:
        /* <DEDUP_REMOVED lines=10> */
.L_x_1222:
        /* <DEDUP_REMOVED lines=10> */
.L_x_1217:
[----:B------:R-:W-:Y:S05]  /*16930*/  BSYNC B0 ;  /* 0x0000000000007941 */ /* 0x000fea0003800000 */
.L_x_1216:
[----:B------:R-:W-:-:S05]  /*16940*/  VIADD R18, R18, 0x1 ;  /* 0x0000000112127836 */ /* 0x000fca0000000000 */
[----:B------:R-:W-:-:S04]  /*16950*/  ISETP.NE.AND P0, PT, R18, 0x2, PT ;  /* 0x000000021200780c */ /* 0x000fc80003f05270 */
[----:B------:R-:W-:Y:S02]  /*16960*/  SEL R3, RZ, 0x1, P0 ;  /* 0x00000001ff037807 */ /* 0x000fe40000000000 */
[----:B------:R-:W-:Y:S02]  /*16970*/  SEL R18, R18, RZ, P0 ;  /* 0x000000ff12127207 */ /* 0x000fe40000000000 */
[----:B------:R-:W-:-:S07]  /*16980*/  LOP3.LUT R28, R28, R3, RZ, 0x3c, !PT ;  /* 0x000000031c1c7212 */ /* 0x000fce00078e3cff */
.L_x_1152:
[----:B------:R-:W-:Y:S05]  /*16990*/  BSYNC B7 ;  /* 0x0000000000077941 */ /* 0x000fea0003800000 */
.L_x_1150:
        /* <DEDUP_REMOVED lines=12> */
.L_x_1223:
[----:B------:R-:W3:Y:S01]  /*16a60*/  S2R R0, SR_TID.X ;  /* 0x0000000000007919 */ /* 0x000ee20000002100 */
[----:B------:R-:W-:Y:S01]  /*16a70*/  UMOV UR4, 0xffffffff ;  /* 0xffffffff00047882 */ /* 0x000fe20000000000 */
[----:B---3--:R-:W-:-:S04]  /*16a80*/  LOP3.LUT R9, R0, 0x1f, RZ, 0xc0, !PT ;  /* 0x0000001f00097812 */ /* 0x008fc800078ec0ff */
[----:B------:R-:W-:Y:S01]  /*16a90*/  ISETP.NE.AND P0, PT, R9, 0x1f, PT ;  /* 0x0000001f0900780c */ /* 0x000fe20003f05270 */
[----:B------:R-:W-:-:S12]  /*16aa0*/  BRA.DIV UR4, `(.L_x_1225) ;  /* 0x0000002a04547947 */ /* 0x000fd8000b800000 */
[----:B------:R-:W-:Y:S01]  /*16ab0*/  IMAD.IADD R7, R27, 0x1, R9 ;  /* 0x000000011b077824 */ /* 0x000fe200078e0209 */
[----:B------:R-:W-:-:S04]  /*16ac0*/  ULDC UR4, c[0x0][0xc3c] ;  /* 0x00030f0000047ab9 */ /* 0x000fc80000000800 */
[----:B------:R-:W-:-:S13]  /*16ad0*/  ISETP.GE.OR P1, PT, R7, UR4, !P0 ;  /* 0x0000000407007c0c */ /* 0x000fda000c726670 */
[----:B01----:R-:W0:Y:S08]  /*16ae0*/  @!P1 LDC.64 R4, c[0x0][0xc80] ;  /* 0x00032000ff049b82 */ /* 0x003e300000000a00 */
[----:B------:R-:W1:Y:S01]  /*16af0*/  @!P1 LDC.64 R2, c[0x0][0xc78] ;  /* 0x00031e00ff029b82 */ /* 0x000e620000000a00 */
[----:B0-----:R-:W-:-:S06]  /*16b00*/  @!P1 IMAD.WIDE R4, R7, 0x4, R4 ;  /* 0x0000000407049825 */ /* 0x001fcc00078e0204 */
[----:B------:R-:W3:Y:S01]  /*16b10*/  @!P1 LDG.E R4, desc[UR52][R4.64] ;  /* 0x0000003404049981 */ /* 0x000ee2000c1e1900 */
[----:B-1----:R-:W-:-:S06]  /*16b20*/  @!P1 IMAD.WIDE R2, R7, 0x4, R2 ;  /* 0x0000000407029825 */ /* 0x002fcc00078e0202 */
[----:B------:R-:W4:Y:S01]  /*16b30*/  @!P1 LDG.E R2, desc[UR52][R2.64] ;  /* 0x0000003402029981 */ /* 0x000f22000c1e1900 */
[----:B------:R-:W-:Y:S02]  /*16b40*/  IMAD.MOV.U32 R25, RZ, RZ, RZ ;  /* 0x000000ffff197224 */ /* 0x000fe400078e00ff */
[----:B------:R-:W-:Y:S01]  /*16b50*/  IMAD.MOV.U32 R8, RZ, RZ, RZ ;  /* 0x000000ffff087224 */ /* 0x000fe200078e00ff */
[C---:B------:R-:W-:Y:S02]  /*16b60*/  ISETP.GE.U32.AND P2, PT, R9.reuse, 0x2, PT ;  /* 0x000000020900780c */ /* 0x040fe40003f46070 */
[C---:B------:R-:W-:Y:S02]  /*16b70*/  ISETP.GE.U32.AND P3, PT, R9.reuse, 0x4, PT ;  /* 0x000000040900780c */ /* 0x040fe40003f66070 */
[C---:B------:R-:W-:Y:S02]  /*16b80*/  ISETP.GE.U32.AND P4, PT, R9.reuse, 0x8, PT ;  /* 0x000000080900780c */ /* 0x040fe40003f86070 */
[----:B------:R-:W-:Y:S01]  /*16b90*/  ISETP.GE.U32.AND P5, PT, R9, 0x10, PT ;  /* 0x000000100900780c */ /* 0x000fe20003fa6070 */
[----:B------:R-:W-:Y:S04]  /*16ba0*/  SHFL.IDX PT, R0, R24, RZ, 0x1f ;  /* 0x00001fff18007589 */ /* 0x000fe800000e0000 */
[----:B------:R0:W-:Y:S02]  /*16bb0*/  SHFL.IDX PT, R6, R24, 0x1, 0x1f ;  /* 0x00201f0018067f89 */ /* 0x0001e400000e0000 */
[----:B0-----:R-:W-:-:S02]  /*16bc0*/  IMAD.MOV.U32 R24, RZ, RZ, RZ ;  /* 0x000000ffff187224 */ /* 0x001fc400078e00ff */
[----:B---3--:R-:W-:Y:S02]  /*16bd0*/  @!P1 IMAD.MOV.U32 R25, RZ, RZ, R4 ;  /* 0x000000ffff199224 */ /* 0x008fe400078e0004 */
[----:B----4-:R-:W-:-:S04]  /*16be0*/  @!P1 IMAD.MOV.U32 R8, RZ, RZ, R2 ;  /* 0x000000ffff089224 */ /* 0x010fc800078e0002 */
[----:B------:R-:W-:-:S05]  /*16bf0*/  IMAD R13, R8, R25, RZ ;  /* 0x00000019080d7224 */ /* 0x000fca00078e02ff */
[----:B------:R-:W0:Y:S01]  /*16c00*/  SHFL.UP PT, R14, R13, 0x1, RZ ;  /* 0x042000000d0e7989 */ /* 0x000e2200000e00ff */
[----:B------:R-:W-:-:S04]  /*16c10*/  ISETP.NE.AND P1, PT, R9, RZ, PT ;  /* 0x000000ff0900720c */ /* 0x000fc80003f25270 */
        /* <DEDUP_REMOVED lines=15> */
.L_x_1299:
[----:B------:R-:W-:Y:S02]  /*16d10*/  ULDC UR4, c[0x0][0xc38] ;  /* 0x00030e0000047ab9 */ /* 0x000fe40000000800 */
[----:B------:R-:W-:-:S04]  /*16d20*/  IMAD.U32 R4, RZ, RZ, UR4 ;  /* 0x00000004ff047e24 */ /* 0x000fc8000f8e00ff */
[----:B-1----:R-:W-:-:S04]  /*16d30*/  IMAD R5, R14, R4, RZ ;  /* 0x000000040e057224 */ /* 0x002fc800078e02ff */
[----:B------:R-:W-:-:S05]  /*16d40*/  IMAD.IADD R6, R6, 0x1, R5 ;  /* 0x0000000106067824 */ /* 0x000fca00078e0205 */
[----:B------:R-:W-:-:S13]  /*16d50*/  ISETP.GT.AND P6, PT, R6, R0, PT ;  /* 0x000000000600720c */ /* 0x000fda0003fc4270 */
[----:B------:R-:W-:Y:S05]  /*16d60*/  @P6 BRA `(.L_x_1226) ;  /* 0x0000000000a46947 */ /* 0x000fea0003800000 */
.L_x_1229:
[----:B------:R-:W1:Y:S01]  /*16d70*/  LDC R2, c[0x0][0xc3c] ;  /* 0x00030f00ff027b82 */ /* 0x000e620000000800 */
[----:B------:R-:W-:-:S05]  /*16d80*/  VIADD R27, R27, 0x1f ;  /* 0x0000001f1b1b7836 */ /* 0x000fca0000000000 */
        /* <DEDUP_REMOVED lines=9> */
[----:B------:R-:W-:Y:S02]  /*16e20*/  IMAD.MOV.U32 R8, RZ, RZ, RZ ;  /* 0x000000ffff087224 */ /* 0x000fe400078e00ff */
[----:B0-----:R-:W-:-:S05]  /*16e30*/  @!P6 IMAD.WIDE R2, R7, 0x4, R2 ;  /* 0x000000040702e825 */ /* 0x001fca00078e0202 */
[----:B------:R1:W3:Y:S02]  /*16e40*/  @!P6 LDG.E R25, desc[UR52][R2.64] ;  /* 0x000000340219e981 */ /* 0x0002e4000c1e1900 */
[----:B-1----:R-:W-:-:S05]  /*16e50*/  @!P6 IMAD.WIDE R2, R7, 0x4, R4 ;  /* 0x000000040702e825 */ /* 0x002fca00078e0204 */
[----:B------:R-:W3:Y:S01]  /*16e60*/  @!P6 LDG.E R8, desc[UR52][R2.64] ;  /* 0x000000340208e981 */ /* 0x000ee2000c1e1900 */
[----:B------:R-:W-:Y:S01]  /*16e70*/  UMOV UR4, 0xffffffff ;  /* 0xffffffff00047882 */ /* 0x000fe20000000000 */
[----:B---3--:R-:W-:Y:S02]  /*16e80*/  IMAD R13, R8, R25, RZ ;  /* 0x00000019080d7224 */ /* 0x008fe400078e02ff */
        /* <DEDUP_REMOVED lines=17> */
.L_x_1307:
[----:B------:R-:W-:Y:S02]  /*16fa0*/  ULDC UR4, c[0x0][0xc38] ;  /* 0x00030e0000047ab9 */ /* 0x000fe40000000800 */
[----:B------:R-:W-:-:S04]  /*16fb0*/  IMAD.U32 R4, RZ, RZ, UR4 ;  /* 0x00000004ff047e24 */ /* 0x000fc8000f8e00ff */
[----:B-1----:R-:W-:-:S04]  /*16fc0*/  IMAD R5, R14, R4, RZ ;  /* 0x000000040e057224 */ /* 0x002fc800078e02ff */
[----:B------:R-:W-:-:S05]  /*16fd0*/  IMAD.IADD R6, R5, 0x1, R6 ;  /* 0x0000000105067824 */ /* 0x000fca00078e0206 */
[----:B------:R-:W-:-:S13]  /*16fe0*/  ISETP.GT.AND P6, PT, R6, R0, PT ;  /* 0x000000000600720c */ /* 0x000fda0003fc4270 */
[----:B------:R-:W-:Y:S05]  /*16ff0*/  @!P6 BRA `(.L_x_1229) ;  /* 0xfffffffc005ce947 */ /* 0x000fea000383ffff */
.L_x_1226:
[----:B------:R-:W-:Y:S01]  /*17000*/  IMAD.IADD R5, R6, 0x1, -R5 ;  /* 0x0000000106057824 */ /* 0x000fe200078e0a05 */
[----:B------:R-:W-:-:S03]  /*17010*/  UMOV UR4, 0xffffffff ;  /* 0xffffffff00047882 */ /* 0x000fc60000000000 */
[----:B------:R-:W-:-:S05]  /*17020*/  IMAD R7, R3, R4, R5 ;  /* 0x0000000403077224 */ /* 0x000fca00078e0205 */
[----:B------:R-:W-:Y:S01]  /*17030*/  ISETP.GT.AND P6, PT, R7, R0, PT ;  /* 0x000000000700720c */ /* 0x000fe20003fc4270 */
[----:B------:R-:W-:-:S12]  /*17040*/  BRA.DIV UR4, `(.L_x_1230) ;  /* 0x0000002a04dc7947 */ /* 0x000fd8000b800000 */
[----:B------:R-:W-:-:S04]  /*17050*/  VOTE.ANY R2, PT, !P6 ;  /* 0x0000000000027806 */ /* 0x000fc800070e0100 */
[----:B--2---:R-:W1:Y:S02]  /*17060*/  POPC R12, R2 ;  /* 0x00000002000c7309 */ /* 0x004e640000000000 */
[----:B-1----:R1:W2:Y:S01]  /*17070*/  SHFL.IDX PT, R25, R25, R12, 0x1f ;  /* 0x00001f0c19197589 */ /* 0x0022a200000e0000 */
[----:B------:R-:W-:-:S03]  /*17080*/  IMAD.IADD R27, R12, 0x1, R27 ;  /* 0x000000010c1b7824 */ /* 0x000fc600078e021b */
[----:B------:R1:W3:Y:S04]  /*17090*/  SHFL.IDX PT, R8, R8, R12, 0x1f ;  /* 0x00001f0c08087589 */ /* 0x0002e800000e0000 */
.L_x_1312:
[----:B------:R-:W-:-:S13]  /*170a0*/  ISETP.NE.AND P0, PT, R2, RZ, PT ;  /* 0x000000ff0200720c */ /* 0x000fda0003f05270 */
[----:B------:R-:W-:Y:S05]  /*170b0*/  @!P0 BRA `(.L_x_1231) ;  /* 0x0000000000108947 */ /* 0x000fea0003800000 */
[----:B------:R-:W-:Y:S01]  /*170c0*/  UMOV UR4, 0xffffffff ;  /* 0xffffffff00047882 */ /* 0x000fe20000000000 */
[----:B-1----:R-:W-:Y:S02]  /*170d0*/  VIADD R12, R12, 0xffffffff ;  /* 0xffffffff0c0c7836 */ /* 0x002fe40000000000 */
[----:B------:R-:W-:Y:S05]  /*170e0*/  BRA.DIV UR4, `(.L_x_1232) ;  /* 0x0000002e04107947 */ /* 0x000fea000b800000 */
[----:B------:R4:W1:Y:S02]  /*170f0*/  SHFL.IDX PT, R24, R3, R12, 0x1f ;  /* 0x00001f0c03187589 */ /* 0x00086400000e0000 */
.L_x_1231:
[----:B---3--:R-:W-:Y:S01]  /*17100*/  ISETP.NE.AND P0, PT, R8, 0x1, PT ;  /* 0x000000010800780c */ /* 0x008fe20003f05270 */
[----:B-1----:R-:W-:-:S04]  /*17110*/  IMAD R24, R24, R4, R5 ;  /* 0x0000000418187224 */ /* 0x002fc800078e0205 */
[----:B------:R-:W-:-:S08]  /*17120*/  IMAD.IADD R0, R0, 0x1, -R24 ;  /* 0x0000000100007824 */ /* 0x000fd000078e0a18 */
[----:B------:R-:W-:Y:S05]  /*17130*/  @!P0 BRA `(.L_x_1233) ;  /* 0x0000000000dc8947 */ /* 0x000fea0003800000 */
[----:B--2---:R-:W-:Y:S02]  /*17140*/  IABS R4, R25 ;  /* 0x0000001900047213 */ /* 0x004fe40000000000 */
[----:B------:R-:W-:Y:S02]  /*17150*/  IABS R5, R8 ;  /* 0x0000000800057213 */ /* 0x000fe40000000000 */
[----:B------:R-:W1:Y:S08]  /*17160*/  I2F.RP R6, R4 ;  /* 0x0000000400067306 */ /* 0x000e700000209400 */
[----:B------:R-:W2:Y:S08]  /*17170*/  I2F.RP R9, R5 ;  /* 0x0000000500097306 */ /* 0x000eb00000209400 */
[----:B-1----:R-:W1:Y:S08]  /*17180*/  MUFU.RCP R6, R6 ;  /* 0x0000000600067308 */ /* 0x002e700000001000 */
[----:B--2---:R-:W-:Y:S01]  /*17190*/  MUFU.RCP R9, R9 ;  /* 0x0000000900097308 */ /* 0x004fe20000001000 */
[----:B-1----:R-:W-:-:S07]  /*171a0*/  VIADD R2, R6, 0xffffffe ;  /* 0x0ffffffe06027836 */ /* 0x002fce0000000000 */
[----:B0---4-:R0:W1:Y:S02]  /*171b0*/  F2I.FTZ.U32.TRUNC.NTZ R3, R2 ;  /* 0x0000000200037305 */ /* 0x011064000021f000 */
[----:B0-----:R-:W-:Y:S02]  /*171c0*/  IMAD.MOV.U32 R2, RZ, RZ, RZ ;  /* 0x000000ffff027224 */ /* 0x001fe400078e00ff */
[----:B-1----:R-:W-:-:S04]  /*171d0*/  IMAD.MOV R7, RZ, RZ, -R3 ;  /* 0x000000ffff077224 */ /* 0x002fc800078e0a03 */
[----:B------:R-:W-:-:S04]  /*171e0*/  IMAD R7, R7, R4, RZ ;  /* 0x0000000407077224 */ /* 0x000fc800078e02ff */
[----:B------:R-:W-:Y:S01]  /*171f0*/  IMAD.HI.U32 R3, R3, R7, R2 ;  /* 0x0000000703037227 */ /* 0x000fe200078e0002 */
[----:B------:R-:W-:Y:S02]  /*17200*/  IABS R7, R0 ;  /* 0x0000000000077213 */ /* 0x000fe40000000000 */
[----:B------:R-:W-:-:S03]  /*17210*/  IABS R2, R25 ;  /* 0x0000001900027213 */ /* 0x000fc60000000000 */
[----:B------:R-:W-:-:S04]  /*17220*/  IMAD.HI.U32 R6, R3, R7, RZ ;  /* 0x0000000703067227 */ /* 0x000fc800078e00ff */
[----:B------:R-:W-:Y:S02]  /*17230*/  IMAD.MOV R2, RZ, RZ, -R2 ;  /* 0x000000ffff027224 */ /* 0x000fe400078e0a02 */
[----:B------:R-:W-:Y:S02]  /*17240*/  VIADD R3, R9, 0xffffffe ;  /* 0x0ffffffe09037836 */ /* 0x000fe40000000000 */
[----:B------:R-:W-:-:S04]  /*17250*/  IMAD R7, R6, R2, R7 ;  /* 0x0000000206077224 */ /* 0x000fc800078e0207 */
[----:B------:R-:W0:Y:S01]  /*17260*/  F2I.FTZ.U32.TRUNC.NTZ R3, R3 ;  /* 0x0000000300037305 */ /* 0x000e22000021f000 */
[----:B------:R-:W-:-:S13]  /*17270*/  ISETP.GT.U32.AND P1, PT, R4, R7, PT ;  /* 0x000000070400720c */ /* 0x000fda0003f24070 */
[----:B------:R-:W-:Y:S02]  /*17280*/  @!P1 IMAD.IADD R7, R7, 0x1, -R4 ;  /* 0x0000000107079824 */ /* 0x000fe400078e0a04 */
[----:B0-----:R-:W-:Y:S02]  /*17290*/  IMAD.MOV R2, RZ, RZ, -R3 ;  /* 0x000000ffff027224 */ /* 0x001fe400078e0a03 */
[----:B------:R-:W-:Y:S01]  /*172a0*/  @!P1 VIADD R6, R6, 0x1 ;  /* 0x0000000106069836 */ /* 0x000fe20000000000 */
[----:B------:R-:W-:Y:S01]  /*172b0*/  ISETP.GE.U32.AND P0, PT, R7, R4, PT ;  /* 0x000000040700720c */ /* 0x000fe20003f06070 */
[----:B------:R-:W-:Y:S01]  /*172c0*/  IMAD R7, R2, R5, RZ ;  /* 0x0000000502077224 */ /* 0x000fe200078e02ff */
[----:B------:R-:W-:Y:S01]  /*172d0*/  ISETP.NE.AND P1, PT, R25, RZ, PT ;  /* 0x000000ff1900720c */ /* 0x000fe20003f25270 */
[----:B------:R-:W-:-:S04]  /*172e0*/  IMAD.MOV.U32 R2, RZ, RZ, RZ ;  /* 0x000000ffff027224 */ /* 0x000fc800078e00ff */
[----:B------:R-:W-:Y:S01]  /*172f0*/  IMAD.HI.U32 R4, R3, R7, R2 ;  /* 0x0000000703047227 */ /* 0x000fe200078e0002 */
[----:B------:R-:W-:-:S04]  /*17300*/  LOP3.LUT R2, R0, R25, RZ, 0x3c, !PT ;  /* 0x0000001900027212 */ /* 0x000fc800078e3cff */
[----:B------:R-:W-:Y:S01]  /*17310*/  ISETP.GE.AND P2, PT, R2, RZ, PT ;  /* 0x000000ff0200720c */ /* 0x000fe20003f46270 */
[----:B------:R-:W-:Y:S01]  /*17320*/  @P0 VIADD R6, R6, 0x1 ;  /* 0x0000000106060836 */ /* 0x000fe20000000000 */
[----:B------:R-:W-:-:S05]  /*17330*/  IABS R2, R8 ;  /* 0x0000000800027213 */ /* 0x000fca0000000000 */
[----:B------:R-:W-:-:S06]  /*17340*/  IMAD.MOV R2, RZ, RZ, -R2 ;  /* 0x000000ffff027224 */ /* 0x000fcc00078e0a02 */
[----:B------:R-:W-:Y:S01]  /*17350*/  @!P2 IMAD.MOV R6, RZ, RZ, -R6 ;  /* 0x000000ffff06a224 */ /* 0x000fe200078e0a06 */
[----:B------:R-:W-:-:S04]  /*17360*/  @!P1 LOP3.LUT R6, RZ, R25, RZ, 0x33, !PT ;  /* 0x00000019ff069212 */ /* 0x000fc800078e33ff */
[----:B------:R-:W-:-:S05]  /*17370*/  IABS R3, R6 ;  /* 0x0000000600037213 */ /* 0x000fca0000000000 */
        /* <DEDUP_REMOVED lines=12> */
[--C-:B------:R-:W-:Y:S02]  /*17440*/  IMAD.MOV R3, RZ, RZ, -R4.reuse ;  /* 0x000000ffff037224 */ /* 0x100fe400078e0a04 */
[C---:B------:R-:W-:Y:S02]  /*17450*/  IMAD R5, R8.reuse, 0x1000000, R4 ;  /* 0x0100000008057824 */ /* 0x040fe400078e0204 */
[--C-:B------:R-:W-:Y:S02]  /*17460*/  IMAD R8, R8, R3, R6.reuse ;  /* 0x0000000308087224 */ /* 0x100fe400078e0206 */
[----:B------:R-:W-:Y:S02]  /*17470*/  IMAD.MOV R3, RZ, RZ, -R6 ;  /* 0x000000ffff037224 */ /* 0x000fe400078e0a06 */
[----:B------:R-:W-:Y:S02]  /*17480*/  IMAD R26, R8, 0x10000, R5 ;  /* 0x00010000081a7824 */ /* 0x000fe400078e0205 */
[----:B------:R-:W-:Y:S01]  /*17490*/  IMAD R3, R25, R3, R0 ;  /* 0x0000000319037224 */ /* 0x000fe200078e0200 */
[----:B------:R-:W-:Y:S06]  /*174a0*/  BRA `(.L_x_1234) ;  /* 0x0000000000f07947 */ /* 0x000fec0003800000 */
.L_x_1233:
[----:B0---4-:R-:W0:Y:S02]  /*174b0*/  LDC.64 R2, c[0x0][0xc90] ;  /* 0x00032400ff027b82 */ /* 0x011e240000000a00 */
[----:B0-----:R-:W-:-:S05]  /*174c0*/  IMAD.WIDE R2, R27, 0x4, R2 ;  /* 0x000000041b027825 */ /* 0x001fca00078e0202 */
[----:B------:R0:W2:Y:S02]  /*174d0*/  LDG.E R6, desc[UR52][R2.64] ;  /* 0x0000003402067981 */ /* 0x0000a4000c1e1900 */
[----:B0-----:R-:W-:Y:S02]  /*174e0*/  IMAD.MOV.U32 R2, RZ, RZ, RZ ;  /* 0x000000ffff027224 */ /* 0x001fe400078e00ff */
[----:B--2---:R-:W-:-:S05]  /*174f0*/  IMAD R5, R25, R6, RZ ;  /* 0x0000000619057224 */ /* 0x004fca00078e02ff */
[----:B------:R-:W-:-:S04]  /*17500*/  IABS R7, R5 ;  /* 0x0000000500077213 */ /* 0x000fc80000000000 */
[----:B------:R-:W0:Y:S08]  /*17510*/  I2F.RP R8, R7 ;  /* 0x0000000700087306 */ /* 0x000e300000209400 */
[----:B0-----:R-:W0:Y:S02]  /*17520*/  MUFU.RCP R8, R8 ;  /* 0x0000000800087308 */ /* 0x001e240000001000 */
[----:B0-----:R-:W-:-:S06]  /*17530*/  VIADD R9, R8, 0xffffffe ;  /* 0x0ffffffe08097836 */ /* 0x001fcc0000000000 */
[----:B------:R-:W0:Y:S02]  /*17540*/  F2I.FTZ.U32.TRUNC.NTZ R3, R9 ;  /* 0x0000000900037305 */ /* 0x000e24000021f000 */
[----:B0-----:R-:W-:-:S04]  /*17550*/  IMAD.MOV R10, RZ, RZ, -R3 ;  /* 0x000000ffff0a7224 */ /* 0x001fc800078e0a03 */
[----:B------:R-:W-:Y:S01]  /*17560*/  IMAD R11, R10, R7, RZ ;  /* 0x000000070a0b7224 */ /* 0x000fe200078e02ff */
[----:B------:R-:W-:-:S03]  /*17570*/  IABS R10, R5 ;  /* 0x00000005000a7213 */ /* 0x000fc60000000000 */
[----:B------:R-:W-:Y:S01]  /*17580*/  IMAD.HI.U32 R2, R3, R11, R2 ;  /* 0x0000000b03027227 */ /* 0x000fe200078e0002 */
[----:B------:R-:W-:-:S03]  /*17590*/  IABS R3, R0 ;  /* 0x0000000000037213 */ /* 0x000fc60000000000 */
        /* <DEDUP_REMOVED lines=16> */
[----:B------:R-:W-:-:S03]  /*176a0*/  IMAD R0, R5, R9, R0 ;  /* 0x0000000905007224 */ /* 0x000fc600078e0200 */
[----:B------:R-:W-:-:S04]  /*176b0*/  VIADDMNMX R4, R3, R4, R6, PT ;  /* 0x0000000403047246 */ /* 0x000fc80003800106 */
[----:B------:R-:W-:-:S04]  /*176c0*/  IABS R6, R4 ;  /* 0x0000000400067213 */ /* 0x000fc80000000000 */
[----:B------:R-:W0:Y:S08]  /*176d0*/  I2F.RP R8, R6 ;  /* 0x0000000600087306 */ /* 0x000e300000209400 */
[----:B0-----:R-:W0:Y:S02]  /*176e0*/  MUFU.RCP R8, R8 ;  /* 0x0000000800087308 */ /* 0x001e240000001000 */
[----:B0-----:R-:W-:Y:S01]  /*176f0*/  VIADD R2, R8, 0xffffffe ;  /* 0x0ffffffe08027836 */ /* 0x001fe20000000000 */
[----:B------:R-:W-:-:S05]  /*17700*/  IABS R8, R0 ;  /* 0x0000000000087213 */ /* 0x000fca0000000000 */
[----:B------:R0:W1:Y:S02]  /*17710*/  F2I.FTZ.U32.TRUNC.NTZ R3, R2 ;  /* 0x0000000200037305 */ /* 0x000064000021f000 */
[----:B0-----:R-:W-:Y:S02]  /*17720*/  IMAD.MOV.U32 R2, RZ, RZ, RZ ;  /* 0x000000ffff027224 */ /* 0x001fe400078e00ff */
[----:B-1----:R-:W-:-:S04]  /*17730*/  IMAD.MOV R5, RZ, RZ, -R3 ;  /* 0x000000ffff057224 */ /* 0x002fc800078e0a03 */
[----:B------:R-:W-:-:S04]  /*17740*/  IMAD R5, R5, R6, RZ ;  /* 0x0000000605057224 */ /* 0x000fc800078e02ff */
[----:B------:R-:W-:Y:S01]  /*17750*/  IMAD.HI.U32 R3, R3, R5, R2 ;  /* 0x0000000503037227 */ /* 0x000fe200078e0002 */
[-C--:B------:R-:W-:Y:S02]  /*17760*/  IABS R5, R4.reuse ;  /* 0x0000000400057213 */ /* 0x080fe40000000000 */
[----:B------:R-:W-:Y:S02]  /*17770*/  LOP3.LUT R2, R0, R4, RZ, 0x3c, !PT ;  /* 0x0000000400027212 */ /* 0x000fe400078e3cff */
[----:B------:R-:W-:Y:S01]  /*17780*/  IADD3 R0, R7, 0x1000000, R0 ;  /* 0x0100000007007810 */ /* 0x000fe20007ffe000 */
[----:B------:R-:W-:Y:S01]  /*17790*/  IMAD.MOV R5, RZ, RZ, -R5 ;  /* 0x000000ffff057224 */ /* 0x000fe200078e0a05 */
[----:B------:R-:W-:Y:S01]  /*177a0*/  ISETP.GE.AND P2, PT, R2, RZ, PT ;  /* 0x000000ff0200720c */ /* 0x000fe20003f46270 */
        /* <DEDUP_REMOVED lines=9> */
[----:B------:R-:W-:Y:S01]  /*17840*/  @!P1 LOP3.LUT R3, RZ, R4, RZ, 0x33, !PT ;  /* 0x00000004ff039212 */ /* 0x000fe200078e33ff */
[----:B------:R-:W-:-:S04]  /*17850*/  IMAD.MOV R4, RZ, RZ, -R4 ;  /* 0x000000ffff047224 */ /* 0x000fc800078e0a04 */
[----:B------:R-:W-:-:S07]  /*17860*/  IMAD R26, R3, R4, R0 ;  /* 0x00000004031a7224 */ /* 0x000fce00078e0200 */
.L_x_1234:
[----:B------:R-:W-:-:S05]  /*17870*/  LOP3.LUT R0, RZ, R3, RZ, 0x33, !PT ;  /* 0x00000003ff007212 */ /* 0x000fca00078e33ff */
[----:B------:R-:W-:Y:S01]  /*17880*/  IMAD.IADD R25, R25, 0x1, R0 ;  /* 0x0000000119197824 */ /* 0x000fe200078e0200 */
[----:B------:R-:W-:Y:S06]  /*17890*/  BRA `(.L_x_1235) ;  /* 0x00000000001c7947 */ /* 0x000fec0003800000 */
.L_x_1227:
[----:B------:R-:W-:Y:S01]  /*178a0*/  UMOV UR4, URZ ;  /* 0x0000003f00047c82 */ /* 0x000fe20008000000 */
[----:B------:R-:W-:Y:S01]  /*178b0*/  UMOV UR5, URZ ;  /* 0x0000003f00057c82 */ /* 0x000fe20008000000 */
[----:B------:R-:W-:Y:S01]  /*178c0*/  ULDC UR6, c[0x0][0xc3c] ;  /* 0x00030f0000067ab9 */ /* 0x000fe20000000800 */
[----:B------:R-:W-:Y:S02]  /*178d0*/  IMAD.MOV.U32 R24, RZ, RZ, R0 ;  /* 0x000000ffff187224 */ /* 0x000fe400078e0000 */
[----:B------:R-:W-:Y:S02]  /*178e0*/  IMAD.U32 R25, RZ, RZ, UR4 ;  /* 0x00000004ff197e24 */ /* 0x000fe4000f8e00ff */
[----:B------:R-:W-:Y:S02]  /*178f0*/  IMAD.U32 R26, RZ, RZ, UR5 ;  /* 0x00000005ff1a7e24 */ /* 0x000fe4000f8e00ff */
[----:B------:R-:W-:-:S07]  /*17900*/  IMAD.U32 R27, RZ, RZ, UR6 ;  /* 0x00000006ff1b7e24 */ /* 0x000fce000f8e00ff */
.L_x_1235:
[----:B------:R-:W1:Y:S01]  /*17910*/  S2R R0, SR_TID.X ;  /* 0x0000000000007919 */ /* 0x000e620000002100 */
[----:B------:R-:W-:Y:S05]  /*17920*/  WARPSYNC.ALL ;  /* 0x0000000000007948 */ /* 0x000fea0003800000 */
[----:B------:R-:W-:Y:S01]  /*17930*/  BAR.SYNC.DEFER_BLOCKING 0x4, 0x200 ;  /* 0x0108000000007b1d */ /* 0x000fe20000010000 */
[----:B-1----:R-:W-:-:S04]  /*17940*/  LOP3.LUT R0, R0, 0x1f, RZ, 0xc0, !PT ;  /* 0x0000001f00007812 */ /* 0x002fc800078ec0ff */
[----:B------:R-:W-:-:S13]  /*17950*/  ISETP.NE.AND P0, PT, R0, RZ, PT ;  /* 0x000000ff0000720c */ /* 0x000fda0003f05270 */
[----:B0-----:R-:W0:Y:S01]  /*17960*/  @!P0 S2R R3, SR_CgaCtaId ;  /* 0x0000000000038919 */ /* 0x001e220000008800 */
[----:B------:R-:W-:-:S04]  /*17970*/  @!P0 MOV R0, 0x400 ;  /* 0x0000040000008802 */ /* 0x000fc80000000f00 */
[----:B0-----:R-:W-:-:S05]  /*17980*/  @!P0 LEA R17, R3, R0, 0x18 ;  /* 0x0000000003118211 */ /* 0x001fca00078ec0ff */
[----:B------:R0:W-:Y:S01]  /*17990*/  @!P0 STS.128 [R17+0x168d0], R24 ;  /* 0x0168d01811008388 */ /* 0x0001e20000000c00 */
[----:B------:R-:W-:Y:S06]  /*179a0*/  BAR.ARV 0x5, 0x200 ;  /* 0x0148000000007b1d */ /* 0x000fec0000002000 */
.L_x_1224:
[----:B------:R-:W-:Y:S02]  /*179b0*/  ULDC UR4, c[0x0][0xc3c] ;  /* 0x00030f0000047ab9 */ /* 0x000fe40000000800 */
[----:B----4-:R-:W-:-:S13]  /*179c0*/  ISETP.GE.AND P0, PT, R27, UR4, PT ;  /* 0x000000041b007c0c */ /* 0x010fda000bf06270 */
[----:B------:R-:W-:Y:S05]  /*179d0*/  @!P0 BRA `(.L_x_1236) ;  /* 0xffffffac00c48947 */ /* 0x000fea000383ffff */
[----:B------:R-:W-:Y:S05]  /*179e0*/  BSYNC B8 ;  /* 0x0000000000087941 */ /* 0x000fea0003800000 */
.L_x_1136:
[----:B--2---:R-:W2:Y:S01]  /*179f0*/  LDL.LU R0, [R1+0x24] ;  /* 0x0000240001007983 */ /* 0x004ea20000300800 */
[----:B------:R-:W-:Y:S01]  /*17a00*/  BSSY B0, `(.L_x_1237) ;  /* 0x000000b000007945 */ /* 0x000fe20003800000 */
[----:B0-----:R-:W0:Y:S01]  /*17a10*/  S2R R5, SR_CgaCtaId ;  /* 0x0000000000057919 */ /* 0x001e220000008800 */
        /* <DEDUP_REMOVED lines=9> */
.L_x_1315:
[----:B------:R-:W-:Y:S05]  /*17ab0*/  BSYNC B0 ;  /* 0x0000000000007941 */ /* 0x000fea0003800000 */
.L_x_1237:
[----:B------:R-:W-:-:S03]  /*17ac0*/  UMOV UR4, 0xffffffff ;  /* 0xffffffff00047882 */ /* 0x000fc60000000000 */
[----:B------:R-:W-:Y:S05]  /*17ad0*/  BRA.DIV UR4, `(.L_x_1239) ;  /* 0x0000002204d07947 */ /* 0x000fea000b800000 */
[----:B0-----:R-:W0:Y:S02]  /*17ae0*/  S2R R0, SR_TID.X ;  /* 0x0000000000007919 */ /* 0x001e240000002100 */
[----:B0-----:R-:W-:-:S04]  /*17af0*/  SHF.R.U32.HI R0, RZ, 0x5, R0 ;  /* 0x00000005ff007819 */ /* 0x001fc80000011600 */
[----:B------:R-:W-:-:S05]  /*17b00*/  LOP3.LUT R0, R0, 0x3, RZ, 0xc0, !PT ;  /* 0x0000000300007812 */ /* 0x000fca00078ec0ff */
[----:B------:R0:W2:Y:S02]  /*17b10*/  SHFL.IDX PT, R14, R0, RZ, 0x1f ;  /* 0x00001fff000e7589 */ /* 0x0000a400000e0000 */
.L_x_1318:
[----:B--2---:R-:W-:Y:S01]  /*17b20*/  ISETP.NE.AND P0, PT, R14, RZ, PT ;  /* 0x000000ff0e00720c */ /* 0x004fe20003f05270 */
[----:B------:R-:W-:-:S12]  /*17b30*/  BSSY B0, `(.L_x_1240) ;  /* 0x0000024000007945 */ /* 0x000fd80003800000 */
[----:B------:R-:W-:Y:S05]  /*17b40*/  @P0 BRA `(.L_x_1241) ;  /* 0x0000000000880947 */ /* 0x000fea0003800000 */
[----:B------:R-:W-:-:S03]  /*17b50*/  UMOV UR4, 0xffffffff ;  /* 0xffffffff00047882 */ /* 0x000fc60000000000 */
[----:B------:R-:W-:Y:S05]  /*17b60*/  BRA.DIV UR4, `(.L_x_1242) ;  /* 0x0000002204e07947 */ /* 0x000fea000b800000 */
[----:B------:R-:W-:-:S13]  /*17b70*/  ELECT P6, URZ, PT ;  /* 0x00000000003f782f */ /* 0x000fda00038c0000 */
.L_x_1321:
[----:B------:R-:W-:Y:S05]  /*17b80*/  @!P6 BRA `(.L_x_1241) ;  /* 0x000000000078e947 */ /* 0x000fea0003800000 */
[----:B------:R-:W-:-:S06]  /*17b90*/  ULOP3.LUT UR4, UR36, 0x2, URZ, 0xfc, !UPT ;  /* 0x0000000224047892 */ /* 0x000fcc000f8efc3f */
[----:B0-----:R-:W-:-:S05]  /*17ba0*/  IMAD.U32 R0, RZ, RZ, UR4 ;  /* 0x00000004ff007e24 */ /* 0x001fca000f8e00ff */
[----:B------:R-:W-:-:S13]  /*17bb0*/  ISETP.NE.AND P2, PT, R0, 0x3, PT ;  /* 0x000000030000780c */ /* 0x000fda0003f45270 */
[----:B------:R-:W-:Y:S05]  /*17bc0*/  @!P2 BRA `(.L_x_1243) ;  /* 0x000000000004a947 */ /* 0x000fea0003800000 */
[----:B------:R-:W-:Y:S01]  /*17bd0*/  BPT.TRAP 0x1 ;  /* 0x000000040000795c */ /* 0x000fe20000300000 */
.L_x_1243:
[----:B------:R-:W-:Y:S01]  /*17be0*/  VIADD R3, R9, 0x16840 ;  /* 0x0001684009037836 */ /* 0x000fe20000000000 */
[----:B------:R-:W-:Y:S01]  /*17bf0*/  SHF.L.U32 R2, R28, 0x1f, RZ ;  /* 0x0000001f1c027819 */ /* 0x000fe200000006ff */
[C---:B------:R-:W-:Y:S02]  /*17c00*/  VIADD R0, R18.reuse, 0x1 ;  /* 0x0000000112007836 */ /* 0x040fe40000000000 */
[----:B------:R-:W-:-:S03]  /*17c10*/  IMAD R7, R18, 0x8, R3 ;  /* 0x0000000812077824 */ /* 0x000fc600078e0203 */
[C---:B------:R-:W-:Y:S01]  /*17c20*/  ISETP.NE.AND P1, PT, R0.reuse, 0x2, PT ;  /* 0x000000020000780c */ /* 0x040fe20003f25270 */
[----:B------:R-:W0:Y:S03]  /*17c30*/  SYNCS.PHASECHK.TRANS64.TRYWAIT P0, [R7+URZ], R2 ;  /* 0x00000002070075a7 */ /* 0x000e26000800017f */
[----:B------:R-:W-:Y:S02]  /*17c40*/  SEL R5, RZ, 0x1, P1 ;  /* 0x00000001ff057807 */ /* 0x000fe40000800000 */
[----:B-1----:R-:W-:Y:S02]  /*17c50*/  SEL R4, R0, RZ, P1 ;  /* 0x000000ff00047207 */ /* 0x002fe40000800000 */
[----:B------:R-:W-:-:S03]  /*17c60*/  LOP3.LUT R0, R28, R5, RZ, 0x3c, !PT ;  /* 0x000000051c007212 */ /* 0x000fc600078e3cff */
[----:B------:R-:W-:Y:S01]  /*17c70*/  IMAD R3, R4, 0x8, R3 ;  /* 0x0000000804037824 */ /* 0x000fe200078e0203 */
[----:B------:R-:W-:Y:S01]  /*17c80*/  SHF.L.U32 R0, R0, 0x1f, RZ ;  /* 0x0000001f00007819 */ /* 0x000fe200000006ff */
[----:B0-----:R-:W-:Y:S06]  /*17c90*/  @!P0 BRA `(.L_x_1244) ;  /* 0x0000002000b48947 */ /* 0x001fec0003800000 */
.L_x_1322:
[----:B------:R-:W1:Y:S02]  /*17ca0*/  SYNCS.PHASECHK.TRANS64.TRYWAIT P0, [R3+URZ], R0 ;  /* 0x00000000030075a7 */ /* 0x000e64000800017f */
[----:B-1----:R-:W-:Y:S05]  /*17cb0*/  @!P0 BRA `(.L_x_1245) ;  /* 0x0000002000c08947 */ /* 0x002fea0003800000 */
.L_x_1323:
[----:B------:R-:W-:Y:S05]  /*17cc0*/  @!P2 BRA `(.L_x_1246) ;  /* 0x000000000004a947 */ /* 0x000fea0003800000 */
[----:B------:R-:W-:Y:S01]  /*17cd0*/  BPT.TRAP 0x1 ;  /* 0x000000040000795c */ /* 0x000fe20000300000 */
.L_x_1246:
[----:B-1----:R-:W-:-:S04]  /*17ce0*/  VIADD R3, R9, 0x16860 ;  /* 0x0001686009037836 */ /* 0x002fc80000000000 */
[----:B------:R-:W-:-:S04]  /*17cf0*/  IMAD R5, R18, 0x8, R3 ;  /* 0x0000000812057824 */ /* 0x000fc800078e0203 */
[----:B------:R-:W1:Y:S02]  /*17d00*/  SYNCS.PHASECHK.TRANS64.TRYWAIT P0, [R5+URZ], R2 ;  /* 0x00000002050075a7 */ /* 0x000e64000800017f */
[----:B-1----:R-:W-:Y:S05]  /*17d10*/  @!P0 BRA `(.L_x_1247) ;  /* 0x0000002000bc8947 */ /* 0x002fea0003800000 */
.L_x_1324:
[----:B------:R-:W-:-:S07]  /*17d20*/  IMAD R3, R4, 0x8, R3 ;  /* 0x0000000804037824 */ /* 0x000fce00078e0203 */
.L_x_1248:
[----:B--2---:R2:W4:Y:S02]  /*17d30*/  SYNCS.PHASECHK.TRANS64.TRYWAIT P0, [R3+URZ], R0 ;  /* 0x00000000030075a7 */ /* 0x004524000800017f */
[----:B----4-:R-:W-:Y:S05]  /*17d40*/  @!P0 NANOSLEEP.SYNCS 0x989680 ;  /* 0x009896800000895d */ /* 0x010fea0003900000 */
[----:B------:R-:W4:Y:S02]  /*17d50*/  @!P0 SYNCS.PHASECHK.TRANS64 P0, [R3+URZ], R0 ;  /* 0x00000000030085a7 */ /* 0x000f24000800007f */
[----:B----4-:R-:W-:Y:S05]  /*17d60*/  @!P0 BRA `(.L_x_1248) ;  /* 0xfffffffc00f08947 */ /* 0x010fea000383ffff */
.L_x_1241:
[----:B------:R-:W-:Y:S05]  /*17d70*/  BSYNC B0 ;  /* 0x0000000000007941 */ /* 0x000fea0003800000 */
.L_x_1240:
[----:B------:R-:W-:Y:S05]  /*17d80*/  EXIT ;  /* 0x000000000000794d */ /* 0x000fea0003800000 */
.L_x_1047:
[----:B0-----:R-:W-:-:S04]  /*17d90*/  IMAD.U32 R3, RZ, RZ, UR45 ;  /* 0x0000002dff037e24 */ /* 0x001fc8000f8e00ff */
[----:B------:R0:W1:Y:S03]  /*17da0*/  SYNCS.PHASECHK.TRANS64.TRYWAIT P1, [R3+URZ+0x16800], R0 ;  /* 0x01680000030075a7 */ /* 0x000066000802017f */
[----:B-1----:R-:W-:Y:S05]  /*17db0*/  @!P1 NANOSLEEP.SYNCS 0x989680 ;  /* 0x009896800000995d */ /* 0x002fea0003900000 */
[----:B------:R-:W1:Y:S02]  /*17dc0*/  @!P1 SYNCS.PHASECHK.TRANS64 P1, [R3+URZ+0x16800], R0 ;  /* 0x01680000030095a7 */ /* 0x000e64000802007f */
[----:B-1----:R-:W-:Y:S05]  /*17dd0*/  @!P1 BRA `(.L_x_1047) ;  /* 0xfffffffc00ec9947 */ /* 0x002fea000383ffff */
[----:B------:R-:W-:Y:S05]  /*17de0*/  BRA `(.L_x_1249) ;  /* 0xfffffea000587947 */ /* 0x000fea000383ffff */
.L_x_1051:
[----:B-1----:R1:W2:Y:S02]  /*17df0*/  SYNCS.PHASECHK.TRANS64.TRYWAIT P2, [R90+URZ+0x16830], R3 ;  /* 0x016830035a0075a7 */ /* 0x0022a4000804017f */
[----:B--2---:R-:W-:Y:S05]  /*17e00*/  @!P2 NANOSLEEP.SYNCS 0x989680 ;  /* 0x009896800000a95d */ /* 0x004fea0003900000 */
[----:B------:R-:W2:Y:S02]  /*17e10*/  @!P2 SYNCS.PHASECHK.TRANS64 P2, [R90+URZ+0x16830], R3 ;  /* 0x016830035a00a5a7 */ /* 0x000ea4000804007f */
[----:B--2---:R-:W-:Y:S05]  /*17e20*/  @!P2 BRA `(.L_x_1051) ;  /* 0xfffffffc00f0a947 */ /* 0x004fea000383ffff */
[----:B------:R-:W-:Y:S05]  /*17e30*/  BRA `(.L_x_1050) ;  /* 0xfffffea0007c7947 */ /* 0x000fea000383ffff */
.L_x_1067:
[----:B-1----:R-:W-:-:S04]  /*17e40*/  IMAD.U32 R6, RZ, RZ, UR6 ;  /* 0x00000006ff067e24 */ /* 0x002fc8000f8e00ff */
[----:B------:R1:W2:Y:S03]  /*17e50*/  SYNCS.PHASECHK.TRANS64.TRYWAIT P2, [R6+URZ+0x16830], R5 ;  /* 0x01683005060075a7 */ /* 0x0002a6000804017f */
[----:B--2---:R-:W-:Y:S05]  /*17e60*/  @!P2 NANOSLEEP.SYNCS 0x989680 ;  /* 0x009896800000a95d */ /* 0x004fea0003900000 */
[----:B------:R-:W2:Y:S02]  /*17e70*/  @!P2 SYNCS.PHASECHK.TRANS64 P2, [R6+URZ+0x16830], R5 ;  /* 0x016830050600a5a7 */ /* 0x000ea4000804007f */
[----:B--2---:R-:W-:Y:S05]  /*17e80*/  @!P2 BRA `(.L_x_1067) ;  /* 0xfffffffc00eca947 */ /* 0x004fea000383ffff */
[----:B------:R-:W-:Y:S05]  /*17e90*/  BRA `(.L_x_1064) ;  /* 0xfffffed800e47947 */ /* 0x000fea000383ffff */
.L_x_1071:
[----:B-1----:R-:W-:-:S04]  /*17ea0*/  IMAD.U32 R6, RZ, RZ, UR6 ;  /* 0x00000006ff067e24 */ /* 0x002fc8000f8e00ff */
[----:B------:R1:W2:Y:S03]  /*17eb0*/  SYNCS.PHASECHK.TRANS64.TRYWAIT P2, [R6+URZ+0x16850], R5 ;  /* 0x01685005060075a7 */ /* 0x0002a6000804017f */
[----:B--2---:R-:W-:Y:S05]  /*17ec0*/  @!P2 NANOSLEEP.SYNCS 0x989680 ;  /* 0x009896800000a95d */ /* 0x004fea0003900000 */
[----:B------:R-:W2:Y:S02]  /*17ed0*/  @!P2 SYNCS.PHASECHK.TRANS64 P2, [R6+URZ+0x16850], R5 ;  /* 0x016850050600a5a7 */ /* 0x000ea4000804007f */
[----:B--2---:R-:W-:Y:S05]  /*17ee0*/  @!P2 BRA `(.L_x_1071) ;  /* 0xfffffffc00eca947 */ /* 0x004fea000383ffff */
[----:B------:R-:W-:Y:S05]  /*17ef0*/  BRA `(.L_x_1068) ;  /* 0xfffffedc005c7947 */ /* 0x000fea000383ffff */
.L_x_1088:
[----:B-1----:R-:W-:-:S04]  /*17f00*/  IMAD.U32 R7, RZ, RZ, UR6 ;  /* 0x00000006ff077e24 */ /* 0x002fc8000f8e00ff */
[----:B------:R1:W2:Y:S03]  /*17f10*/  SYNCS.PHASECHK.TRANS64.TRYWAIT P2, [R7+URZ+0x16830], R4 ;  /* 0x01683004070075a7 */ /* 0x0002a6000804017f */
[----:B--2---:R-:W-:Y:S05]  /*17f20*/  @!P2 NANOSLEEP.SYNCS 0x989680 ;  /* 0x009896800000a95d */ /* 0x004fea0003900000 */
[----:B------:R-:W2:Y:S02]  /*17f30*/  @!P2 SYNCS.PHASECHK.TRANS64 P2, [R7+URZ+0x16830], R4 ;  /* 0x016830040700a5a7 */ /* 0x000ea4000804007f */
[----:B--2---:R-:W-:Y:S05]  /*17f40*/  @!P2 BRA `(.L_x_1088) ;  /* 0xfffffffc00eca947 */ /* 0x004fea000383ffff */
[----:B------:R-:W-:Y:S05]  /*17f50*/  BRA `(.L_x_1085) ;  /* 0xffffff1000d07947 */ /* 0x000fea000383ffff */
.L_x_1092:
[----:B-1----:R-:W-:-:S04]  /*17f60*/  IMAD.U32 R7, RZ, RZ, UR6 ;  /* 0x00000006ff077e24 */ /* 0x002fc8000f8e00ff */
[----:B------:R1:W2:Y:S03]  /*17f70*/  SYNCS.PHASECHK.TRANS64.TRYWAIT P2, [R7+URZ+0x16850], R4 ;  /* 0x01685004070075a7 */ /* 0x0002a6000804017f */
[----:B--2---:R-:W-:Y:S05]  /*17f80*/  @!P2 NANOSLEEP.SYNCS 0x989680 ;  /* 0x009896800000a95d */ /* 0x004fea0003900000 */
[----:B------:R-:W2:Y:S02]  /*17f90*/  @!P2 SYNCS.PHASECHK.TRANS64 P2, [R7+URZ+0x16850], R4 ;  /* 0x016850040700a5a7 */ /* 0x000ea4000804007f */
[----:B--2---:R-:W-:Y:S05]  /*17fa0*/  @!P2 BRA `(.L_x_1092) ;  /* 0xfffffffc00eca947 */ /* 0x004fea000383ffff */
[----:B------:R-:W-:Y:S05]  /*17fb0*/  BRA `(.L_x_1089) ;  /* 0xffffff1400487947 */ /* 0x000fea000383ffff */
.L_x_1098:
[----:B-1----:R-:W-:-:S04]  /*17fc0*/  IMAD.U32 R7, RZ, RZ, UR6 ;  /* 0x00000006ff077e24 */ /* 0x002fc8000f8e00ff */
[----:B------:R1:W2:Y:S03]  /*17fd0*/  SYNCS.PHASECHK.TRANS64.TRYWAIT P2, [R7+URZ+0x16830], R4 ;  /* 0x01683004070075a7 */ /* 0x0002a6000804017f */
[----:B--2---:R-:W-:Y:S05]  /*17fe0*/  @!P2 NANOSLEEP.SYNCS 0x989680 ;  /* 0x009896800000a95d */ /* 0x004fea0003900000 */
[----:B------:R-:W2:Y:S02]  /*17ff0*/  @!P2 SYNCS.PHASECHK.TRANS64 P2, [R7+URZ+0x16830], R4 ;  /* 0x016830040700a5a7 */ /* 0x000ea4000804007f */
[----:B--2---:R-:W-:Y:S05]  /*18000*/  @!P2 BRA `(.L_x_1098) ;  /* 0xfffffffc00eca947 */ /* 0x004fea000383ffff */
[----:B------:R-:W-:Y:S05]  /*18010*/  BRA `(.L_x_1095) ;  /* 0xffffff3400ec7947 */ /* 0x000fea000383ffff */
.L_x_1102:
[----:B-1----:R-:W-:-:S04]  /*18020*/  IMAD.U32 R7, RZ, RZ, UR6 ;  /* 0x00000006ff077e24 */ /* 0x002fc8000f8e00ff */
[----:B------:R1:W2:Y:S03]  /*18030*/  SYNCS.PHASECHK.TRANS64.TRYWAIT P2, [R7+URZ+0x16850], R4 ;  /* 0x01685004070075a7 */ /* 0x0002a6000804017f */
[----:B--2---:R-:W-:Y:S05]  /*18040*/  @!P2 NANOSLEEP.SYNCS 0x989680 ;  /* 0x009896800000a95d */ /* 0x004fea0003900000 */
[----:B------:R-:W2:Y:S02]  /*18050*/  @!P2 SYNCS.PHASECHK.TRANS64 P2, [R7+URZ+0x16850], R4 ;  /* 0x016850040700a5a7 */ /* 0x000ea4000804007f */
[----:B--2---:R-:W-:Y:S05]  /*18060*/  @!P2 BRA `(.L_x_1102) ;  /* 0xfffffffc00eca947 */ /* 0x004fea000383ffff */
[----:B------:R-:W-:Y:S05]  /*18070*/  BRA `(.L_x_1099) ;  /* 0xffffff3800647947 */ /* 0x000fea000383ffff */
.L_x_1115:
[----:B-1----:R-:W-:-:S04]  /*18080*/  IMAD.U32 R5, RZ, RZ, UR5 ;  /* 0x00000005ff057e24 */ /* 0x002fc8000f8e00ff */
[----:B------:R1:W2:Y:S03]  /*18090*/  SYNCS.PHASECHK.TRANS64.TRYWAIT P0, [R5+URZ+0x16850], R0 ;  /* 0x01685000050075a7 */ /* 0x0002a6000800017f */
[----:B--2---:R-:W-:Y:S05]  /*180a0*/  @!P0 NANOSLEEP.SYNCS 0x989680 ;  /* 0x009896800000895d */ /* 0x004fea0003900000 */
[----:B------:R-:W2:Y:S02]  /*180b0*/  @!P0 SYNCS.PHASECHK.TRANS64 P0, [R5+URZ+0x16850], R0 ;  /* 0x01685000050085a7 */ /* 0x000ea4000800007f */
[----:B--2---:R-:W-:Y:S05]  /*180c0*/  @!P0 BRA `(.L_x_1115) ;  /* 0xfffffffc00ec8947 */ /* 0x004fea000383ffff */
[----:B------:R-:W-:Y:S05]  /*180d0*/  BRA `(.L_x_1114) ;  /* 0xffffff6800ec7947 */ /* 0x000fea000383ffff */
.L_x_1158:
[----:B------:R-:W3:Y:S01]  /*180e0*/  S2R R20, SR_TID.X ;  /* 0x0000000000147919 */ /* 0x000ee20000002100 */
[----:B------:R-:W-:Y:S01]  /*180f0*/  BSSY B0, `(.L_x_1250) ;  /* 0x000000a000007945 */ /* 0x000fe20003800000 */
[----:B--2---:R-:W-:Y:S02]  /*18100*/  IMAD.MOV.U32 R12, RZ, RZ, RZ ;  /* 0x000000ffff0c7224 */ /* 0x004fe400078e00ff */
[----:B0-----:R-:W-:Y:S02]  /*18110*/  IMAD.MOV.U32 R11, RZ, RZ, 0x1f ;  /* 0x0000001fff0b7424 */ /* 0x001fe400078e00ff */
[----:B------:R-:W-:Y:S01]  /*18120*/  IMAD.MOV.U32 R15, RZ, RZ, -0x1 ;  /* 0xffffffffff0f7424 */ /* 0x000fe200078e00ff */
[----:B---3--:R-:W-:-:S04]  /*18130*/  SHF.R.U32.HI R20, RZ, 0x5, R20 ;  /* 0x00000005ff147819 */ /* 0x008fc80000011614 */
[----:B------:R-:W-:-:S05]  /*18140*/  LOP3.LUT R20, R20, 0x3, RZ, 0xc0, !PT ;  /* 0x0000000314147812 */ /* 0x000fca00078ec0ff */
[----:B------:R-:W-:-:S07]  /*18150*/  IMAD.MOV.U32 R13, RZ, RZ, R20 ;  /* 0x000000ffff0d7224 */ /* 0x000fce00078e0014 */
[----:B-1----:R-:W-:Y:S05]  /*18160*/  WARPSYNC.COLLECTIVE R15, `(.L_x_1251) ;  /* 0x000000000f087348 */ /* 0x002fea0003c00000 */
[----:B------:R0:W2:Y:S02]  /*18170*/  SHFL.IDX P6, R14, R13, R12, R11 ;  /* 0x0000000c0d0e7389 */ /* 0x0000a400000c000b */
[----:B012---:R-:W-:Y:S01]  /*18180*/  ENDCOLLECTIVE ;  /* 0x000000000000791b */ /* 0x007fe20003800000 */
.L_x_1251:
[----:B------:R-:W-:Y:S05]  /*18190*/  BSYNC B0 ;  /* 0x0000000000007941 */ /* 0x000fea0003800000 */
.L_x_1250:
[----:B------:R-:W-:Y:S05]  /*181a0*/  BRA `(.L_x_1252) ;  /* 0xffffffb800387947 */ /* 0x000fea000383ffff */
.L_x_1160:
[----:B------:R-:W-:Y:S01]  /*181b0*/  BSSY B0, `(.L_x_1253) ;  /* 0x0000006000007945 */ /* 0x000fe20003800000 */
[----:B------:R-:W-:-:S07]  /*181c0*/  IMAD.MOV.U32 R15, RZ, RZ, -0x1 ;  /* 0xffffffffff0f7424 */ /* 0x000fce00078e00ff */
[----:B0123--:R-:W-:Y:S05]  /*181d0*/  WARPSYNC.COLLECTIVE R15, `(.L_x_1254) ;  /* 0x000000000f0c7348 */ /* 0x00ffea0003c00000 */
[----:B------:R-:W-:Y:S02]  /*181e0*/  ELECT P6, UR62, PT ;  /* 0x00000000003e782f */ /* 0x000fe400038c0000 */
[----:B------:R-:W-:Y:S01]  /*181f0*/  MOV R14, UR62 ;  /* 0x0000003e000e7c02 */ /* 0x000fe20008000f00 */
[----:B0123--:R-:W-:Y:S10]  /*18200*/  ENDCOLLECTIVE ;  /* 0x000000000000791b */ /* 0x00fff40003800000 */
.L_x_1254:
[----:B------:R-:W-:Y:S05]  /*18210*/  BSYNC B0 ;  /* 0x0000000000007941 */ /* 0x000fea0003800000 */
.L_x_1253:
[----:B------:R-:W-:Y:S05]  /*18220*/  BRA `(.L_x_1255) ;  /* 0xffffffb800407947 */ /* 0x000fea000383ffff */
.L_x_1162:
[----:B---3--:R3:W4:Y:S02]  /*18230*/  SYNCS.PHASECHK.TRANS64.TRYWAIT P0, [R0+URZ+0x16840], R2 ;  /* 0x01684002000075a7 */ /* 0x008724000800017f */
[----:B----4-:R-:W-:Y:S05]  /*18240*/  @!P0 NANOSLEEP.SYNCS 0x989680 ;  /* 0x009896800000895d */ /* 0x010fea0003900000 */
[----:B------:R-:W4:Y:S02]  /*18250*/  @!P0 SYNCS.PHASECHK.TRANS64 P0, [R0+URZ+0x16840], R2 ;  /* 0x01684002000085a7 */ /* 0x000f24000800007f */
[----:B----4-:R-:W-:Y:S05]  /*18260*/  @!P0 BRA `(.L_x_1162) ;  /* 0xfffffffc00f08947 */ /* 0x010fea000383ffff */
[----:B------:R-:W-:Y:S05]  /*18270*/  BRA `(.L_x_1256) ;  /* 0xffffffb800907947 */ /* 0x000fea000383ffff */
.L_x_1166:
[----:B------:R-:W2:Y:S01]  /*18280*/  LDL.LU R11, [R1+0xc] ;  /* 0x00000c00010b7983 */ /* 0x000ea20000300800 */
[----:B------:R-:W-:Y:S01]  /*18290*/  IMAD.MOV.U32 R6, RZ, RZ, R12 ;  /* 0x000000ffff067224 */ /* 0x000fe200078e000c */
[----:B------:R-:W-:Y:S01]  /*182a0*/  LOP3.LUT R10, R10, 0x7f, RZ, 0xc0, !PT ;  /* 0x0000007f0a0a7812 */ /* 0x000fe200078ec0ff */
[----:B------:R-:W-:Y:S02]  /*182b0*/  IMAD.MOV.U32 R13, RZ, RZ, R4 ;  /* 0x000000ffff0d7224 */ /* 0x000fe400078e0004 */
[----:B------:R-:W-:Y:S01]  /*182c0*/  IMAD.MOV.U32 R12, RZ, RZ, RZ ;  /* 0x000000ffff0c7224 */ /* 0x000fe200078e00ff */
[----:B------:R-:W-:Y:S01]  /*182d0*/  SHF.R.U32.HI R10, RZ, 0x3, R10 ;  /* 0x00000003ff0a7819 */ /* 0x000fe2000001160a */
[----:B------:R-:W-:-:S04]  /*182e0*/  IMAD.MOV.U32 R15, RZ, RZ, -0x1 ;  /* 0xffffffffff0f7424 */ /* 0x000fc800078e00ff */
[----:B------:R-:W-:-:S04]  /*182f0*/  IMAD.IADD R6, R10, 0x1, R6 ;  /* 0x000000010a067824 */ /* 0x000fc800078e0206 */
[----:B------:R-:W-:Y:S02]  /*18300*/  VIADD R10, R6, 0x10 ;  /* 0x00000010060a7836 */ /* 0x000fe40000000000 */
[----:B--2---:R-:W-:Y:S02]  /*18310*/  IMAD R3, R11, R9, RZ ;  /* 0x000000090b037224 */ /* 0x004fe400078e02ff */
[----:B------:R-:W-:-:S03]  /*18320*/  IMAD.MOV.U32 R11, RZ, RZ, 0x181f ;  /* 0x0000181fff0b7424 */ /* 0x000fc600078e00ff */
[----:B------:R-:W-:-:S13]  /*18330*/  ISETP.GE.AND P1, PT, R6, R3, PT ;  /* 0x000000030600720c */ /* 0x000fda0003f26270 */
[----:B-----5:R-:W-:Y:S05]  /*18340*/  WARPSYNC.COLLECTIVE R15, `(.L_x_1257) ;  /* 0x000000000f087348 */ /* 0x020fea0003c00000 */
[----:B------:R0:W1:Y:S02]  /*18350*/  SHFL.IDX P6, R14, R13, R12, R11 ;  /* 0x0000000c0d0e7389 */ /* 0x00006400000c000b */
[----:B01---5:R-:W-:Y:S01]  /*18360*/  ENDCOLLECTIVE ;  /* 0x000000000000791b */ /* 0x023fe20003800000 */
.L_x_1257:
[----:B------:R-:W-:Y:S02]  /*18370*/  IMAD.MOV.U32 R13, RZ, RZ, R0 ;  /* 0x000000ffff0d7224 */ /* 0x000fe400078e0000 */
[----:B------:R-:W-:-:S07]  /*18380*/  IMAD.MOV.U32 R7, RZ, RZ, R14 ;  /* 0x000000ffff077224 */ /* 0x000fce00078e000e */
[----:B------:R-:W-:Y:S05]  /*18390*/  WARPSYNC.COLLECTIVE R15, `(.L_x_1258) ;  /* 0x000000000f087348 */ /* 0x000fea0003c00000 */
[----:B------:R0:W1:Y:S02]  /*183a0*/  SHFL.IDX P6, R14, R13, R12, R11 ;  /* 0x0000000c0d0e7389 */ /* 0x00006400000c000b */
[----:B01----:R-:W-:Y:S01]  /*183b0*/  ENDCOLLECTIVE ;  /* 0x000000000000791b */ /* 0x003fe20003800000 */
.L_x_1258:
[----:B------:R-:W-:Y:S02]  /*183c0*/  IMAD.MOV.U32 R13, RZ, RZ, R4 ;  /* 0x000000ffff0d7224 */ /* 0x000fe400078e0004 */
[----:B------:R-:W-:Y:S02]  /*183d0*/  IMAD.MOV.U32 R12, RZ, RZ, 0x1 ;  /* 0x00000001ff0c7424 */ /* 0x000fe400078e00ff */
[----:B------:R-:W-:-:S07]  /*183e0*/  IMAD.MOV.U32 R8, RZ, RZ, R14 ;  /* 0x000000ffff087224 */ /* 0x000fce00078e000e */
[----:B------:R-:W-:Y:S05]  /*183f0*/  WARPSYNC.COLLECTIVE R15, `(.L_x_1259) ;  /* 0x000000000f087348 */ /* 0x000fea0003c00000 */
[----:B------:R0:W1:Y:S02]  /*18400*/  SHFL.IDX P6, R14, R13, R12, R11 ;  /* 0x0000000c0d0e7389 */ /* 0x00006400000c000b */
[----:B01----:R-:W-:Y:S01]  /*18410*/  ENDCOLLECTIVE ;  /* 0x000000000000791b */ /* 0x003fe20003800000 */
.L_x_1259:
        /* <DEDUP_REMOVED lines=13> */
.L_x_1260:
[----:B------:R-:W-:Y:S02]  /*184f0*/  IMAD.MOV.U32 R13, RZ, RZ, R4 ;  /* 0x000000ffff0d7224 */ /* 0x000fe400078e0004 */
[----:B------:R-:W-:Y:S02]  /*18500*/  IMAD.MOV.U32 R12, RZ, RZ, 0x2 ;  /* 0x00000002ff0c7424 */ /* 0x000fe400078e00ff */
[----:B------:R-:W-:-:S07]  /*18510*/  IMAD.MOV.U32 R8, RZ, RZ, R14 ;  /* 0x000000ffff087224 */ /* 0x000fce00078e000e */
[----:B------:R-:W-:Y:S05]  /*18520*/  WARPSYNC.COLLECTIVE R15, `(.L_x_1261) ;  /* 0x000000000f087348 */ /* 0x000fea0003c00000 */
[----:B------:R0:W1:Y:S02]  /*18530*/  SHFL.IDX P6, R14, R13, R12, R11 ;  /* 0x0000000c0d0e7389 */ /* 0x00006400000c000b */
[----:B01----:R-:W-:Y:S01]  /*18540*/  ENDCOLLECTIVE ;  /* 0x000000000000791b */ /* 0x003fe20003800000 */
.L_x_1261:
        /* <DEDUP_REMOVED lines=9> */
[----:B------:R-:W-:Y:S01]  /*185e0*/  ISETP.GE.AND P1, PT, R7, R3, PT ;  /* 0x000000030700720c */ /* 0x000fe20003f26270 */
[----:B------:R-:W-:-:S12]  /*185f0*/  IMAD.MOV.U32 R7, RZ, RZ, R14 ;  /* 0x000000ffff077224 */ /* 0x000fd800078e000e */
[----:B0-----:R-:W-:Y:S05]  /*18600*/  WARPSYNC.COLLECTIVE R15, `(.L_x_1262) ;  /* 0x000000000f087348 */ /* 0x001fea0003c00000 */
[----:B------:R1:W2:Y:S02]  /*18610*/  SHFL.IDX P6, R14, R13, R12, R11 ;  /* 0x0000000c0d0e7389 */ /* 0x0002a400000c000b */
[----:B012---:R-:W-:Y:S01]  /*18620*/  ENDCOLLECTIVE ;  /* 0x000000000000791b */ /* 0x007fe20003800000 */
.L_x_1262:
[----:B------:R-:W-:Y:S02]  /*18630*/  IMAD.MOV.U32 R13, RZ, RZ, R4 ;  /* 0x000000ffff0d7224 */ /* 0x000fe400078e0004 */
[----:B------:R-:W-:Y:S02]  /*18640*/  IMAD.MOV.U32 R12, RZ, RZ, 0x3 ;  /* 0x00000003ff0c7424 */ /* 0x000fe400078e00ff */
[----:B------:R-:W-:-:S07]  /*18650*/  IMAD.MOV.U32 R8, RZ, RZ, R14 ;  /* 0x000000ffff087224 */ /* 0x000fce00078e000e */
[----:B------:R-:W-:Y:S05]  /*18660*/  WARPSYNC.COLLECTIVE R15, `(.L_x_1263) ;  /* 0x000000000f087348 */ /* 0x000fea0003c00000 */
[----:B------:R0:W1:Y:S02]  /*18670*/  SHFL.IDX P6, R14, R13, R12, R11 ;  /* 0x0000000c0d0e7389 */ /* 0x00006400000c000b */
[----:B01----:R-:W-:Y:S01]  /*18680*/  ENDCOLLECTIVE ;  /* 0x000000000000791b */ /* 0x003fe20003800000 */
.L_x_1263:
        /* <DEDUP_REMOVED lines=14> */
.L_x_1264:
[----:B------:R-:W-:Y:S02]  /*18770*/  IMAD.MOV.U32 R13, RZ, RZ, R4 ;  /* 0x000000ffff0d7224 */ /* 0x000fe400078e0004 */
[----:B------:R-:W-:Y:S02]  /*18780*/  IMAD.MOV.U32 R12, RZ, RZ, 0x4 ;  /* 0x00000004ff0c7424 */ /* 0x000fe400078e00ff */
[----:B------:R-:W-:-:S07]  /*18790*/  IMAD.MOV.U32 R8, RZ, RZ, R14 ;  /* 0x000000ffff087224 */ /* 0x000fce00078e000e */
[----:B------:R-:W-:Y:S05]  /*187a0*/  WARPSYNC.COLLECTIVE R15, `(.L_x_1265) ;  /* 0x000000000f087348 */ /* 0x000fea0003c00000 */
[----:B------:R0:W1:Y:S02]  /*187b0*/  SHFL.IDX P6, R14, R13, R12, R11 ;  /* 0x0000000c0d0e7389 */ /* 0x00006400000c000b */
[----:B01----:R-:W-:Y:S01]  /*187c0*/  ENDCOLLECTIVE ;  /* 0x000000000000791b */ /* 0x003fe20003800000 */
.L_x_1265:
        /* <DEDUP_REMOVED lines=14> */
.L_x_1266:
[----:B------:R-:W-:Y:S02]  /*188b0*/  IMAD.MOV.U32 R13, RZ, RZ, R4 ;  /* 0x000000ffff0d7224 */ /* 0x000fe400078e0004 */
[----:B------:R-:W-:Y:S02]  /*188c0*/  IMAD.MOV.U32 R12, RZ, RZ, 0x5 ;  /* 0x00000005ff0c7424 */ /* 0x000fe400078e00ff */
[----:B------:R-:W-:-:S07]  /*188d0*/  IMAD.MOV.U32 R8, RZ, RZ, R14 ;  /* 0x000000ffff087224 */ /* 0x000fce00078e000e */
[----:B------:R-:W-:Y:S05]  /*188e0*/  WARPSYNC.COLLECTIVE R15, `(.L_x_1267) ;  /* 0x000000000f087348 */ /* 0x000fea0003c00000 */
[----:B------:R0:W1:Y:S02]  /*188f0*/  SHFL.IDX P6, R14, R13, R12, R11 ;  /* 0x0000000c0d0e7389 */ /* 0x00006400000c000b */
[----:B01----:R-:W-:Y:S01]  /*18900*/  ENDCOLLECTIVE ;  /* 0x000000000000791b */ /* 0x003fe20003800000 */
.L_x_1267:
        /* <DEDUP_REMOVED lines=14> */
.L_x_1268:
[----:B------:R-:W-:Y:S02]  /*189f0*/  IMAD.MOV.U32 R13, RZ, RZ, R4 ;  /* 0x000000ffff0d7224 */ /* 0x000fe400078e0004 */
[----:B------:R-:W-:Y:S02]  /*18a00*/  IMAD.MOV.U32 R12, RZ, RZ, 0x6 ;  /* 0x00000006ff0c7424 */ /* 0x000fe400078e00ff */
[----:B------:R-:W-:-:S07]  /*18a10*/  IMAD.MOV.U32 R8, RZ, RZ, R14 ;  /* 0x000000ffff087224 */ /* 0x000fce00078e000e */
[----:B------:R-:W-:Y:S05]  /*18a20*/  WARPSYNC.COLLECTIVE R15, `(.L_x_1269) ;  /* 0x000000000f087348 */ /* 0x000fea0003c00000 */
[----:B------:R0:W1:Y:S02]  /*18a30*/  SHFL.IDX P6, R14, R13, R12, R11 ;  /* 0x0000000c0d0e7389 */ /* 0x00006400000c000b */
[----:B01----:R-:W-:Y:S01]  /*18a40*/  ENDCOLLECTIVE ;  /* 0x000000000000791b */ /* 0x003fe20003800000 */
.L_x_1269:
        /* <DEDUP_REMOVED lines=14> */
.L_x_1270:
[----:B------:R-:W-:Y:S02]  /*18b30*/  IMAD.MOV.U32 R13, RZ, RZ, R4 ;  /* 0x000000ffff0d7224 */ /* 0x000fe400078e0004 */
[----:B------:R-:W-:Y:S02]  /*18b40*/  IMAD.MOV.U32 R12, RZ, RZ, 0x7 ;  /* 0x00000007ff0c7424 */ /* 0x000fe400078e00ff */
[----:B------:R-:W-:-:S07]  /*18b50*/  IMAD.MOV.U32 R8, RZ, RZ, R14 ;  /* 0x000000ffff087224 */ /* 0x000fce00078e000e */
[----:B------:R-:W-:Y:S05]  /*18b60*/  WARPSYNC.COLLECTIVE R15, `(.L_x_1271) ;  /* 0x000000000f087348 */ /* 0x000fea0003c00000 */
[----:B------:R0:W1:Y:S02]  /*18b70*/  SHFL.IDX P6, R14, R13, R12, R11 ;  /* 0x0000000c0d0e7389 */ /* 0x00006400000c000b */
[----:B01----:R-:W-:Y:S01]  /*18b80*/  ENDCOLLECTIVE ;  /* 0x000000000000791b */ /* 0x003fe20003800000 */
.L_x_1271:
        /* <DEDUP_REMOVED lines=8> */
[----:B------:R0:W-:Y:S04]  /*18c10*/  @!P1 LDGSTS.E.BYPASS.LTC128B.128 [R20+0xb400], desc[UR52][R8.64], !P0 ;  /* 0x0b40000008149fae */ /* 0x0001e8000c101d74 */
[----:B------:R-:W-:Y:S01]  /*18c20*/  ISETP.GE.AND P1, PT, R0, R3, PT ;  /* 0x000000030000720c */ /* 0x000fe20003f26270 */
[----:B------:R-:W-:-:S02]  /*18c30*/  VIADD R0, R6, 0x80 ;  /* 0x0000008006007836 */ /* 0x000fc40000000000 */
[----:B------:R-:W-:-:S10]  /*18c40*/  IMAD.MOV.U32 R4, RZ, RZ, R14 ;  /* 0x000000ffff047224 */ /* 0x000fd400078e000e */
[----:B0-----:R-:W-:Y:S05]  /*18c50*/  WARPSYNC.COLLECTIVE R15, `(.L_x_1272) ;  /* 0x000000000f087348 */ /* 0x001fea0003c00000 */
[----:B------:R1:W2:Y:S02]  /*18c60*/  SHFL.IDX P6, R14, R13, R12, R11 ;  /* 0x0000000c0d0e7389 */ /* 0x0002a400000c000b */
[----:B012---:R-:W-:Y:S01]  /*18c70*/  ENDCOLLECTIVE ;  /* 0x000000000000791b */ /* 0x007fe20003800000 */
.L_x_1272:
[----:B------:R-:W-:Y:S01]  /*18c80*/  ISETP.GE.AND P2, PT, R0, R3, PT ;  /* 0x000000030000720c */ /* 0x000fe20003f46270 */
[----:B------:R-:W-:Y:S02]  /*18c90*/  IMAD.MOV.U32 R13, RZ, RZ, R2 ;  /* 0x000000ffff0d7224 */ /* 0x000fe400078e0002 */
[----:B------:R-:W-:Y:S02]  /*18ca0*/  IMAD.MOV.U32 R12, RZ, RZ, RZ ;  /* 0x000000ffff0c7224 */ /* 0x000fe400078e00ff */
[----:B------:R-:W-:-:S08]  /*18cb0*/  IMAD.MOV.U32 R8, RZ, RZ, R14 ;  /* 0x000000ffff087224 */ /* 0x000fd000078e000e */
[----:B------:R-:W-:Y:S05]  /*18cc0*/  WARPSYNC.COLLECTIVE R15, `(.L_x_1273) ;  /* 0x000000000f087348 */ /* 0x000fea0003c00000 */
[----:B------:R0:W1:Y:S02]  /*18cd0*/  SHFL.IDX P6, R14, R13, R12, R11 ;  /* 0x0000000c0d0e7389 */ /* 0x00006400000c000b */
[----:B01----:R-:W-:Y:S01]  /*18ce0*/  ENDCOLLECTIVE ;  /* 0x000000000000791b */ /* 0x003fe20003800000 */
.L_x_1273:
        /* <DEDUP_REMOVED lines=13> */
.L_x_1274:
[----:B------:R-:W-:Y:S02]  /*18dc0*/  IMAD.MOV.U32 R13, RZ, RZ, R2 ;  /* 0x000000ffff0d7224 */ /* 0x000fe400078e0002 */
[----:B------:R-:W-:Y:S02]  /*18dd0*/  IMAD.MOV.U32 R12, RZ, RZ, 0x1 ;  /* 0x00000001ff0c7424 */ /* 0x000fe400078e00ff */
[----:B------:R-:W-:-:S07]  /*18de0*/  IMAD.MOV.U32 R7, RZ, RZ, R14 ;  /* 0x000000ffff077224 */ /* 0x000fce00078e000e */
[----:B------:R-:W-:Y:S05]  /*18df0*/  WARPSYNC.COLLECTIVE R15, `(.L_x_1275) ;  /* 0x000000000f087348 */ /* 0x000fea0003c00000 */
[----:B------:R0:W1:Y:S02]  /*18e00*/  SHFL.IDX P6, R14, R13, R12, R11 ;  /* 0x0000000c0d0e7389 */ /* 0x00006400000c000b */
[----:B01----:R-:W-:Y:S01]  /*18e10*/  ENDCOLLECTIVE ;  /* 0x000000000000791b */ /* 0x003fe20003800000 */
.L_x_1275:
[----:B------:R-:W-:-:S05]  /*18e20*/  @!P2 LEA R7, P1, R21, R7, 0x1 ;  /* 0x000000071507a211 */ /* 0x000fca00078208ff */
[----:B------:R-:W-:Y:S02]  /*18e30*/  @!P2 IMAD.X R0, RZ, RZ, R0, P1 ;  /* 0x000000ffff00a224 */ /* 0x000fe400008e0600 */
[----:B------:R-:W-:Y:S02]  /*18e40*/  @!P2 IMAD.MOV.U32 R8, RZ, RZ, R7 ;  /* 0x000000ffff08a224 */ /* 0x000fe400078e0007 */
        /* <DEDUP_REMOVED lines=12> */
.L_x_1276:
[----:B------:R-:W-:Y:S02]  /*18f10*/  IMAD.MOV.U32 R13, RZ, RZ, R2 ;  /* 0x000000ffff0d7224 */ /* 0x000fe400078e0002 */
[----:B------:R-:W-:Y:S02]  /*18f20*/  IMAD.MOV.U32 R12, RZ, RZ, 0x2 ;  /* 0x00000002ff0c7424 */ /* 0x000fe400078e00ff */
[----:B------:R-:W-:-:S07]  /*18f30*/  IMAD.MOV.U32 R8, RZ, RZ, R14 ;  /* 0x000000ffff087224 */ /* 0x000fce00078e000e */
[----:B------:R-:W-:Y:S05]  /*18f40*/  WARPSYNC.COLLECTIVE R15, `(.L_x_1277) ;  /* 0x000000000f087348 */ /* 0x000fea0003c00000 */
[----:B------:R0:W1:Y:S02]  /*18f50*/  SHFL.IDX P6, R14, R13, R12, R11 ;  /* 0x0000000c0d0e7389 */ /* 0x00006400000c000b */
[----:B01----:R-:W-:Y:S01]  /*18f60*/  ENDCOLLECTIVE ;  /* 0x000000000000791b */ /* 0x003fe20003800000 */
.L_x_1277:
        /* <DEDUP_REMOVED lines=13> */
.L_x_1278:
[----:B------:R-:W-:Y:S02]  /*19040*/  IMAD.MOV.U32 R13, RZ, RZ, R2 ;  /* 0x000000ffff0d7224 */ /* 0x000fe400078e0002 */
[----:B------:R-:W-:Y:S02]  /*19050*/  IMAD.MOV.U32 R12, RZ, RZ, 0x3 ;  /* 0x00000003ff0c7424 */ /* 0x000fe400078e00ff */
[----:B------:R-:W-:-:S07]  /*19060*/  IMAD.MOV.U32 R8, RZ, RZ, R14 ;  /* 0x000000ffff087224 */ /* 0x000fce00078e000e */
[----:B------:R-:W-:Y:S05]  /*19070*/  WARPSYNC.COLLECTIVE R15, `(.L_x_1279) ;  /* 0x000000000f087348 */ /* 0x000fea0003c00000 */
[----:B------:R0:W1:Y:S02]  /*19080*/  SHFL.IDX P6, R14, R13, R12, R11 ;  /* 0x0000000c0d0e7389 */ /* 0x00006400000c000b */
[----:B01----:R-:W-:Y:S01]  /*19090*/  ENDCOLLECTIVE ;  /* 0x000000000000791b */ /* 0x003fe20003800000 */
.L_x_1279:
        /* <DEDUP_REMOVED lines=12> */
.L_x_1280:
[----:B------:R-:W-:Y:S01]  /*19160*/  IMAD.MOV.U32 R2, RZ, RZ, R14 ;  /* 0x000000ffff027224 */ /* 0x000fe200078e000e */
[----:B------:R-:W-:Y:S06]  /*19170*/  BRA `(.L_x_1281) ;  /* 0xffffffb8009c7947 */ /* 0x000fec000383ffff */
.L_x_1169:
[----:B0-----:R0:W1:Y:S02]  /*19180*/  SYNCS.PHASECHK.TRANS64.TRYWAIT P0, [R17+URZ+0x16820], R0 ;  /* 0x01682000110075a7 */ /* 0x001064000800017f */
[----:B-1----:R-:W-:Y:S05]  /*19190*/  @!P0 NANOSLEEP.SYNCS 0x989680 ;  /* 0x009896800000895d */ /* 0x002fea0003900000 */
[----:B------:R-:W1:Y:S02]  /*191a0*/  @!P0 SYNCS.PHASECHK.TRANS64 P0, [R17+URZ+0x16820], R0 ;  /* 0x01682000110085a7 */ /* 0x000e64000800007f */
[----:B-1----:R-:W-:Y:S05]  /*191b0*/  @!P0 BRA `(.L_x_1169) ;  /* 0xfffffffc00f08947 */ /* 0x002fea000383ffff */
[----:B------:R-:W-:Y:S05]  /*191c0*/  BRA `(.L_x_1282) ;  /* 0xffffffb800fc7947 */ /* 0x000fea000383ffff */
.L_x_1178:
[----:B-1----:R1:W2:Y:S02]  /*191d0*/  SYNCS.PHASECHK.TRANS64.TRYWAIT P0, [R2+URZ+0x16840], R3 ;  /* 0x01684003020075a7 */ /* 0x0022a4000800017f */
[----:B--2---:R-:W-:Y:S05]  /*191e0*/  @!P0 NANOSLEEP.SYNCS 0x989680 ;  /* 0x009896800000895d */ /* 0x004fea0003900000 */
[----:B------:R-:W2:Y:S02]  /*191f0*/  @!P0 SYNCS.PHASECHK.TRANS64 P0, [R2+URZ+0x16840], R3 ;  /* 0x01684003020085a7 */ /* 0x000ea4000800007f */
[----:B--2---:R-:W-:Y:S05]  /*19200*/  @!P0 BRA `(.L_x_1178) ;  /* 0xfffffffc00f08947 */ /* 0x004fea000383ffff */
[----:B------:R-:W-:Y:S05]  /*19210*/  BRA `(.L_x_1283) ;  /* 0xffffffbc00e07947 */ /* 0x000fea000383ffff */
.L_x_1183:
[----:B0-----:R0:W1:Y:S02]  /*19220*/  SYNCS.PHASECHK.TRANS64.TRYWAIT P0, [R3+URZ+0x60], R2 ;  /* 0x00006002030075a7 */ /* 0x001064000800017f */
[----:B-1----:R-:W-:Y:S05]  /*19230*/  @!P0 NANOSLEEP.SYNCS 0x989680 ;  /* 0x009896800000895d */ /* 0x002fea0003900000 */
[----:B------:R-:W1:Y:S02]  /*19240*/  @!P0 SYNCS.PHASECHK.TRANS64 P0, [R3+URZ+0x60], R2 ;  /* 0x00006002030085a7 */ /* 0x000e64000800007f */
[----:B-1----:R-:W-:Y:S05]  /*19250*/  @!P0 BRA `(.L_x_1183) ;  /* 0xfffffffc00f08947 */ /* 0x002fea000383ffff */
[----:B------:R-:W-:Y:S05]  /*19260*/  BRA `(.L_x_1284) ;  /* 0xffffffc0006c7947 */ /* 0x000fea000383ffff */
.L_x_1191:
[----:B-1----:R1:W2:Y:S02]  /*19270*/  SYNCS.PHASECHK.TRANS64.TRYWAIT P0, [R2+URZ+0x16840], R3 ;  /* 0x01684003020075a7 */ /* 0x0022a4000800017f */
[----:B--2---:R-:W-:Y:S05]  /*19280*/  @!P0 NANOSLEEP.SYNCS 0x989680 ;  /* 0x009896800000895d */ /* 0x004fea0003900000 */
[----:B------:R-:W2:Y:S02]  /*19290*/  @!P0 SYNCS.PHASECHK.TRANS64 P0, [R2+URZ+0x16840], R3 ;  /* 0x01684003020085a7 */ /* 0x000ea4000800007f */
[----:B--2---:R-:W-:Y:S05]  /*192a0*/  @!P0 BRA `(.L_x_1191) ;  /* 0xfffffffc00f08947 */ /* 0x004fea000383ffff */
[----:B------:R-:W-:Y:S05]  /*192b0*/  BRA `(.L_x_1285) ;  /* 0xffffffc400a87947 */ /* 0x000fea000383ffff */
.L_x_1196:
[----:B0-----:R0:W1:Y:S02]  /*192c0*/  SYNCS.PHASECHK.TRANS64.TRYWAIT P0, [R10+URZ+0x60], R3 ;  /* 0x000060030a0075a7 */ /* 0x001064000800017f */
[----:B-1----:R-:W-:Y:S05]  /*192d0*/  @!P0 NANOSLEEP.SYNCS 0x989680 ;  /* 0x009896800000895d */ /* 0x002fea0003900000 */
[----:B------:R-:W1:Y:S02]  /*192e0*/  @!P0 SYNCS.PHASECHK.TRANS64 P0, [R10+URZ+0x60], R3 ;  /* 0x000060030a0085a7 */ /* 0x000e64000800007f */
[----:B-1----:R-:W-:Y:S05]  /*192f0*/  @!P0 BRA `(.L_x_1196) ;  /* 0xfffffffc00f08947 */ /* 0x002fea000383ffff */
[----:B------:R-:W-:Y:S05]  /*19300*/  BRA `(.L_x_1286) ;  /* 0xffffffc800347947 */ /* 0x000fea000383ffff */
.L_x_1204:
[----:B-1----:R1:W2:Y:S02]  /*19310*/  SYNCS.PHASECHK.TRANS64.TRYWAIT P0, [R2+URZ+0x16840], R3 ;  /* 0x01684003020075a7 */ /* 0x0022a4000800017f */
[----:B--2---:R-:W-:Y:S05]  /*19320*/  @!P0 NANOSLEEP.SYNCS 0x989680 ;  /* 0x009896800000895d */ /* 0x004fea0003900000 */
[----:B------:R-:W2:Y:S02]  /*19330*/  @!P0 SYNCS.PHASECHK.TRANS64 P0, [R2+URZ+0x16840], R3 ;  /* 0x01684003020085a7 */ /* 0x000ea4000800007f */
[----:B--2---:R-:W-:Y:S05]  /*19340*/  @!P0 BRA `(.L_x_1204) ;  /* 0xfffffffc00f08947 */ /* 0x004fea000383ffff */
[----:B------:R-:W-:Y:S05]  /*19350*/  BRA `(.L_x_1287) ;  /* 0xffffffcc00447947 */ /* 0x000fea000383ffff */
.L_x_1209:
[----:B0-----:R0:W1:Y:S02]  /*19360*/  SYNCS.PHASECHK.TRANS64.TRYWAIT P0, [R7+URZ+0x60], R2 ;  /* 0x00006002070075a7 */ /* 0x001064000800017f */
[----:B-1----:R-:W-:Y:S05]  /*19370*/  @!P0 NANOSLEEP.SYNCS 0x989680 ;  /* 0x009896800000895d */ /* 0x002fea0003900000 */
[----:B------:R-:W1:Y:S02]  /*19380*/  @!P0 SYNCS.PHASECHK.TRANS64 P0, [R7+URZ+0x60], R2 ;  /* 0x00006002070085a7 */ /* 0x000e64000800007f */
[----:B-1----:R-:W-:Y:S05]  /*19390*/  @!P0 BRA `(.L_x_1209) ;  /* 0xfffffffc00f08947 */ /* 0x002fea000383ffff */
[----:B------:R-:W-:Y:S05]  /*193a0*/  BRA `(.L_x_1288) ;  /* 0xffffffcc00d47947 */ /* 0x000fea000383ffff */
.L_x_1219:
[----:B0-----:R0:W1:Y:S02]  /*193b0*/  SYNCS.PHASECHK.TRANS64.TRYWAIT P0, [R3+URZ+0x16860], R0 ;  /* 0x01686000030075a7 */ /* 0x001064000800017f */
[----:B-1----:R-:W-:Y:S05]  /*193c0*/  @!P0 NANOSLEEP.SYNCS 0x989680 ;  /* 0x009896800000895d */ /* 0x002fea0003900000 */
[----:B------:R-:W1:Y:S02]  /*193d0*/  @!P0 SYNCS.PHASECHK.TRANS64 P0, [R3+URZ+0x16860], R0 ;  /* 0x01686000030085a7 */ /* 0x000e64000800007f */
[----:B-1----:R-:W-:Y:S05]  /*193e0*/  @!P0 BRA `(.L_x_1219) ;  /* 0xfffffffc00f08947 */ /* 0x002fea000383ffff */
[----:B------:R-:W-:Y:S05]  /*193f0*/  BRA `(.L_x_1289) ;  /* 0xffffffd000d07947 */ /* 0x000fea000383ffff */
.L_x_1225:
[----:B------:R-:W-:Y:S01]  /*19400*/  BSSY B0, `(.L_x_1290) ;  /* 0x0000008000007945 */ /* 0x000fe20003800000 */
[----:B------:R-:W-:Y:S02]  /*19410*/  IMAD.MOV.U32 R13, RZ, RZ, R24 ;  /* 0x000000ffff0d7224 */ /* 0x000fe400078e0018 */
[----:B--2---:R-:W-:Y:S02]  /*19420*/  IMAD.MOV.U32 R12, RZ, RZ, RZ ;  /* 0x000000ffff0c7224 */ /* 0x004fe400078e00ff */
[----:B0-----:R-:W-:Y:S02]  /*19430*/  IMAD.MOV.U32 R11, RZ, RZ, 0x1f ;  /* 0x0000001fff0b7424 */ /* 0x001fe400078e00ff */
[----:B------:R-:W-:-:S07]  /*19440*/  IMAD.MOV.U32 R15, RZ, RZ, -0x1 ;  /* 0xffffffffff0f7424 */ /* 0x000fce00078e00ff */
[----:B-1----:R-:W-:Y:S05]  /*19450*/  WARPSYNC.COLLECTIVE R15, `(.L_x_1291) ;  /* 0x000000000f087348 */ /* 0x002fea0003c00000 */
[----:B------:R0:W2:Y:S02]  /*19460*/  SHFL.IDX P6, R14, R13, R12, R11 ;  /* 0x0000000c0d0e7389 */ /* 0x0000a400000c000b */
[----:B012---:R-:W-:Y:S01]  /*19470*/  ENDCOLLECTIVE ;  /* 0x000000000000791b */ /* 0x007fe20003800000 */
.L_x_1291:
[----:B------:R-:W-:Y:S05]  /*19480*/  BSYNC B0 ;  /* 0x0000000000007941 */ /* 0x000fea0003800000 */
.L_x_1290:
[----:B------:R-:W-:Y:S02]  /*19490*/  IMAD.MOV.U32 R13, RZ, RZ, R24 ;  /* 0x000000ffff0d7224 */ /* 0x000fe400078e0018 */
[----:B------:R-:W-:Y:S02]  /*194a0*/  IMAD.MOV.U32 R12, RZ, RZ, 0x1 ;  /* 0x00000001ff0c7424 */ /* 0x000fe400078e00ff */
[----:B------:R-:W-:Y:S02]  /*194b0*/  IMAD.MOV.U32 R11, RZ, RZ, 0x1f ;  /* 0x0000001fff0b7424 */ /* 0x000fe400078e00ff */
[----:B------:R-:W-:Y:S02]  /*194c0*/  IMAD.MOV.U32 R15, RZ, RZ, -0x1 ;  /* 0xffffffffff0f7424 */ /* 0x000fe400078e00ff */
[----:B------:R-:W-:Y:S02]  /*194d0*/  IMAD.IADD R7, R27, 0x1, R9 ;  /* 0x000000011b077824 */ /* 0x000fe400078e0209 */
[----:B------:R-:W-:-:S07]  /*194e0*/  IMAD.MOV.U32 R0, RZ, RZ, R14 ;  /* 0x000000ffff007224 */ /* 0x000fce00078e000e */
[----:B------:R-:W-:Y:S05]  /*194f0*/  WARPSYNC.COLLECTIVE R15, `(.L_x_1292) ;  /* 0x000000000f087348 */ /* 0x000fea0003c00000 */
[----:B------:R0:W1:Y:S02]  /*19500*/  SHFL.IDX P6, R14, R13, R12, R11 ;  /* 0x0000000c0d0e7389 */ /* 0x00006400000c000b */
[----:B01----:R-:W-:Y:S01]  /*19510*/  ENDCOLLECTIVE ;  /* 0x000000000000791b */ /* 0x003fe20003800000 */
.L_x_1292:
[----:B------:R-:W-:Y:S02]  /*19520*/  ULDC UR4, c[0x0][0xc3c] ;  /* 0x00030f0000047ab9 */ /* 0x000fe40000000800 */
[----:B------:R-:W-:-:S13]  /*19530*/  ISETP.GE.OR P1, PT, R7, UR4, !P0 ;  /* 0x0000000407007c0c */ /* 0x000fda000c726670 */
[----:B------:R-:W0:Y:S08]  /*19540*/  @!P1 LDC.64 R4, c[0x0][0xc80] ;  /* 0x00032000ff049b82 */ /* 0x000e300000000a00 */
[----:B------:R-:W1:Y:S01]  /*19550*/  @!P1 LDC.64 R2, c[0x0][0xc78] ;  /* 0x00031e00ff029b82 */ /* 0x000e620000000a00 */
[----:B------:R-:W-:Y:S01]  /*19560*/  CS2R R24, SRZ ;  /* 0x0000000000187805 */ /* 0x000fe2000001ff00 */
[----:B------:R-:W-:-:S02]  /*19570*/  IMAD.MOV.U32 R8, RZ, RZ, RZ ;  /* 0x000000ffff087224 */ /* 0x000fc400078e00ff */
[----:B------:R-:W-:Y:S02]  /*19580*/  IMAD.MOV.U32 R11, RZ, RZ, RZ ;  /* 0x000000ffff0b7224 */ /* 0x000fe400078e00ff */
[----:B------:R-:W-:Y:S02]  /*19590*/  IMAD.MOV.U32 R6, RZ, RZ, R14 ;  /* 0x000000ffff067224 */ /* 0x000fe400078e000e */
[----:B0-----:R-:W-:-:S06]  /*195a0*/  @!P1 IMAD.WIDE R4, R7, 0x4, R4 ;  /* 0x0000000407049825 */ /* 0x001fcc00078e0204 */
[----:B------:R-:W2:Y:S01]  /*195b0*/  @!P1 LDG.E R4, desc[UR52][R4.64] ;  /* 0x0000003404049981 */ /* 0x000ea2000c1e1900 */
[----:B-1----:R-:W-:-:S06]  /*195c0*/  @!P1 IMAD.WIDE R2, R7, 0x4, R2 ;  /* 0x0000000407029825 */ /* 0x002fcc00078e0202 */
[----:B------:R-:W3:Y:S01]  /*195d0*/  @!P1 LDG.E R2, desc[UR52][R2.64] ;  /* 0x0000003402029981 */ /* 0x000ee2000c1e1900 */
[C---:B------:R-:W-:Y:S02]  /*195e0*/  ISETP.GE.U32.AND P2, PT, R9.reuse, 0x2, PT ;  /* 0x000000020900780c */ /* 0x040fe40003f46070 */
[C---:B------:R-:W-:Y:S02]  /*195f0*/  ISETP.GE.U32.AND P3, PT, R9.reuse, 0x4, PT ;  /* 0x000000040900780c */ /* 0x040fe40003f66070 */
[C---:B------:R-:W-:Y:S02]  /*19600*/  ISETP.GE.U32.AND P4, PT, R9.reuse, 0x8, PT ;  /* 0x000000080900780c */ /* 0x040fe40003f86070 */
[C---:B------:R-:W-:Y:S01]  /*19610*/  ISETP.GE.U32.AND P5, PT, R9.reuse, 0x10, PT ;  /* 0x000000100900780c */ /* 0x040fe20003fa6070 */
[----:B--2---:R-:W-:Y:S02]  /*19620*/  @!P1 IMAD.MOV.U32 R25, RZ, RZ, R4 ;  /* 0x000000ffff199224 */ /* 0x004fe400078e0004 */
[----:B---3--:R-:W-:Y:S01]  /*19630*/  @!P1 IMAD.MOV.U32 R8, RZ, RZ, R2 ;  /* 0x000000ffff089224 */ /* 0x008fe200078e0002 */
[----:B------:R-:W-:-:S03]  /*19640*/  ISETP.NE.AND P1, PT, R9, RZ, PT ;  /* 0x000000ff0900720c */ /* 0x000fc60003f25270 */
[----:B------:R-:W-:-:S10]  /*19650*/  IMAD R13, R8, R25, RZ ;  /* 0x00000019080d7224 */ /* 0x000fd400078e02ff */
[----:B------:R-:W-:Y:S05]  /*19660*/  WARPSYNC.COLLECTIVE R15, `(.L_x_1293) ;  /* 0x000000000f087348 */ /* 0x000fea0003c00000 */
[----:B------:R0:W1:Y:S02]  /*19670*/  SHFL.UP P6, R14, R13, R12, R11 ;  /* 0x0400000c0d0e7389 */ /* 0x00006400000c000b */
[----:B01----:R-:W-:Y:S01]  /*19680*/  ENDCOLLECTIVE ;  /* 0x000000000000791b */ /* 0x003fe20003800000 */
.L_x_1293:
[----:B------:R-:W-:Y:S01]  /*19690*/  IMAD.MOV.U32 R12, RZ, RZ, 0x2 ;  /* 0x00000002ff0c7424 */ /* 0x000fe200078e00ff */
[----:B------:R-:W-:-:S05]  /*196a0*/  SEL R14, R14, RZ, P1 ;  /* 0x000000ff0e0e7207 */ /* 0x000fca0000800000 */
[----:B------:R-:W-:-:S04]  /*196b0*/  IMAD.IADD R7, R13, 0x1, R14 ;  /* 0x000000010d077824 */ /* 0x000fc800078e020e */
[----:B------:R-:W-:-:S07]  /*196c0*/  IMAD.MOV.U32 R13, RZ, RZ, R7 ;  /* 0x000000ffff0d7224 */ /* 0x000fce00078e0007 */
[----:B------:R-:W-:Y:S05]  /*196d0*/  WARPSYNC.COLLECTIVE R15, `(.L_x_1294) ;  /* 0x000000000f087348 */ /* 0x000fea0003c00000 */
[----:B------:R0:W1:Y:S02]  /*196e0*/  SHFL.UP P6, R14, R13, R12, R11 ;  /* 0x0400000c0d0e7389 */ /* 0x00006400000c000b */
[----:B01----:R-:W-:Y:S01]  /*196f0*/  ENDCOLLECTIVE ;  /* 0x000000000000791b */ /* 0x003fe20003800000 */
.L_x_1294:
[----:B------:R-:W-:Y:S01]  /*19700*/  IMAD.MOV.U32 R12, RZ, RZ, 0x4 ;  /* 0x00000004ff0c7424 */ /* 0x000fe200078e00ff */
[----:B------:R-:W-:-:S05]  /*19710*/  SEL R2, R14, RZ, P2 ;  /* 0x000000ff0e027207 */ /* 0x000fca0001000000 */
[----:B------:R-:W-:-:S04]  /*19720*/  IMAD.IADD R2, R7, 0x1, R2 ;  /* 0x0000000107027824 */ /* 0x000fc800078e0202 */
[----:B------:R-:W-:-:S07]  /*19730*/  IMAD.MOV.U32 R13, RZ, RZ, R2 ;  /* 0x000000ffff0d7224 */ /* 0x000fce00078e0002 */
[----:B------:R-:W-:Y:S05]  /*19740*/  WARPSYNC.COLLECTIVE R15, `(.L_x_1295) ;  /* 0x000000000f087348 */ /* 0x000fea0003c00000 */
[----:B------:R0:W1:Y:S02]  /*19750*/  SHFL.UP P6, R14, R13, R12, R11 ;  /* 0x0400000c0d0e7389 */ /* 0x00006400000c000b */
[----:B01----:R-:W-:Y:S01]  /*19760*/  ENDCOLLECTIVE ;  /* 0x000000000000791b */ /* 0x003fe20003800000 */
.L_x_1295:
[----:B------:R-:W-:Y:S01]  /*19770*/  IMAD.MOV.U32 R12, RZ, RZ, 0x8 ;  /* 0x00000008ff0c7424 */ /* 0x000fe200078e00ff */
[----:B------:R-:W-:-:S05]  /*19780*/  SEL R3, R14, RZ, P3 ;  /* 0x000000ff0e037207 */ /* 0x000fca0001800000 */
[----:B------:R-:W-:-:S04]  /*19790*/  IMAD.IADD R3, R2, 0x1, R3 ;  /* 0x0000000102037824 */ /* 0x000fc800078e0203 */
[----:B------:R-:W-:-:S07]  /*197a0*/  IMAD.MOV.U32 R13, RZ, RZ, R3 ;  /* 0x000000ffff0d7224 */ /* 0x000fce00078e0003 */
[----:B------:R-:W-:Y:S05]  /*197b0*/  WARPSYNC.COLLECTIVE R15, `(.L_x_1296) ;  /* 0x000000000f087348 */ /* 0x000fea0003c00000 */
[----:B------:R0:W1:Y:S02]  /*197c0*/  SHFL.UP P6, R14, R13, R12, R11 ;  /* 0x0400000c0d0e7389 */ /* 0x00006400000c000b */
[----:B01----:R-:W-:Y:S01]  /*197d0*/  ENDCOLLECTIVE ;  /* 0x000000000000791b */ /* 0x003fe20003800000 */
.L_x_1296:
[----:B------:R-:W-:Y:S01]  /*197e0*/  IMAD.MOV.U32 R12, RZ, RZ, 0x10 ;  /* 0x00000010ff0c7424 */ /* 0x000fe200078e00ff */
[----:B------:R-:W-:-:S05]  /*197f0*/  SEL R4, R14, RZ, P4 ;  /* 0x000000ff0e047207 */ /* 0x000fca0002000000 */
[----:B------:R-:W-:-:S04]  /*19800*/  IMAD.IADD R4, R3, 0x1, R4 ;  /* 0x0000000103047824 */ /* 0x000fc800078e0204 */
[----:B------:R-:W-:-:S07]  /*19810*/  IMAD.MOV.U32 R13, RZ, RZ, R4 ;  /* 0x000000ffff0d7224 */ /* 0x000fce00078e0004 */
[----:B------:R-:W-:Y:S05]  /*19820*/  WARPSYNC.COLLECTIVE R15, `(.L_x_1297) ;  /* 0x000000000f087348 */ /* 0x000fea0003c00000 */
[----:B------:R0:W1:Y:S02]  /*19830*/  SHFL.UP P6, R14, R13, R12, R11 ;  /* 0x0400000c0d0e7389 */ /* 0x00006400000c000b */
[----:B01----:R-:W-:Y:S01]  /*19840*/  ENDCOLLECTIVE ;  /* 0x000000000000791b */ /* 0x003fe20003800000 */
.L_x_1297:
        /* <DEDUP_REMOVED lines=8> */
.L_x_1298:
[----:B------:R-:W-:Y:S05]  /*198d0*/  BRA `(.L_x_1299) ;  /* 0xffffffd4000c7947 */ /* 0x000fea000383ffff */
.L_x_1228:
[----:B------:R-:W-:Y:S01]  /*198e0*/  BSSY B0, `(.L_x_1300) ;  /* 0x0000007000007945 */ /* 0x000fe20003800000 */
[----:B--2---:R-:W-:Y:S02]  /*198f0*/  IMAD.MOV.U32 R12, RZ, RZ, 0x1 ;  /* 0x00000001ff0c7424 */ /* 0x004fe400078e00ff */
[----:B------:R-:W-:Y:S02]  /*19900*/  IMAD.MOV.U32 R11, RZ, RZ, RZ ;  /* 0x000000ffff0b7224 */ /* 0x000fe400078e00ff */
[----:B------:R-:W-:-:S07]  /*19910*/  IMAD.MOV.U32 R15, RZ, RZ, -0x1 ;  /* 0xffffffffff0f7424 */ /* 0x000fce00078e00ff */
[----:B------:R-:W-:Y:S05]  /*19920*/  WARPSYNC.COLLECTIVE R15, `(.L_x_1301) ;  /* 0x000000000f087348 */ /* 0x000fea0003c00000 */
[----:B------:R0:W1:Y:S02]  /*19930*/  SHFL.UP P6, R14, R13, R12, R11 ;  /* 0x0400000c0d0e7389 */ /* 0x00006400000c000b */
[----:B01----:R-:W-:Y:S01]  /*19940*/  ENDCOLLECTIVE ;  /* 0x000000000000791b */ /* 0x003fe20003800000 */
.L_x_1301:
[----:B------:R-:W-:Y:S05]  /*19950*/  BSYNC B0 ;  /* 0x0000000000007941 */ /* 0x000fea0003800000 */
.L_x_1300:
[----:B------:R-:W-:Y:S01]  /*19960*/  SEL R14, R14, RZ, P1 ;  /* 0x000000ff0e0e7207 */ /* 0x000fe20000800000 */
[----:B------:R-:W-:Y:S02]  /*19970*/  IMAD.MOV.U32 R12, RZ, RZ, 0x2 ;  /* 0x00000002ff0c7424 */ /* 0x000fe400078e00ff */
[----:B------:R-:W-:Y:S02]  /*19980*/  IMAD.MOV.U32 R11, RZ, RZ, RZ ;  /* 0x000000ffff0b7224 */ /* 0x000fe400078e00ff */
[----:B------:R-:W-:Y:S02]  /*19990*/  IMAD.IADD R13, R13, 0x1, R14 ;  /* 0x000000010d0d7824 */ /* 0x000fe400078e020e */
[----:B------:R-:W-:-:S07]  /*199a0*/  IMAD.MOV.U32 R15, RZ, RZ, -0x1 ;  /* 0xffffffffff0f7424 */ /* 0x000fce00078e00ff */
[----:B------:R-:W-:Y:S05]  /*199b0*/  WARPSYNC.COLLECTIVE R15, `(.L_x_1302) ;  /* 0x000000000f087348 */ /* 0x000fea0003c00000 */
[----:B------:R0:W1:Y:S02]  /*199c0*/  SHFL.UP P6, R14, R13, R12, R11 ;  /* 0x0400000c0d0e7389 */ /* 0x00006400000c000b */
[----:B01----:R-:W-:Y:S01]  /*199d0*/  ENDCOLLECTIVE ;  /* 0x000000000000791b */ /* 0x003fe20003800000 */
.L_x_1302:
[----:B------:R-:W-:Y:S01]  /*199e0*/  IMAD.MOV.U32 R12, RZ, RZ, 0x4 ;  /* 0x00000004ff0c7424 */ /* 0x000fe200078e00ff */
[----:B------:R-:W-:-:S05]  /*199f0*/  SEL R2, R14, RZ, P2 ;  /* 0x000000ff0e027207 */ /* 0x000fca0001000000 */
[----:B------:R-:W-:-:S04]  /*19a00*/  IMAD.IADD R2, R13, 0x1, R2 ;  /* 0x000000010d027824 */ /* 0x000fc800078e0202 */
[----:B------:R-:W-:-:S07]  /*19a10*/  IMAD.MOV.U32 R13, RZ, RZ, R2 ;  /* 0x000000ffff0d7224 */ /* 0x000fce00078e0002 */
[----:B------:R-:W-:Y:S05]  /*19a20*/  WARPSYNC.COLLECTIVE R15, `(.L_x_1303) ;  /* 0x000000000f087348 */ /* 0x000fea0003c00000 */
[----:B------:R0:W1:Y:S02]  /*19a30*/  SHFL.UP P6, R14, R13, R12, R11 ;  /* 0x0400000c0d0e7389 */ /* 0x00006400000c000b */
[----:B01----:R-:W-:Y:S01]  /*19a40*/  ENDCOLLECTIVE ;  /* 0x000000000000791b */ /* 0x003fe20003800000 */
.L_x_1303:
[----:B------:R-:W-:Y:S01]  /*19a50*/  IMAD.MOV.U32 R12, RZ, RZ, 0x8 ;  /* 0x00000008ff0c7424 */ /* 0x000fe200078e00ff */
[----:B------:R-:W-:-:S05]  /*19a60*/  SEL R3, R14, RZ, P3 ;  /* 0x000000ff0e037207 */ /* 0x000fca0001800000 */
[----:B------:R-:W-:-:S04]  /*19a70*/  IMAD.IADD R3, R2, 0x1, R3 ;  /* 0x0000000102037824 */ /* 0x000fc800078e0203 */
[----:B------:R-:W-:-:S07]  /*19a80*/  IMAD.MOV.U32 R13, RZ, RZ, R3 ;  /* 0x000000ffff0d7224 */ /* 0x000fce00078e0003 */
[----:B------:R-:W-:Y:S05]  /*19a90*/  WARPSYNC.COLLECTIVE R15, `(.L_x_1304) ;  /* 0x000000000f087348 */ /* 0x000fea0003c00000 */
[----:B------:R0:W1:Y:S02]  /*19aa0*/  SHFL.UP P6, R14, R13, R12, R11 ;  /* 0x0400000c0d0e7389 */ /* 0x00006400000c000b */
[----:B01----:R-:W-:Y:S01]  /*19ab0*/  ENDCOLLECTIVE ;  /* 0x000000000000791b */ /* 0x003fe20003800000 */
.L_x_1304:
[----:B------:R-:W-:Y:S01]  /*19ac0*/  IMAD.MOV.U32 R12, RZ, RZ, 0x10 ;  /* 0x00000010ff0c7424 */ /* 0x000fe200078e00ff */
[----:B------:R-:W-:-:S05]  /*19ad0*/  SEL R4, R14, RZ, P4 ;  /* 0x000000ff0e047207 */ /* 0x000fca0002000000 */
[----:B------:R-:W-:-:S04]  /*19ae0*/  IMAD.IADD R4, R3, 0x1, R4 ;  /* 0x0000000103047824 */ /* 0x000fc800078e0204 */
[----:B------:R-:W-:-:S07]  /*19af0*/  IMAD.MOV.U32 R13, RZ, RZ, R4 ;  /* 0x000000ffff0d7224 */ /* 0x000fce00078e0004 */
[----:B------:R-:W-:Y:S05]  /*19b00*/  WARPSYNC.COLLECTIVE R15, `(.L_x_1305) ;  /* 0x000000000f087348 */ /* 0x000fea0003c00000 */
[----:B------:R0:W1:Y:S02]  /*19b10*/  SHFL.UP P6, R14, R13, R12, R11 ;  /* 0x0400000c0d0e7389 */ /* 0x00006400000c000b */
[----:B01----:R-:W-:Y:S01]  /*19b20*/  ENDCOLLECTIVE ;  /* 0x000000000000791b */ /* 0x003fe20003800000 */
.L_x_1305:
        /* <DEDUP_REMOVED lines=8> */
.L_x_1306:
[----:B------:R-:W-:Y:S05]  /*19bb0*/  BRA `(.L_x_1307) ;  /* 0xffffffd000f87947 */ /* 0x000fea000383ffff */
.L_x_1230:
[----:B------:R-:W-:Y:S01]  /*19bc0*/  BSSY B0, `(.L_x_1308) ;  /* 0x0000006000007945 */ /* 0x000fe20003800000 */
[----:B------:R-:W-:Y:S01]  /*19bd0*/  PLOP3.LUT P6, PT, P6, PT, PT, 0x8, 0x0 ;  /* 0x000000000000781c */ /* 0x000fe200037ce170 */
[----:B------:R-:W-:-:S12]  /*19be0*/  IMAD.MOV.U32 R15, RZ, RZ, -0x1 ;  /* 0xffffffffff0f7424 */ /* 0x000fd800078e00ff */
[----:B0-2---:R-:W-:Y:S05]  /*19bf0*/  WARPSYNC.COLLECTIVE R15, `(.L_x_1309) ;  /* 0x000000000f087348 */ /* 0x005fea0003c00000 */
[----:B------:R-:W-:Y:S01]  /*19c00*/  VOTE.ANY R14, PT, P6 ;  /* 0x00000000000e7806 */ /* 0x000fe200030e0100 */
[----:B0-2---:R-:W-:Y:S06]  /*19c10*/  ENDCOLLECTIVE ;  /* 0x000000000000791b */ /* 0x005fec0003800000 */
.L_x_1309:
[----:B------:R-:W-:Y:S05]  /*19c20*/  BSYNC B0 ;  /* 0x0000000000007941 */ /* 0x000fea0003800000 */
.L_x_1308:
[----:B------:R-:W-:Y:S02]  /*19c30*/  IMAD.MOV.U32 R2, RZ, RZ, R14 ;  /* 0x000000ffff027224 */ /* 0x000fe400078e000e */
[----:B------:R-:W-:Y:S02]  /*19c40*/  IMAD.MOV.U32 R13, RZ, RZ, R25 ;  /* 0x000000ffff0d7224 */ /* 0x000fe400078e0019 */
[----:B------:R0:W1:Y:S01]  /*19c50*/  POPC R12, R2 ;  /* 0x00000002000c7309 */ /* 0x0000620000000000 */
[----:B------:R-:W-:Y:S02]  /*19c60*/  IMAD.MOV.U32 R11, RZ, RZ, 0x1f ;  /* 0x0000001fff0b7424 */ /* 0x000fe400078e00ff */
[----:B------:R-:W-:-:S07]  /*19c70*/  IMAD.MOV.U32 R15, RZ, RZ, -0x1 ;  /* 0xffffffffff0f7424 */ /* 0x000fce00078e00ff */
[----:B01----:R-:W-:Y:S05]  /*19c80*/  WARPSYNC.COLLECTIVE R15, `(.L_x_1310) ;  /* 0x000000000f087348 */ /* 0x003fea0003c00000 */
[----:B-1----:R1:W2:Y:S02]  /*19c90*/  SHFL.IDX P6, R14, R13, R12, R11 ;  /* 0x0000000c0d0e7389 */ /* 0x0022a400000c000b */
[----:B012---:R-:W-:Y:S01]  /*19ca0*/  ENDCOLLECTIVE ;  /* 0x000000000000791b */ /* 0x007fe20003800000 */
.L_x_1310:
[----:B------:R-:W-:Y:S02]  /*19cb0*/  IMAD.IADD R27, R12, 0x1, R27 ;  /* 0x000000010c1b7824 */ /* 0x000fe400078e021b */
[----:B------:R-:W-:Y:S02]  /*19cc0*/  IMAD.MOV.U32 R13, RZ, RZ, R8 ;  /* 0x000000ffff0d7224 */ /* 0x000fe400078e0008 */
[----:B------:R-:W-:-:S07]  /*19cd0*/  IMAD.MOV.U32 R25, RZ, RZ, R14 ;  /* 0x000000ffff197224 */ /* 0x000fce00078e000e */
[----:B------:R-:W-:Y:S05]  /*19ce0*/  WARPSYNC.COLLECTIVE R15, `(.L_x_1311) ;  /* 0x000000000f087348 */ /* 0x000fea0003c00000 */
[----:B------:R0:W1:Y:S02]  /*19cf0*/  SHFL.IDX P6, R14, R13, R12, R11 ;  /* 0x0000000c0d0e7389 */ /* 0x00006400000c000b */
[----:B01----:R-:W-:Y:S01]  /*19d00*/  ENDCOLLECTIVE ;  /* 0x000000000000791b */ /* 0x003fe20003800000 */
.L_x_1311:
[----:B------:R-:W-:Y:S01]  /*19d10*/  IMAD.MOV.U32 R8, RZ, RZ, R14 ;  /* 0x000000ffff087224 */ /* 0x000fe200078e000e */
[----:B------:R-:W-:Y:S06]  /*19d20*/  BRA `(.L_x_1312) ;  /* 0xffffffd000dc7947 */ /* 0x000fec000383ffff */
.L_x_1232:
[----:B------:R-:W-:Y:S01]  /*19d30*/  BSSY B0, `(.L_x_1313) ;  /* 0x0000007000007945 */ /* 0x000fe20003800000 */
[----:B------:R-:W-:Y:S02]  /*19d40*/  IMAD.MOV.U32 R13, RZ, RZ, R3 ;  /* 0x000000ffff0d7224 */ /* 0x000fe400078e0003 */
[----:B------:R-:W-:Y:S02]  /*19d50*/  IMAD.MOV.U32 R11, RZ, RZ, 0x1f ;  /* 0x0000001fff0b7424 */ /* 0x000fe400078e00ff */
[----:B------:R-:W-:-:S07]  /*19d60*/  IMAD.MOV.U32 R15, RZ, RZ, -0x1 ;  /* 0xffffffffff0f7424 */ /* 0x000fce00078e00ff */
[----:B0-23--:R-:W-:Y:S05]  /*19d70*/  WARPSYNC.COLLECTIVE R15, `(.L_x_1314) ;  /* 0x000000000f087348 */ /* 0x00dfea0003c00000 */
[----:B------:R1:W4:Y:S02]  /*19d80*/  SHFL.IDX P6, R14, R13, R12, R11 ;  /* 0x0000000c0d0e7389 */ /* 0x00032400000c000b */
[----:B01234-:R-:W-:Y:S01]  /*19d90*/  ENDCOLLECTIVE ;  /* 0x000000000000791b */ /* 0x01ffe20003800000 */
.L_x_1314:
[----:B------:R-:W-:Y:S05]  /*19da0*/  BSYNC B0 ;  /* 0x0000000000007941 */ /* 0x000fea0003800000 */
.L_x_1313:
[----:B------:R-:W-:Y:S01]  /*19db0*/  IMAD.MOV.U32 R24, RZ, RZ, R14 ;  /* 0x000000ffff187224 */ /* 0x000fe200078e000e */
[----:B------:R-:W-:Y:S06]  /*19dc0*/  BRA `(.L_x_1231) ;  /* 0xffffffd000cc7947 */ /* 0x000fec000383ffff */
.L_x_1238:
[----:B0-----:R0:W2:Y:S02]  /*19dd0*/  SYNCS.PHASECHK.TRANS64.TRYWAIT P0, [R9+URZ+0x16820], R0 ;  /* 0x01682000090075a7 */ /* 0x0010a4000800017f */
[----:B--2---:R-:W-:Y:S05]  /*19de0*/  @!P0 NANOSLEEP.SYNCS 0x989680 ;  /* 0x009896800000895d */ /* 0x004fea0003900000 */
[----:B------:R-:W2:Y:S02]  /*19df0*/  @!P0 SYNCS.PHASECHK.TRANS64 P0, [R9+URZ+0x16820], R0 ;  /* 0x01682000090085a7 */ /* 0x000ea4000800007f */
[----:B--2---:R-:W-:Y:S05]  /*19e00*/  @!P0 BRA `(.L_x_1238) ;  /* 0xfffffffc00f08947 */ /* 0x004fea000383ffff */
[----:B------:R-:W-:Y:S05]  /*19e10*/  BRA `(.L_x_1315) ;  /* 0xffffffdc00247947 */ /* 0x000fea000383ffff */
.L_x_1239:
[----:B------:R-:W2:Y:S01]  /*19e20*/  S2R R2, SR_TID.X ;  /* 0x0000000000027919 */ /* 0x000ea20000002100 */
[----:B------:R-:W-:Y:S01]  /*19e30*/  BSSY B0, `(.L_x_1316) ;  /* 0x000000a000007945 */ /* 0x000fe20003800000 */
[----:B------:R-:W-:Y:S02]  /*19e40*/  IMAD.MOV.U32 R12, RZ, RZ, RZ ;  /* 0x000000ffff0c7224 */ /* 0x000fe400078e00ff */
[----:B------:R-:W-:Y:S02]  /*19e50*/  IMAD.MOV.U32 R11, RZ, RZ, 0x1f ;  /* 0x0000001fff0b7424 */ /* 0x000fe400078e00ff */
[----:B------:R-:W-:Y:S01]  /*19e60*/  IMAD.MOV.U32 R15, RZ, RZ, -0x1 ;  /* 0xffffffffff0f7424 */ /* 0x000fe200078e00ff */
[----:B--2---:R-:W-:-:S04]  /*19e70*/  SHF.R.U32.HI R2, RZ, 0x5, R2 ;  /* 0x00000005ff027819 */ /* 0x004fc80000011602 */
[----:B------:R-:W-:-:S05]  /*19e80*/  LOP3.LUT R2, R2, 0x3, RZ, 0xc0, !PT ;  /* 0x0000000302027812 */ /* 0x000fca00078ec0ff */
[----:B------:R-:W-:-:S07]  /*19e90*/  IMAD.MOV.U32 R13, RZ, RZ, R2 ;  /* 0x000000ffff0d7224 */ /* 0x000fce00078e0002 */
[----:B01-3--:R-:W-:Y:S05]  /*19ea0*/  WARPSYNC.COLLECTIVE R15, `(.L_x_1317) ;  /* 0x000000000f087348 */ /* 0x00bfea0003c00000 */
[----:B------:R2:W4:Y:S02]  /*19eb0*/  SHFL.IDX P6, R14, R13, R12, R11 ;  /* 0x0000000c0d0e7389 */ /* 0x00052400000c000b */
[----:B01234-:R-:W-:Y:S01]  /*19ec0*/  ENDCOLLECTIVE ;  /* 0x000000000000791b */ /* 0x01ffe20003800000 */
.L_x_1317:
[----:B------:R-:W-:Y:S05]  /*19ed0*/  BSYNC B0 ;  /* 0x0000000000007941 */ /* 0x000fea0003800000 */
.L_x_1316:
[----:B------:R-:W-:Y:S05]  /*19ee0*/  BRA `(.L_x_1318) ;  /* 0xffffffdc000c7947 */ /* 0x000fea000383ffff */
.L_x_1242:
[----:B------:R-:W-:Y:S01]  /*19ef0*/  BSSY B1, `(.L_x_1319) ;  /* 0x0000006000017945 */ /* 0x000fe20003800000 */
[----:B------:R-:W-:-:S07]  /*19f00*/  IMAD.MOV.U32 R15, RZ, RZ, -0x1 ;  /* 0xffffffffff0f7424 */ /* 0x000fce00078e00ff */
[----:B01-3--:R-:W-:Y:S05]  /*19f10*/  WARPSYNC.COLLECTIVE R15, `(.L_x_1320) ;  /* 0x000000000f0c7348 */ /* 0x00bfea0003c00000 */
[----:B------:R-:W-:Y:S02]  /*19f20*/  ELECT P6, UR62, PT ;  /* 0x00000000003e782f */ /* 0x000fe400038c0000 */
[----:B------:R-:W-:Y:S01]  /*19f30*/  MOV R14, UR62 ;  /* 0x0000003e000e7c02 */ /* 0x000fe20008000f00 */
[----:B01-3--:R-:W-:Y:S10]  /*19f40*/  ENDCOLLECTIVE ;  /* 0x000000000000791b */ /* 0x00bff40003800000 */
.L_x_1320:
[----:B------:R-:W-:Y:S05]  /*19f50*/  BSYNC B1 ;  /* 0x0000000000017941 */ /* 0x000fea0003800000 */
.L_x_1319:
[----:B------:R-:W-:Y:S05]  /*19f60*/  BRA `(.L_x_1321) ;  /* 0xffffffdc00047947 */ /* 0x000fea000383ffff */
.L_x_1244:
[----:B0-----:R0:W1:Y:S02]  /*19f70*/  SYNCS.PHASECHK.TRANS64.TRYWAIT P0, [R7+URZ], R2 ;  /* 0x00000002070075a7 */ /* 0x001064000800017f */
[----:B-1----:R-:W-:Y:S05]  /*19f80*/  @!P0 NANOSLEEP.SYNCS 0x989680 ;  /* 0x009896800000895d */ /* 0x002fea0003900000 */
[----:B------:R-:W1:Y:S02]  /*19f90*/  @!P0 SYNCS.PHASECHK.TRANS64 P0, [R7+URZ], R2 ;  /* 0x00000002070085a7 */ /* 0x000e64000800007f */
[----:B-1----:R-:W-:Y:S05]  /*19fa0*/  @!P0 BRA `(.L_x_1244) ;  /* 0xfffffffc00f08947 */ /* 0x002fea000383ffff */
[----:B------:R-:W-:Y:S05]  /*19fb0*/  BRA `(.L_x_1322) ;  /* 0xffffffdc00387947 */ /* 0x000fea000383ffff */
.L_x_1245:
[----:B-1----:R1:W2:Y:S02]  /*19fc0*/  SYNCS.PHASECHK.TRANS64.TRYWAIT P0, [R3+URZ], R0 ;  /* 0x00000000030075a7 */ /* 0x0022a4000800017f */
[----:B--2---:R-:W-:Y:S05]  /*19fd0*/  @!P0 NANOSLEEP.SYNCS 0x989680 ;  /* 0x009896800000895d */ /* 0x004fea0003900000 */
[----:B------:R-:W2:Y:S02]  /*19fe0*/  @!P0 SYNCS.PHASECHK.TRANS64 P0, [R3+URZ], R0 ;  /* 0x00000000030085a7 */ /* 0x000ea4000800007f */
[----:B--2---:R-:W-:Y:S05]  /*19ff0*/  @!P0 BRA `(.L_x_1245) ;  /* 0xfffffffc00f08947 */ /* 0x004fea000383ffff */
[----:B------:R-:W-:Y:S05]  /*1a000*/  BRA `(.L_x_1323) ;  /* 0xffffffdc002c7947 */ /* 0x000fea000383ffff */
.L_x_1247:
[----:B-1----:R1:W2:Y:S02]  /*1a010*/  SYNCS.PHASECHK.TRANS64.TRYWAIT P0, [R5+URZ], R2 ;  /* 0x00000002050075a7 */ /* 0x0022a4000800017f */
[----:B--2---:R-:W-:Y:S05]  /*1a020*/  @!P0 NANOSLEEP.SYNCS 0x989680 ;  /* 0x009896800000895d */ /* 0x004fea0003900000 */
[----:B------:R-:W2:Y:S02]  /*1a030*/  @!P0 SYNCS.PHASECHK.TRANS64 P0, [R5+URZ], R2 ;  /* 0x00000002050085a7 */ /* 0x000ea4000800007f */
[----:B--2---:R-:W-:Y:S05]  /*1a040*/  @!P0 BRA `(.L_x_1247) ;  /* 0xfffffffc00f08947 */ /* 0x004fea000383ffff */
[----:B------:R-:W-:Y:S05]  /*1a050*/  BRA `(.L_x_1324) ;  /* 0xffffffdc00307947 */ /* 0x000fea000383ffff */
.L_x_1325:
        /* <DEDUP_REMOVED lines=10> */
.L_x_2705:


//--------------------- .text._ZN7cutlass13device_kernelIN5flash11enable_sm90INS1_16FlashAttnFwdSm90INS1_25CollectiveMainloopFwdSm90ILi2EN4cute5tupleIJNS5_1CILi1EEES8_S8_EEENS6_IJNS7_ILi192EEENS7_ILi128EEENS7_ILi64EEEEEELi64ENS_6half_tEfNS_4arch4Sm90ELb0ELb1ELb1ELb1ELb0ELb1ELb0ELb1ELb1ELb1ELb1ELb0EEENS1_21CollectiveEpilogueFwdINS6_IJSA_SC_SB_EEES9_SE_SG_Li384ELb1ELb1ELb1ELb0EEENS1_36VarlenDynamicPersistentTileSchedulerILi192ELi128ELi384ELi128ELb1ELb1ELb1ELb1ELb0ELb1EEEEEEEEEvNT_6ParamsE --------------------------
	.section	.text._ZN7cutlass13device_kernelIN5flash11enable_sm90INS1_16FlashAttnFwdSm90INS1_25CollectiveMainloopFwdSm90ILi2EN4cute5tupleIJNS5_1CILi1EEES8_S8_EEENS6_IJNS7_ILi192EEENS7_ILi128EEENS7_ILi64EEEEEELi64ENS_6half_tEfNS_4arch4Sm90ELb0ELb1ELb1ELb1ELb0ELb1ELb0ELb1ELb1ELb1ELb1ELb0EEENS1_21CollectiveEpilogueFwdINS6_IJSA_SC_SB_EEES9_SE_SG_Li384ELb1ELb1ELb1ELb0EEENS1_36VarlenDynamicPersistentTileSchedulerILi192ELi128ELi384ELi128ELb1ELb1ELb1ELb1ELb0ELb1EEEEEEEEEvNT_6ParamsE,"ax",@progbits
	.align	128
.text._ZN7cutlass13device_kernelIN5flash11enable_sm90INS1_16FlashAttnFwdSm90INS1_25CollectiveMainloopFwdSm90ILi2EN4cute5tupleIJNS5_1CILi1EEES8_S8_EEENS6_IJNS7_ILi192EEENS7_ILi128EEENS7_ILi64EEEEEELi64ENS_6half_tEfNS_4arch4Sm90ELb0ELb1ELb1ELb1ELb0ELb1ELb0ELb1ELb1ELb1ELb1ELb0EEENS1_21CollectiveEpilogueFwdINS6_IJSA_SC_SB_EEES9_SE_SG_Li384ELb1ELb1ELb1ELb0EEENS1_36VarlenDynamicPersistentTileSchedulerILi192ELi128ELi384ELi128ELb1ELb1ELb1ELb1ELb0ELb1EEEEEEEEEvNT_6ParamsE:
        .type           _ZN7cutlass13device_kernelIN5flash11enable_sm90INS1_16FlashAttnFwdSm90INS1_25CollectiveMainloopFwdSm90ILi2EN4cute5tupleIJNS5_1CILi1EEES8_S8_EEENS6_IJNS7_ILi192EEENS7_ILi128EEENS7_ILi64EEEEEELi64ENS_6half_tEfNS_4arch4Sm90ELb0ELb1ELb1ELb1ELb0ELb1ELb0ELb1ELb1ELb1ELb1ELb0EEENS1_21CollectiveEpilogueFwdINS6_IJSA_SC_SB_EEES9_SE_SG_Li384ELb1ELb1ELb1ELb0EEENS1_36VarlenDynamicPersistentTileSchedulerILi192ELi128ELi384ELi128ELb1ELb1ELb1ELb1ELb0ELb1EEEEEEEEEvNT_6ParamsE,@function
        .size           _ZN7cutlass13device_kernelIN5flash11enable_sm90INS1_16FlashAttnFwdSm90INS1_25CollectiveMainloopFwdSm90ILi2EN4cute5tupleIJNS5_1CILi1EEES8_S8_EEENS6_IJNS7_ILi192EEENS7_ILi128EEENS7_ILi64EEEEEELi64ENS_6half_tEfNS_4arch4Sm90ELb0ELb1ELb1ELb1ELb0ELb1ELb0ELb1ELb1ELb1ELb1ELb0EEENS1_21CollectiveEpilogueFwdINS6_IJSA_SC_SB_EEES9_SE_SG_Li384ELb1ELb1ELb1ELb0EEENS1_36VarlenDynamicPersistentTileSchedulerILi192ELi128ELi384ELi128ELb1ELb1ELb1ELb1ELb0ELb1EEEEEEEEEvNT_6ParamsE,(.L_x_2706 - _ZN7cutlass13device_kernelIN5flash11enable_sm90INS1_16FlashAttnFwdSm90INS1_25CollectiveMainloopFwdSm90ILi2EN4cute5tupleIJNS5_1CILi1EEES8_S8_EEENS6_IJNS7_ILi192EEENS7_ILi128EEENS7_ILi64EEEEEELi64ENS_6half_tEfNS_4arch4Sm90ELb0ELb1ELb1ELb1ELb0ELb1ELb0ELb1ELb1ELb1ELb1ELb0EEENS1_21CollectiveEpilogueFwdINS6_IJSA_SC_SB_EEES9_SE_SG_Li384ELb1ELb1ELb1ELb0EEENS1_36VarlenDynamicPersistentTileSchedulerILi192ELi128ELi384ELi128ELb1ELb1ELb1ELb1ELb0ELb1EEEEEEEEEvNT_6ParamsE)
        .other          _ZN7cutlass13device_kernelIN5flash11enable_sm90INS1_16FlashAttnFwdSm90INS1_25CollectiveMainloopFwdSm90ILi2EN4cute5tupleIJNS5_1CILi1EEES8_S8_EEENS6_IJNS7_ILi192EEENS7_ILi128EEENS7_ILi64EEEEEELi64ENS_6half_tEfNS_4arch4Sm90ELb0ELb1ELb1ELb1ELb0ELb1ELb0ELb1ELb1ELb1ELb1ELb0EEENS1_21CollectiveEpilogueFwdINS6_IJSA_SC_SB_EEES9_SE_SG_Li384ELb1ELb1ELb1ELb0EEENS1_36VarlenDynamicPersistentTileSchedulerILi192ELi128ELi384ELi128ELb1ELb1ELb1ELb1ELb0ELb1EEEEEEEEEvNT_6ParamsE,@"STO_CUDA_ENTRY STV_DEFAULT"
_ZN7cutlass13device_kernelIN5flash11enable_sm90INS1_16FlashAttnFwdSm90INS1_25CollectiveMainloopFwdSm90ILi2EN4cute5tupleIJNS5_1CILi1EEES8_S8_EEENS6_IJNS7_ILi192EEENS7_ILi128EEENS7_ILi64EEEEEELi64ENS_6half_tEfNS_4arch4Sm90ELb0ELb1ELb1ELb1ELb0ELb1ELb0ELb1ELb1ELb1ELb1ELb0EEENS1_21CollectiveEpilogueFwdINS6_IJSA_SC_SB_EEES9_SE_SG_Li384ELb1ELb1ELb1ELb0EEENS1_36VarlenDynamicPersistentTileSchedulerILi192ELi128ELi384ELi128ELb1ELb1ELb1ELb1ELb0ELb1EEEEEEEEEvNT_6ParamsE:
        /* <DEDUP_REMOVED lines=23> */
.L_x_1327:
[----:B------:R-:W-:Y:S05]  /*0170*/  BSYNC B0 ;  /* 0x0000000000007941 */ /* 0x000fea0003800000 */
.L_x_1326:
        /* <DEDUP_REMOVED lines=40> */
.L_x_1328:
        /* <DEDUP_REMOVED lines=22> */
.L_x_1329:
        /* <DEDUP_REMOVED lines=18> */
.L_x_1330:
        /* <DEDUP_REMOVED lines=22> */
.L_x_1331:
        /* <DEDUP_REMOVED lines=22> */
.L_x_1332:
        /* <DEDUP_REMOVED lines=9> */
.L_x_1335:
[----:B------:R-:W-:-:S08]  /*09d0*/  NOP ;  /* 0x0000000000007918 */ /* 0x000fd00000000000 */
[----:B------:R-:W0:Y:S02]  /*09e0*/  USETMAXREG.TRY_ALLOC.CTAPOOL UP0, 0xa0 ;  /* 0x000000a0000079c8 */ /* 0x000e240008000600 */
[----:B0-----:R-:W-:-:S13]  /*09f0*/  PLOP3.LUT P0, PT, PT, PT, UP0, 0x80, 0x0 ;  /* 0x000000000000781c */ /* 0x001fda0003f0f008 */
[----:B------:R-:W-:Y:S05]  /*0a00*/  @!P0 BRA `(.L_x_1335) ;  /* 0xfffffffc00f08947 */ /* 0x000fea000383ffff */
[----:B------:R-:W0:Y:S01]  /*0a10*/  S2R R0, SR_TID.X ;  /* 0x0000000000007919 */ /* 0x000e220000002100 */
[----:B------:R-:W1:Y:S01]  /*0a20*/  S2UR UR5, SR_CgaCtaId ;  /* 0x00000000000579c3 */ /* 0x000e620000008800 */
[----:B------:R-:W-:Y:S01]  /*0a30*/  UMOV UR4, 0x400 ;  /* 0x0000040000047882 */ /* 0x000fe20000000000 */
[----:B------:R-:W-:-:S06]  /*0a40*/  LOP3.LUT R22, R22, 0xbfffffff, RZ, 0xc0, !PT ;  /* 0xbfffffff16167812 */ /* 0x000fcc00078ec0ff */
[----:B------:R-:W-:Y:S06]  /*0a50*/  BAR.ARV 0x8, 0x200 ;  /* 0x0208000000007b1d */ /* 0x000fec0000002000 */
[----:B-1----:R-:W-:-:S06]  /*0a60*/  ULEA UR4, UR5, UR4, 0x18 ;  /* 0x0000000405047291 */ /* 0x002fcc000f8ec03f */
[----:B--2---:R-:W-:Y:S01]  /*0a70*/  IMAD.U32 R2, RZ, RZ, UR4 ;  /* 0x00000004ff027e24 */ /* 0x004fe2000f8e00ff */
[----:B0-----:R-:W-:Y:S01]  /*0a80*/  SHF.R.U32.HI R0, RZ, 0x7, R0 ;  /* 0x00000007ff007819 */ /* 0x001fe20000011600 */
[----:B------:R-:W-:-:S03]  /*0a90*/  ULDC UR4, c[0x0][0xc3c] ;  /* 0x00030f0000047ab9 */ /* 0x000fc60000000800 */
[----:B------:R-:W-:-:S13]  /*0aa0*/  ISETP.NE.AND P0, PT, R0, 0x1, PT ;  /* 0x000000010000780c */ /* 0x000fda0003f05270 */
[----:B------:R-:W-:Y:S01]  /*0ab0*/  @P0 LOP3.LUT R22, R22, 0x40000000, RZ, 0xfc, !PT ;  /* 0x4000000016160812 */ /* 0x000fe200078efcff */
[----:B------:R-:W-:Y:S08]  /*0ac0*/  @!P0 BAR.ARV 0x9, 0x100 ;  /* 0x0244000000008b1d */ /* 0x000ff00000002000 */
[----:B------:R-:W-:Y:S06]  /*0ad0*/  BAR.SYNC.DEFER_BLOCKING 0x5, 0x200 ;  /* 0x0148000000007b1d */ /* 0x000fec0000010000 */
[----:B------:R-:W0:Y:S02]  /*0ae0*/  LDS.128 R28, [R2+0x168d0] ;  /* 0x0168d000021c7984 */ /* 0x000e240000000c00 */
[----:B------:R-:W-:Y:S06]  /*0af0*/  BAR.ARV 0x4, 0x200 ;  /* 0x0108000000007b1d */ /* 0x000fec0000002000 */
[----:B0-----:R-:W-:-:S13]  /*0b00*/  ISETP.GE.AND P0, PT, R31, UR4, PT ;  /* 0x000000041f007c0c */ /* 0x001fda000bf06270 */
[----:B------:R-:W-:Y:S05]  /*0b10*/  @P0 BRA `(.L_x_1336) ;  /* 0x0000020400e00947 */ /* 0x000fea0003800000 */
[----:B------:R-:W2:Y:S01]  /*0b20*/  LDL R13, [R1+0x54] ;  /* 0x00005400010d7983 */ /* 0x000ea20000100800 */
[----:B------:R-:W0:Y:S02]  /*0b30*/  S2R R0, SR_TID.X ;  /* 0x0000000000007919 */ /* 0x000e240000002100 */
[----:B0-----:R-:W-:-:S05]  /*0b40*/  VIADD R12, R0, 0xffffff80 ;  /* 0xffffff80000c7836 */ /* 0x001fca0000000000 */
[----:B------:R-:W-:-:S04]  /*0b50*/  SHF.R.S32.HI R0, RZ, 0x1f, R12 ;  /* 0x0000001fff007819 */ /* 0x000fc8000001140c */
[----:B------:R-:W-:-:S04]  /*0b60*/  LEA.HI R3, R0, R12, RZ, 0x7 ;  /* 0x0000000c00037211 */ /* 0x000fc800078f38ff */
[----:B------:R-:W-:-:S05]  /*0b70*/  LOP3.LUT R4, R3, 0xffffff80, RZ, 0xc0, !PT ;  /* 0xffffff8003047812 */ /* 0x000fca00078ec0ff */
[----:B------:R-:W-:-:S05]  /*0b80*/  IMAD.IADD R11, R12, 0x1, -R4 ;  /* 0x000000010c0b7824 */ /* 0x000fca00078e0a04 */
[----:B------:R-:W-:-:S04]  /*0b90*/  SHF.R.S32.HI R7, RZ, 0x1f, R11 ;  /* 0x0000001fff077819 */ /* 0x000fc8000001140b */
[----:B------:R-:W-:Y:S02]  /*0ba0*/  LEA.HI R8, R7, R11, RZ, 0x2 ;  /* 0x0000000b07087211 */ /* 0x000fe400078f10ff */
[CC--:B------:R-:W-:Y:S02]  /*0bb0*/  LEA.HI R4, R0.reuse, R12.reuse, RZ, 0x5 ;  /* 0x0000000c00047211 */ /* 0x0c0fe400078f28ff */
[--C-:B------:R-:W-:Y:S02]  /*0bc0*/  SHF.R.S32.HI R9, RZ, 0x2, R8.reuse ;  /* 0x00000002ff097819 */ /* 0x100fe40000011408 */
[----:B------:R-:W-:Y:S02]  /*0bd0*/  SHF.R.S32.HI R10, RZ, 0x1f, R8 ;  /* 0x0000001fff0a7819 */ /* 0x000fe40000011408 */
[----:B------:R-:W-:Y:S02]  /*0be0*/  SHF.R.S32.HI R14, RZ, 0x7, R3 ;  /* 0x00000007ff0e7819 */ /* 0x000fe40000011403 */
[----:B------:R-:W-:-:S02]  /*0bf0*/  LEA.HI R5, R0, R12, RZ, 0x4 ;  /* 0x0000000c00057211 */ /* 0x000fc400078f20ff */
[----:B------:R-:W-:Y:S02]  /*0c00*/  LEA.HI R10, R10, R9, RZ, 0x3 ;  /* 0x000000090a0a7211 */ /* 0x000fe400078f18ff */
[----:B------:R-:W-:Y:S01]  /*0c10*/  SHF.R.S32.HI R15, RZ, 0x5, R4 ;  /* 0x00000005ff0f7819 */ /* 0x000fe20000011404 */
[----:B------:R-:W-:Y:S01]  /*0c20*/  IMAD.HI R4, R14, 0x55555556, RZ ;  /* 0x555555560e047827 */ /* 0x000fe200078e02ff */
[----:B------:R-:W-:Y:S02]  /*0c30*/  SHF.R.S32.HI R6, RZ, 0x4, R5 ;  /* 0x00000004ff067819 */ /* 0x000fe40000011405 */
[----:B------:R-:W-:Y:S02]  /*0c40*/  LOP3.LUT R10, R10, 0xfffffff8, RZ, 0xc0, !PT ;  /* 0xfffffff80a0a7812 */ /* 0x000fe400078ec0ff */
[----:B------:R-:W-:Y:S02]  /*0c50*/  LEA.HI R7, R7, R11, RZ, 0x5 ;  /* 0x0000000b07077211 */ /* 0x000fe400078f28ff */
[----:B------:R-:W-:-:S02]  /*0c60*/  LOP3.LUT R3, R5, 0x3fffff0, RZ, 0xc0, !PT ;  /* 0x03fffff005037812 */ /* 0x000fc400078ec0ff */
[----:B------:R-:W-:Y:S01]  /*0c70*/  LEA.HI R5, R5, R6, RZ, 0x1 ;  /* 0x0000000605057211 */ /* 0x000fe200078f08ff */
[----:B------:R-:W-:Y:S01]  /*0c80*/  IMAD.IADD R10, R9, 0x1, -R10 ;  /* 0x00000001090a7824 */ /* 0x000fe200078e0a0a */
[----:B------:R-:W-:Y:S02]  /*0c90*/  LEA.HI R4, R4, R4, RZ, 0x1 ;  /* 0x0000000404047211 */ /* 0x000fe400078f08ff */
[----:B------:R-:W-:Y:S02]  /*0ca0*/  SHF.R.S32.HI R7, RZ, 0x5, R7 ;  /* 0x00000005ff077819 */ /* 0x000fe40000011407 */
[----:B------:R-:W-:Y:S01]  /*0cb0*/  LOP3.LUT R5, R5, 0x1ffffffe, RZ, 0xc0, !PT ;  /* 0x1ffffffe05057812 */ /* 0x000fe200078ec0ff */
[----:B------:R-:W-:Y:S02]  /*0cc0*/  IMAD.IADD R3, R12, 0x1, -R3 ;  /* 0x000000010c037824 */ /* 0x000fe400078e0a03 */
[----:B------:R-:W-:Y:S02]  /*0cd0*/  IMAD R4, R4, -0x3, R14 ;  /* 0xfffffffd04047824 */ /* 0x000fe400078e020e */
[----:B------:R-:W-:-:S02]  /*0ce0*/  IMAD R7, R7, 0x10, R10 ;  /* 0x0000001007077824 */ /* 0x000fc400078e020a */
[----:B------:R-:W-:Y:S02]  /*0cf0*/  IMAD.IADD R5, R6, 0x1, -R5 ;  /* 0x0000000106057824 */ /* 0x000fe400078e0a05 */
[----:B------:R-:W-:Y:S02]  /*0d00*/  IMAD R6, R15, 0x10, R3 ;  /* 0x000000100f067824 */ /* 0x000fe400078e0203 */
[----:B------:R-:W-:-:S05]  /*0d10*/  IMAD R9, R4, 0x40, R7 ;  /* 0x0000004004097824 */ /* 0x000fca00078e0207 */
[----:B------:R-:W-:Y:S01]  /*0d20*/  STL [R1+0x7c], R9 ;  /* 0x00007c0901007387 */ /* 0x000fe20000100800 */
[----:B------:R-:W-:Y:S01]  /*0d30*/  IMAD R6, R6, 0x8, R5 ;  /* 0x0000000806067824 */ /* 0x000fe200078e0205 */
[----:B------:R-:W-:Y:S01]  /*0d40*/  LOP3.LUT R8, R8, 0x7ffffffc, RZ, 0xc0, !PT ;  /* 0x7ffffffc08087812 */ /* 0x000fe200078ec0ff */
[----:B------:R-:W-:-:S04]  /*0d50*/  IMAD.MOV.U32 R23, RZ, RZ, RZ ;  /* 0x000000ffff177224 */ /* 0x000fc800078e00ff */
[----:B------:R-:W-:Y:S01]  /*0d60*/  IMAD.IADD R8, R11, 0x1, -R8 ;  /* 0x000000010b087824 */ /* 0x000fe200078e0a08 */
[----:B------:R-:W-:Y:S01]  /*0d70*/  MOV R16, RZ ;  /* 0x000000ff00107202 */ /* 0x000fe20000000f00 */
[----:B------:R-:W-:Y:S02]  /*0d80*/  IMAD.MOV.U32 R154, RZ, RZ, RZ ;  /* 0x000000ffff9a7224 */ /* 0x000fe400078e00ff */
[----:B------:R-:W-:Y:S01]  /*0d90*/  IMAD.SHL.U32 R155, R8, 0x2, RZ ;  /* 0x00000002089b7824 */ /* 0x000fe200078e00ff */
[----:B--2---:R-:W-:-:S05]  /*0da0*/  LOP3.LUT R3, R13, 0x1, RZ, 0xfc, !PT ;  /* 0x000000010d037812 */ /* 0x004fca00078efcff */
[----:B------:R0:W-:Y:S02]  /*0db0*/  STL [R1+0x10], R3 ;  /* 0x0000100301007387 */ /* 0x0001e40000100800 */
[CC--:B0-----:R-:W-:Y:S02]  /*0dc0*/  LEA.HI R3, R0.reuse, R12.reuse, RZ, 0x3 ;  /* 0x0000000c00037211 */ /* 0x0c1fe400078f18ff */
[----:B------:R-:W-:-:S04]  /*0dd0*/  LEA.HI R0, R0, R12, RZ, 0x2 ;  /* 0x0000000c00007211 */ /* 0x000fc800078f10ff */
[--C-:B------:R-:W-:Y:S02]  /*0de0*/  SHF.R.S32.HI R17, RZ, 0x2, R0.reuse ;  /* 0x00000002ff117819 */ /* 0x100fe40000011400 */
[----:B------:R-:W-:-:S03]  /*0df0*/  SHF.R.S32.HI R4, RZ, 0x1f, R0 ;  /* 0x0000001fff047819 */ /* 0x000fc60000011400 */
[----:B------:R-:W-:Y:S01]  /*0e00*/  VIADD R10, R17, 0x60 ;  /* 0x00000060110a7836 */ /* 0x000fe20000000000 */
[----:B------:R-:W-:Y:S02]  /*0e10*/  LOP3.LUT R3, R3, 0xfffffff8, RZ, 0xc0, !PT ;  /* 0xfffffff803037812 */ /* 0x000fe400078ec0ff */
[----:B------:R-:W-:Y:S02]  /*0e20*/  LOP3.LUT R0, R0, 0xfffffffc, RZ, 0xc0, !PT ;  /* 0xfffffffc00007812 */ /* 0x000fe400078ec0ff */
[----:B------:R-:W-:Y:S02]  /*0e30*/  LEA.HI R4, R4, R17, RZ, 0x3 ;  /* 0x0000001104047211 */ /* 0x000fe400078f18ff */
[----:B------:R-:W-:Y:S01]  /*0e40*/  SHF.R.S32.HI R5, RZ, 0x1f, R10 ;  /* 0x0000001fff057819 */ /* 0x000fe2000001140a */
[----:B------:R-:W-:Y:S01]  /*0e50*/  IMAD.IADD R3, R12, 0x1, -R3 ;  /* 0x000000010c037824 */ /* 0x000fe200078e0a03 */
[----:B------:R-:W-:Y:S01]  /*0e60*/  LOP3.LUT R4, R4, 0xfffffff8, RZ, 0xc0, !PT ;  /* 0xfffffff804047812 */ /* 0x000fe200078ec0ff */
[----:B------:R-:W-:Y:S01]  /*0e70*/  IMAD.IADD R7, R12, 0x1, -R0 ;  /* 0x000000010c077824 */ /* 0x000fe200078e0a00 */
[----:B------:R-:W-:Y:S01]  /*0e80*/  LEA.HI R5, R5, R10, RZ, 0x3 ;  /* 0x0000000a05057211 */ /* 0x000fe200078f18ff */
[----:B------:R-:W-:Y:S01]  /*0e90*/  IMAD.SHL.U32 R3, R10, 0x40, RZ ;  /* 0x000000400a037824 */ /* 0x000fe200078e00ff */
[----:B------:R-:W-:Y:S01]  /*0ea0*/  SHF.R.S32.HI R0, RZ, 0x1f, R17 ;  /* 0x0000001fff007819 */ /* 0x000fe20000011411 */
[----:B------:R-:W-:Y:S01]  /*0eb0*/  IMAD.IADD R4, R17, 0x1, -R4 ;  /* 0x0000000111047824 */ /* 0x000fe200078e0a04 */
[C---:B------:R-:W-:Y:S01]  /*0ec0*/  LEA.HI R0, R7.reuse, R7, RZ, 0x1 ;  /* 0x0000000707007211 */ /* 0x040fe200078f08ff */
[----:B------:R-:W-:Y:S01]  /*0ed0*/  IMAD.SHL.U32 R18, R7, 0x8, RZ ;  /* 0x0000000807127824 */ /* 0x000fe200078e00ff */
[----:B------:R-:W-:Y:S01]  /*0ee0*/  LOP3.LUT R3, R3, 0x1c0, RZ, 0xc0, !PT ;  /* 0x000001c003037812 */ /* 0x000fe200078ec0ff */
[----:B------:R-:W-:Y:S01]  /*0ef0*/  IMAD.SHL.U32 R5, R5, 0x40, RZ ;  /* 0x0000004005057824 */ /* 0x000fe200078e00ff */
[----:B------:R-:W-:Y:S01]  /*0f00*/  STL [R1+0x70], RZ ;  /* 0x000070ff01007387 */ /* 0x000fe20000100800 */
[----:B------:R-:W-:-:S02]  /*0f10*/  LOP3.LUT R0, R0, 0x1ffffffe, RZ, 0xc0, !PT ;  /* 0x1ffffffe00007812 */ /* 0x000fc400078ec0ff */
[----:B------:R-:W-:Y:S01]  /*0f20*/  SHF.R.U32.HI R10, RZ, 0x3, R3 ;  /* 0x00000003ff0a7819 */ /* 0x000fe20000011603 */
[----:B------:R-:W-:Y:S01]  /*0f30*/  STL [R1+0x14], RZ ;  /* 0x000014ff01007387 */ /* 0x000fe20000100800 */
[----:B------:R-:W-:Y:S01]  /*0f40*/  LOP3.LUT R3, R3, 0x38, R18, 0xf8, !PT ;  /* 0x0000003803037812 */ /* 0x000fe200078ef812 */
[C---:B------:R-:W-:Y:S02]  /*0f50*/  IMAD.SHL.U32 R152, R7.reuse, 0x4, RZ ;  /* 0x0000000407987824 */ /* 0x040fe400078e00ff */
[----:B------:R0:W-:Y:S01]  /*0f60*/  STL [R1+0x5c], R4 ;  /* 0x00005c0401007387 */ /* 0x0001e20000100800 */
[----:B------:R-:W-:Y:S01]  /*0f70*/  IMAD.IADD R0, R7, 0x1, -R0 ;  /* 0x0000000107007824 */ /* 0x000fe200078e0a00 */
[----:B0-----:R-:W-:Y:S01]  /*0f80*/  LOP3.LUT R4, R5, 0xfffffe00, RZ, 0xc0, !PT ;  /* 0xfffffe0005047812 */ /* 0x001fe200078ec0ff */
[----:B------:R-:W-:-:S03]  /*0f90*/  VIADD R5, R152, 0x10 ;  /* 0x0000001098057836 */ /* 0x000fc60000000000 */
[----:B------:R-:W-:Y:S01]  /*0fa0*/  LOP3.LUT R3, R4, R3, R10, 0xf6, !PT ;  /* 0x0000000304037212 */ /* 0x000fe200078ef60a */
[----:B------:R0:W-:Y:S01]  /*0fb0*/  STL [R1+0x60], R4 ;  /* 0x0000600401007387 */ /* 0x0001e20000100800 */
[----:B------:R-:W-:Y:S02]  /*0fc0*/  IMAD R0, R0, 0x8, R9 ;  /* 0x0000000800007824 */ /* 0x000fe400078e0209 */
[----:B------:R-:W-:Y:S01]  /*0fd0*/  LEA R3, R3, R2, 0x1 ;  /* 0x0000000203037211 */ /* 0x000fe200078e08ff */
[----:B------:R1:W-:Y:S01]  /*0fe0*/  STL [R1+0x18], R5 ;  /* 0x0000180501007387 */ /* 0x0003e20000100800 */
[----:B0-----:R-:W-:-:S05]  /*0ff0*/  IMAD.SHL.U32 R4, R6, 0x8, RZ ;  /* 0x0000000806047824 */ /* 0x001fca00078e00ff */
[----:B------:R1:W-:Y:S04]  /*1000*/  STL [R1+0x80], R4 ;  /* 0x0000800401007387 */ /* 0x0003e80000100800 */
[----:B------:R1:W-:Y:S04]  /*1010*/  STL [R1+0x4c], R0 ;  /* 0x00004c0001007387 */ /* 0x0003e80000100800 */
[----:B------:R1:W-:Y:S02]  /*1020*/  STL [R1+0x78], R3 ;  /* 0x0000780301007387 */ /* 0x0003e40000100800 */
.L_x_1538:
[----:B------:R-:W-:Y:S05]  /*1030*/  YIELD ;  /* 0x0000000000007946 */ /* 0x000fea0003800000 */
[----:B------:R-:W-:Y:S01]  /*1040*/  ULDC.64 UR4, c[0x0][0xa28] ;  /* 0x00028a0000047ab9 */ /* 0x000fe20000000a00 */
[----:B01----:R-:W0:Y:S01]  /*1050*/  LDC.64 R6, c[0x0][0xa08] ;  /* 0x00028200ff067b82 */ /* 0x003e220000000a00 */
[----:B------:R-:W-:Y:S01]  /*1060*/  ISETP.NE.U32.AND P1, PT, RZ, UR4, PT ;  /* 0x00000004ff007c0c */ /* 0x000fe2000bf25070 */
[----:B------:R-:W-:Y:S02]  /*1070*/  IMAD.MOV.U32 R12, RZ, RZ, RZ ;  /* 0x000000ffff0c7224 */ /* 0x000fe400078e00ff */
[----:B---3--:R-:W-:Y:S01]  /*1080*/  IMAD.MOV.U32 R32, RZ, RZ, RZ ;  /* 0x000000ffff207224 */ /* 0x008fe200078e00ff */
[----:B------:R-:W-:Y:S01]  /*1090*/  ISETP.NE.AND.EX P1, PT, RZ, UR5, PT, P1 ;  /* 0x00000005ff007c0c */ /* 0x000fe2000bf25310 */
[----:B------:R-:W-:-:S02]  /*10a0*/  ULDC.64 UR4, c[0x0][0xa18] ;  /* 0x0002860000047ab9 */ /* 0x000fc40000000a00 */
[----:B------:R-:W-:-:S04]  /*10b0*/  ISETP.NE.U32.AND P2, PT, RZ, UR4, PT ;  /* 0x00000004ff007c0c */ /* 0x000fc8000bf45070 */
[----:B------:R-:W-:Y:S01]  /*10c0*/  ISETP.NE.AND.EX P2, PT, RZ, UR5, PT, P2 ;  /* 0x00000005ff007c0c */ /* 0x000fe2000bf45320 */
[----:B------:R-:W-:Y:S02]  /*10d0*/  ULDC.64 UR4, c[0x0][0xa08] ;  /* 0x0002820000047ab9 */ /* 0x000fe40000000a00 */
[----:B------:R-:W-:-:S03]  /*10e0*/  ISETP.NE.U32.AND P0, PT, RZ, UR4, PT ;  /* 0x00000004ff007c0c */ /* 0x000fc6000bf05070 */
[----:B-1----:R-:W1:Y:S01]  /*10f0*/  @P1 LDC.64 R4, c[0x0][0xa28] ;  /* 0x00028a00ff041b82 */ /* 0x002e620000000a00 */
[----:B0-----:R-:W-:-:S07]  /*1100*/  IMAD.WIDE R10, R31, 0x4, R6 ;  /* 0x000000041f0a7825 */ /* 0x001fce00078e0206 */
[----:B------:R-:W0:Y:S01]  /*1110*/  @P2 LDC.64 R8, c[0x0][0xa18] ;  /* 0x00028600ff082b82 */ /* 0x000e220000000a00 */
[----:B------:R-:W-:Y:S01]  /*1120*/  ULDC UR4, c[0x0][0x288] ;  /* 0x0000a20000047ab9 */ /* 0x000fe20000000800 */
[----:B------:R-:W-:Y:S01]  /*1130*/  ISETP.NE.AND.EX P0, PT, RZ, UR5, PT, P0 ;  /* 0x00000005ff007c0c */ /* 0x000fe2000bf05300 */
[----:B----4-:R-:W-:Y:S01]  /*1140*/  IMAD.U32 R0, RZ, RZ, UR4 ;  /* 0x00000004ff007e24 */ /* 0x010fe2000f8e00ff */
[----:B------:R-:W-:-:S11]  /*1150*/  ULDC.64 UR4, c[0x0][0x418] ;  /* 0x0001060000047ab9 */ /* 0x000fd60000000a00 */
[----:B--2---:R2:W5:Y:S01]  /*1160*/  @P0 LDG.E R32, desc[UR40][R10.64] ;  /* 0x000000280a200981 */ /* 0x004562000c1e1900 */
[----:B-1----:R-:W-:-:S05]  /*1170*/  @P1 IMAD.WIDE R4, R31, 0x4, R4 ;  /* 0x000000041f041825 */ /* 0x002fca00078e0204 */
[----:B------:R2:W5:Y:S01]  /*1180*/  @P1 LDG.E R12, desc[UR40][R4.64] ;  /* 0x00000028040c1981 */ /* 0x000562000c1e1900 */
[----:B0-----:R-:W-:-:S05]  /*1190*/  @P2 IMAD.WIDE R6, R31, 0x4, R8 ;  /* 0x000000041f062825 */ /* 0x001fca00078e0208 */
[----:B------:R-:W3:Y:S01]  /*11a0*/  @P2 LDG.E R0, desc[UR40][R6.64] ;  /* 0x0000002806002981 */ /* 0x000ee2000c1e1900 */
        /* <DEDUP_REMOVED lines=9> */
[----:B---3--:R2:W-:Y:S01]  /*1240*/  STL [R1+0x8], R0 ;  /* 0x0000080001007387 */ /* 0x0085e20000100800 */
[----:B------:R-:W-:Y:S01]  /*1250*/  IMAD.MOV.U32 R15, RZ, RZ, R0 ;  /* 0x000000ffff0f7224 */ /* 0x000fe200078e0000 */
[----:B------:R-:W-:Y:S06]  /*1260*/  @P2 BRA `(.L_x_1337) ;  /* 0x0000000000282947 */ /* 0x000fec0003800000 */
[----:B------:R-:W-:Y:S02]  /*1270*/  ULDC.64 UR4, c[0x0][0xa00] ;  /* 0x0002800000047ab9 */ /* 0x000fe40000000a00 */
[----:B------:R-:W-:-:S04]  /*1280*/  ISETP.NE.U32.AND P1, PT, RZ, UR4, PT ;  /* 0x00000004ff007c0c */ /* 0x000fc8000bf25070 */
[----:B------:R-:W-:-:S13]  /*1290*/  ISETP.NE.AND.EX P1, PT, RZ, UR5, PT, P1 ;  /* 0x00000005ff007c0c */ /* 0x000fda000bf25310 */
[----:B------:R-:W-:Y:S05]  /*12a0*/  @!P1 BRA `(.L_x_1337) ;  /* 0x0000000000189947 */ /* 0x000fea0003800000 */
[----:B--2---:R-:W0:Y:S02]  /*12b0*/  LDC.64 R4, c[0x0][0xa00] ;  /* 0x00028000ff047b82 */ /* 0x004e240000000a00 */
[----:B0-----:R-:W-:-:S05]  /*12c0*/  IMAD.WIDE R4, R31, 0x4, R4 ;  /* 0x000000041f047825 */ /* 0x001fca00078e0204 */
[----:B------:R-:W2:Y:S04]  /*12d0*/  LDG.E R0, desc[UR40][R4.64] ;  /* 0x0000002804007981 */ /* 0x000ea8000c1e1900 */
[----:B------:R-:W2:Y:S02]  /*12e0*/  LDG.E R3, desc[UR40][R4.64+0x4] ;  /* 0x0000042804037981 */ /* 0x000ea4000c1e1900 */
[----:B--2---:R-:W-:-:S05]  /*12f0*/  IMAD.IADD R15, R3, 0x1, -R0 ;  /* 0x00000001030f7824 */ /* 0x004fca00078e0a00 */
[----:B------:R0:W-:Y:S02]  /*1300*/  STL [R1+0x8], R15 ;  /* 0x0000080f01007387 */ /* 0x0001e40000100800 */
.L_x_1337:
[C---:B------:R-:W-:Y:S01]  /*1310*/  LOP3.LUT R34, R30.reuse, 0xffff, RZ, 0xc0, !PT ;  /* 0x0000ffff1e227812 */ /* 0x040fe200078ec0ff */
[----:B------:R-:W-:Y:S01]  /*1320*/  ULDC.64 UR4, c[0x0][0xa20] ;  /* 0x0002880000047ab9 */ /* 0x000fe20000000a00 */
[----:B------:R1:W-:Y:S01]  /*1330*/  STL [R1+0x6c], R31 ;  /* 0x00006c1f01007387 */ /* 0x0003e20000100800 */
[----:B------:R-:W-:Y:S02]  /*1340*/  ISETP.NE.U32.AND P1, PT, RZ, UR4, PT ;  /* 0x00000004ff007c0c */ /* 0x000fe4000bf25070 */
[C---:B------:R-:W-:Y:S01]  /*1350*/  LOP3.LUT R3, R30.reuse, 0xff000000, RZ, 0xc0, !PT ;  /* 0xff0000001e037812 */ /* 0x040fe200078ec0ff */
[----:B------:R1:W-:Y:S01]  /*1360*/  STL [R1+0x64], R34 ;  /* 0x0000642201007387 */ /* 0x0003e20000100800 */
[----:B------:R-:W-:Y:S02]  /*1370*/  ISETP.NE.AND.EX P1, PT, RZ, UR5, PT, P1 ;  /* 0x00000005ff007c0c */ /* 0x000fe4000bf25310 */
[----:B--2---:R-:W-:Y:S02]  /*1380*/  LOP3.LUT R0, R30, 0xff0000, RZ, 0xc0, !PT ;  /* 0x00ff00001e007812 */ /* 0x004fe400078ec0ff */
[----:B------:R-:W-:-:S04]  /*1390*/  SHF.R.U32.HI R3, RZ, 0x8, R3 ;  /* 0x00000008ff037819 */ /* 0x000fc80000011603 */
[----:B------:R-:W-:-:S05]  /*13a0*/  LEA.HI R13, R0, R3, RZ, 0x10 ;  /* 0x00000003000d7211 */ /* 0x000fca00078f80ff */
[----:B-1----:R-:W-:Y:S05]  /*13b0*/  @!P1 BRA `(.L_x_1338) ;  /* 0x0000000000109947 */ /* 0x002fea0003800000 */
[----:B------:R-:W1:Y:S02]  /*13c0*/  LDC.64 R4, c[0x0][0xa20] ;  /* 0x00028800ff047b82 */ /* 0x000e640000000a00 */
[----:B-1----:R-:W-:-:S05]  /*13d0*/  IMAD.WIDE R4, R31, 0x4, R4 ;  /* 0x000000041f047825 */ /* 0x002fca00078e0204 */
[----:B------:R1:W5:Y:S01]  /*13e0*/  LDG.E R33, desc[UR40][R4.64] ;  /* 0x0000002804217981 */ /* 0x000362000c1e1900 */
[----:B------:R-:W-:Y:S05]  /*13f0*/  BRA `(.L_x_1339) ;  /* 0x0000000000107947 */ /* 0x000fea0003800000 */
.L_x_1338:
[----:B------:R-:W-:Y:S05]  /*1400*/  @!P0 BRA `(.L_x_1339) ;  /* 0x00000000000c8947 */ /* 0x000fea0003800000 */
[----:B------:R-:W2:Y:S04]  /*1410*/  LDG.E R0, desc[UR40][R10.64] ;  /* 0x000000280a007981 */ /* 0x000ea8000c1e1900 */
[----:B------:R-:W2:Y:S02]  /*1420*/  LDG.E R33, desc[UR40][R10.64+0x4] ;  /* 0x000004280a217981 */ /* 0x000ea4000c1e1900 */
[----:B--2---:R-:W-:-:S07]  /*1430*/  IMAD.IADD R33, R33, 0x1, -R0 ;  /* 0x0000000121217824 */ /* 0x004fce00078e0a00 */
.L_x_1339:
[----:B------:R-:W-:Y:S01]  /*1440*/  ULDC.64 UR4, c[0x0][0xa10] ;  /* 0x0002840000047ab9 */ /* 0x000fe20000000a00 */
[----:B-1----:R-:W1:Y:S01]  /*1450*/  LDC R4, c[0x0][0x448] ;  /* 0x00011200ff047b82 */ /* 0x002e620000000800 */
[----:B------:R-:W-:-:S04]  /*1460*/  ISETP.NE.U32.AND P0, PT, RZ, UR4, PT ;  /* 0x00000004ff007c0c */ /* 0x000fc8000bf05070 */
[----:B------:R-:W-:Y:S01]  /*1470*/  ISETP.NE.AND.EX P0, PT, RZ, UR5, PT, P0 ;  /* 0x00000005ff007c0c */ /* 0x000fe2000bf05300 */
[----:B------:R-:W-:Y:S02]  /*1480*/  ULDC.64 UR4, c[0x0][0xa30] ;  /* 0x00028c0000047ab9 */ /* 0x000fe40000000a00 */
[----:B------:R-:W-:-:S04]  /*1490*/  ISETP.NE.U32.AND P1, PT, RZ, UR4, PT ;  /* 0x00000004ff007c0c */ /* 0x000fc8000bf25070 */
[----:B------:R-:W-:-:S06]  /*14a0*/  ISETP.NE.AND.EX P1, PT, RZ, UR5, PT, P1 ;  /* 0x00000005ff007c0c */ /* 0x000fcc000bf25310 */
[----:B------:R-:W2:Y:S08]  /*14b0*/  @P0 LDC.64 R6, c[0x0][0xa10] ;  /* 0x00028400ff060b82 */ /* 0x000eb00000000a00 */
[----:B------:R-:W3:Y:S01]  /*14c0*/  @P1 LDC.64 R8, c[0x0][0xa30] ;  /* 0x00028c00ff081b82 */ /* 0x000ee20000000a00 */
[----:B--2---:R-:W-:-:S05]  /*14d0*/  @P0 IMAD.WIDE R6, R31, 0x4, R6 ;  /* 0x000000041f060825 */ /* 0x004fca00078e0206 */
[----:B------:R-:W2:Y:S04]  /*14e0*/  @P0 LDG.E R0, desc[UR40][R6.64] ;  /* 0x0000002806000981 */ /* 0x000ea8000c1e1900 */
[----:B------:R-:W2:Y:S01]  /*14f0*/  @P0 LDG.E R3, desc[UR40][R6.64+0x4] ;  /* 0x0000042806030981 */ /* 0x000ea2000c1e1900 */
[----:B-----5:R-:W-:Y:S02]  /*1500*/  IMAD.MOV.U32 R24, RZ, RZ, R33 ;  /* 0x000000ffff187224 */ /* 0x020fe400078e0021 */
[----:B---3--:R-:W-:-:S05]  /*1510*/  @P1 IMAD.WIDE R8, R31, 0x4, R8 ;  /* 0x000000041f081825 */ /* 0x008fca00078e0208 */
[----:B------:R3:W5:Y:S01]  /*1520*/  @P1 LDG.E R24, desc[UR40][R8.64] ;  /* 0x0000002808181981 */ /* 0x000762000c1e1900 */
[----:B-1----:R-:W-:Y:S01]  /*1530*/  ISETP.NE.AND P1, PT, R4, 0x1, PT ;  /* 0x000000010400780c */ /* 0x002fe20003f25270 */
[----:B------:R-:W-:Y:S01]  /*1540*/  IMAD.IADD R12, R33, 0x1, -R12 ;  /* 0x00000001210c7824 */ /* 0x000fe200078e0a0c */
[----:B------:R-:W1:Y:S01]  /*1550*/  LDC.64 R4, c[0x0][0x9e0] ;  /* 0x00027800ff047b82 */ /* 0x000e620000000a00 */
[----:B------:R-:W-:-:S05]  /*1560*/  IMAD R20, R29, 0xc0, RZ ;  /* 0x000000c01d147824 */ /* 0x000fca00078e02ff */
[----:B------:R4:W-:Y:S05]  /*1570*/  STL [R1+0x1c], R20 ;  /* 0x00001c1401007387 */ /* 0x0009ea0000100800 */
[----:B------:R-:W0:Y:S08]  /*1580*/  @P1 LDC R11, c[0x0][0x44c] ;  /* 0x00011300ff0b1b82 */ /* 0x000e300000000800 */
[----:B------:R-:W3:Y:S01]  /*1590*/  @P1 LDC R10, c[0x0][0x450] ;  /* 0x00011400ff0a1b82 */ /* 0x000ee20000000800 */
[----:B-1----:R-:W-:Y:S01]  /*15a0*/  ISETP.GE.AND P2, PT, R5, 0x1, PT ;  /* 0x000000010500780c */ /* 0x002fe20003f46270 */
[----:B--2---:R-:W-:-:S02]  /*15b0*/  @P0 IMAD.IADD R25, R3, 0x1, -R0 ;  /* 0x0000000103190824 */ /* 0x004fc400078e0a00 */
[----:B------:R-:W-:-:S03]  /*15c0*/  VIADD R0, R20, 0xbf ;  /* 0x000000bf14007836 */ /* 0x000fc60000000000 */
[----:B------:R-:W-:Y:S01]  /*15d0*/  IADD3 R14, R12, R25, RZ ;  /* 0x000000190c0e7210 */ /* 0x000fe20007ffe0ff */
[----:B0-----:R-:W-:-:S03]  /*15e0*/  @P1 IMAD.HI.U32 R3, R0, R11, RZ ;  /* 0x0000000b00031227 */ /* 0x001fc600078e00ff */
[C---:B------:R-:W-:Y:S01]  /*15f0*/  IADD3 R91, R14.reuse, 0x1, -R15 ;  /* 0x000000010e5b7810 */ /* 0x040fe20007ffe80f */
[----:B------:R4:W-:Y:S01]  /*1600*/  STL [R1+0xc], R14 ;  /* 0x00000c0e01007387 */ /* 0x0009e20000100800 */
[----:B------:R-:W-:Y:S01]  /*1610*/  IMAD.MOV.U32 R6, RZ, RZ, R0 ;  /* 0x000000ffff067224 */ /* 0x000fe200078e0000 */
[----:B---3--:R-:W-:Y:S01]  /*1620*/  @P1 SHF.R.U32.HI R6, RZ, R10, R3 ;  /* 0x0000000aff061219 */ /* 0x008fe20000011603 */
[----:B------:R-:W-:-:S04]  /*1630*/  VIADD R0, R14, 0x7f ;  /* 0x0000007f0e007836 */ /* 0x000fc80000000000 */
[----:B------:R-:W-:Y:S01]  /*1640*/  IMAD.IADD R9, R91, 0x1, R6 ;  /* 0x000000015b097824 */ /* 0x000fe200078e0206 */
[----:B------:R-:W-:-:S03]  /*1650*/  SHF.R.S32.HI R3, RZ, 0x1f, R0 ;  /* 0x0000001fff037819 */ /* 0x000fc60000011400 */
[----:B------:R-:W-:Y:S01]  /*1660*/  IMAD.IADD R4, R9, 0x1, R4 ;  /* 0x0000000109047824 */ /* 0x000fe200078e0204 */
[----:B------:R-:W-:-:S04]  /*1670*/  LEA.HI R3, R3, R0, RZ, 0x7 ;  /* 0x0000000003037211 */ /* 0x000fc800078f38ff */
[----:B------:R-:W-:Y:S01]  /*1680*/  SHF.R.S32.HI R92, RZ, 0x7, R3 ;  /* 0x00000007ff5c7819 */ /* 0x000fe20000011403 */
[----:B----4-:R-:W-:Y:S06]  /*1690*/  @!P2 BRA `(.L_x_1340) ;  /* 0x000000000048a947 */ /* 0x010fec0003800000 */
        /* <DEDUP_REMOVED lines=11> */
.L_x_1342:
[----:B------:R-:W-:-:S13]  /*1750*/  ISETP.NE.AND P0, PT, R5, 0x1, PT ;  /* 0x000000010500780c */ /* 0x000fda0003f05270 */
[----:B------:R-:W0:Y:S02]  /*1760*/  @P0 LDC.64 R6, c[0x0][0x9e8] ;  /* 0x00027a00ff060b82 */ /* 0x000e240000000a00 */
[----:B0-----:R-:W-:-:S05]  /*1770*/  @P0 IMAD.HI.U32 R6, R0, R6, RZ ;  /* 0x0000000600060227 */ /* 0x001fca00078e00ff */
[----:B------:R-:W-:-:S07]  /*1780*/  @P0 SHF.R.U32.HI R0, RZ, R7, R6 ;  /* 0x00000007ff000219 */ /* 0x000fce0000011606 */
.L_x_1343:
[----:B------:R-:W-:Y:S05]  /*1790*/  BSYNC B0 ;  /* 0x0000000000007941 */ /* 0x000fea0003800000 */
.L_x_1341:
[----:B------:R-:W-:-:S05]  /*17a0*/  IMAD R3, R0, R5, R5 ;  /* 0x0000000500037224 */ /* 0x000fca00078e0205 */
[----:B------:R-:W-:-:S07]  /*17b0*/  VIMNMX R4, R4, R3, PT ;  /* 0x0000000304047248 */ /* 0x000fce0003fe0100 */
.L_x_1340:
[----:B------:R-:W0:Y:S01]  /*17c0*/  @P1 LDC R6, c[0x0][0x44c] ;  /* 0x00011300ff061b82 */ /* 0x000e220000000800 */
[----:B------:R-:W-:Y:S01]  /*17d0*/  VIADD R4, R4, 0x7f ;  /* 0x0000007f04047836 */ /* 0x000fe20000000000 */
[----:B------:R-:W-:Y:S01]  /*17e0*/  ULDC UR4, c[0x0][0x9dc] ;  /* 0x0002770000047ab9 */ /* 0x000fe20000000800 */
[----:B------:R-:W-:Y:S02]  /*17f0*/  IMAD.MOV.U32 R0, RZ, RZ, R20 ;  /* 0x000000ffff007224 */ /* 0x000fe400078e0014 */
[----:B------:R-:W-:Y:S01]  /*1800*/  IMAD.IADD R93, R14, 0x1, -R15 ;  /* 0x000000010e5d7824 */ /* 0x000fe200078e0a0f */
[----:B------:R-:W-:Y:S02]  /*1810*/  SHF.R.S32.HI R3, RZ, 0x1f, R4 ;  /* 0x0000001fff037819 */ /* 0x000fe40000011404 */
[----:B------:R-:W1:Y:S02]  /*1820*/  @P1 LDC R7, c[0x0][0x450] ;  /* 0x00011400ff071b82 */ /* 0x000e640000000800 */
[----:B------:R-:W-:-:S04]  /*1830*/  LEA.HI R3, R3, R4, RZ, 0x7 ;  /* 0x0000000403037211 */ /* 0x000fc800078f38ff */
[----:B------:R-:W-:-:S04]  /*1840*/  SHF.R.S32.HI R3, RZ, 0x7, R3 ;  /* 0x00000007ff037819 */ /* 0x000fc80000011403 */
[----:B------:R-:W-:Y:S01]  /*1850*/  VIMNMX R8, R92, R3, PT ;  /* 0x000000035c087248 */ /* 0x000fe20003fe0100 */
[----:B0-----:R-:W-:-:S05]  /*1860*/  @P1 IMAD.HI.U32 R6, R20, R6, RZ ;  /* 0x0000000614061227 */ /* 0x001fca00078e00ff */
[----:B-1----:R-:W-:-:S05]  /*1870*/  @P1 SHF.R.U32.HI R0, RZ, R7, R6 ;  /* 0x00000007ff001219 */ /* 0x002fca0000011606 */
[----:B------:R-:W-:-:S04]  /*1880*/  IMAD.IADD R0, R93, 0x1, R0 ;  /* 0x000000015d007824 */ /* 0x000fc800078e0200 */
[----:B------:R-:W-:Y:S01]  /*1890*/  VIADD R3, R0, -UR4 ;  /* 0x8000000400037c36 */ /* 0x000fe20008000000 */
[----:B------:R-:W-:Y:S06]  /*18a0*/  @!P2 BRA `(.L_x_1344) ;  /* 0x000000000044a947 */ /* 0x000fec0003800000 */
[----:B------:R-:W-:Y:S01]  /*18b0*/  ISETP.GT.AND P0, PT, R0, -0x1, PT ;  /* 0xffffffff0000780c */ /* 0x000fe20003f04270 */
[----:B------:R-:W-:-:S12]  /*18c0*/  BSSY B0, `(.L_x_1345) ;  /* 0x000000d000007945 */ /* 0x000fd80003800000 */
        /* <DEDUP_REMOVED lines=8> */
.L_x_1346:
[----:B------:R-:W-:-:S13]  /*1950*/  ISETP.NE.AND P0, PT, R5, 0x1, PT ;  /* 0x000000010500780c */ /* 0x000fda0003f05270 */
[----:B------:R-:W0:Y:S02]  /*1960*/  @P0 LDC.64 R6, c[0x0][0x9e8] ;  /* 0x00027a00ff060b82 */ /* 0x000e240000000a00 */
[----:B0-----:R-:W-:-:S05]  /*1970*/  @P0 IMAD.HI.U32 R4, R0, R6, RZ ;  /* 0x0000000600040227 */ /* 0x001fca00078e00ff */
[----:B------:R-:W-:-:S07]  /*1980*/  @P0 SHF.R.U32.HI R0, RZ, R7, R4 ;  /* 0x00000007ff000219 */ /* 0x000fce0000011604 */
.L_x_1347:
[----:B------:R-:W-:Y:S05]  /*1990*/  BSYNC B0 ;  /* 0x0000000000007941 */ /* 0x000fea0003800000 */
.L_x_1345:
[----:B------:R-:W-:-:S05]  /*19a0*/  IMAD R0, R0, R5, RZ ;  /* 0x0000000500007224 */ /* 0x000fca00078e02ff */
[----:B------:R-:W-:-:S07]  /*19b0*/  VIMNMX R3, R3, R0, !PT ;  /* 0x0000000003037248 */ /* 0x000fce0007fe0100 */
.L_x_1344:
[----:B------:R-:W-:Y:S01]  /*19c0*/  SHF.R.S32.HI R0, RZ, 0x1f, R3 ;  /* 0x0000001fff007819 */ /* 0x000fe20000011403 */
[----:B------:R-:W-:Y:S01]  /*19d0*/  BSSY B0, `(.L_x_1348) ;  /* 0x000002a000007945 */ /* 0x000fe20003800000 */
[----:B------:R-:W-:Y:S02]  /*19e0*/  LOP3.LUT R14, R13, 0xff, RZ, 0xc0, !PT ;  /* 0x000000ff0d0e7812 */ /* 0x000fe400078ec0ff */
[----:B------:R-:W-:Y:S02]  /*19f0*/  LEA.HI R0, R0, R3, RZ, 0x7 ;  /* 0x0000000300007211 */ /* 0x000fe400078f38ff */
[----:B------:R-:W-:Y:S01]  /*1a00*/  SHF.R.U32.HI R4, RZ, 0x10, R13 ;  /* 0x00000010ff047819 */ /* 0x000fe2000001160d */
[----:B------:R0:W-:Y:S01]  /*1a10*/  STL [R1+0x74], R14 ;  /* 0x0000740e01007387 */ /* 0x0001e20000100800 */
[----:B------:R-:W-:-:S03]  /*1a20*/  SHF.R.S32.HI R0, RZ, 0x7, R0 ;  /* 0x00000007ff007819 */ /* 0x000fc60000011400 */
[----:B------:R0:W-:Y:S01]  /*1a30*/  STL [R1+0x68], R4 ;  /* 0x0000680401007387 */ /* 0x0001e20000100800 */
[----:B------:R-:W-:Y:S01]  /*1a40*/  VIMNMX R9, RZ, R0, !PT ;  /* 0x00000000ff097248 */ /* 0x000fe20007fe0100 */
[----:B------:R-:W-:-:S03]  /*1a50*/  IMAD.MOV.U32 R0, RZ, RZ, RZ ;  /* 0x000000ffff007224 */ /* 0x000fc600078e00ff */
[----:B------:R-:W-:-:S13]  /*1a60*/  ISETP.GT.AND P0, PT, R8, R9, PT ;  /* 0x000000090800720c */ /* 0x000fda0003f04270 */
[----:B0-----:R-:W-:Y:S05]  /*1a70*/  @!P0 BRA `(.L_x_1349) ;  /* 0x00000000007c8947 */ /* 0x001fea0003800000 */
[----:B------:R-:W-:Y:S01]  /*1a80*/  ISETP.NE.AND P0, PT, R4, RZ, PT ;  /* 0x000000ff0400720c */ /* 0x000fe20003f05270 */
[----:B------:R-:W-:-:S03]  /*1a90*/  ULDC UR4, c[0x0][0x9f0] ;  /* 0x00027c0000047ab9 */ /* 0x000fc60000000800 */
[----:B------:R-:W-:-:S04]  /*1aa0*/  SEL R11, R4, UR4, P0 ;  /* 0x00000004040b7c07 */ /* 0x000fc80008000000 */
[-C--:B------:R-:W-:Y:S02]  /*1ab0*/  IABS R6, R11.reuse ;  /* 0x0000000b00067213 */ /* 0x080fe40000000000 */
[----:B------:R-:W-:Y:S02]  /*1ac0*/  IADD3 R0, R11, -0x1, R8 ;  /* 0xffffffff0b007810 */ /* 0x000fe40007ffe008 */
[----:B------:R-:W0:Y:S01]  /*1ad0*/  I2F.RP R3, R6 ;  /* 0x0000000600037306 */ /* 0x000e220000209400 */
[----:B------:R-:W-:Y:S02]  /*1ae0*/  IABS R13, R11 ;  /* 0x0000000b000d7213 */ /* 0x000fe40000000000 */
[----:B------:R-:W-:-:S05]  /*1af0*/  IMAD.IADD R0, R0, 0x1, -R9 ;  /* 0x0000000100007824 */ /* 0x000fca00078e0a09 */
        /* <DEDUP_REMOVED lines=10> */
[----:B------:R-:W-:-:S04]  /*1ba0*/  IMAD.HI.U32 R5, R5, R7, R4 ;  /* 0x0000000705057227 */ /* 0x000fc800078e0004 */
[----:B------:R-:W-:-:S04]  /*1bb0*/  IMAD.MOV.U32 R4, RZ, RZ, R10 ;  /* 0x000000ffff047224 */ /* 0x000fc800078e000a */
        /* <DEDUP_REMOVED lines=8> */
[----:B------:R-:W-:-:S04]  /*1c40*/  IMAD.MOV.U32 R0, RZ, RZ, R5 ;  /* 0x000000ffff007224 */ /* 0x000fc800078e0005 */
[----:B------:R-:W-:Y:S01]  /*1c50*/  @!P2 IMAD.MOV R0, RZ, RZ, -R0 ;  /* 0x000000ffff00a224 */ /* 0x000fe200078e0a00 */
[----:B------:R-:W-:-:S07]  /*1c60*/  @!P1 LOP3.LUT R0, RZ, R11, RZ, 0x33, !PT ;  /* 0x0000000bff009212 */ /* 0x000fce00078e33ff */
.L_x_1349:
[----:B------:R-:W-:Y:S05]  /*1c70*/  BSYNC B0 ;  /* 0x0000000000007941 */ /* 0x000fea0003800000 */
.L_x_1348:
[----:B------:R-:W-:-:S05]  /*1c80*/  IMAD R3, R14, R0, R9 ;  /* 0x000000000e037224 */ /* 0x000fca00078e0209 */
[C---:B------:R-:W-:Y:S01]  /*1c90*/  VIADDMNMX R0, R3.reuse, R0, R8, PT ;  /* 0x0000000003007246 */ /* 0x040fe20003800108 */
[----:B------:R-:W-:-:S04]  /*1ca0*/  IMAD R3, R3, 0x80, -R12 ;  /* 0x0000008003037824 */ /* 0x000fc800078e0a0c */
[----:B------:R-:W-:Y:S01]  /*1cb0*/  IMAD R0, R0, 0x80, -R12 ;  /* 0x0000008000007824 */ /* 0x000fe200078e0a0c */
[----:B------:R-:W-:-:S04]  /*1cc0*/  VIMNMX R3, RZ, R3, !PT ;  /* 0x00000003ff037248 */ /* 0x000fc80007fe0100 */
[----:B------:R-:W-:Y:S02]  /*1cd0*/  VIMNMX R0, R0, R25, PT ;  /* 0x0000001900007248 */ /* 0x000fe40003fe0100 */
[----:B------:R-:W-:Y:S02]  /*1ce0*/  SHF.R.U32.HI R28, RZ, 0x7, R3 ;  /* 0x00000007ff1c7819 */ /* 0x000fe40000011603 */
[----:B------:R-:W-:-:S03]  /*1cf0*/  ISETP.GT.AND P0, PT, R0, R3, PT ;  /* 0x000000030000720c */ /* 0x000fc60003f04270 */
[----:B------:R-:W-:-:S10]  /*1d00*/  IMAD.MOV.U32 R27, RZ, RZ, R28 ;  /* 0x000000ffff1b7224 */ /* 0x000fd400078e001c */
[----:B------:R-:W-:-:S05]  /*1d10*/  @P0 VIADD R0, R0, 0x7f ;  /* 0x0000007f00000836 */ /* 0x000fca0000000000 */
[----:B------:R-:W-:-:S04]  /*1d20*/  @P0 SHF.R.S32.HI R3, RZ, 0x1f, R0 ;  /* 0x0000001fff030819 */ /* 0x000fc80000011400 */
[----:B------:R-:W-:-:S04]  /*1d30*/  @P0 LEA.HI R3, R3, R0, RZ, 0x7 ;  /* 0x0000000003030211 */ /* 0x000fc800078f38ff */
[----:B------:R-:W-:Y:S02]  /*1d40*/  @P0 SHF.R.S32.HI R27, RZ, 0x7, R3 ;  /* 0x00000007ff1b0819 */ /* 0x000fe40000011403 */
[----:B------:R-:W-:Y:S02]  /*1d50*/  PLOP3.LUT P0, PT, PT, PT, PT, 0x80, 0x0 ;  /* 0x000000000000781c */ /* 0x000fe40003f0f070 */
[----:B------:R-:W-:-:S13]  /*1d60*/  ISETP.GT.AND P1, PT, R27, R28, PT ;  /* 0x0000001c1b00720c */ /* 0x000fda0003f24270 */
[----:B------:R-:W-:Y:S05]  /*1d70*/  @!P1 BRA `(.L_x_1350) ;  /* 0x0000003c007c9947 */ /* 0x000fea0003800000 */
        /* <DEDUP_REMOVED lines=19> */
[----:B-1---5:R-:W-:Y:S05]  /*1eb0*/  CALL.ABS.NOINC R14 ;  /* 0x000000000e007343 */ /* 0x022fea0003c00000 */
.L_x_1352:
[----:B------:R-:W-:Y:S05]  /*1ec0*/  BSYNC B6 ;  /* 0x0000000000067941 */ /* 0x000fea0003800000 */
.L_x_1351:
        /* <DEDUP_REMOVED lines=19> */
[----:B-1---5:R-:W-:Y:S05]  /*2000*/  CALL.ABS.NOINC R14 ;  /* 0x000000000e007343 */ /* 0x022fea0003c00000 */
.L_x_1354:
[----:B------:R-:W-:Y:S05]  /*2010*/  BSYNC B6 ;  /* 0x0000000000067941 */ /* 0x000fea0003800000 */
.L_x_1353:
[----:B------:R-:W-:Y:S01]  /*2020*/  ULDC.64 UR4, c[0x0][0x9f8] ;  /* 0x00027e0000047ab9 */ /* 0x000fe20000000a00 */
[----:B------:R-:W2:Y:S01]  /*2030*/  LDL R12, [R1+0x5c] ;  /* 0x00005c00010c7983 */ /* 0x000ea20000100800 */
[----:B------:R-:W-:Y:S01]  /*2040*/  ISETP.NE.U32.AND P0, PT, RZ, UR4, PT ;  /* 0x00000004ff007c0c */ /* 0x000fe2000bf05070 */
[----:B------:R-:W0:Y:S02]  /*2050*/  LDC.64 R4, c[0x0][0x300] ;  /* 0x0000c000ff047b82 */ /* 0x000e240000000a00 */
[----:B------:R-:W3:Y:S01]  /*2060*/  LDL R14, [R1+0x60] ;  /* 0x00006000010e7983 */ /* 0x000ee20000100800 */
[----:B------:R-:W-:Y:S01]  /*2070*/  ISETP.NE.AND.EX P0, PT, RZ, UR5, PT, P0 ;  /* 0x00000005ff007c0c */ /* 0x000fe2000bf05300 */
[----:B------:R-:W-:Y:S01]  /*2080*/  IMAD.IADD R32, R32, 0x1, R33 ;  /* 0x0000000120207824 */ /* 0x000fe200078e0221 */
[----:B------:R-:W-:Y:S01]  /*2090*/  ULDC.64 UR4, c[0x0][0xa08] ;  /* 0x0002820000047ab9 */ /* 0x000fe20000000a00 */
[----:B------:R-:W1:Y:S01]  /*20a0*/  S2R R20, SR_TID.X ;  /* 0x0000000000147919 */ /* 0x000e620000002100 */
[----:B------:R-:W-:Y:S01]  /*20b0*/  SHF.R.S32.HI R19, RZ, 0x1f, R18 ;  /* 0x0000001fff137819 */ /* 0x000fe20000011412 */
[----:B------:R-:W4:Y:S08]  /*20c0*/  LDC R63, c[0x0][0x3f4] ;  /* 0x0000fd00ff3f7b82 */ /* 0x000f300000000800 */
[----:B------:R-:W1:Y:S01]  /*20d0*/  @P0 LDC.64 R6, c[0x0][0x9f8] ;  /* 0x00027e00ff060b82 */ /* 0x000e620000000a00 */
[----:B------:R-:W-:-:S07]  /*20e0*/  SHF.R.S32.HI R35, RZ, 0x1f, R17 ;  /* 0x0000001fff237819 */ /* 0x000fce0000011411 */
[----:B------:R-:W4:Y:S01]  /*20f0*/  LDC.64 R68, c[0x0][0x408] ;  /* 0x00010200ff447b82 */ /* 0x000f220000000a00 */
[----:B-1----:R-:W-:-:S05]  /*2100*/  @P0 IMAD.WIDE R6, R31, 0x4, R6 ;  /* 0x000000041f060825 */ /* 0x002fca00078e0206 */
[----:B------:R1:W3:Y:S01]  /*2110*/  @P0 LDG.E R31, desc[UR40][R6.64] ;  /* 0x00000028061f0981 */ /* 0x0002e2000c1e1900 */
[----:B------:R-:W-:Y:S01]  /*2120*/  SHF.R.S32.HI R33, RZ, 0x1f, R32 ;  /* 0x0000001fff217819 */ /* 0x000fe20000011420 */
[-C--:B0-----:R-:W-:Y:S01]  /*2130*/  IMAD.WIDE.U32 R8, R32, R4.reuse, RZ ;  /* 0x0000000420087225 */ /* 0x081fe200078e00ff */
[----:B------:R-:W-:Y:S02]  /*2140*/  ISETP.NE.U32.AND P0, PT, RZ, UR4, PT ;  /* 0x00000004ff007c0c */ /* 0x000fe4000bf05070 */
[----:B------:R-:W-:Y:S01]  /*2150*/  SHF.R.U32.HI R36, RZ, 0x7, R20 ;  /* 0x00000007ff247819 */ /* 0x000fe20000011614 */
[----:B------:R-:W-:Y:S01]  /*2160*/  IMAD R0, R33, R4, RZ ;  /* 0x0000000421007224 */ /* 0x000fe200078e02ff */
[----:B------:R-:W-:Y:S01]  /*2170*/  ISETP.NE.AND.EX P0, PT, RZ, UR5, PT, P0 ;  /* 0x00000005ff007c0c */ /* 0x000fe2000bf05300 */
[----:B------:R-:W-:Y:S01]  /*2180*/  ULDC.64 UR4, c[0x0][0x308] ;  /* 0x0000c20000047ab9 */ /* 0x000fe20000000a00 */
[----:B------:R-:W-:Y:S01]  /*2190*/  ISETP.NE.AND P6, PT, R36, 0x1, PT ;  /* 0x000000012400780c */ /* 0x000fe20003fc5270 */
[----:B------:R-:W-:-:S04]  /*21a0*/  IMAD R3, R32, R5, R0 ;  /* 0x0000000520037224 */ /* 0x000fc800078e0200 */
[----:B------:R-:W-:Y:S02]  /*21b0*/  IMAD.IADD R9, R9, 0x1, R3 ;  /* 0x0000000109097824 */ /* 0x000fe400078e0203 */
[----:B-1----:R-:W-:-:S04]  /*21c0*/  IMAD.WIDE.U32 R6, R34, UR4, R8 ;  /* 0x0000000422067c25 */ /* 0x002fc8000f8e0008 */
[----:B------:R-:W-:Y:S01]  /*21d0*/  IMAD R57, R34, UR5, R7 ;  /* 0x0000000522397c24 */ /* 0x000fe2000f8e0207 */
[----:B------:R-:W-:Y:S01]  /*21e0*/  ULDC.64 UR4, c[0x0][0x310] ;  /* 0x0000c40000047ab9 */ /* 0x000fe20000000a00 */
[----:B------:R-:W-:Y:S02]  /*21f0*/  IMAD.MOV.U32 R56, RZ, RZ, R6 ;  /* 0x000000ffff387224 */ /* 0x000fe400078e0006 */
[----:B------:R-:W0:Y:S01]  /*2200*/  LDC.64 R6, c[0x0][0x3f8] ;  /* 0x0000fe00ff067b82 */ /* 0x000e220000000a00 */
[C---:B------:R-:W-:Y:S01]  /*2210*/  IMAD.WIDE.U32 R8, R17.reuse, R4, R18 ;  /* 0x0000000411087225 */ /* 0x040fe200078e0012 */
[--C-:B------:R-:W-:Y:S02]  /*2220*/  SHF.R.S32.HI R153, RZ, 0x1f, R152.reuse ;  /* 0x0000001fff997819 */ /* 0x100fe40000011498 */
[C---:B------:R-:W-:Y:S01]  /*2230*/  SHF.L.U64.HI R74, R4.reuse, 0x7, R5 ;  /* 0x00000007044a7819 */ /* 0x040fe20000010205 */
[----:B------:R-:W-:Y:S02]  /*2240*/  IMAD.SHL.U32 R73, R4, 0x80, RZ ;  /* 0x0000008004497824 */ /* 0x000fe400078e00ff */
[----:B----4-:R-:W-:-:S04]  /*2250*/  IMAD.WIDE.U32 R20, R17, R68, R152 ;  /* 0x0000004411147225 */ /* 0x010fc800078e0098 */
[C---:B0-----:R-:W-:Y:S01]  /*2260*/  IMAD.WIDE.U32 R52, R17.reuse, R6, R152 ;  /* 0x0000000611347225 */ /* 0x041fe200078e0098 */
[----:B------:R-:W-:Y:S02]  /*2270*/  SHF.L.U64.HI R72, R6, 0x7, R7 ;  /* 0x0000000706487819 */ /* 0x000fe40000010207 */
[----:B------:R-:W-:Y:S01]  /*2280*/  LOP3.LUT R22, R22, 0xfffffffb, RZ, 0xc0, !PT ;  /* 0xfffffffb16167812 */ /* 0x000fe200078ec0ff */
[----:B------:R-:W-:Y:S02]  /*2290*/  VIADD R66, R18, 0x20 ;  /* 0x0000002012427836 */ /* 0x000fe40000000000 */
[----:B------:R-:W-:Y:S02]  /*22a0*/  IMAD.SHL.U32 R71, R6, 0x80, RZ ;  /* 0x0000008006477824 */ /* 0x000fe400078e00ff */
[----:B------:R-:W-:Y:S02]  /*22b0*/  VIADD R64, R36, 0x8 ;  /* 0x0000000824407836 */ /* 0x000fe40000000000 */
[C---:B--2---:R-:W-:Y:S01]  /*22c0*/  IMAD.SHL.U32 R70, R12.reuse, 0x40, RZ ;  /* 0x000000400c467824 */ /* 0x044fe200078e00ff */
[----:B------:R-:W-:Y:S01]  /*22d0*/  LOP3.LUT P1, RZ, R12, 0x4, RZ, 0xc0, !PT ;  /* 0x000000040cff7812 */ /* 0x000fe2000782c0ff */
[----:B------:R-:W-:Y:S01]  /*22e0*/  VIADD R12, R17, 0x60 ;  /* 0x00000060110c7836 */ /* 0x000fe20000000000 */
[----:B---3--:R-:W-:-:S02]  /*22f0*/  SHF.R.S32.HI R0, RZ, 0x1f, R31 ;  /* 0x0000001fff007819 */ /* 0x008fc4000001141f */
[----:B------:R-:W-:Y:S02]  /*2300*/  SEL R31, R31, RZ, !P0 ;  /* 0x000000ff1f1f7207 */ /* 0x000fe40004000000 */
[----:B------:R-:W-:-:S03]  /*2310*/  SEL R3, R0, RZ, !P0 ;  /* 0x000000ff00037207 */ /* 0x000fc60004000000 */
[----:B------:R-:W-:-:S04]  /*2320*/  IMAD.WIDE.U32 R56, R31, UR4, R56 ;  /* 0x000000041f387c25 */ /* 0x000fc8000f8e0038 */
[----:B------:R-:W-:Y:S01]  /*2330*/  IMAD R0, R3, UR4, RZ ;  /* 0x0000000403007c24 */ /* 0x000fe2000f8e02ff */
[----:B------:R-:W-:-:S03]  /*2340*/  IADD3 R76, P0, R56, R8, RZ ;  /* 0x00000008384c7210 */ /* 0x000fc60007f1e0ff */
[----:B------:R-:W-:Y:S01]  /*2350*/  IMAD R77, R31, UR5, R0 ;  /* 0x000000051f4d7c24 */ /* 0x000fe2000f8e0200 */
[----:B------:R-:W-:Y:S05]  /*2360*/  @!P6 WARPSYNC.ALL ;  /* 0x000000000000e948 */ /* 0x000fea0003800000 */
[----:B------:R-:W-:Y:S01]  /*2370*/  ULDC.64 UR4, c[0x0][0x330] ;  /* 0x0000cc0000047ab9 */ /* 0x000fe20000000a00 */
[----:B------:R-:W-:Y:S02]  /*2380*/  IMAD R0, R35, R4, RZ ;  /* 0x0000000423007224 */ /* 0x000fe400078e02ff */
[----:B------:R-:W-:-:S04]  /*2390*/  IMAD.WIDE.U32 R10, R34, UR4, R18 ;  /* 0x00000004220a7c25 */ /* 0x000fc8000f8e0012 */
[----:B------:R-:W-:Y:S01]  /*23a0*/  IMAD R11, R34, UR5, R11 ;  /* 0x00000005220b7c24 */ /* 0x000fe2000f8e020b */
[----:B------:R-:W-:Y:S01]  /*23b0*/  ULDC.64 UR4, c[0x0][0x338] ;  /* 0x0000ce0000047ab9 */ /* 0x000fe20000000a00 */
[----:B------:R-:W0:Y:S01]  /*23c0*/  S2R R34, SR_TID.X ;  /* 0x0000000000227919 */ /* 0x000e220000002100 */
[----:B------:R-:W-:Y:S02]  /*23d0*/  IMAD R0, R17, R5, R0 ;  /* 0x0000000511007224 */ /* 0x000fe400078e0200 */
[----:B------:R-:W-:Y:S02]  /*23e0*/  IMAD.IADD R77, R57, 0x1, R77 ;  /* 0x00000001394d7824 */ /* 0x000fe400078e024d */
[----:B------:R-:W-:-:S03]  /*23f0*/  IMAD R3, R3, UR4, RZ ;  /* 0x0000000403037c24 */ /* 0x000fc6000f8e02ff */
[----:B------:R-:W-:Y:S02]  /*2400*/  IADD3.X R75, R77, R9, R0, P0, !PT ;  /* 0x000000094d4b7210 */ /* 0x000fe400007fe400 */
[----:B------:R-:W-:Y:S01]  /*2410*/  ISETP.GE.AND P0, PT, R18, R63, PT ;  /* 0x0000003f1200720c */ /* 0x000fe20003f06270 */
[----:B------:R-:W-:Y:S02]  /*2420*/  IMAD R15, R31, UR5, R3 ;  /* 0x000000051f0f7c24 */ /* 0x000fe4000f8e0203 */
[----:B------:R-:W-:Y:S01]  /*2430*/  IMAD R0, R35, R6, RZ ;  /* 0x0000000623007224 */ /* 0x000fe200078e02ff */
[----:B------:R-:W-:Y:S01]  /*2440*/  SEL R3, R63, RZ, P0 ;  /* 0x000000ff3f037207 */ /* 0x000fe20000000000 */
[----:B------:R-:W-:Y:S01]  /*2450*/  IMAD.WIDE.U32 R54, R31, UR4, R10 ;  /* 0x000000041f367c25 */ /* 0x000fe2000f8e000a */
[----:B------:R-:W-:Y:S01]  /*2460*/  SHF.R.S32.HI R65, RZ, 0x1f, R12 ;  /* 0x0000001fff417819 */ /* 0x000fe2000001140c */
[----:B------:R-:W-:Y:S02]  /*2470*/  ULDC UR4, c[0x0][0x2f4] ;  /* 0x0000bd0000047ab9 */ /* 0x000fe40000000800 */
[----:B------:R-:W-:-:S02]  /*2480*/  IMAD R9, R17, R7, R0 ;  /* 0x0000000711097224 */ /* 0x000fc400078e0200 */
[----:B------:R-:W-:Y:S02]  /*2490*/  IMAD R0, R35, R68, RZ ;  /* 0x0000004423007224 */ /* 0x000fe400078e02ff */
[----:B------:R-:W-:Y:S02]  /*24a0*/  IMAD.IADD R3, R18, 0x1, R3 ;  /* 0x0000000112037824 */ /* 0x000fe400078e0203 */
[----:B------:R-:W-:-:S04]  /*24b0*/  IMAD.WIDE.U32 R30, R17, R6, R18 ;  /* 0x00000006111e7225 */ /* 0x000fc800078e0012 */
[----:B------:R-:W-:Y:S01]  /*24c0*/  IMAD R13, R17, R69, R0 ;  /* 0x00000045110d7224 */ /* 0x000fe200078e0200 */
[----:B------:R-:W-:Y:S01]  /*24d0*/  SHF.R.S32.HI R0, RZ, 0x1f, R3 ;  /* 0x0000001fff007819 */ /* 0x000fe20000011403 */
[----:B------:R-:W-:Y:S02]  /*24e0*/  IMAD.SHL.U32 R12, R12, 0x40, RZ ;  /* 0x000000400c0c7824 */ /* 0x000fe400078e00ff */
[----:B------:R-:W-:Y:S02]  /*24f0*/  IMAD.IADD R53, R53, 0x1, R9 ;  /* 0x0000000135357824 */ /* 0x000fe400078e0209 */
[----:B------:R-:W-:Y:S01]  /*2500*/  IMAD.IADD R31, R9, 0x1, R31 ;  /* 0x00000001091f7824 */ /* 0x000fe200078e021f */
[----:B-----5:R-:W-:Y:S01]  /*2510*/  SHF.R.S32.HI R9, RZ, 0x1f, R24 ;  /* 0x0000001fff097819 */ /* 0x020fe20000011418 */
[----:B0-----:R-:W-:Y:S01]  /*2520*/  VIADD R37, R34, 0xffffff80 ;  /* 0xffffff8022257836 */ /* 0x001fe20000000000 */
[----:B------:R-:W-:Y:S02]  /*2530*/  LEA.HI R3, R0, R3, RZ, 0x3 ;  /* 0x0000000300037211 */ /* 0x000fe400078f18ff */
[----:B------:R-:W-:Y:S01]  /*2540*/  LOP3.LUT R12, R12, 0x1c0, RZ, 0xc0, !PT ;  /* 0x000001c00c0c7812 */ /* 0x000fe200078ec0ff */
[----:B------:R-:W-:Y:S01]  /*2550*/  IMAD R0, R9, R6, RZ ;  /* 0x0000000609007224 */ /* 0x000fe200078e02ff */
[----:B------:R-:W-:-:S02]  /*2560*/  LOP3.LUT R70, R70, 0x1c0, RZ, 0xc0, !PT ;  /* 0x000001c046467812 */ /* 0x000fc400078ec0ff */
[----:B------:R-:W-:Y:S02]  /*2570*/  SHF.R.S32.HI R34, RZ, 0x1f, R37 ;  /* 0x0000001fff227819 */ /* 0x000fe40000011425 */
[----:B------:R-:W-:Y:S01]  /*2580*/  LOP3.LUT R4, R12, 0x38, R3, 0xf8, !PT ;  /* 0x000000380c047812 */ /* 0x000fe200078ef803 */
[C---:B------:R-:W-:Y:S01]  /*2590*/  VIADD R12, R17.reuse, 0x60 ;  /* 0x00000060110c7836 */ /* 0x040fe20000000000 */
[----:B------:R-:W-:Y:S01]  /*25a0*/  SHF.R.U32.HI R67, RZ, 0x3, R70 ;  /* 0x00000003ff437819 */ /* 0x000fe20000011646 */
[----:B------:R-:W-:Y:S01]  /*25b0*/  IMAD R5, R24, R7, R0 ;  /* 0x0000000718057224 */ /* 0x000fe200078e0200 */
[--C-:B------:R-:W-:Y:S01]  /*25c0*/  LOP3.LUT R0, R70, 0x18, R18.reuse, 0xf8, !PT ;  /* 0x0000001846007812 */ /* 0x100fe200078ef812 */
[----:B------:R-:W-:Y:S01]  /*25d0*/  IMAD.WIDE.U32 R10, R17, R68, R18 ;  /* 0x00000044110a7225 */ /* 0x000fe200078e0012 */
[----:B------:R-:W-:-:S03]  /*25e0*/  LEA.HI R34, R34, R37, RZ, 0x5 ;  /* 0x0000002522227211 */ /* 0x000fc600078f28ff */
[----:B------:R-:W-:Y:S01]  /*25f0*/  IMAD.SHL.U32 R12, R12, 0x40, RZ ;  /* 0x000000400c0c7824 */ /* 0x000fe200078e00ff */
[----:B------:R-:W-:Y:S02]  /*2600*/  LOP3.LUT R0, R0, R67, RZ, 0x3c, !PT ;  /* 0x0000004300007212 */ /* 0x000fe400078e3cff */
[----:B------:R-:W-:Y:S01]  /*2610*/  SHF.R.S32.HI R34, RZ, 0x5, R34 ;  /* 0x00000005ff227819 */ /* 0x000fe20000011422 */
[----:B------:R-:W-:Y:S01]  /*2620*/  IMAD.IADD R21, R21, 0x1, R13 ;  /* 0x0000000115157824 */ /* 0x000fe200078e020d */
[----:B------:R-:W-:Y:S01]  /*2630*/  IADD3 R11, R13, R11, RZ ;  /* 0x0000000b0d0b7210 */ /* 0x000fe20007ffe0ff */
[-C--:B------:R-:W-:Y:S01]  /*2640*/  IMAD R9, R9, R68.reuse, RZ ;  /* 0x0000004409097224 */ /* 0x080fe200078e02ff */
[----:B------:R-:W-:Y:S01]  /*2650*/  LOP3.LUT R12, R12, 0x1c0, RZ, 0xc0, !PT ;  /* 0x000001c00c0c7812 */ /* 0x000fe200078ec0ff */
[----:B------:R-:W-:Y:S01]  /*2660*/  IMAD R62, R34, 0x200, R0 ;  /* 0x00000200223e7824 */ /* 0x000fe200078e0200 */
[----:B------:R-:W-:Y:S01]  /*2670*/  LOP3.LUT R0, R70, 0x38, R3, 0xf8, !PT ;  /* 0x0000003846007812 */ /* 0x000fe200078ef803 */
[C---:B------:R-:W-:Y:S01]  /*2680*/  IMAD R7, R24.reuse, R69, R9 ;  /* 0x0000004518077224 */ /* 0x040fe200078e0209 */
[----:B------:R-:W-:Y:S01]  /*2690*/  SHF.R.U32.HI R12, RZ, 0x3, R12 ;  /* 0x00000003ff0c7819 */ /* 0x000fe2000001160c */
[----:B------:R-:W-:Y:S01]  /*26a0*/  IMAD.WIDE.U32 R20, R24, R68, R20 ;  /* 0x0000004418147225 */ /* 0x000fe200078e0014 */
[----:B------:R-:W-:-:S03]  /*26b0*/  @P1 LOP3.LUT R22, R22, 0x4, RZ, 0xfc, !PT ;  /* 0x0000000416161812 */ /* 0x000fc600078efcff */
[----:B------:R-:W-:Y:S01]  /*26c0*/  IMAD.WIDE.U32 R10, R24, R68, R10 ;  /* 0x00000044180a7225 */ /* 0x000fe200078e000a */
[----:B------:R-:W-:Y:S02]  /*26d0*/  IADD3 R8, P1, R17, R32, RZ ;  /* 0x0000002011087210 */ /* 0x000fe40007f3e0ff */
[----:B------:R-:W-:Y:S01]  /*26e0*/  LOP3.LUT R0, R0, R67, RZ, 0x3c, !PT ;  /* 0x0000004300007212 */ /* 0x000fe200078e3cff */
[----:B------:R-:W-:Y:S01]  /*26f0*/  IMAD.WIDE.U32 R52, R24, R6, R52 ;  /* 0x0000000618347225 */ /* 0x000fe200078e0034 */
[----:B------:R-:W-:Y:S02]  /*2700*/  IADD3 R59, R21, R7, RZ ;  /* 0x00000007153b7210 */ /* 0x000fe40007ffe0ff */
[----:B------:R-:W-:Y:S01]  /*2710*/  LOP3.LUT R12, R4, R12, RZ, 0x3c, !PT ;  /* 0x0000000c040c7212 */ /* 0x000fe200078e3cff */
[----:B------:R-:W-:-:S04]  /*2720*/  IMAD.WIDE.U32 R30, R24, R6, R30 ;  /* 0x00000006181e7225 */ /* 0x000fc800078e001e */
[----:B------:R-:W-:Y:S01]  /*2730*/  IMAD.IADD R58, R7, 0x1, R11 ;  /* 0x00000001073a7824 */ /* 0x000fe200078e020b */
[----:B------:R-:W-:Y:S01]  /*2740*/  LOP3.LUT R7, R3, 0xfffffff8, RZ, 0xc0, !PT ;  /* 0xfffffff803077812 */ /* 0x000fe200078ec0ff */
[----:B------:R-:W-:Y:S01]  /*2750*/  IMAD.X R9, R35, 0x1, R33, P1 ;  /* 0x0000000123097824 */ /* 0x000fe200008e0621 */
[----:B------:R-:W-:Y:S01]  /*2760*/  SHF.L.U64.HI R69, R68, 0x7, R69 ;  /* 0x0000000744457819 */ /* 0x000fe20000010245 */
[----:B------:R-:W-:Y:S01]  /*2770*/  IMAD.IADD R61, R53, 0x1, R5 ;  /* 0x00000001353d7824 */ /* 0x000fe200078e0205 */
[----:B------:R-:W-:Y:S01]  /*2780*/  SHF.R.S32.HI R6, RZ, 0x3, R3 ;  /* 0x00000003ff067819 */ /* 0x000fe20000011403 */
[----:B------:R-:W-:Y:S01]  /*2790*/  IMAD.IADD R60, R5, 0x1, R31 ;  /* 0x00000001053c7824 */ /* 0x000fe200078e021f */
[----:B------:R-:W-:Y:S01]  /*27a0*/  @!P6 BAR.SYNC.DEFER_BLOCKING 0x9, 0x100 ;  /* 0x024400000000eb1d */ /* 0x000fe20000010000 */
[----:B------:R-:W-:Y:S01]  /*27b0*/  IMAD R4, R34, 0x200, R0 ;  /* 0x0000020022047824 */ /* 0x000fe200078e0200 */
[----:B------:R-:W-:Y:S01]  /*27c0*/  ISETP.GE.AND P1, PT, R18, UR4, PT ;  /* 0x0000000412007c0c */ /* 0x000fe2000bf26270 */
[----:B------:R-:W-:Y:S01]  /*27d0*/  IMAD.SHL.U32 R68, R68, 0x80, RZ ;  /* 0x0000008044447824 */ /* 0x000fe200078e00ff */
[----:B------:R-:W-:Y:S01]  /*27e0*/  ISETP.GE.AND P2, PT, R66, UR4, PT ;  /* 0x0000000442007c0c */ /* 0x000fe2000bf46270 */
[----:B------:R-:W-:Y:S01]  /*27f0*/  IMAD.SHL.U32 R63, R63, 0x2, RZ ;  /* 0x000000023f3f7824 */ /* 0x000fe200078e00ff */
[----:B------:R-:W-:Y:S01]  /*2800*/  SHF.R.S32.HI R5, RZ, 0x1f, R7 ;  /* 0x0000001fff057819 */ /* 0x000fe20000011407 */
[----:B------:R-:W-:-:S02]  /*2810*/  IMAD.IADD R3, R14, 0x1, R12 ;  /* 0x000000010e037824 */ /* 0x000fc400078e020c */
[----:B------:R-:W-:-:S08]  /*2820*/  IMAD.IADD R0, R55, 0x1, R15 ;  /* 0x0000000137007824 */ /* 0x000fd000078e020f */
.L_x_1404:
[----:B------:R-:W2:Y:S01]  /*2830*/  LDL R35, [R1+0x5c] ;  /* 0x00005c0001237983 */ /* 0x000ea20000100800 */
[----:B0-----:R-:W0:Y:S01]  /*2840*/  LDC.64 R86, c[0x0][0x300] ;  /* 0x0000c000ff567b82 */ /* 0x001e220000000a00 */
[----:B------:R-:W-:Y:S01]  /*2850*/  VIADD R33, R27, 0xffffffff ;  /* 0xffffffff1b217836 */ /* 0x000fe20000000000 */
[----:B------:R-:W-:Y:S01]  /*2860*/  LOP3.LUT R22, R22, 0xfffffffd, RZ, 0xc0, !PT ;  /* 0xfffffffd16167812 */ /* 0x000fe200078ec0ff */
[----:B------:R-:W-:Y:S05]  /*2870*/  YIELD ;  /* 0x0000000000007946 */ /* 0x000fea0003800000 */
[----:B------:R-:W1:Y:S01]  /*2880*/  LDC.64 R80, c[0x0][0x2e8] ;  /* 0x0000ba00ff507b82 */ /* 0x000e620000000a00 */
[----:B------:R-:W-:Y:S01]  /*2890*/  SHF.R.S32.HI R34, RZ, 0x1f, R33 ;  /* 0x0000001fff227819 */ /* 0x000fe20000011421 */
[-C--:B------:R-:W-:Y:S01]  /*28a0*/  IMAD R12, R74, R33.reuse, RZ ;  /* 0x000000214a0c7224 */ /* 0x080fe200078e02ff */
[----:B------:R-:W-:Y:S01]  /*28b0*/  BSSY B0, `(.L_x_1355) ;  /* 0x00002d2000007945 */ /* 0x000fe20003800000 */
[----:B------:R-:W-:-:S04]  /*28c0*/  IMAD.WIDE.U32 R14, R73, R33, RZ ;  /* 0x00000021490e7225 */ /* 0x000fc800078e00ff */
[----:B------:R-:W3:Y:S01]  /*28d0*/  LDC R88, c[0x0][0x3f4] ;  /* 0x0000fd00ff587b82 */ /* 0x000ee20000000800 */
[----:B------:R-:W-:Y:S02]  /*28e0*/  IMAD R85, R34, R73, R12 ;  /* 0x0000004922557224 */ /* 0x000fe400078e020c */
[----:B------:R-:W-:Y:S02]  /*28f0*/  IMAD.MOV.U32 R84, RZ, RZ, R14 ;  /* 0x000000ffff547224 */ /* 0x000fe400078e000e */
[----:B------:R-:W-:Y:S01]  /*2900*/  IMAD.IADD R85, R15, 0x1, R85 ;  /* 0x000000010f557824 */ /* 0x000fe200078e0255 */
[----:B------:R-:W-:Y:S01]  /*2910*/  IADD3 R15, P3, R76, R14, RZ ;  /* 0x0000000e4c0f7210 */ /* 0x000fe20007f7e0ff */
[----:B0-----:R-:W-:Y:S02]  /*2920*/  IMAD R27, R87, 0x60, RZ ;  /* 0x00000060571b7824 */ /* 0x001fe400078e02ff */
[----:B------:R-:W-:-:S04]  /*2930*/  IMAD.WIDE.U32 R12, R86, 0x60, R84 ;  /* 0x00000060560c7825 */ /* 0x000fc800078e0054 */
[----:B------:R-:W-:Y:S01]  /*2940*/  IMAD.X R32, R85, 0x1, R75, P3 ;  /* 0x0000000155207824 */ /* 0x000fe200018e064b */
[----:B------:R-:W-:Y:S02]  /*2950*/  IADD3 R12, P4, R76, R12, RZ ;  /* 0x0000000c4c0c7210 */ /* 0x000fe40007f9e0ff */
[-C--:B-1----:R-:W-:Y:S02]  /*2960*/  LEA R38, P3, R15, R80.reuse, 0x1 ;  /* 0x000000500f267211 */ /* 0x082fe400078608ff */
[----:B------:R-:W-:Y:S01]  /*2970*/  IADD3.X R14, R75, R13, R27, P4, !PT ;  /* 0x0000000d4b0e7210 */ /* 0x000fe200027fe41b */
[----:B------:R-:W-:Y:S01]  /*2980*/  IMAD R13, R23, 0x2000, R62 ;  /* 0x00002000170d7824 */ /* 0x000fe200078e023e */
[----:B------:R-:W-:Y:S01]  /*2990*/  LEA R36, P4, R12, R80, 0x1 ;  /* 0x000000500c247211 */ /* 0x000fe200078808ff */
[----:B------:R-:W-:Y:S01]  /*29a0*/  IMAD.MOV.U32 R27, RZ, RZ, R33 ;  /* 0x000000ffff1b7224 */ /* 0x000fe200078e0021 */
[-C--:B------:R-:W-:Y:S01]  /*29b0*/  LEA.HI.X R39, R15, R81.reuse, R32, 0x1, P3 ;  /* 0x000000510f277211 */ /* 0x080fe200018f0c20 */
[C---:B------:R-:W-:Y:S01]  /*29c0*/  VIADD R79, R13.reuse, 0x20 ;  /* 0x000000200d4f7836 */ /* 0x040fe20000000000 */
[----:B---3--:R-:W-:Y:S01]  /*29d0*/  ISETP.GE.AND P3, PT, R88, 0x1, PT ;  /* 0x000000015800780c */ /* 0x008fe20003f66270 */
[----:B------:R-:W-:Y:S01]  /*29e0*/  IMAD R82, R13, 0x2, R26 ;  /* 0x000000020d527824 */ /* 0x000fe200078e021a */
[----:B------:R-:W-:-:S02]  /*29f0*/  LEA.HI.X R37, R12, R81, R14, 0x1, P4 ;  /* 0x000000510c257211 */ /* 0x000fc400020f0c0e */
[----:B------:R-:W-:-:S13]  /*2a00*/  ISETP.GT.AND P4, PT, R33, R28, PT ;  /* 0x0000001c2100720c */ /* 0x000fda0003f84270 */
[----:B------:R-:W-:Y:S02]  /*2a10*/  @P4 LOP3.LUT R22, R22, 0x2, RZ, 0xfc, !PT ;  /* 0x0000000216164812 */ /* 0x000fe400078efcff */
[----:B--2---:R-:W-:-:S13]  /*2a20*/  LOP3.LUT P5, RZ, R35, 0x4, RZ, 0xc0, !PT ;  /* 0x0000000423ff7812 */ /* 0x004fda00078ac0ff */
[----:B------:R-:W-:-:S05]  /*2a30*/  @P5 IADD3 R79, R13, -0x20, RZ ;  /* 0xffffffe00d4f5810 */ /* 0x000fca0007ffe0ff */
[----:B------:R-:W-:Y:S01]  /*2a40*/  IMAD R79, R79, 0x2, R26 ;  /* 0x000000024f4f7824 */ /* 0x000fe200078e021a */
[----:B------:R-:W-:Y:S06]  /*2a50*/  @!P3 BRA `(.L_x_1356) ;  /* 0x00000028006cb947 */ /* 0x000fec0003800000 */
[----:B------:R-:W-:Y:S01]  /*2a60*/  ULDC.U8 UR4, c[0x0][0x410] ;  /* 0x0001040000047ab9 */ /* 0x000fe20000000000 */
[-C--:B------:R-:W-:Y:S01]  /*2a70*/  IMAD R12, R72, R33.reuse, RZ ;  /* 0x00000021480c7224 */ /* 0x080fe200078e02ff */
[----:B------:R-:W-:Y:S01]  /*2a80*/  ISETP.NE.AND P3, PT, RZ, UR4, PT ;  /* 0x00000004ff007c0c */ /* 0x000fe2000bf65270 */
[----:B------:R-:W-:Y:S02]  /*2a90*/  IMAD R13, R69, R33, RZ ;  /* 0x00000021450d7224 */ /* 0x000fe400078e02ff */
        /* <DEDUP_REMOVED lines=9> */
[----:B------:R0:W5:Y:S01]  /*2b30*/  LDL R90, [R1+0x18] ;  /* 0x00001800015a7983 */ /* 0x0001620000100800 */
        /* <DEDUP_REMOVED lines=10> */
[----:B0-----:R-:W-:Y:S06]  /*2be0*/  @P4 BRA `(.L_x_1359) ;  /* 0x0000000000504947 */ /* 0x001fec0003800000 */
[----:B------:R-:W-:Y:S01]  /*2bf0*/  IADD3 R13, P3, R52, R46, RZ ;  /* 0x0000002e340d7210 */ /* 0x000fe20007f7e0ff */
[----:B------:R-:W-:Y:S01]  /*2c00*/  ULDC.64 UR4, c[0x0][0x3e8] ;  /* 0x0000fa0000047ab9 */ /* 0x000fe20000000a00 */
[----:B------:R-:W-:Y:S02]  /*2c10*/  CS2R R80, SRZ ;  /* 0x0000000000507805 */ /* 0x000fe4000001ff00 */
[----:B------:R-:W-:Y:S01]  /*2c20*/  CS2R R84, SRZ ;  /* 0x0000000000547805 */ /* 0x000fe2000001ff00 */
[----:B------:R-:W-:Y:S01]  /*2c30*/  IMAD.X R14, R89, 0x1, R61, P3 ;  /* 0x00000001590e7824 */ /* 0x000fe200018e063d */
        /* <DEDUP_REMOVED lines=11> */
[----:B------:R0:W5:Y:S02]  /*2cf0*/  @!P3 LDG.E.64 R84, desc[UR40][R14.64] ;  /* 0x000000280e54b981 */ /* 0x000164000c1e1b00 */
[----:B-----5:R-:W-:-:S13]  /*2d00*/  ISETP.GE.AND P3, PT, R90, R88, PT ;  /* 0x000000585a00720c */ /* 0x020fda0003f66270 */
[----:B------:R0:W5:Y:S04]  /*2d10*/  @!P3 LDG.E.64 R48, desc[UR40][R12.64+0x20] ;  /* 0x000020280c30b981 */ /* 0x000168000c1e1b00 */
[----:B------:R0:W5:Y:S02]  /*2d20*/  @!P3 LDG.E.64 R50, desc[UR40][R14.64+0x20] ;  /* 0x000020280e32b981 */ /* 0x000164000c1e1b00 */
.L_x_1359:
[----:B------:R-:W-:Y:S05]  /*2d30*/  BSYNC B1 ;  /* 0x0000000000017941 */ /* 0x000fea0003800000 */
.L_x_1358:
[----:B0-----:R-:W-:Y:S01]  /*2d40*/  VIADD R12, R17, 0x60 ;  /* 0x00000060110c7836 */ /* 0x001fe20000000000 */
[----:B------:R-:W-:Y:S01]  /*2d50*/  BSSY B1, `(.L_x_1360) ;  /* 0x0000021000017945 */ /* 0x000fe20003800000 */
[----:B-----5:R-:W-:Y:S02]  /*2d60*/  IMAD.MOV.U32 R86, RZ, RZ, R48 ;  /* 0x000000ffff567224 */ /* 0x020fe400078e0030 */
[----:B------:R-:W-:Y:S01]  /*2d70*/  IMAD.MOV.U32 R87, RZ, RZ, R49 ;  /* 0x000000ffff577224 */ /* 0x000fe200078e0031 */
        /* <DEDUP_REMOVED lines=30> */
.L_x_1361:
[----:B------:R-:W-:Y:S05]  /*2f60*/  BSYNC B1 ;  /* 0x0000000000017941 */ /* 0x000fea0003800000 */
.L_x_1360:
[----:B------:R-:W2:Y:S01]  /*2f70*/  LDL R78, [R1+0x10] ;  /* 0x00001000014e7983 */ /* 0x000ea20000100800 */
[----:B0-----:R-:W-:Y:S01]  /*2f80*/  IMAD.MOV.U32 R12, RZ, RZ, R80 ;  /* 0x000000ffff0c7224 */ /* 0x001fe200078e0050 */
        /* <DEDUP_REMOVED lines=8> */
[----:B------:R-:W-:Y:S01]  /*3010*/  PRMT R100, R14, 0x5410, R15 ;  /* 0x000054100e647816 */ /* 0x000fe2000000000f */
[----:B-----5:R-:W-:Y:S01]  /*3020*/  IMAD.MOV.U32 R14, RZ, RZ, R40 ;  /* 0x000000ffff0e7224 */ /* 0x020fe200078e0028 */
[----:B------:R-:W-:Y:S01]  /*3030*/  PRMT R87, R12, 0x7610, R87 ;  /* 0x000076100c577816 */ /* 0x000fe20000000057 */
[----:B------:R-:W-:Y:S01]  /*3040*/  IMAD.MOV.U32 R12, RZ, RZ, R32 ;  /* 0x000000ffff0c7224 */ /* 0x000fe200078e0020 */
[----:B------:R-:W-:Y:S01]  /*3050*/  PRMT R86, R86, 0x5410, R13 ;  /* 0x0000541056567816 */ /* 0x000fe2000000000d */
[----:B------:R-:W-:-:S02]  /*3060*/  IMAD.MOV.U32 R13, RZ, RZ, R33 ;  /* 0x000000ffff0d7224 */ /* 0x000fc400078e0021 */
[----:B------:R-:W-:-:S03]  /*3070*/  IMAD.MOV.U32 R15, RZ, RZ, R41 ;  /* 0x000000ffff0f7224 */ /* 0x000fc600078e0029 */
[----:B------:R-:W-:Y:S01]  /*3080*/  PRMT R44, R12, 0x5410, R13 ;  /* 0x000054100c2c7816 */ /* 0x000fe2000000000d */
[----:B------:R-:W-:Y:S01]  /*3090*/  IMAD.MOV.U32 R12, RZ, RZ, R34 ;  /* 0x000000ffff0c7224 */ /* 0x000fe200078e0022 */
[----:B------:R-:W-:Y:S01]  /*30a0*/  PRMT R46, R14, 0x5410, R15 ;  /* 0x000054100e2e7816 */ /* 0x000fe2000000000f */
[----:B------:R-:W-:Y:S02]  /*30b0*/  IMAD.MOV.U32 R13, RZ, RZ, R35 ;  /* 0x000000ffff0d7224 */ /* 0x000fe400078e0023 */
[----:B------:R-:W-:Y:S02]  /*30c0*/  IMAD.MOV.U32 R14, RZ, RZ, R42 ;  /* 0x000000ffff0e7224 */ /* 0x000fe400078e002a */
[----:B------:R-:W-:Y:S01]  /*30d0*/  IMAD.MOV.U32 R15, RZ, RZ, R43 ;  /* 0x000000ffff0f7224 */ /* 0x000fe200078e002b */
[----:B------:R-:W-:-:S04]  /*30e0*/  PRMT R45, R12, 0x5410, R13 ;  /* 0x000054100c2d7816 */ /* 0x000fc8000000000d */
[----:B------:R-:W-:Y:S02]  /*30f0*/  PRMT R47, R14, 0x5410, R15 ;  /* 0x000054100e2f7816 */ /* 0x000fe4000000000f */
[----:B--2---:R-:W-:-:S13]  /*3100*/  ISETP.NE.AND P3, PT, R78, 0x3, PT ;  /* 0x000000034e00780c */ /* 0x004fda0003f65270 */
[----:B------:R-:W-:Y:S05]  /*3110*/  @!P3 BRA `(.L_x_1362) ;  /* 0x000000000004b947 */ /* 0x000fea0003800000 */
[----:B------:R-:W-:Y:S01]  /*3120*/  BPT.TRAP 0x1 ;  /* 0x000000040000795c */ /* 0x000fe20000300000 */
.L_x_1362:
[----:B------:R-:W2:Y:S01]  /*3130*/  LDL R12, [R1+0x14] ;  /* 0x00001400010c7983 */ /* 0x000ea20000100800 */
[----:B------:R-:W-:Y:S01]  /*3140*/  IMAD R78, R23, 0x8, R2 ;  /* 0x00000008174e7824 */ /* 0x000fe200078e0202 */
[----:B------:R-:W-:Y:S01]  /*3150*/  BSSY B1, `(.L_x_1363) ;  /* 0x0000004000017945 */ /* 0x000fe20003800000 */
[----:B--2---:R-:W-:-:S04]  /*3160*/  SHF.L.U32 R90, R12, 0x1f, RZ ;  /* 0x0000001f0c5a7819 */ /* 0x004fc800000006ff */
[----:B------:R-:W0:Y:S02]  /*3170*/  SYNCS.PHASECHK.TRANS64.TRYWAIT P6, [R78+URZ+0x16890], R90 ;  /* 0x0168905a4e0075a7 */ /* 0x000e2400080c017f */
[----:B0-----:R-:W-:Y:S05]  /*3180*/  @!P6 BRA `(.L_x_1364) ;  /* 0x000001e0004ce947 */ /* 0x001fea0003800000 */
.L_x_1701:
[----:B------:R-:W-:Y:S05]  /*3190*/  BSYNC B1 ;  /* 0x0000000000017941 */ /* 0x000fea0003800000 */
.L_x_1363:
        /* <DEDUP_REMOVED lines=8> */
[----:B------:R-:W-:Y:S02]  /*3220*/  SHF.R.U64 R96, R80, 0x10, R81 ;  /* 0x0000001050607819 */ /* 0x000fe40000001251 */
[--C-:B------:R-:W-:Y:S02]  /*3230*/  SHF.R.U64 R94, R84, 0x10, R85.reuse ;  /* 0x00000010545e7819 */ /* 0x100fe40000001255 */
[----:B------:R-:W-:Y:S01]  /*3240*/  SHF.R.U32.HI R89, RZ, 0x10, R85 ;  /* 0x00000010ff597819 */ /* 0x000fe20000011655 */
[----:B------:R-:W-:Y:S01]  /*3250*/  HADD2.F32 R84, -RZ, R96.H0_H0 ;  /* 0x20000060ff547230 */ /* 0x000fe20000004100 */
[----:B--2---:R-:W-:Y:S01]  /*3260*/  MOV R80, R15 ;  /* 0x0000000f00507202 */ /* 0x004fe20000000f00 */
[----:B------:R-:W-:Y:S01]  /*3270*/  HADD2.F32 R94, -RZ, R94.H0_H0 ;  /* 0x2000005eff5e7230 */ /* 0x000fe20000004100 */
[----:B------:R-:W-:Y:S01]  /*3280*/  SHF.R.U32.HI R95, RZ, 0x10, R81 ;  /* 0x00000010ff5f7819 */ /* 0x000fe20000011651 */
[----:B------:R-:W-:Y:S02]  /*3290*/  HADD2.F32 R15, -RZ, R13.H1_H1 ;  /* 0x3000000dff0f7230 */ /* 0x000fe40000004100 */
[----:B------:R-:W-:-:S02]  /*32a0*/  HADD2.F32 R89, -RZ, R89.H0_H0 ;  /* 0x20000059ff597230 */ /* 0x000fc40000004100 */
[----:B------:R-:W-:Y:S02]  /*32b0*/  HADD2.F32 R13, -RZ, R13.H0_H0 ;  /* 0x2000000dff0d7230 */ /* 0x000fe40000004100 */
[-C--:B------:R-:W-:Y:S01]  /*32c0*/  FMUL.FTZ R96, R15, R94.reuse ;  /* 0x0000005e0f607220 */ /* 0x080fe20000410000 */
[--C-:B------:R-:W-:Y:S02]  /*32d0*/  HADD2.F32 R81, -RZ, R80.reuse.H1_H1 ;  /* 0x30000050ff517230 */ /* 0x100fe40000004100 */
[----:B------:R-:W-:Y:S02]  /*32e0*/  HADD2.F32 R80, -RZ, R80.H0_H0 ;  /* 0x20000050ff507230 */ /* 0x000fe40000004100 */
[----:B------:R-:W-:Y:S01]  /*32f0*/  FMUL.FTZ R94, R13, R94 ;  /* 0x0000005e0d5e7220 */ /* 0x000fe20000410000 */
[----:B------:R-:W-:Y:S02]  /*3300*/  HADD2.F32 R85, -RZ, R95.H0_H0 ;  /* 0x2000005fff557230 */ /* 0x000fe40000004100 */
[-C--:B------:R-:W-:Y:S01]  /*3310*/  FMUL.FTZ R95, R81, R89.reuse ;  /* 0x00000059515f7220 */ /* 0x080fe20000410000 */
[-C--:B------:R-:W-:Y:S01]  /*3320*/  FFMA.FTZ R13, R13, R84.reuse, -R96 ;  /* 0x000000540d0d7223 */ /* 0x080fe20000010860 */
[C---:B------:R-:W-:Y:S01]  /*3330*/  FMUL.FTZ R98, R80.reuse, R89 ;  /* 0x0000005950627220 */ /* 0x040fe20000410000 */
[----:B------:R-:W-:Y:S01]  /*3340*/  FFMA.FTZ R94, R15, R84, R94 ;  /* 0x000000540f5e7223 */ /* 0x000fe2000001005e */
[----:B------:R-:W-:Y:S01]  /*3350*/  FFMA.FTZ R96, R80, R85, -R95 ;  /* 0x0000005550607223 */ /* 0x000fe2000001085f */
[----:B------:R-:W-:-:S02]  /*3360*/  HADD2.F32 R84, -RZ, R100.H0_H0 ;  /* 0x20000064ff547230 */ /* 0x000fc40000004100 */
[----:B------:R-:W-:Y:S01]  /*3370*/  FFMA.FTZ R99, R81, R85, R98 ;  /* 0x0000005551637223 */ /* 0x000fe20000010062 */
[----:B------:R-:W-:Y:S01]  /*3380*/  HADD2.F32 R89, -RZ, R100.H1_H1 ;  /* 0x30000064ff597230 */ /* 0x000fe20000004100 */
[----:B------:R-:W-:Y:S01]  /*3390*/  F2FP.F16.F32.PACK_AB R13, R94, R13 ;  /* 0x0000000d5e0d723e */ /* 0x000fe200000000ff */
[----:B------:R-:W-:Y:S02]  /*33a0*/  HADD2.F32 R15, -RZ, R12.H1_H1 ;  /* 0x3000000cff0f7230 */ /* 0x000fe40000004100 */
[----:B------:R-:W-:Y:S02]  /*33b0*/  HADD2.F32 R80, -RZ, R14.H1_H1 ;  /* 0x3000000eff507230 */ /* 0x000fe40000004100 */
[----:B------:R-:W-:Y:S02]  /*33c0*/  HADD2.F32 R12, -RZ, R12.H0_H0 ;  /* 0x2000000cff0c7230 */ /* 0x000fe40000004100 */
[----:B------:R-:W-:Y:S01]  /*33d0*/  FMUL.FTZ R95, R15, R84 ;  /* 0x000000540f5f7220 */ /* 0x000fe20000410000 */
[----:B------:R-:W-:-:S02]  /*33e0*/  HADD2.F32 R14, -RZ, R14.H0_H0 ;  /* 0x2000000eff0e7230 */ /* 0x000fc40000004100 */
[--C-:B------:R-:W-:Y:S02]  /*33f0*/  HADD2.F32 R81, -RZ, R97.reuse.H0_H0 ;  /* 0x20000061ff517230 */ /* 0x100fe40000004100 */
[----:B------:R-:W-:Y:S01]  /*3400*/  FMUL.FTZ R84, R12, R84 ;  /* 0x000000540c547220 */ /* 0x000fe20000410000 */
[----:B------:R-:W-:Y:S02]  /*3410*/  HADD2.F32 R85, -RZ, R97.H1_H1 ;  /* 0x30000061ff557230 */ /* 0x000fe40000004100 */
[-C--:B------:R-:W-:Y:S01]  /*3420*/  FMUL.FTZ R97, R80, R89.reuse ;  /* 0x0000005950617220 */ /* 0x080fe20000410000 */
[----:B------:R-:W-:Y:S01]  /*3430*/  FMUL.FTZ R89, R14, R89 ;  /* 0x000000590e597220 */ /* 0x000fe20000410000 */
[-C--:B------:R-:W-:Y:S01]  /*3440*/  FFMA.FTZ R95, R12, R81.reuse, -R95 ;  /* 0x000000510c5f7223 */ /* 0x080fe2000001085f */
[----:B------:R-:W-:Y:S01]  /*3450*/  FFMA.FTZ R84, R15, R81, R84 ;  /* 0x000000510f547223 */ /* 0x000fe20000010054 */
[-C--:B------:R-:W-:Y:S01]  /*3460*/  FFMA.FTZ R97, R14, R85.reuse, -R97 ;  /* 0x000000550e617223 */ /* 0x080fe20000010861 */
[----:B------:R-:W-:Y:S01]  /*3470*/  FFMA.FTZ R80, R80, R85, R89 ;  /* 0x0000005550507223 */ /* 0x000fe20000010059 */
[----:B------:R-:W-:-:S02]  /*3480*/  F2FP.F16.F32.PACK_AB R15, R99, R96 ;  /* 0x00000060630f723e */ /* 0x000fc400000000ff */
[----:B------:R-:W-:Y:S02]  /*3490*/  F2FP.F16.F32.PACK_AB R12, R84, R95 ;  /* 0x0000005f540c723e */ /* 0x000fe400000000ff */
[----:B------:R-:W-:-:S07]  /*34a0*/  F2FP.F16.F32.PACK_AB R14, R80, R97 ;  /* 0x00000061500e723e */ /* 0x000fce00000000ff */
.L_x_1370:
[----:B------:R-:W-:Y:S05]  /*34b0*/  BSYNC B3 ;  /* 0x0000000000037941 */ /* 0x000fea0003800000 */
.L_x_1369:
[----:B--2---:R1:W-:Y:S02]  /*34c0*/  STG.E.128 desc[UR40][R38.64], R12 ;  /* 0x0000000c26007986 */ /* 0x0043e4000c101d28 */
.L_x_1368:
[----:B------:R-:W-:Y:S05]  /*34d0*/  BSYNC B2 ;  /* 0x0000000000027941 */ /* 0x000fea0003800000 */
.L_x_1367:
[----:B------:R-:W-:Y:S05]  /*34e0*/  @P2 BRA `(.L_x_1366) ;  /* 0x0000000000c02947 */ /* 0x000fea0003800000 */
[----:B------:R-:W2:Y:S01]  /*34f0*/  LDL R80, [R1+0x18] ;  /* 0x0000180001507983 */ /* 0x000ea20000100800 */
[----:B------:R-:W-:Y:S03]  /*3500*/  BSSY B2, `(.L_x_1371) ;  /* 0x000002d000027945 */ /* 0x000fe60003800000 */
[----:B-1----:R1:W3:Y:S01]  /*3510*/  LDS.128 R12, [R79+0xe000] ;  /* 0x00e000004f0c7984 */ /* 0x0022e20000000c00 */
[----:B--2---:R-:W-:-:S13]  /*3520*/  ISETP.GE.AND P4, PT, R80, R88, PT ;  /* 0x000000585000720c */ /* 0x004fda0003f86270 */
[----:B-1-3--:R-:W-:Y:S05]  /*3530*/  @P4 BRA `(.L_x_1372) ;  /* 0x0000000000a44947 */ /* 0x00afea0003800000 */
[--C-:B------:R-:W-:Y:S01]  /*3540*/  SHF.R.U64 R81, R48, 0x10, R49.reuse ;  /* 0x0000001030517819 */ /* 0x100fe20000001231 */
[----:B------:R-:W-:Y:S01]  /*3550*/  IMAD.MOV.U32 R48, RZ, RZ, R14 ;  /* 0x000000ffff307224 */ /* 0x000fe200078e000e */
        /* <DEDUP_REMOVED lines=39> */
.L_x_1372:
[----:B------:R-:W-:Y:S05]  /*37d0*/  BSYNC B2 ;  /* 0x0000000000027941 */ /* 0x000fea0003800000 */
.L_x_1371:
[----:B------:R2:W-:Y:S02]  /*37e0*/  STG.E.128 desc[UR40][R38.64+0x40], R12 ;  /* 0x0000400c26007986 */ /* 0x0005e4000c101d28 */
.L_x_1366:
[----:B------:R-:W-:Y:S05]  /*37f0*/  BSYNC B1 ;  /* 0x0000000000017941 */ /* 0x000fea0003800000 */
.L_x_1365:
        /* <DEDUP_REMOVED lines=48> */
.L_x_1377:
[----:B------:R-:W-:Y:S05]  /*3b00*/  BSYNC B2 ;  /* 0x0000000000027941 */ /* 0x000fea0003800000 */
.L_x_1376:
[----:B--2---:R3:W-:Y:S02]  /*3b10*/  STG.E.128 desc[UR40][R36.64], R12 ;  /* 0x0000000c24007986 */ /* 0x0047e4000c101d28 */
.L_x_1375:
[----:B------:R-:W-:Y:S05]  /*3b20*/  BSYNC B1 ;  /* 0x0000000000017941 */ /* 0x000fea0003800000 */
.L_x_1374:
[----:B------:R-:W-:Y:S05]  /*3b30*/  @P2 BRA `(.L_x_1373) ;  /* 0x0000001800a42947 */ /* 0x000fea0003800000 */
[----:B-12---:R-:W2:Y:S01]  /*3b40*/  LDL R38, [R1+0x18] ;  /* 0x0000180001267983 */ /* 0x006ea20000100800 */
[----:B------:R-:W-:Y:S03]  /*3b50*/  BSSY B1, `(.L_x_1378) ;  /* 0x000002d000017945 */ /* 0x000fe60003800000 */
[----:B---3--:R1:W3:Y:S01]  /*3b60*/  LDS.128 R12, [R79+0x11000] ;  /* 0x011000004f0c7984 */ /* 0x0082e20000000c00 */
        /* <DEDUP_REMOVED lines=43> */
.L_x_1379:
[----:B------:R-:W-:Y:S05]  /*3e20*/  BSYNC B1 ;  /* 0x0000000000017941 */ /* 0x000fea0003800000 */
.L_x_1378:
[----:B------:R1:W-:Y:S01]  /*3e30*/  STG.E.128 desc[UR40][R36.64+0x40], R12 ;  /* 0x0000400c24007986 */ /* 0x0003e2000c101d28 */
[----:B------:R-:W-:Y:S05]  /*3e40*/  BRA `(.L_x_1373) ;  /* 0x0000001400e07947 */ /* 0x000fea0003800000 */
.L_x_1357:
        /* <DEDUP_REMOVED lines=20> */
[CC--:B------:R-:W-:Y:S01]  /*3f90*/  ISETP.GE.OR P3, PT, R18.reuse, R88.reuse, P3 ;  /* 0x000000581200720c */ /* 0x0c0fe20001f66670 */
[----:B------:R-:W-:Y:S01]  /*3fa0*/  BSSY B1, `(.L_x_1380) ;  /* 0x000001b000017945 */ /* 0x000fe20003800000 */
[----:B0-----:R-:W-:Y:S02]  /*3fb0*/  CS2R R38, SRZ ;  /* 0x0000000000267805 */ /* 0x001fe4000001ff00 */
[----:B------:R-:W-:Y:S02]  /*3fc0*/  CS2R R42, SRZ ;  /* 0x00000000002a7805 */ /* 0x000fe4000001ff00 */
[----:B------:R-:W-:Y:S02]  /*3fd0*/  CS2R R40, SRZ ;  /* 0x0000000000287805 */ /* 0x000fe4000001ff00 */
[----:B-1----:R-:W-:Y:S02]  /*3fe0*/  CS2R R36, SRZ ;  /* 0x0000000000247805 */ /* 0x002fe4000001ff00 */
[----:B------:R-:W-:-:S03]  /*3ff0*/  ISETP.GE.AND P4, PT, R18, R88, PT ;  /* 0x000000581200720c */ /* 0x000fc60003f86270 */
[----:B------:R-:W-:Y:S10]  /*4000*/  @P3 BRA `(.L_x_1381) ;  /* 0x0000000000503947 */ /* 0x000ff40003800000 */
[----:B------:R-:W0:Y:S01]  /*4010*/  LDC.64 R36, c[0x0][0x3f8] ;  /* 0x0000fe00ff247b82 */ /* 0x000e220000000a00 */
[----:B------:R-:W-:Y:S01]  /*4020*/  IMAD.MOV.U32 R47, RZ, RZ, R89 ;  /* 0x000000ffff2f7224 */ /* 0x000fe200078e0059 */
[----:B------:R-:W-:Y:S01]  /*4030*/  ULDC.64 UR4, c[0x0][0x3e8] ;  /* 0x0000fa0000047ab9 */ /* 0x000fe20000000a00 */
[----:B------:R-:W-:Y:S02]  /*4040*/  IMAD.MOV.U32 R45, RZ, RZ, R78 ;  /* 0x000000ffff2d7224 */ /* 0x000fe400078e004e */
        /* <DEDUP_REMOVED lines=16> */
.L_x_1381:
[----:B------:R-:W-:Y:S05]  /*4150*/  BSYNC B1 ;  /* 0x0000000000017941 */ /* 0x000fea0003800000 */
.L_x_1380:
[----:B------:R-:W2:Y:S01]  /*4160*/  LDL R48, [R1+0x10] ;  /* 0x0000100001307983 */ /* 0x000ea20000100800 */
[----:B-----5:R-:W-:Y:S02]  /*4170*/  IMAD.MOV.U32 R44, RZ, RZ, R38 ;  /* 0x000000ffff2c7224 */ /* 0x020fe400078e0026 */
[----:B------:R-:W-:Y:S02]  /*4180*/  IMAD.MOV.U32 R45, RZ, RZ, R39 ;  /* 0x000000ffff2d7224 */ /* 0x000fe400078e0027 */
[----:B------:R-:W-:Y:S02]  /*4190*/  IMAD.MOV.U32 R46, RZ, RZ, R36 ;  /* 0x000000ffff2e7224 */ /* 0x000fe400078e0024 */
[----:B------:R-:W-:Y:S01]  /*41a0*/  IMAD.MOV.U32 R47, RZ, RZ, R37 ;  /* 0x000000ffff2f7224 */ /* 0x000fe200078e0025 */
[----:B------:R-:W-:Y:S01]  /*41b0*/  PRMT R101, R44, 0x5410, R45 ;  /* 0x000054102c657816 */ /* 0x000fe2000000002d */
[----:B------:R-:W-:Y:S01]  /*41c0*/  IMAD.MOV.U32 R44, RZ, RZ, R42 ;  /* 0x000000ffff2c7224 */ /* 0x000fe200078e002a */
[----:B------:R-:W-:-:S02]  /*41d0*/  MOV R45, R43 ;  /* 0x0000002b002d7202 */ /* 0x000fc40000000f00 */
[----:B------:R-:W-:Y:S01]  /*41e0*/  PRMT R102, R46, 0x5410, R47 ;  /* 0x000054102e667816 */ /* 0x000fe2000000002f */
[----:B------:R-:W-:Y:S01]  /*41f0*/  IMAD.MOV.U32 R46, RZ, RZ, R40 ;  /* 0x000000ffff2e7224 */ /* 0x000fe200078e0028 */
[----:B------:R-:W-:Y:S01]  /*4200*/  PRMT R103, R44, 0x5410, R45 ;  /* 0x000054102c677816 */ /* 0x000fe2000000002d */
[----:B------:R-:W-:Y:S02]  /*4210*/  IMAD.MOV.U32 R47, RZ, RZ, R41 ;  /* 0x000000ffff2f7224 */ /* 0x000fe400078e0029 */
[----:B------:R-:W-:Y:S02]  /*4220*/  IMAD.MOV.U32 R44, RZ, RZ, R14 ;  /* 0x000000ffff2c7224 */ /* 0x000fe400078e000e */
        /* <DEDUP_REMOVED lines=14> */
[----:B------:R-:W-:Y:S02]  /*4310*/  PRMT R107, R107, 0x5410, R46 ;  /* 0x000054106b6b7816 */ /* 0x000fe4000000002e */
[----:B------:R-:W-:Y:S02]  /*4320*/  PRMT R112, R47, 0x7610, R112 ;  /* 0x000076102f707816 */ /* 0x000fe40000000070 */
[----:B--2---:R-:W-:-:S13]  /*4330*/  ISETP.NE.AND P3, PT, R48, 0x3, PT ;  /* 0x000000033000780c */ /* 0x004fda0003f65270 */
[----:B------:R-:W-:Y:S05]  /*4340*/  @!P3 BRA `(.L_x_1382) ;  /* 0x000000000004b947 */ /* 0x000fea0003800000 */
[----:B------:R-:W-:Y:S01]  /*4350*/  BPT.TRAP 0x1 ;  /* 0x000000040000795c */ /* 0x000fe20000300000 */
.L_x_1382:
[----:B------:R-:W2:Y:S01]  /*4360*/  LDL R44, [R1+0x14] ;  /* 0x00001400012c7983 */ /* 0x000ea20000100800 */
[----:B------:R-:W-:Y:S01]  /*4370*/  IMAD R78, R23, 0x8, R2 ;  /* 0x00000008174e7824 */ /* 0x000fe200078e0202 */
[----:B------:R-:W0:Y:S01]  /*4380*/  LDC R94, c[0x0][0x2f4] ;  /* 0x0000bd00ff5e7b82 */ /* 0x000e220000000800 */
[----:B------:R-:W-:Y:S01]  /*4390*/  BSSY B1, `(.L_x_1383) ;  /* 0x0000005000017945 */ /* 0x000fe20003800000 */
[----:B0-----:R-:W-:Y:S01]  /*43a0*/  IMAD.IADD R96, R94, 0x1, -R63 ;  /* 0x000000015e607824 */ /* 0x001fe200078e0a3f */
[----:B--2---:R-:W-:-:S04]  /*43b0*/  SHF.L.U32 R90, R44, 0x1f, RZ ;  /* 0x0000001f2c5a7819 */ /* 0x004fc800000006ff */
[----:B------:R-:W0:Y:S02]  /*43c0*/  SYNCS.PHASECHK.TRANS64.TRYWAIT P5, [R78+URZ+0x16890], R90 ;  /* 0x0168905a4e0075a7 */ /* 0x000e2400080a017f */
[----:B0-----:R-:W-:Y:S05]  /*43d0*/  @!P5 BRA `(.L_x_1384) ;  /* 0x000001cc00ccd947 */ /* 0x001fea0003800000 */
.L_x_1702:
[----:B------:R-:W-:Y:S05]  /*43e0*/  BSYNC B1 ;  /* 0x0000000000017941 */ /* 0x000fea0003800000 */
.L_x_1383:
        /* <DEDUP_REMOVED lines=10> */
[----:B------:R-:W-:-:S03]  /*4490*/  SEL R44, R63, R96, !P0 ;  /* 0x000000603f2c7207 */ /* 0x000fc60004000000 */
[----:B------:R-:W-:Y:S01]  /*44a0*/  IMAD.IADD R100, R45, 0x1, R89 ;  /* 0x000000012d647824 */ /* 0x000fe200078e0259 */
[----:B------:R-:W-:-:S04]  /*44b0*/  SHF.R.S32.HI R45, RZ, 0x1f, R44 ;  /* 0x0000001fff2d7819 */ /* 0x000fc8000001142c */
[----:B------:R-:W-:Y:S02]  /*44c0*/  LEA.HI R45, R45, R44, RZ, 0x4 ;  /* 0x0000002c2d2d7211 */ /* 0x000fe400078f20ff */
[----:B------:R-:W-:Y:S02]  /*44d0*/  IADD3.X R98, R77, R100, R5, P5, P6 ;  /* 0x000000644d627210 */ /* 0x000fe40002fec405 */
[----:B------:R-:W-:-:S05]  /*44e0*/  LEA.HI.SX32 R45, R45, R6, 0x1c ;  /* 0x000000062d2d7211 */ /* 0x000fca00078fe2ff */
[----:B------:R-:W-:Y:S02]  /*44f0*/  IMAD.SHL.U32 R97, R45, 0x8, RZ ;  /* 0x000000082d617824 */ /* 0x000fe400078e00ff */
[----:B------:R-:W-:Y:S01]  /*4500*/  IMAD R45, R23, 0x2000, R4 ;  /* 0x00002000172d7824 */ /* 0x000fe200078e0204 */
[----:B-1----:R-:W-:Y:S02]  /*4510*/  IADD3 R47, R46, -0x80, RZ ;  /* 0xffffff802e2f7810 */ /* 0x002fe40007ffe0ff */
[----:B------:R-:W-:Y:S01]  /*4520*/  LOP3.LUT R44, R70, 0x38, R97, 0xf8, !PT ;  /* 0x00000038462c7812 */ /* 0x000fe200078ef861 */
[----:B------:R-:W-:Y:S01]  /*4530*/  IMAD R45, R45, 0x2, R2 ;  /* 0x000000022d2d7824 */ /* 0x000fe200078e0202 */
[----:B------:R-:W-:Y:S02]  /*4540*/  SHF.R.S32.HI R46, RZ, 0x1f, R47 ;  /* 0x0000001fff2e7819 */ /* 0x000fe4000001142f */
[----:B------:R-:W-:Y:S02]  /*4550*/  LOP3.LUT R44, R44, R67, RZ, 0x3c, !PT ;  /* 0x000000432c2c7212 */ /* 0x000fe400078e3cff */
[----:B------:R-:W-:-:S04]  /*4560*/  LEA.HI R46, R46, R47, RZ, 0x5 ;  /* 0x0000002f2e2e7211 */ /* 0x000fc800078f28ff */
[----:B------:R-:W-:-:S05]  /*4570*/  SHF.R.S32.HI R46, RZ, 0x5, R46 ;  /* 0x00000005ff2e7819 */ /* 0x000fca000001142e */
[----:B------:R-:W-:-:S04]  /*4580*/  IMAD R44, R46, 0x200, R44 ;  /* 0x000002002e2c7824 */ /* 0x000fc800078e022c */
[----:B------:R-:W-:-:S04]  /*4590*/  IMAD R47, R23, 0x2000, R44 ;  /* 0x00002000172f7824 */ /* 0x000fc800078e022c */
[----:B------:R-:W-:Y:S02]  /*45a0*/  IMAD R48, R47, 0x2, R2 ;  /* 0x000000022f307824 */ /* 0x000fe400078e0202 */
[----:B------:R-:W1:Y:S04]  /*45b0*/  LDS.128 R44, [R45+0xe400] ;  /* 0x00e400002d2c7984 */ /* 0x000e680000000c00 */
[----:B------:R-:W2:Y:S01]  /*45c0*/  LDS.128 R48, [R48+0xe400] ;  /* 0x00e4000030307984 */ /* 0x000ea20000000c00 */
[----:B------:R-:W-:Y:S05]  /*45d0*/  @P4 BRA `(.L_x_1388) ;  /* 0x00000004004c4947 */ /* 0x000fea0003800000 */
[--C-:B------:R-:W-:Y:S01]  /*45e0*/  SHF.R.U64 R12, R12, 0x10, R13.reuse ;  /* 0x000000100c0c7819 */ /* 0x100fe2000000120d */
[----:B------:R-:W-:Y:S01]  /*45f0*/  HADD2.F32 R112, -RZ, R112.H0_H0 ;  /* 0x20000070ff707230 */ /* 0x000fe20000004100 */
[----:B------:R-:W-:Y:S01]  /*4600*/  SHF.R.U32.HI R99, RZ, 0x10, R13 ;  /* 0x00000010ff637819 */ /* 0x000fe2000001160d */
[----:B--2---:R-:W-:Y:S01]  /*4610*/  HADD2.F32 R108, -RZ, R49.H1_H1 ;  /* 0x30000031ff6c7230 */ /* 0x004fe20000004100 */
[--C-:B------:R-:W-:Y:S01]  /*4620*/  SHF.R.U64 R13, R32, 0x10, R33.reuse ;  /* 0x00000010200d7819 */ /* 0x100fe20000001221 */
[----:B-1----:R-:W-:Y:S01]  /*4630*/  HADD2.F32 R110, -RZ, R45.H1_H1 ;  /* 0x3000002dff6e7230 */ /* 0x002fe20000004100 */
[----:B------:R-:W-:Y:S01]  /*4640*/  SHF.R.U32.HI R33, RZ, 0x10, R33 ;  /* 0x00000010ff217819 */ /* 0x000fe20000011621 */
[----:B------:R-:W-:Y:S01]  /*4650*/  HADD2.F32 R106, -RZ, R106.H0_H0 ;  /* 0x2000006aff6a7230 */ /* 0x000fe20000004100 */
[--C-:B------:R-:W-:Y:S01]  /*4660*/  SHF.R.U64 R32, R34, 0x10, R35.reuse ;  /* 0x0000001022207819 */ /* 0x100fe20000001223 */
[----:B------:R-:W-:Y:S01]  /*4670*/  HADD2.F32 R99, -RZ, R99.H0_H0 ;  /* 0x20000063ff637230 */ /* 0x000fe20000004100 */
[----:B------:R-:W-:Y:S01]  /*4680*/  SHF.R.U32.HI R34, RZ, 0x10, R35 ;  /* 0x00000010ff227819 */ /* 0x000fe20000011623 */
[----:B------:R-:W-:Y:S01]  /*4690*/  HADD2.F32 R35, -RZ, R49.H0_H0 ;  /* 0x20000031ff237230 */ /* 0x000fe20000004100 */
[--C-:B------:R-:W-:Y:S01]  /*46a0*/  SHF.R.U64 R14, R14, 0x10, R15.reuse ;  /* 0x000000100e0e7819 */ /* 0x100fe2000000120f */
[----:B------:R-:W-:Y:S01]  /*46b0*/  HADD2.F32 R49, -RZ, R45.H0_H0 ;  /* 0x2000002dff317230 */ /* 0x000fe20000004100 */
[----:B------:R-:W-:Y:S01]  /*46c0*/  SHF.R.U32.HI R15, RZ, 0x10, R15 ;  /* 0x00000010ff0f7819 */ /* 0x000fe2000001160f */
[----:B------:R-:W-:-:S02]  /*46d0*/  HADD2.F32 R33, -RZ, R33.H0_H0 ;  /* 0x20000021ff217230 */ /* 0x000fc40000004100 */
[-C--:B------:R-:W-:Y:S01]  /*46e0*/  FMUL.FTZ R114, R35, R112.reuse ;  /* 0x0000007023727220 */ /* 0x080fe20000410000 */
[----:B------:R-:W-:Y:S02]  /*46f0*/  HADD2.F32 R34, -RZ, R34.H0_H0 ;  /* 0x20000022ff227230 */ /* 0x000fe40000004100 */
[C---:B------:R-:W-:Y:S01]  /*4700*/  FMUL.FTZ R112, R49.reuse, R112 ;  /* 0x0000007031707220 */ /* 0x040fe20000410000 */
[-C--:B------:R-:W-:Y:S01]  /*4710*/  FMUL.FTZ R45, R108, R33.reuse ;  /* 0x000000216c2d7220 */ /* 0x080fe20000410000 */
[C---:B------:R-:W-:Y:S01]  /*4720*/  FMUL.FTZ R111, R110.reuse, R33 ;  /* 0x000000216e6f7220 */ /* 0x040fe20000410000 */
[-C--:B------:R-:W-:Y:S01]  /*4730*/  FFMA.FTZ R33, R49, R106.reuse, -R114 ;  /* 0x0000006a31217223 */ /* 0x080fe20000010872 */
[----:B------:R-:W-:Y:S01]  /*4740*/  FFMA.FTZ R35, R35, R106, R112 ;  /* 0x0000006a23237223 */ /* 0x000fe20000010070 */
[-C--:B------:R-:W-:Y:S01]  /*4750*/  FFMA.FTZ R106, R110, R99.reuse, -R45 ;  /* 0x000000636e6a7223 */ /* 0x080fe2000001082d */
[--C-:B------:R-:W-:Y:S02]  /*4760*/  HADD2.F32 R49, -RZ, R109.reuse.H1_H1 ;  /* 0x3000006dff317230 */ /* 0x100fe40000004100 */
[----:B------:R-:W-:Y:S01]  /*4770*/  FFMA.FTZ R108, R108, R99, R111 ;  /* 0x000000636c6c7223 */ /* 0x000fe2000001006f */
[----:B------:R-:W-:-:S02]  /*4780*/  HADD2.F32 R109, -RZ, R109.H0_H0 ;  /* 0x2000006dff6d7230 */ /* 0x000fc40000004100 */
[----:B------:R-:W-:Y:S01]  /*4790*/  HADD2.F32 R110, -RZ, R51.H0_H0 ;  /* 0x20000033ff6e7230 */ /* 0x000fe20000004100 */
[----:B------:R-:W-:Y:S01]  /*47a0*/  F2FP.F16.F32.PACK_AB R33, R106, R33 ;  /* 0x000000216a21723e */ /* 0x000fe200000000ff */
[----:B------:R-:W-:Y:S02]  /*47b0*/  HADD2.F32 R112, -RZ, R47.H0_H0 ;  /* 0x2000002fff707230 */ /* 0x000fe40000004100 */
[----:B------:R-:W-:Y:S02]  /*47c0*/  HADD2.F32 R45, -RZ, R51.H1_H1 ;  /* 0x30000033ff2d7230 */ /* 0x000fe40000004100 */
[----:B------:R-:W-:Y:S02]  /*47d0*/  HADD2.F32 R47, -RZ, R47.H1_H1 ;  /* 0x3000002fff2f7230 */ /* 0x000fe40000004100 */
[----:B------:R-:W-:Y:S02]  /*47e0*/  HADD2.F32 R114, -RZ, R15.H0_H0 ;  /* 0x2000000fff727230 */ /* 0x000fe40000004100 */
[-C--:B------:R-:W-:Y:S01]  /*47f0*/  FMUL.FTZ R15, R110, R109.reuse ;  /* 0x0000006d6e0f7220 */ /* 0x080fe20000410000 */
[----:B------:R-:W-:Y:S01]  /*4800*/  FMUL.FTZ R109, R112, R109 ;  /* 0x0000006d706d7220 */ /* 0x000fe20000410000 */
[-C--:B------:R-:W-:Y:S01]  /*4810*/  FMUL.FTZ R116, R45, R34.reuse ;  /* 0x000000222d747220 */ /* 0x080fe20000410000 */
[----:B------:R-:W-:Y:S01]  /*4820*/  FMUL.FTZ R118, R47, R34 ;  /* 0x000000222f767220 */ /* 0x000fe20000410000 */
[----:B------:R-:W-:-:S02]  /*4830*/  HADD2.F32 R51, -RZ, R13.H0_H0 ;  /* 0x2000000dff337230 */ /* 0x000fc40000004100 */
[-C--:B------:R-:W-:Y:S01]  /*4840*/  FFMA.FTZ R34, R110, R49.reuse, R109 ;  /* 0x000000316e227223 */ /* 0x080fe2000001006d */
[-C--:B------:R-:W-:Y:S01]  /*4850*/  FFMA.FTZ R110, R47, R114.reuse, -R116 ;  /* 0x000000722f6e7223 */ /* 0x080fe20000010874 */
[----:B------:R-:W-:Y:S01]  /*4860*/  FFMA.FTZ R45, R45, R114, R118 ;  /* 0x000000722d2d7223 */ /* 0x000fe20000010076 */
[----:B------:R-:W-:Y:S02]  /*4870*/  HADD2.F32 R114, -RZ, R107.H1_H1 ;  /* 0x3000006bff727230 */ /* 0x000fe40000004100 */
[----:B------:R-:W-:Y:S01]  /*4880*/  FFMA.FTZ R15, R112, R49, -R15 ;  /* 0x00000031700f7223 */ /* 0x000fe2000001080f */
[----:B------:R-:W-:Y:S02]  /*4890*/  HADD2.F32 R47, -RZ, R48.H0_H0 ;  /* 0x20000030ff2f7230 */ /* 0x000fe40000004100 */
[----:B------:R-:W-:Y:S02]  /*48a0*/  HADD2.F32 R13, -RZ, R44.H0_H0 ;  /* 0x2000002cff0d7230 */ /* 0x000fe40000004100 */
[----:B------:R-:W-:Y:S01]  /*48b0*/  HADD2.F32 R48, -RZ, R48.H1_H1 ;  /* 0x30000030ff307230 */ /* 0x000fe20000004100 */
[----:B------:R-:W-:Y:S01]  /*48c0*/  F2FP.F16.F32.PACK_AB R15, R110, R15 ;  /* 0x0000000f6e0f723e */ /* 0x000fe200000000ff */
[----:B------:R-:W-:-:S02]  /*48d0*/  HADD2.F32 R44, -RZ, R44.H1_H1 ;  /* 0x3000002cff2c7230 */ /* 0x000fc40000004100 */
[----:B------:R-:W-:Y:S02]  /*48e0*/  HADD2.F32 R112, -RZ, R107.H0_H0 ;  /* 0x2000006bff707230 */ /* 0x000fe40000004100 */
[-C--:B------:R-:W-:Y:S01]  /*48f0*/  FMUL.FTZ R99, R48, R51.reuse ;  /* 0x0000003330637220 */ /* 0x080fe20000410000 */
[----:B------:R-:W-:Y:S02]  /*4900*/  HADD2.F32 R49, -RZ, R12.H0_H0 ;  /* 0x2000000cff317230 */ /* 0x000fe40000004100 */
[-C--:B------:R-:W-:Y:S01]  /*4910*/  FMUL.FTZ R12, R47, R114.reuse ;  /* 0x000000722f0c7220 */ /* 0x080fe20000410000 */
[C---:B------:R-:W-:Y:S01]  /*4920*/  FMUL.FTZ R114, R13.reuse, R114 ;  /* 0x000000720d727220 */ /* 0x040fe20000410000 */
[C---:B------:R-:W-:Y:S02]  /*4930*/  FMUL.FTZ R51, R44.reuse, R51 ;  /* 0x000000332c337220 */ /* 0x040fe40000410000 */
[-C--:B------:R-:W-:Y:S01]  /*4940*/  FFMA.FTZ R12, R13, R112.reuse, -R12 ;  /* 0x000000700d0c7223 */ /* 0x080fe2000001080c */
[----:B------:R-:W-:Y:S01]  /*4950*/  FFMA.FTZ R13, R47, R112, R114 ;  /* 0x000000702f0d7223 */ /* 0x000fe20000010072 */
[-C--:B------:R-:W-:Y:S01]  /*4960*/  FFMA.FTZ R47, R44, R49.reuse, -R99 ;  /* 0x000000312c2f7223 */ /* 0x080fe20000010863 */
[----:B------:R-:W-:Y:S01]  /*4970*/  FFMA.FTZ R44, R48, R49, R51 ;  /* 0x00000031302c7223 */ /* 0x000fe20000010033 */
[----:B------:R-:W-:-:S02]  /*4980*/  HADD2.F32 R49, -RZ, R105.H0_H0 ;  /* 0x20000069ff317230 */ /* 0x000fc40000004100 */
[----:B------:R-:W-:Y:S02]  /*4990*/  HADD2.F32 R99, -RZ, R32.H0_H0 ;  /* 0x20000020ff637230 */ /* 0x000fe40000004100 */
[----:B------:R-:W-:Y:S02]  /*49a0*/  HADD2.F32 R48, -RZ, R50.H0_H0 ;  /* 0x20000032ff307230 */ /* 0x000fe40000004100 */
[----:B------:R-:W-:Y:S02]  /*49b0*/  HADD2.F32 R105, -RZ, R105.H1_H1 ;  /* 0x30000069ff697230 */ /* 0x000fe40000004100 */
[----:B------:R-:W-:Y:S02]  /*49c0*/  HADD2.F32 R32, -RZ, R46.H0_H0 ;  /* 0x2000002eff207230 */ /* 0x000fe40000004100 */
[----:B------:R-:W-:Y:S02]  /*49d0*/  HADD2.F32 R50, -RZ, R50.H1_H1 ;  /* 0x30000032ff327230 */ /* 0x000fe40000004100 */
[----:B------:R-:W-:Y:S01]  /*49e0*/  FMUL.FTZ R107, R48, R105 ;  /* 0x00000069306b7220 */ /* 0x000fe20000410000 */
[----:B------:R-:W-:-:S02]  /*49f0*/  HADD2.F32 R46, -RZ, R46.H1_H1 ;  /* 0x3000002eff2e7230 */ /* 0x000fc40000004100 */
[----:B------:R-:W-:Y:S01]  /*4a00*/  FMUL.FTZ R105, R32, R105 ;  /* 0x0000006920697220 */ /* 0x000fe20000410000 */
[----:B------:R-:W-:Y:S02]  /*4a10*/  HADD2.F32 R51, -RZ, R14.H0_H0 ;  /* 0x2000000eff337230 */ /* 0x000fe40000004100 */
[----:B------:R-:W-:Y:S01]  /*4a20*/  FMUL.FTZ R109, R50, R99 ;  /* 0x00000063326d7220 */ /* 0x000fe20000410000 */
[----:B------:R-:W-:Y:S01]  /*4a30*/  FFMA.FTZ R107, R32, R49, -R107 ;  /* 0x00000031206b7223 */ /* 0x000fe2000001086b */
[----:B------:R-:W-:Y:S01]  /*4a40*/  FMUL.FTZ R99, R46, R99 ;  /* 0x000000632e637220 */ /* 0x000fe20000410000 */
[----:B------:R-:W-:Y:S01]  /*4a50*/  FFMA.FTZ R105, R48, R49, R105 ;  /* 0x0000003130697223 */ /* 0x000fe20000010069 */
[-C--:B------:R-:W-:Y:S01]  /*4a60*/  FFMA.FTZ R46, R46, R51.reuse, -R109 ;  /* 0x000000332e2e7223 */ /* 0x080fe2000001086d */
[----:B------:R-:W-:Y:S01]  /*4a70*/  F2FP.F16.F32.PACK_AB R32, R47, R12 ;  /* 0x0000000c2f20723e */ /* 0x000fe200000000ff */
[----:B------:R-:W-:Y:S01]  /*4a80*/  FFMA.FTZ R50, R50, R51, R99 ;  /* 0x0000003332327223 */ /* 0x000fe20000010063 */
[----:B------:R-:W-:Y:S01]  /*4a90*/  F2FP.F16.F32.PACK_AB R51, R45, R34 ;  /* 0x000000222d33723e */ /* 0x000fe200000000ff */
[----:B------:R-:W-:Y:S01]  /*4aa0*/  IMAD.MOV.U32 R45, RZ, RZ, R33 ;  /* 0x000000ffff2d7224 */ /* 0x000fe200078e0021 */
[----:B------:R-:W-:Y:S01]  /*4ab0*/  F2FP.F16.F32.PACK_AB R48, R44, R13 ;  /* 0x0000000d2c30723e */ /* 0x000fe200000000ff */
[----:B------:R-:W-:Y:S01]  /*4ac0*/  IMAD.MOV.U32 R44, RZ, RZ, R32 ;  /* 0x000000ffff2c7224 */ /* 0x000fe200078e0020 */
[----:B------:R-:W-:Y:S01]  /*4ad0*/  F2FP.F16.F32.PACK_AB R49, R108, R35 ;  /* 0x000000236c31723e */ /* 0x000fe200000000ff */
[----:B------:R-:W-:Y:S01]  /*4ae0*/  IMAD.MOV.U32 R47, RZ, RZ, R15 ;  /* 0x000000ffff2f7224 */ /* 0x000fe200078e000f */
[----:B------:R-:W-:-:S02]  /*4af0*/  F2FP.F16.F32.PACK_AB R46, R46, R107 ;  /* 0x0000006b2e2e723e */ /* 0x000fc400000000ff */
[----:B------:R-:W-:-:S07]  /*4b00*/  F2FP.F16.F32.PACK_AB R50, R50, R105 ;  /* 0x000000693232723e */ /* 0x000fce00000000ff */
.L_x_1388:
[----:B------:R-:W-:Y:S05]  /*4b10*/  BSYNC B2 ;  /* 0x0000000000027941 */ /* 0x000fea0003800000 */
.L_x_1387:
[----:B------:R-:W-:Y:S02]  /*4b20*/  ISETP.GE.AND P5, PT, R97, R94, PT ;  /* 0x0000005e6100720c */ /* 0x000fe40003fa6270 */
[----:B------:R-:W-:-:S11]  /*4b30*/  P2R R13, PR, RZ, 0x1 ;  /* 0x00000001ff0d7803 */ /* 0x000fd60000000000 */
[--C-:B------:R-:W-:Y:S02]  /*4b40*/  @!P5 SHF.R.S32.HI R12, RZ, 0x1f, R97.reuse ;  /* 0x0000001fff0cd819 */ /* 0x100fe40000011461 */
[----:B------:R-:W-:-:S04]  /*4b50*/  @!P5 IADD3 R88, P0, P6, R56, R88, R97 ;  /* 0x000000583858d210 */ /* 0x000fc80007e1e061 */
[----:B------:R-:W-:Y:S02]  /*4b60*/  @!P5 IADD3.X R100, R77, R100, R12, P0, P6 ;  /* 0x000000644d64d210 */ /* 0x000fe400007ec40c */
[-C--:B------:R-:W-:Y:S02]  /*4b70*/  LEA R12, P6, R95, R80.reuse, 0x1 ;  /* 0x000000505f0c7211 */ /* 0x080fe400078c08ff */
[----:B------:R-:W-:Y:S02]  /*4b80*/  ISETP.NE.AND P0, PT, R13, RZ, PT ;  /* 0x000000ff0d00720c */ /* 0x000fe40003f05270 */
[----:B------:R-:W-:Y:S02]  /*4b90*/  LEA.HI.X R13, R95, R81, R98, 0x1, P6 ;  /* 0x000000515f0d7211 */ /* 0x000fe400030f0c62 */
[----:B------:R-:W-:-:S03]  /*4ba0*/  @!P5 LEA R14, P6, R88, R80, 0x1 ;  /* 0x00000050580ed211 */ /* 0x000fc600078c08ff */
[----:B-1----:R1:W-:Y:S01]  /*4bb0*/  STG.E.128 desc[UR40][R12.64], R44 ;  /* 0x0000002c0c007986 */ /* 0x0023e2000c101d28 */
[----:B------:R-:W-:-:S05]  /*4bc0*/  @!P5 LEA.HI.X R15, R88, R81, R100, 0x1, P6 ;  /* 0x00000051580fd211 */ /* 0x000fca00030f0c64 */
[----:B--2---:R1:W-:Y:S04]  /*4bd0*/  @!P5 STG.E.128 desc[UR40][R14.64], R48 ;  /* 0x000000300e00d986 */ /* 0x0043e8000c101d28 */
.L_x_1386:
[----:B------:R-:W-:Y:S05]  /*4be0*/  BSYNC B1 ;  /* 0x0000000000017941 */ /* 0x000fea0003800000 */
.L_x_1385:
        /* <DEDUP_REMOVED lines=11> */
[----:B------:R-:W-:Y:S01]  /*4ca0*/  BSSY B1, `(.L_x_1389) ;  /* 0x000006c000017945 */ /* 0x000fe20003800000 */
[----:B------:R-:W-:Y:S01]  /*4cb0*/  IADD3.X R13, R77, R46, R5, P5, P6 ;  /* 0x0000002e4d0d7210 */ /* 0x000fe20002fec405 */
[----:B------:R-:W-:Y:S01]  /*4cc0*/  IMAD.SHL.U32 R15, R15, 0x40, RZ ;  /* 0x000000400f0f7824 */ /* 0x000fe200078e00ff */
[----:B------:R-:W-:Y:S02]  /*4cd0*/  LEA R44, P5, R12, R80, 0x1 ;  /* 0x000000500c2c7211 */ /* 0x000fe400078a08ff */
[----:B------:R-:W-:-:S02]  /*4ce0*/  IADD3 R32, R17, 0x60, RZ ;  /* 0x0000006011207810 */ /* 0x000fc40007ffe0ff */
[----:B------:R-:W-:Y:S02]  /*4cf0*/  LEA.HI.X R45, R12, R81, R13, 0x1, P5 ;  /* 0x000000510c2d7211 */ /* 0x000fe400028f0c0d */
[----:B------:R-:W-:Y:S01]  /*4d00*/  SHF.R.S32.HI R13, RZ, 0x1f, R96 ;  /* 0x0000001fff0d7819 */ /* 0x000fe20000011460 */
[----:B------:R-:W-:Y:S01]  /*4d10*/  IMAD.SHL.U32 R32, R32, 0x40, RZ ;  /* 0x0000004020207824 */ /* 0x000fe200078e00ff */
[----:B------:R-:W-:Y:S02]  /*4d20*/  LOP3.LUT R15, R15, 0x1c0, RZ, 0xc0, !PT ;  /* 0x000001c00f0f7812 */ /* 0x000fe400078ec0ff */
[----:B------:R-:W-:Y:S02]  /*4d30*/  LEA.HI R13, R13, R96, RZ, 0x4 ;  /* 0x000000600d0d7211 */ /* 0x000fe400078f20ff */
[----:B------:R-:W-:Y:S02]  /*4d40*/  LOP3.LUT R32, R32, 0x1c0, RZ, 0xc0, !PT ;  /* 0x000001c020207812 */ /* 0x000fe400078ec0ff */
[----:B------:R-:W-:-:S02]  /*4d50*/  LEA.HI.SX32 R13, R13, R6, 0x1c ;  /* 0x000000060d0d7211 */ /* 0x000fc400078fe2ff */
[----:B------:R-:W-:-:S03]  /*4d60*/  SHF.R.U32.HI R15, RZ, 0x3, R15 ;  /* 0x00000003ff0f7819 */ /* 0x000fc6000001160f */
[----:B------:R-:W-:Y:S02]  /*4d70*/  IMAD.SHL.U32 R47, R13, 0x8, RZ ;  /* 0x000000080d2f7824 */ /* 0x000fe400078e00ff */
[----:B------:R-:W-:-:S03]  /*4d80*/  IMAD R13, R23, 0x2000, R3 ;  /* 0x00002000170d7824 */ /* 0x000fc600078e0203 */
[----:B------:R-:W-:Y:S01]  /*4d90*/  LOP3.LUT R12, R32, 0x38, R47, 0xf8, !PT ;  /* 0x00000038200c7812 */ /* 0x000fe200078ef82f */
[----:B------:R-:W-:-:S03]  /*4da0*/  IMAD R13, R13, 0x2, R2 ;  /* 0x000000020d0d7824 */ /* 0x000fc600078e0202 */
[----:B------:R-:W-:-:S05]  /*4db0*/  LOP3.LUT R12, R12, R15, RZ, 0x3c, !PT ;  /* 0x0000000f0c0c7212 */ /* 0x000fca00078e3cff */
[----:B--2---:R-:W-:-:S04]  /*4dc0*/  IMAD.IADD R12, R14, 0x1, R12 ;  /* 0x000000010e0c7824 */ /* 0x004fc800078e020c */
[----:B------:R-:W-:-:S04]  /*4dd0*/  IMAD R15, R23, 0x2000, R12 ;  /* 0x00002000170f7824 */ /* 0x000fc800078e020c */
[----:B------:R-:W-:Y:S02]  /*4de0*/  IMAD R32, R15, 0x2, R2 ;  /* 0x000000020f207824 */ /* 0x000fe400078e0202 */
[----:B------:R-:W1:Y:S04]  /*4df0*/  LDS.128 R12, [R13+0xe400] ;  /* 0x00e400000d0c7984 */ /* 0x000e680000000c00 */
[----:B------:R-:W2:Y:S01]  /*4e00*/  LDS.128 R32, [R32+0xe400] ;  /* 0x00e4000020207984 */ /* 0x000ea20000000c00 */
[----:B------:R-:W-:Y:S05]  /*4e10*/  @P4 BRA `(.L_x_1390) ;  /* 0x0000000400504947 */ /* 0x000fea0003800000 */
[--C-:B------:R-:W-:Y:S01]  /*4e20*/  SHF.R.U64 R40, R40, 0x10, R41.reuse ;  /* 0x0000001028287819 */ /* 0x100fe20000001229 */
[----:B------:R-:W-:Y:S01]  /*4e30*/  HADD2.F32 R50, -RZ, R104.H1_H1 ;  /* 0x30000068ff327230 */ /* 0x000fe20000004100 */
[----:B------:R-:W-:Y:S01]  /*4e40*/  SHF.R.U32.HI R51, RZ, 0x10, R41 ;  /* 0x00000010ff337819 */ /* 0x000fe20000011629 */
[----:B--2---:R-:W-:Y:S01]  /*4e50*/  IMAD.MOV.U32 R41, RZ, RZ, R33 ;  /* 0x000000ffff297224 */ /* 0x004fe200078e0021 */
[----:B------:R-:W-:Y:S01]  /*4e60*/  SHF.R.U64 R36, R36, 0x10, R37 ;  /* 0x0000001024247819 */ /* 0x000fe20000001225 */
[----:B-1----:R-:W-:Y:S01]  /*4e70*/  IMAD.MOV.U32 R33, RZ, RZ, R15 ;  /* 0x000000ffff217224 */ /* 0x002fe200078e000f */
[----:B------:R-:W-:Y:S01]  /*4e80*/  SHF.R.U32.HI R49, RZ, 0x10, R37 ;  /* 0x00000010ff317819 */ /* 0x000fe20000011625 */
[----:B------:R-:W-:Y:S01]  /*4e90*/  HADD2.F32 R15, -RZ, R13.H0_H0 ;  /* 0x2000000dff0f7230 */ /* 0x000fe20000004100 */
[----:B------:R-:W-:Y:S01]  /*4ea0*/  SHF.R.U64 R37, R38, 0x10, R39 ;  /* 0x0000001026257819 */ /* 0x000fe20000001227 */
[----:B------:R-:W-:Y:S01]  /*4eb0*/  HADD2.F32 R51, -RZ, R51.H0_H0 ;  /* 0x20000033ff337230 */ /* 0x000fe20000004100 */
[--C-:B------:R-:W-:Y:S01]  /*4ec0*/  SHF.R.U64 R38, R42, 0x10, R43.reuse ;  /* 0x000000102a267819 */ /* 0x100fe2000000122b */
[----:B------:R-:W-:Y:S01]  /*4ed0*/  HADD2.F32 R42, -RZ, R13.H1_H1 ;  /* 0x3000000dff2a7230 */ /* 0x000fe20000004100 */
[----:B------:R-:W-:Y:S01]  /*4ee0*/  SHF.R.U32.HI R89, RZ, 0x10, R43 ;  /* 0x00000010ff597819 */ /* 0x000fe2000001162b */
[----:B------:R-:W-:Y:S01]  /*4ef0*/  IMAD.MOV.U32 R43, RZ, RZ, R35 ;  /* 0x000000ffff2b7224 */ /* 0x000fe200078e0023 */
[----:B------:R-:W-:Y:S01]  /*4f00*/  SHF.R.U32.HI R39, RZ, 0x10, R39 ;  /* 0x00000010ff277819 */ /* 0x000fe20000011627 */
[----:B------:R-:W-:-:S02]  /*4f10*/  HADD2.F32 R35, -RZ, R41.H0_H0 ;  /* 0x20000029ff237230 */ /* 0x000fc40000004100 */
[-C--:B------:R-:W-:Y:S01]  /*4f20*/  FMUL.FTZ R88, R42, R51.reuse ;  /* 0x000000332a587220 */ /* 0x080fe20000410000 */
[----:B------:R-:W-:Y:S02]  /*4f30*/  HADD2.F32 R48, -RZ, R102.H1_H1 ;  /* 0x30000066ff307230 */ /* 0x000fe40000004100 */
[----:B------:R-:W-:Y:S02]  /*4f40*/  HADD2.F32 R41, -RZ, R41.H1_H1 ;  /* 0x30000029ff297230 */ /* 0x000fe40000004100 */
[-C--:B------:R-:W-:Y:S01]  /*4f50*/  FMUL.FTZ R86, R35, R50.reuse ;  /* 0x0000003223567220 */ /* 0x080fe20000410000 */
[----:B------:R-:W-:Y:S02]  /*4f60*/  HADD2.F32 R49, -RZ, R49.H0_H0 ;  /* 0x20000031ff317230 */ /* 0x000fe40000004100 */
[----:B------:R-:W-:Y:S01]  /*4f70*/  FMUL.FTZ R50, R15, R50 ;  /* 0x000000320f327220 */ /* 0x000fe20000410000 */
[----:B------:R-:W-:Y:S02]  /*4f80*/  HADD2.F32 R39, -RZ, R39.H0_H0 ;  /* 0x20000027ff277230 */ /* 0x000fe40000004100 */
[----:B------:R-:W-:Y:S01]  /*4f90*/  FMUL.FTZ R87, R41, R51 ;  /* 0x0000003329577220 */ /* 0x000fe20000410000 */
[-C--:B------:R-:W-:Y:S01]  /*4fa0*/  FFMA.FTZ R13, R15, R48.reuse, -R86 ;  /* 0x000000300f0d7223 */ /* 0x080fe20000010856 */
[----:B------:R-:W-:Y:S01]  /*4fb0*/  FFMA.FTZ R15, R35, R48, R50 ;  /* 0x00000030230f7223 */ /* 0x000fe20000010032 */
[----:B------:R-:W-:Y:S01]  /*4fc0*/  FFMA.FTZ R48, R41, R49, R88 ;  /* 0x0000003129307223 */ /* 0x000fe20000010058 */
[----:B------:R-:W-:-:S02]  /*4fd0*/  HADD2.F32 R88, -RZ, R103.H1_H1 ;  /* 0x30000067ff587230 */ /* 0x000fc40000004100 */
[----:B------:R-:W-:Y:S01]  /*4fe0*/  FFMA.FTZ R42, R42, R49, -R87 ;  /* 0x000000312a2a7223 */ /* 0x000fe20000010857 */
[----:B------:R-:W-:Y:S02]  /*4ff0*/  HADD2.F32 R41, -RZ, R43.H0_H0 ;  /* 0x2000002bff297230 */ /* 0x000fe40000004100 */
[----:B------:R-:W-:Y:S02]  /*5000*/  HADD2.F32 R35, -RZ, R33.H0_H0 ;  /* 0x20000021ff237230 */ /* 0x000fe40000004100 */
[----:B------:R-:W-:Y:S02]  /*5010*/  HADD2.F32 R49, -RZ, R89.H0_H0 ;  /* 0x20000059ff317230 */ /* 0x000fe40000004100 */
[-C--:B------:R-:W-:Y:S01]  /*5020*/  FMUL.FTZ R96, R41, R88.reuse ;  /* 0x0000005829607220 */ /* 0x080fe20000410000 */
[----:B------:R-:W-:Y:S02]  /*5030*/  HADD2.F32 R50, -RZ, R33.H1_H1 ;  /* 0x30000021ff327230 */ /* 0x000fe40000004100 */
[----:B------:R-:W-:Y:S01]  /*5040*/  FMUL.FTZ R88, R35, R88 ;  /* 0x0000005823587220 */ /* 0x000fe20000410000 */
[----:B------:R-:W-:Y:S01]  /*5050*/  HADD2.F32 R86, -RZ, R101.H1_H1 ;  /* 0x30000065ff567230 */ /* 0x000fe20000004100 */
[----:B------:R-:W-:Y:S01]  /*5060*/  F2FP.F16.F32.PACK_AB R13, R42, R13 ;  /* 0x0000000d2a0d723e */ /* 0x000fe200000000ff */
[----:B------:R-:W-:-:S02]  /*5070*/  HADD2.F32 R43, -RZ, R43.H1_H1 ;  /* 0x3000002bff2b7230 */ /* 0x000fc40000004100 */
[CC--:B------:R-:W-:Y:S01]  /*5080*/  FMUL.FTZ R98, R50.reuse, R49.reuse ;  /* 0x0000003132627220 */ /* 0x0c0fe20000410000 */
[----:B------:R-:W-:Y:S02]  /*5090*/  HADD2.F32 R104, -RZ, R104.H0_H0 ;  /* 0x20000068ff687230 */ /* 0x000fe40000004100 */
[-C--:B------:R-:W-:Y:S01]  /*50a0*/  FFMA.FTZ R33, R35, R86.reuse, -R96 ;  /* 0x0000005623217223 */ /* 0x080fe20000010860 */
[----:B------:R-:W-:Y:S01]  /*50b0*/  FFMA.FTZ R35, R41, R86, R88 ;  /* 0x0000005629237223 */ /* 0x000fe20000010058 */
[C---:B------:R-:W-:Y:S01]  /*50c0*/  FMUL.FTZ R51, R43.reuse, R49 ;  /* 0x000000312b337220 */ /* 0x040fe20000410000 */
[-C--:B------:R-:W-:Y:S01]  /*50d0*/  FFMA.FTZ R86, R43, R39.reuse, R98 ;  /* 0x000000272b567223 */ /* 0x080fe20000010062 */
[----:B------:R-:W-:Y:S02]  /*50e0*/  HADD2.F32 R43, -RZ, R40.H0_H0 ;  /* 0x20000028ff2b7230 */ /* 0x000fe40000004100 */
[----:B------:R-:W-:Y:S01]  /*50f0*/  FFMA.FTZ R50, R50, R39, -R51 ;  /* 0x0000002732327223 */ /* 0x000fe20000010833 */
[----:B------:R-:W-:Y:S01]  /*5100*/  HADD2.F32 R40, -RZ, R32.H0_H0 ;  /* 0x20000020ff287230 */ /* 0x000fe20000004100 */
[----:B------:R-:W-:Y:S01]  /*5110*/  F2FP.F16.F32.PACK_AB R35, R86, R35 ;  /* 0x000000235623723e */ /* 0x000fe200000000ff */
[----:B------:R-:W-:-:S02]  /*5120*/  HADD2.F32 R39, -RZ, R12.H0_H0 ;  /* 0x2000000cff277230 */ /* 0x000fc40000004100 */
[----:B------:R-:W-:Y:S01]  /*5130*/  HADD2.F32 R32, -RZ, R32.H1_H1 ;  /* 0x30000020ff207230 */ /* 0x000fe20000004100 */
[----:B------:R-:W-:Y:S01]  /*5140*/  F2FP.F16.F32.PACK_AB R50, R50, R33 ;  /* 0x000000213232723e */ /* 0x000fe200000000ff */
[----:B------:R-:W-:Y:S02]  /*5150*/  HADD2.F32 R12, -RZ, R12.H1_H1 ;  /* 0x3000000cff0c7230 */ /* 0x000fe40000004100 */
[-C--:B------:R-:W-:Y:S01]  /*5160*/  FMUL.FTZ R49, R39, R104.reuse ;  /* 0x0000006827317220 */ /* 0x080fe20000410000 */
[----:B------:R-:W-:Y:S02]  /*5170*/  HADD2.F32 R102, -RZ, R102.H0_H0 ;  /* 0x20000066ff667230 */ /* 0x000fe40000004100 */
[-C--:B------:R-:W-:Y:S01]  /*5180*/  FMUL.FTZ R51, R32, R43.reuse ;  /* 0x0000002b20337220 */ /* 0x080fe20000410000 */
[----:B------:R-:W-:Y:S02]  /*5190*/  HADD2.F32 R41, -RZ, R36.H0_H0 ;  /* 0x20000024ff297230 */ /* 0x000fe40000004100 */
[----:B------:R-:W-:Y:S01]  /*51a0*/  FMUL.FTZ R43, R12, R43 ;  /* 0x0000002b0c2b7220 */ /* 0x000fe20000410000 */
[C---:B------:R-:W-:Y:S01]  /*51b0*/  FMUL.FTZ R36, R40.reuse, R104 ;  /* 0x0000006828247220 */ /* 0x040fe20000410000 */
[----:B------:R-:W-:Y:S01]  /*51c0*/  FFMA.FTZ R49, R40, R102, R49 ;  /* 0x0000006628317223 */ /* 0x000fe20000010031 */
[----:B------:R-:W-:-:S02]  /*51d0*/  HADD2.F32 R103, -RZ, R103.H0_H0 ;  /* 0x20000067ff677230 */ /* 0x000fc40000004100 */
[-C--:B------:R-:W-:Y:S01]  /*51e0*/  FFMA.FTZ R40, R32, R41.reuse, R43 ;  /* 0x0000002920287223 */ /* 0x080fe2000001002b */
[----:B------:R-:W-:Y:S01]  /*51f0*/  FFMA.FTZ R36, R39, R102, -R36 ;  /* 0x0000006627247223 */ /* 0x000fe20000010824 */
[----:B------:R-:W-:Y:S01]  /*5200*/  FFMA.FTZ R51, R12, R41, -R51 ;  /* 0x000000290c337223 */ /* 0x000fe20000010833 */
[----:B------:R-:W-:Y:S01]  /*5210*/  HADD2.F32 R32, -RZ, R34.H0_H0 ;  /* 0x20000022ff207230 */ /* 0x000fe20000004100 */
[----:B------:R-:W-:Y:S01]  /*5220*/  F2FP.F16.F32.PACK_AB R33, R48, R15 ;  /* 0x0000000f3021723e */ /* 0x000fe200000000ff */
[----:B------:R-:W-:Y:S02]  /*5230*/  HADD2.F32 R39, -RZ, R38.H0_H0 ;  /* 0x20000026ff277230 */ /* 0x000fe40000004100 */
[----:B------:R-:W-:Y:S02]  /*5240*/  HADD2.F32 R12, -RZ, R14.H0_H0 ;  /* 0x2000000eff0c7230 */ /* 0x000fe40000004100 */
[----:B------:R-:W-:Y:S01]  /*5250*/  FMUL.FTZ R41, R32, R103 ;  /* 0x0000006720297220 */ /* 0x000fe20000410000 */
[----:B------:R-:W-:-:S02]  /*5260*/  HADD2.F32 R34, -RZ, R34.H1_H1 ;  /* 0x30000022ff227230 */ /* 0x000fc40000004100 */
[----:B------:R-:W-:Y:S02]  /*5270*/  HADD2.F32 R14, -RZ, R14.H1_H1 ;  /* 0x3000000eff0e7230 */ /* 0x000fe40000004100 */
[----:B------:R-:W-:Y:S01]  /*5280*/  FMUL.FTZ R103, R12, R103 ;  /* 0x000000670c677220 */ /* 0x000fe20000410000 */
[----:B------:R-:W-:Y:S02]  /*5290*/  HADD2.F32 R101, -RZ, R101.H0_H0 ;  /* 0x20000065ff657230 */ /* 0x000fe40000004100 */
[-C--:B------:R-:W-:Y:S01]  /*52a0*/  FMUL.FTZ R43, R34, R39.reuse ;  /* 0x00000027222b7220 */ /* 0x080fe20000410000 */
[----:B------:R-:W-:Y:S02]  /*52b0*/  HADD2.F32 R37, -RZ, R37.H0_H0 ;  /* 0x20000025ff257230 */ /* 0x000fe40000004100 */
[----:B------:R-:W-:Y:S01]  /*52c0*/  FMUL.FTZ R39, R14, R39 ;  /* 0x000000270e277220 */ /* 0x000fe20000410000 */
[----:B------:R-:W-:Y:S02]  /*52d0*/  IMAD.MOV.U32 R15, RZ, RZ, R50 ;  /* 0x000000ffff0f7224 */ /* 0x000fe400078e0032 */
        /* <DEDUP_REMOVED lines=8> */
.L_x_1390:
[----:B------:R-:W-:Y:S05]  /*5360*/  BSYNC B1 ;  /* 0x0000000000017941 */ /* 0x000fea0003800000 */
.L_x_1389:
[----:B-1----:R3:W-:Y:S01]  /*5370*/  STG.E.128 desc[UR40][R44.64], R12 ;  /* 0x0000000c2c007986 */ /* 0x0027e2000c101d28 */
[----:B------:R-:W-:-:S13]  /*5380*/  ISETP.GE.AND P4, PT, R47, R94, PT ;  /* 0x0000005e2f00720c */ /* 0x000fda0003f86270 */
[----:B------:R-:W-:Y:S05]  /*5390*/  @P4 BRA `(.L_x_1373) ;  /* 0x00000000008c4947 */ /* 0x000fea0003800000 */
[--C-:B---3--:R-:W-:Y:S02]  /*53a0*/  SHF.R.S32.HI R12, RZ, 0x1f, R47.reuse ;  /* 0x0000001fff0c7819 */ /* 0x108fe4000001142f */
[----:B------:R-:W-:-:S04]  /*53b0*/  IADD3 R47, P4, P5, R56, R84, R47 ;  /* 0x00000054382f7210 */ /* 0x000fc80007d9e02f */
[----:B------:R-:W-:Y:S02]  /*53c0*/  IADD3.X R46, R77, R46, R12, P4, P5 ;  /* 0x0000002e4d2e7210 */ /* 0x000fe400027ea40c */
[----:B------:R-:W-:-:S04]  /*53d0*/  LEA R80, P4, R47, R80, 0x1 ;  /* 0x000000502f507211 */ /* 0x000fc800078808ff */
[----:B------:R-:W-:-:S05]  /*53e0*/  LEA.HI.X R81, R47, R81, R46, 0x1, P4 ;  /* 0x000000512f517211 */ /* 0x000fca00020f0c2e */
[----:B--2---:R4:W-:Y:S01]  /*53f0*/  STG.E.128 desc[UR40][R80.64], R32 ;  /* 0x0000002050007986 */ /* 0x0049e2000c101d28 */
[----:B------:R-:W-:Y:S05]  /*5400*/  BRA `(.L_x_1373) ;  /* 0x0000000000707947 */ /* 0x000fea0003800000 */
.L_x_1356:
[----:B------:R-:W2:Y:S02]  /*5410*/  LDL R12, [R1+0x10] ;  /* 0x00001000010c7983 */ /* 0x000ea40000100800 */
[----:B--2---:R-:W-:-:S13]  /*5420*/  ISETP.NE.AND P3, PT, R12, 0x3, PT ;  /* 0x000000030c00780c */ /* 0x004fda0003f65270 */
[----:B------:R-:W-:Y:S05]  /*5430*/  @!P3 BRA `(.L_x_1391) ;  /* 0x000000000004b947 */ /* 0x000fea0003800000 */
[----:B------:R-:W-:Y:S01]  /*5440*/  BPT.TRAP 0x1 ;  /* 0x000000040000795c */ /* 0x000fe20000300000 */
.L_x_1391:
[----:B------:R-:W2:Y:S01]  /*5450*/  LDL R12, [R1+0x14] ;  /* 0x00001400010c7983 */ /* 0x000ea20000100800 */
[----:B------:R-:W-:Y:S01]  /*5460*/  IMAD R78, R23, 0x8, R2 ;  /* 0x00000008174e7824 */ /* 0x000fe200078e0202 */
[----:B------:R-:W-:Y:S01]  /*5470*/  BSSY B1, `(.L_x_1392) ;  /* 0x0000006000017945 */ /* 0x000fe20003800000 */
[----:B------:R-:W-:-:S05]  /*5480*/  IMAD R83, R27, -0x80, R25 ;  /* 0xffffff801b537824 */ /* 0x000fca00078e0219 */
[----:B------:R-:W-:Y:S02]  /*5490*/  VIMNMX R83, R83, 0x80, PT ;  /* 0x0000008053537848 */ /* 0x000fe40003fe0100 */
[----:B--2---:R-:W-:-:S04]  /*54a0*/  SHF.L.U32 R90, R12, 0x1f, RZ ;  /* 0x0000001f0c5a7819 */ /* 0x004fc800000006ff */
[----:B------:R-:W0:Y:S02]  /*54b0*/  SYNCS.PHASECHK.TRANS64.TRYWAIT P4, [R78+URZ+0x16890], R90 ;  /* 0x0168905a4e0075a7 */ /* 0x000e24000808017f */
[----:B0-----:R-:W-:Y:S05]  /*54c0*/  @!P4 BRA `(.L_x_1393) ;  /* 0x000001bc00a4c947 */ /* 0x001fea0003800000 */
.L_x_1703:
[----:B------:R-:W-:Y:S05]  /*54d0*/  BSYNC B1 ;  /* 0x0000000000017941 */ /* 0x000fea0003800000 */
.L_x_1392:
[----:B------:R-:W-:Y:S01]  /*54e0*/  ISETP.GE.AND P4, PT, R17, R83, PT ;  /* 0x000000531100720c */ /* 0x000fe20003f86270 */
[----:B------:R-:W-:-:S12]  /*54f0*/  BSSY B1, `(.L_x_1394) ;  /* 0x0000006000017945 */ /* 0x000fd80003800000 */
[----:B------:R-:W-:Y:S05]  /*5500*/  @P4 BRA `(.L_x_1395) ;  /* 0x0000000000104947 */ /* 0x000fea0003800000 */
[----:B------:R-:W1:Y:S04]  /*5510*/  @!P1 LDS.128 R12, [R82+0xe000] ;  /* 0x00e00000520c9984 */ /* 0x000e680000000c00 */
[----:B------:R-:W2:Y:S04]  /*5520*/  @!P2 LDS.128 R32, [R79+0xe000] ;  /* 0x00e000004f20a984 */ /* 0x000ea80000000c00 */
[----:B-1----:R1:W-:Y:S04]  /*5530*/  @!P1 STG.E.128 desc[UR40][R38.64], R12 ;  /* 0x0000000c26009986 */ /* 0x0023e8000c101d28 */
[----:B--2---:R1:W-:Y:S02]  /*5540*/  @!P2 STG.E.128 desc[UR40][R38.64+0x40], R32 ;  /* 0x000040202600a986 */ /* 0x0043e4000c101d28 */
.L_x_1395:
[----:B------:R-:W-:Y:S05]  /*5550*/  BSYNC B1 ;  /* 0x0000000000017941 */ /* 0x000fea0003800000 */
.L_x_1394:
[----:B-1----:R-:W-:-:S05]  /*5560*/  VIADD R12, R17, 0x60 ;  /* 0x00000060110c7836 */ /* 0x002fca0000000000 */
[----:B------:R-:W-:-:S13]  /*5570*/  ISETP.GE.AND P4, PT, R12, R83, PT ;  /* 0x000000530c00720c */ /* 0x000fda0003f86270 */
[----:B------:R-:W-:Y:S05]  /*5580*/  @P4 BRA `(.L_x_1373) ;  /* 0x0000000000104947 */ /* 0x000fea0003800000 */
[----:B------:R-:W1:Y:S04]  /*5590*/  @!P1 LDS.128 R12, [R82+0x11000] ;  /* 0x01100000520c9984 */ /* 0x000e680000000c00 */
[----:B------:R-:W2:Y:S04]  /*55a0*/  @!P2 LDS.128 R32, [R79+0x11000] ;  /* 0x011000004f20a984 */ /* 0x000ea80000000c00 */
[----:B-1----:R1:W-:Y:S04]  /*55b0*/  @!P1 STG.E.128 desc[UR40][R36.64], R12 ;  /* 0x0000000c24009986 */ /* 0x0023e8000c101d28 */
[----:B--2---:R1:W-:Y:S02]  /*55c0*/  @!P2 STG.E.128 desc[UR40][R36.64+0x40], R32 ;  /* 0x000040202400a986 */ /* 0x0043e4000c101d28 */
.L_x_1373:
[----:B------:R-:W-:Y:S05]  /*55d0*/  BSYNC B0 ;  /* 0x0000000000007941 */ /* 0x000fea0003800000 */
.L_x_1355:
[----:B-123--:R-:W1:Y:S01]  /*55e0*/  S2R R12, SR_TID.X ;  /* 0x00000000000c7919 */ /* 0x00ee620000002100 */
        /* <DEDUP_REMOVED lines=11> */
[----:B------:R-:W-:-:S04]  /*56a0*/  @!P4 IADD3 R12, R78, 0x168a0, RZ ;  /* 0x000168a04e0cc810 */ /* 0x000fc80007ffe0ff */
[----:B------:R-:W-:-:S04]  /*56b0*/  @!P4 PRMT R12, RZ, 0x654, R12 ;  /* 0x00000654ff0cc816 */ /* 0x000fc8000000000c */
[----:B------:R1:W-:Y:S01]  /*56c0*/  @!P4 SYNCS.ARRIVE.TRANS64.RED.A1T0 RZ, [R12+URZ], RZ ;  /* 0x000000ff0cffc9a7 */ /* 0x0003e2000810043f */
[----:B------:R-:W-:Y:S05]  /*56d0*/  @!P3 BRA `(.L_x_1397) ;  /* 0x000000000004b947 */ /* 0x000fea0003800000 */
[----:B------:R-:W-:Y:S01]  /*56e0*/  BPT.TRAP 0x1 ;  /* 0x000000040000795c */ /* 0x000fe20000300000 */
.L_x_1397:
[----:B------:R-:W-:Y:S05]  /*56f0*/  BSYNC B0 ;  /* 0x0000000000007941 */ /* 0x000fea0003800000 */
.L_x_1396:
[----:B------:R-:W2:Y:S01]  /*5700*/  SYNCS.PHASECHK.TRANS64.TRYWAIT P3, [R78+URZ+0x168b0], R90 ;  /* 0x0168b05a4e0075a7 */ /* 0x000ea2000806017f */
[----:B------:R-:W-:Y:S01]  /*5710*/  ULDC UR36, c[0x0][0x2f4] ;  /* 0x0000bd0000247ab9 */ /* 0x000fe20000000800 */
[----:B------:R-:W-:Y:S01]  /*5720*/  ULDC.64 UR42, c[0x0][0x328] ;  /* 0x0000ca00002a7ab9 */ /* 0x000fe20000000a00 */
[----:B------:R-:W-:Y:S01]  /*5730*/  ULDC.64 UR38, c[0x0][0x318] ;  /* 0x0000c60000267ab9 */ /* 0x000fe20000000a00 */
[----:B------:R-:W-:Y:S01]  /*5740*/  BSSY B0, `(.L_x_1398) ;  /* 0x0000003000007945 */ /* 0x000fe20003800000 */
[----:B----4-:R-:W-:-:S03]  /*5750*/  IMAD.WIDE R32, R27, 0x80, R8 ;  /* 0x000000801b207825 */ /* 0x010fc600078e0208 */
[----:B--2---:R-:W-:Y:S05]  /*5760*/  @!P3 BRA `(.L_x_1399) ;  /* 0x000001bc0010b947 */ /* 0x004fea0003800000 */
.L_x_1704:
[----:B------:R-:W-:Y:S05]  /*5770*/  BSYNC B0 ;  /* 0x0000000000007941 */ /* 0x000fea0003800000 */
.L_x_1398:
[----:B------:R-:W-:Y:S01]  /*5780*/  ISETP.GE.AND P3, PT, R17, R83, PT ;  /* 0x000000531100720c */ /* 0x000fe20003f66270 */
[----:B------:R-:W-:-:S12]  /*5790*/  BSSY B0, `(.L_x_1400) ;  /* 0x0000010000007945 */ /* 0x000fd80003800000 */
[----:B------:R-:W-:Y:S05]  /*57a0*/  @P3 BRA `(.L_x_1401) ;  /* 0x0000000000383947 */ /* 0x000fea0003800000 */
[----:B------:R-:W-:Y:S02]  /*57b0*/  IMAD R15, R33, UR42, RZ ;  /* 0x0000002a210f7c24 */ /* 0x000fe4000f8e02ff */
[----:B-1----:R-:W-:Y:S02]  /*57c0*/  IMAD.MOV.U32 R12, RZ, RZ, R54 ;  /* 0x000000ffff0c7224 */ /* 0x002fe400078e0036 */
[----:B------:R-:W-:Y:S02]  /*57d0*/  IMAD.MOV.U32 R13, RZ, RZ, R0 ;  /* 0x000000ffff0d7224 */ /* 0x000fe400078e0000 */
[C---:B------:R-:W-:Y:S02]  /*57e0*/  IMAD R15, R32.reuse, UR43, R15 ;  /* 0x0000002b200f7c24 */ /* 0x040fe4000f8e020f */
[----:B------:R-:W-:-:S04]  /*57f0*/  IMAD.WIDE.U32 R12, R32, UR42, R12 ;  /* 0x0000002a200c7c25 */ /* 0x000fc8000f8e000c */
[----:B------:R-:W-:Y:S01]  /*5800*/  IMAD.IADD R13, R13, 0x1, R15 ;  /* 0x000000010d0d7824 */ /* 0x000fe200078e020f */
        /* <DEDUP_REMOVED lines=8> */
.L_x_1401:
[----:B------:R-:W-:Y:S05]  /*5890*/  BSYNC B0 ;  /* 0x0000000000007941 */ /* 0x000fea0003800000 */
.L_x_1400:
[----:B-1-3--:R-:W-:Y:S01]  /*58a0*/  VIADD R12, R17, 0x60 ;  /* 0x00000060110c7836 */ /* 0x00afe20000000000 */
[----:B------:R-:W-:Y:S04]  /*58b0*/  BSSY B0, `(.L_x_1402) ;  /* 0x0000013000007945 */ /* 0x000fe80003800000 */
[----:B------:R-:W-:-:S13]  /*58c0*/  ISETP.GE.AND P3, PT, R12, R83, PT ;  /* 0x000000530c00720c */ /* 0x000fda0003f66270 */
[----:B------:R-:W-:Y:S05]  /*58d0*/  @P3 BRA `(.L_x_1403) ;  /* 0x0000000000403947 */ /* 0x000fea0003800000 */
[----:B------:R-:W-:Y:S01]  /*58e0*/  IADD3 R15, P3, R32, 0x60, RZ ;  /* 0x00000060200f7810 */ /* 0x000fe20007f7e0ff */
[----:B------:R-:W-:Y:S02]  /*58f0*/  IMAD.MOV.U32 R12, RZ, RZ, R54 ;  /* 0x000000ffff0c7224 */ /* 0x000fe400078e0036 */
[----:B------:R-:W-:Y:S02]  /*5900*/  IMAD.MOV.U32 R13, RZ, RZ, R0 ;  /* 0x000000ffff0d7224 */ /* 0x000fe400078e0000 */
        /* <DEDUP_REMOVED lines=13> */
.L_x_1403:
[----:B------:R-:W-:Y:S05]  /*59e0*/  BSYNC B0 ;  /* 0x0000000000007941 */ /* 0x000fea0003800000 */
.L_x_1402:
[----:B-1----:R-:W3:Y:S01]  /*59f0*/  LDL.LU R13, [R1+0x14] ;  /* 0x00001400010d7983 */ /* 0x002ee20000300800 */
[----:B------:R-:W-:Y:S01]  /*5a00*/  VIADD R23, R23, 0x1 ;  /* 0x0000000117177836 */ /* 0x000fe20000000000 */
[----:B------:R-:W-:Y:S01]  /*5a10*/  LOP3.LUT P5, RZ, R22, 0x2, RZ, 0xc0, !PT ;  /* 0x0000000216ff7812 */ /* 0x000fe200078ac0ff */
        /* <DEDUP_REMOVED lines=10> */
[----:B------:R-:W-:Y:S02]  /*5ac0*/  SEL R12, RZ, 0x1, P3 ;  /* 0x00000001ff0c7807 */ /* 0x000fe40001800000 */
[----:B------:R-:W-:Y:S01]  /*5ad0*/  SEL R23, R23, RZ, P3 ;  /* 0x000000ff17177207 */ /* 0x000fe20001800000 */
[----:B------:R0:W-:Y:S01]  /*5ae0*/  @!P4 SYNCS.ARRIVE.TRANS64.RED.A1T0 RZ, [R78+URZ], RZ ;  /* 0x000000ff4effc9a7 */ /* 0x0001e2000810043f */
[----:B---3--:R-:W-:-:S05]  /*5af0*/  LOP3.LUT R13, R13, R12, RZ, 0x3c, !PT ;  /* 0x0000000c0d0d7212 */ /* 0x008fca00078e3cff */
[----:B------:R0:W-:Y:S01]  /*5b00*/  STL [R1+0x14], R13 ;  /* 0x0000140d01007387 */ /* 0x0001e20000100800 */
[----:B------:R-:W-:Y:S05]  /*5b10*/  @P5 BRA `(.L_x_1404) ;  /* 0xffffffcc00445947 */ /* 0x000fea000383ffff */
[----:B0-----:R-:W0:Y:S01]  /*5b20*/  S2R R13, SR_TID.X ;  /* 0x00000000000d7919 */ /* 0x001e220000002100 */
[----:B------:R-:W-:Y:S02]  /*5b30*/  PLOP3.LUT P0, PT, PT, PT, PT, 0x8, 0x0 ;  /* 0x000000000000781c */ /* 0x000fe40003f0e170 */
[----:B0-----:R-:W-:-:S04]  /*5b40*/  SHF.R.U32.HI R13, RZ, 0x7, R13 ;  /* 0x00000007ff0d7819 */ /* 0x001fc8000001160d */
[----:B------:R-:W-:-:S13]  /*5b50*/  ISETP.NE.AND P5, PT, R13, 0x1, PT ;  /* 0x000000010d00780c */ /* 0x000fda0003fa5270 */
[----:B------:R-:W-:Y:S06]  /*5b60*/  @!P5 BAR.ARV 0x9, 0x100 ;  /* 0x024400000000db1d */ /* 0x000fec0000002000 */
.L_x_1350:
[----:B------:R-:W2:Y:S01]  /*5b70*/  LDL R8, [R1+0x1c] ;  /* 0x00001c0001087983 */ /* 0x000ea20000100800 */
[----:B------:R-:W0:Y:S08]  /*5b80*/  LDC R0, c[0x0][0x448] ;  /* 0x00011200ff007b82 */ /* 0x000e300000000800 */
[----:B------:R-:W1:Y:S01]  /*5b90*/  LDC.64 R6, c[0x0][0x9e0] ;  /* 0x00027800ff067b82 */ /* 0x000e620000000a00 */
[----:B0-----:R-:W-:-:S02]  /*5ba0*/  ISETP.NE.AND P1, PT, R0, 0x1, PT ;  /* 0x000000010000780c */ /* 0x001fc40003f25270 */
[----:B-1----:R-:W-:-:S11]  /*5bb0*/  ISETP.GE.AND P2, PT, R7, 0x1, PT ;  /* 0x000000010700780c */ /* 0x002fd60003f46270 */
[----:B------:R-:W0:Y:S08]  /*5bc0*/  @P1 LDC R3, c[0x0][0x44c] ;  /* 0x00011300ff031b82 */ /* 0x000e300000000800 */
[----:B------:R-:W1:Y:S01]  /*5bd0*/  @P1 LDC R4, c[0x0][0x450] ;  /* 0x00011400ff041b82 */ /* 0x000e620000000800 */
[----:B--2---:R-:W-:-:S04]  /*5be0*/  VIADD R0, R8, 0xbf ;  /* 0x000000bf08007836 */ /* 0x004fc80000000000 */
[----:B0-----:R-:W-:-:S05]  /*5bf0*/  @P1 IMAD.HI.U32 R3, R0, R3, RZ ;  /* 0x0000000300031227 */ /* 0x001fca00078e00ff */
[----:B-1----:R-:W-:-:S05]  /*5c00*/  @P1 SHF.R.U32.HI R0, RZ, R4, R3 ;  /* 0x00000004ff001219 */ /* 0x002fca0000011603 */
[----:B------:R-:W-:Y:S01]  /*5c10*/  IMAD.IADD R91, R91, 0x1, R0 ;  /* 0x000000015b5b7824 */ /* 0x000fe200078e0200 */
[----:B------:R-:W-:Y:S06]  /*5c20*/  @P0 BRA `(.L_x_1405) ;  /* 0x00000000000c0947 */ /* 0x000fec0003800000 */
[----:B------:R-:W0:Y:S01]  /*5c30*/  FENCE.VIEW.ASYNC.G ;  /* 0x00000000000073c6 */ /* 0x000e220000000100 */
[----:B------:R-:W-:Y:S05]  /*5c40*/  WARPSYNC.ALL ;  /* 0x0000000000007948 */ /* 0x000fea0003800000 */
[----:B0-----:R-:W-:Y:S06]  /*5c50*/  BAR.ARV 0xc, 0x200 ;  /* 0x0308000000007b1d */ /* 0x001fec0000002000 */
.L_x_1405:
[----:B------:R-:W-:Y:S01]  /*5c60*/  IMAD.IADD R0, R91, 0x1, R6 ;  /* 0x000000015b007824 */ /* 0x000fe200078e0206 */
[----:B------:R-:W-:Y:S06]  /*5c70*/  @!P2 BRA `(.L_x_1406) ;  /* 0x000000000048a947 */ /* 0x000fec0003800000 */
[C---:B------:R-:W-:Y:S01]  /*5c80*/  ISETP.GT.AND P0, PT, R91.reuse, RZ, PT ;  /* 0x000000ff5b00720c */ /* 0x040fe20003f04270 */
[----:B------:R-:W-:Y:S01]  /*5c90*/  BSSY B0, `(.L_x_1407) ;  /* 0x000000e000007945 */ /* 0x000fe20003800000 */
[----:B------:R-:W-:-:S11]  /*5ca0*/  IADD3 R3, R91, -0x1, RZ ;  /* 0xffffffff5b037810 */ /* 0x000fd60007ffe0ff */
        /* <DEDUP_REMOVED lines=8> */
.L_x_1408:
[----:B------:R-:W-:-:S13]  /*5d30*/  ISETP.NE.AND P0, PT, R7, 0x1, PT ;  /* 0x000000010700780c */ /* 0x000fda0003f05270 */
[----:B------:R-:W0:Y:S02]  /*5d40*/  @P0 LDC.64 R4, c[0x0][0x9e8] ;  /* 0x00027a00ff040b82 */ /* 0x000e240000000a00 */
[----:B0-----:R-:W-:-:S05]  /*5d50*/  @P0 IMAD.HI.U32 R4, R3, R4, RZ ;  /* 0x0000000403040227 */ /* 0x001fca00078e00ff */
[----:B------:R-:W-:-:S07]  /*5d60*/  @P0 SHF.R.U32.HI R3, RZ, R5, R4 ;  /* 0x00000005ff030219 */ /* 0x000fce0000011604 */
.L_x_1409:
[----:B------:R-:W-:Y:S05]  /*5d70*/  BSYNC B0 ;  /* 0x0000000000007941 */ /* 0x000fea0003800000 */
.L_x_1407:
[----:B------:R-:W-:-:S05]  /*5d80*/  IMAD R3, R3, R7, R7 ;  /* 0x0000000703037224 */ /* 0x000fca00078e0207 */
[----:B------:R-:W-:-:S07]  /*5d90*/  VIMNMX R0, R0, R3, PT ;  /* 0x0000000300007248 */ /* 0x000fce0003fe0100 */
.L_x_1406:
[----:B------:R-:W0:Y:S01]  /*5da0*/  @P1 LDC R4, c[0x0][0x44c] ;  /* 0x00011300ff041b82 */ /* 0x000e220000000800 */
[----:B------:R-:W-:Y:S01]  /*5db0*/  VIADD R0, R0, 0x7f ;  /* 0x0000007f00007836 */ /* 0x000fe20000000000 */
[----:B------:R-:W-:-:S04]  /*5dc0*/  ULDC UR4, c[0x0][0x9dc] ;  /* 0x0002770000047ab9 */ /* 0x000fc80000000800 */
[----:B------:R-:W-:Y:S02]  /*5dd0*/  SHF.R.S32.HI R3, RZ, 0x1f, R0 ;  /* 0x0000001fff037819 */ /* 0x000fe40000011400 */
[----:B------:R-:W1:Y:S02]  /*5de0*/  @P1 LDC R6, c[0x0][0x450] ;  /* 0x00011400ff061b82 */ /* 0x000e640000000800 */
[----:B------:R-:W-:-:S04]  /*5df0*/  LEA.HI R3, R3, R0, RZ, 0x7 ;  /* 0x0000000003037211 */ /* 0x000fc800078f38ff */
[----:B------:R-:W-:-:S04]  /*5e00*/  SHF.R.S32.HI R3, RZ, 0x7, R3 ;  /* 0x00000007ff037819 */ /* 0x000fc80000011403 */
[----:B------:R-:W-:Y:S01]  /*5e10*/  VIMNMX R9, R92, R3, PT ;  /* 0x000000035c097248 */ /* 0x000fe20003fe0100 */
[----:B0-----:R-:W-:-:S04]  /*5e20*/  @P1 IMAD.HI.U32 R5, R8, R4, RZ ;  /* 0x0000000408051227 */ /* 0x001fc800078e00ff */
[----:B------:R-:W-:Y:S01]  /*5e30*/  IMAD.MOV.U32 R4, RZ, RZ, R8 ;  /* 0x000000ffff047224 */ /* 0x000fe200078e0008 */
        /* <DEDUP_REMOVED lines=14> */
.L_x_1412:
[----:B------:R-:W-:-:S13]  /*5f20*/  ISETP.NE.AND P0, PT, R7, 0x1, PT ;  /* 0x000000010700780c */ /* 0x000fda0003f05270 */
[----:B------:R-:W0:Y:S02]  /*5f30*/  @P0 LDC.64 R4, c[0x0][0x9e8] ;  /* 0x00027a00ff040b82 */ /* 0x000e240000000a00 */
[----:B0-----:R-:W-:-:S05]  /*5f40*/  @P0 IMAD.HI.U32 R4, R0, R4, RZ ;  /* 0x0000000400040227 */ /* 0x001fca00078e00ff */
[----:B------:R-:W-:-:S07]  /*5f50*/  @P0 SHF.R.U32.HI R0, RZ, R5, R4 ;  /* 0x00000005ff000219 */ /* 0x000fce0000011604 */
.L_x_1413:
[----:B------:R-:W-:Y:S05]  /*5f60*/  BSYNC B0 ;  /* 0x0000000000007941 */ /* 0x000fea0003800000 */
.L_x_1411:
[----:B------:R-:W-:-:S05]  /*5f70*/  IMAD R0, R0, R7, RZ ;  /* 0x0000000700007224 */ /* 0x000fca00078e02ff */
[----:B------:R-:W-:-:S07]  /*5f80*/  VIMNMX R3, R3, R0, !PT ;  /* 0x0000000003037248 */ /* 0x000fce0007fe0100 */
.L_x_1410:
[----:B------:R-:W-:Y:S01]  /*5f90*/  SHF.R.S32.HI R0, RZ, 0x1f, R3 ;  /* 0x0000001fff007819 */ /* 0x000fe20000011403 */
[----:B------:R-:W-:Y:S01]  /*5fa0*/  BSSY B0, `(.L_x_1414) ;  /* 0x0000027000007945 */ /* 0x000fe20003800000 */
[----:B------:R-:W-:Y:S02]  /*5fb0*/  IMAD.MOV.U32 R88, RZ, RZ, RZ ;  /* 0x000000ffff587224 */ /* 0x000fe400078e00ff */
[----:B------:R-:W-:-:S04]  /*5fc0*/  LEA.HI R0, R0, R3, RZ, 0x7 ;  /* 0x0000000300007211 */ /* 0x000fc800078f38ff */
[----:B------:R-:W-:-:S04]  /*5fd0*/  SHF.R.S32.HI R0, RZ, 0x7, R0 ;  /* 0x00000007ff007819 */ /* 0x000fc80000011400 */
[----:B------:R-:W-:-:S04]  /*5fe0*/  VIMNMX R11, RZ, R0, !PT ;  /* 0x00000000ff0b7248 */ /* 0x000fc80007fe0100 */
[----:B------:R-:W-:-:S13]  /*5ff0*/  ISETP.GT.AND P0, PT, R9, R11, PT ;  /* 0x0000000b0900720c */ /* 0x000fda0003f04270 */
[----:B------:R-:W-:Y:S05]  /*6000*/  @!P0 BRA `(.L_x_1415) ;  /* 0x0000000000808947 */ /* 0x000fea0003800000 */
[----:B------:R-:W2:Y:S01]  /*6010*/  LDL R4, [R1+0x68] ;  /* 0x0000680001047983 */ /* 0x000ea20000100800 */
[----:B------:R-:W-:Y:S01]  /*6020*/  ULDC UR4, c[0x0][0x9f0] ;  /* 0x00027c0000047ab9 */ /* 0x000fe20000000800 */
[----:B--2---:R-:W-:-:S04]  /*6030*/  ISETP.NE.AND P0, PT, R4, RZ, PT ;  /* 0x000000ff0400720c */ /* 0x004fc80003f05270 */
        /* <DEDUP_REMOVED lines=13> */
[----:B0-----:R-:W-:Y:S02]  /*6110*/  IMAD.MOV.U32 R4, RZ, RZ, RZ ;  /* 0x000000ffff047224 */ /* 0x001fe400078e00ff */
[----:B-1----:R-:W-:-:S04]  /*6120*/  IMAD.MOV R7, RZ, RZ, -R5 ;  /* 0x000000ffff077224 */ /* 0x002fc800078e0a05 */
[----:B------:R-:W-:-:S04]  /*6130*/  IMAD R7, R7, R6, RZ ;  /* 0x0000000607077224 */ /* 0x000fc800078e02ff */
[----:B------:R-:W-:-:S04]  /*6140*/  IMAD.HI.U32 R5, R5, R7, R4 ;  /* 0x0000000705057227 */ /* 0x000fc800078e0004 */
[----:B------:R-:W-:-:S04]  /*6150*/  IMAD.MOV.U32 R4, RZ, RZ, R10 ;  /* 0x000000ffff047224 */ /* 0x000fc800078e000a */
        /* <DEDUP_REMOVED lines=11> */
.L_x_1415:
[----:B------:R-:W-:Y:S05]  /*6210*/  BSYNC B0 ;  /* 0x0000000000007941 */ /* 0x000fea0003800000 */
.L_x_1414:
[----:B------:R-:W2:Y:S01]  /*6220*/  LDL R0, [R1+0x74] ;  /* 0x0000740001007983 */ /* 0x000ea20000100800 */
[----:B------:R-:W-:Y:S01]  /*6230*/  PLOP3.LUT P0, PT, PT, PT, PT, 0x80, 0x0 ;  /* 0x000000000000781c */ /* 0x000fe20003f0f070 */
[----:B------:R-:W-:Y:S01]  /*6240*/  IMAD.MOV.U32 R3, RZ, RZ, RZ ;  /* 0x000000ffff037224 */ /* 0x000fe200078e00ff */
        /* <DEDUP_REMOVED lines=16> */
[----:B--2---:R-:W-:Y:S02]  /*6350*/  IMAD R4, R0, R88, R11 ;  /* 0x0000005800047224 */ /* 0x004fe400078e020b */
[----:B------:R-:W-:-:S03]  /*6360*/  IMAD.MOV.U32 R0, RZ, RZ, RZ ;  /* 0x000000ffff007224 */ /* 0x000fc600078e00ff */
[----:B------:R0:W-:Y:S01]  /*6370*/  STL [R1+0x58], R4 ;  /* 0x0000580401007387 */ /* 0x0001e20000100800 */
[----:B------:R-:W-:-:S04]  /*6380*/  VIADDMNMX R88, R4, R88, R9, PT ;  /* 0x0000005804587246 */ /* 0x000fc80003800109 */
[----:B------:R-:W-:-:S13]  /*6390*/  ISETP.GT.AND P1, PT, R88, R4, PT ;  /* 0x000000045800720c */ /* 0x000fda0003f24270 */
[----:B0-----:R-:W-:Y:S05]  /*63a0*/  @!P1 BRA `(.L_x_1416) ;  /* 0x0000010c00ec9947 */ /* 0x001fea0003800000 */
[----:B------:R-:W-:-:S03]  /*63b0*/  UMOV UR4, 0xffffffff ;  /* 0xffffffff00047882 */ /* 0x000fc60000000000 */
[----:B------:R-:W-:Y:S05]  /*63c0*/  BRA.DIV UR4, `(.L_x_1417) ;  /* 0x000001b2040c7947 */ /* 0x000fea000b800000 */
[----:B------:R-:W0:Y:S02]  /*63d0*/  S2R R0, SR_TID.X ;  /* 0x0000000000007919 */ /* 0x000e240000002100 */
[----:B0-----:R-:W-:-:S05]  /*63e0*/  VIADD R3, R0, 0xffffff80 ;  /* 0xffffff8000037836 */ /* 0x001fca0000000000 */
[----:B------:R-:W-:-:S04]  /*63f0*/  SHF.R.S32.HI R0, RZ, 0x1f, R3 ;  /* 0x0000001fff007819 */ /* 0x000fc80000011403 */
[----:B------:R-:W-:-:S04]  /*6400*/  LEA.HI R0, R0, R3, RZ, 0x7 ;  /* 0x0000000300007211 */ /* 0x000fc800078f38ff */
[----:B------:R-:W-:-:S06]  /*6410*/  SHF.R.S32.HI R0, RZ, 0x7, R0 ;  /* 0x00000007ff007819 */ /* 0x000fcc0000011400 */
[----:B------:R-:W0:Y:S04]  /*6420*/  SHFL.IDX PT, R0, R0, RZ, 0x1f ;  /* 0x00001fff00007589 */ /* 0x000e2800000e0000 */
[----:B0-----:R1:W-:Y:S02]  /*6430*/  STL [R1+0x24], R0 ;  /* 0x0000240001007387 */ /* 0x0013e40000100800 */
.L_x_1707:
[----:B------:R-:W1:Y:S01]  /*6440*/  LDL R3, [R1+0x24] ;  /* 0x0000240001037983 */ /* 0x000e620000100800 */
[----:B------:R-:W-:Y:S01]  /*6450*/  BSSY B6, `(.L_x_1418) ;  /* 0x000001b000067945 */ /* 0x000fe20003800000 */
[----:B-1----:R-:W-:-:S05]  /*6460*/  IMAD.HI R0, R3, 0x55555556, RZ ;  /* 0x5555555603007827 */ /* 0x002fca00078e02ff */
[----:B------:R-:W-:-:S05]  /*6470*/  LEA.HI R0, R0, R0, RZ, 0x1 ;  /* 0x0000000000007211 */ /* 0x000fca00078f08ff */
[----:B------:R-:W-:Y:S02]  /*6480*/  IMAD R0, R0, -0x3, R3 ;  /* 0xfffffffd00007824 */ /* 0x000fe400078e0203 */
[----:B------:R-:W-:-:S04]  /*6490*/  VIADD R3, R2, 0x8400 ;  /* 0x0000840002037836 */ /* 0x000fc80000000000 */
[----:B------:R-:W-:Y:S01]  /*64a0*/  IMAD R0, R0, 0x2000, R3 ;  /* 0x0000200000007824 */ /* 0x000fe200078e0203 */
[----:B------:R-:W-:-:S04]  /*64b0*/  LOP3.LUT P0, RZ, R3, 0x3ff, RZ, 0xc0, !PT ;  /* 0x000003ff03ff7812 */ /* 0x000fc8000780c0ff */
[----:B------:R-:W-:Y:S02]  /*64c0*/  SHF.R.U32.HI R0, RZ, 0x4, R0 ;  /* 0x00000004ff007819 */ /* 0x000fe40000011600 */
[----:B------:R-:W-:Y:S02]  /*64d0*/  P2R R25, PR, RZ, 0x1 ;  /* 0x00000001ff197803 */ /* 0x000fe40000000000 */
[----:B------:R-:W-:-:S05]  /*64e0*/  LOP3.LUT R28, R0, 0x3fff, RZ, 0xc0, !PT ;  /* 0x00003fff001c7812 */ /* 0x000fca00078ec0ff */
[----:B------:R-:W-:Y:S05]  /*64f0*/  @!P0 BRA `(.L_x_1419) ;  /* 0x0000000000408947 */ /* 0x000fea0003800000 */
        /* <DEDUP_REMOVED lines=16> */
.L_x_1419:
[----:B------:R-:W-:Y:S05]  /*6600*/  BSYNC B6 ;  /* 0x0000000000067941 */ /* 0x000fea0003800000 */
.L_x_1418:
        /* <DEDUP_REMOVED lines=13> */
.L_x_1423:
[----:B--2---:R2:W3:Y:S02]  /*66e0*/  SYNCS.PHASECHK.TRANS64.TRYWAIT P0, [R2+URZ+0x16800], R3 ;  /* 0x01680003020075a7 */ /* 0x0044e4000800017f */
[----:B---3--:R-:W-:Y:S05]  /*66f0*/  @!P0 NANOSLEEP.SYNCS 0x989680 ;  /* 0x009896800000895d */ /* 0x008fea0003900000 */
[----:B------:R-:W3:Y:S02]  /*6700*/  @!P0 SYNCS.PHASECHK.TRANS64 P0, [R2+URZ+0x16800], R3 ;  /* 0x01680003020085a7 */ /* 0x000ee4000800007f */
[----:B---3--:R-:W-:Y:S05]  /*6710*/  @!P0 BRA `(.L_x_1423) ;  /* 0xfffffffc00f08947 */ /* 0x008fea000383ffff */
.L_x_1422:
[----:B------:R-:W-:Y:S05]  /*6720*/  BSYNC B0 ;  /* 0x0000000000007941 */ /* 0x000fea0003800000 */
.L_x_1421:
[----:B------:R-:W-:Y:S05]  /*6730*/  BRA `(.L_x_1424) ;  /* 0x0000002c009c7947 */ /* 0x000fea0003800000 */
.L_x_1420:
[----:B------:R-:W-:Y:S01]  /*6740*/  ISETP.NE.AND P0, PT, R25, RZ, PT ;  /* 0x000000ff1900720c */ /* 0x000fe20003f05270 */
[----:B------:R-:W-:Y:S01]  /*6750*/  ULDC.64 UR4, c[0x0][0x3f8] ;  /* 0x0000fe0000047ab9 */ /* 0x000fe20000000a00 */
[----:B-----5:R-:W-:Y:S01]  /*6760*/  SHF.R.S32.HI R0, RZ, 0x1f, R24 ;  /* 0x0000001fff007819 */ /* 0x020fe20000011418 */
[----:B------:R-:W-:Y:S01]  /*6770*/  ULDC.64 UR6, c[0x0][0x408] ;  /* 0x0001020000067ab9 */ /* 0x000fe20000000a00 */
[----:B------:R-:W-:Y:S01]  /*6780*/  IMAD.WIDE.U32 R26, R24, UR4, RZ ;  /* 0x00000004181a7c25 */ /* 0x000fe2000f8e00ff */
[----:B------:R-:W-:Y:S03]  /*6790*/  BSSY B6, `(.L_x_1425) ;  /* 0x0000019000067945 */ /* 0x000fe60003800000 */
[C---:B------:R-:W-:Y:S02]  /*67a0*/  IMAD R3, R0.reuse, UR4, RZ ;  /* 0x0000000400037c24 */ /* 0x040fe4000f8e02ff */
[----:B------:R-:W-:-:S02]  /*67b0*/  IMAD R5, R0, UR6, RZ ;  /* 0x0000000600057c24 */ /* 0x000fc4000f8e02ff */
[C---:B------:R-:W-:Y:S02]  /*67c0*/  IMAD R3, R24.reuse, UR5, R3 ;  /* 0x0000000518037c24 */ /* 0x040fe4000f8e0203 */
[C---:B------:R-:W-:Y:S02]  /*67d0*/  IMAD R5, R24.reuse, UR7, R5 ;  /* 0x0000000718057c24 */ /* 0x040fe4000f8e0205 */
[----:B------:R-:W-:-:S04]  /*67e0*/  IMAD.WIDE.U32 R24, R24, UR6, RZ ;  /* 0x0000000618187c25 */ /* 0x000fc8000f8e00ff */
[----:B------:R-:W-:Y:S02]  /*67f0*/  IMAD.IADD R31, R3, 0x1, R27 ;  /* 0x00000001031f7824 */ /* 0x000fe400078e021b */
[----:B------:R-:W-:Y:S01]  /*6800*/  IMAD.IADD R33, R5, 0x1, R25 ;  /* 0x0000000105217824 */ /* 0x000fe200078e0219 */
[----:B------:R-:W-:Y:S06]  /*6810*/  @!P0 BRA `(.L_x_1426) ;  /* 0x0000000000408947 */ /* 0x000fec0003800000 */
        /* <DEDUP_REMOVED lines=8> */
[----:B------:R-:W-:Y:S01]  /*68a0*/  MOV R12, 0x1 ;  /* 0x00000001000c7802 */ /* 0x000fe20000000f00 */
[----:B------:R-:W-:Y:S02]  /*68b0*/  IMAD.U32 R7, RZ, RZ, UR7 ;  /* 0x00000007ff077e24 */ /* 0x000fe4000f8e00ff */
[----:B------:R-:W-:-:S02]  /*68c0*/  IMAD.U32 R10, RZ, RZ, UR4 ;  /* 0x00000004ff0a7e24 */ /* 0x000fc4000f8e00ff */
[----:B------:R-:W-:Y:S02]  /*68d0*/  IMAD.U32 R11, RZ, RZ, UR5 ;  /* 0x00000005ff0b7e24 */ /* 0x000fe4000f8e00ff */
[----:B------:R-:W-:Y:S02]  /*68e0*/  IMAD.MOV.U32 R8, RZ, RZ, 0x70 ;  /* 0x00000070ff087424 */ /* 0x000fe400078e00ff */
[----:B0-----:R-:W-:-:S07]  /*68f0*/  IMAD.MOV.U32 R13, RZ, RZ, RZ ;  /* 0x000000ffff0d7224 */ /* 0x001fce00078e00ff */
[----:B------:R-:W-:-:S07]  /*6900*/  LEPC R20, `(.L_x_1426) ;  /* 0x000000001014794e */ /* 0x000fce0000000000 */
[----:B-1----:R-:W-:Y:S05]  /*6910*/  CALL.ABS.NOINC R14 ;  /* 0x000000000e007343 */ /* 0x002fea0003c00000 */
.L_x_1426:
[----:B------:R-:W-:Y:S05]  /*6920*/  BSYNC B6 ;  /* 0x0000000000067941 */ /* 0x000fea0003800000 */
.L_x_1425:
[----:B------:R-:W2:Y:S01]  /*6930*/  LDL R20, [R1+0x1c] ;  /* 0x00001c0001147983 */ /* 0x000ea20000100800 */
[----:B------:R-:W-:Y:S01]  /*6940*/  ULDC.U8 UR4, c[0x0][0x410] ;  /* 0x0001040000047ab9 */ /* 0x000fe20000000000 */
[----:B------:R-:W-:Y:S01]  /*6950*/  BSSY B0, `(.L_x_1427) ;  /* 0x00002bd000007945 */ /* 0x000fe20003800000 */
[----:B------:R-:W-:Y:S01]  /*6960*/  ISETP.NE.AND P0, PT, RZ, UR4, PT ;  /* 0x00000004ff007c0c */ /* 0x000fe2000bf05270 */
[----:B--2---:R-:W-:-:S12]  /*6970*/  IMAD.IADD R39, R17, 0x1, R20 ;  /* 0x0000000111277824 */ /* 0x004fd800078e0214 */
[----:B------:R-:W-:Y:S05]  /*6980*/  @!P0 BRA `(.L_x_1428) ;  /* 0x0000001400a88947 */ /* 0x000fea0003800000 */
[----:B------:R-:W2:Y:S01]  /*6990*/  LDL R43, [R1+0x18] ;  /* 0x00001800012b7983 */ /* 0x000ea20000100800 */
[----:B------:R-:W1:Y:S01]  /*69a0*/  LDC R40, c[0x0][0x448] ;  /* 0x00011200ff287b82 */ /* 0x000e620000000800 */
[----:B------:R-:W-:Y:S01]  /*69b0*/  ULDC.64 UR4, c[0x0][0x3f8] ;  /* 0x0000fe0000047ab9 */ /* 0x000fe20000000a00 */
[----:B------:R-:W-:Y:S01]  /*69c0*/  ULDC.64 UR6, c[0x0][0x408] ;  /* 0x0001020000067ab9 */ /* 0x000fe20000000a00 */
[----:B------:R-:W3:Y:S01]  /*69d0*/  S2R R20, SR_TID.X ;  /* 0x0000000000147919 */ /* 0x000ee20000002100 */
[----:B-1----:R-:W-:Y:S01]  /*69e0*/  ISETP.NE.AND P0, PT, R40, 0x1, PT ;  /* 0x000000012800780c */ /* 0x002fe20003f05270 */
[----:B---3--:R-:W-:-:S12]  /*69f0*/  VIADD R21, R20, 0xffffff80 ;  /* 0xffffff8014157836 */ /* 0x008fd80000000000 */
[----:B------:R-:W1:Y:S01]  /*6a00*/  @P0 LDC R0, c[0x0][0x44c] ;  /* 0x00011300ff000b82 */ /* 0x000e620000000800 */
[----:B------:R-:W-:-:S07]  /*6a10*/  SHF.R.S32.HI R20, RZ, 0x1f, R21 ;  /* 0x0000001fff147819 */ /* 0x000fce0000011415 */
[----:B------:R-:W3:Y:S01]  /*6a20*/  @P0 LDC R5, c[0x0][0x450] ;  /* 0x00011400ff050b82 */ /* 0x000ee20000000800 */
[----:B------:R-:W-:-:S04]  /*6a30*/  LEA.HI R20, R20, R21, RZ, 0x2 ;  /* 0x0000001514147211 */ /* 0x000fc800078f10ff */
[----:B------:R-:W-:-:S05]  /*6a40*/  LOP3.LUT R20, R20, 0xfffffffc, RZ, 0xc0, !PT ;  /* 0xfffffffc14147812 */ /* 0x000fca00078ec0ff */
[----:B------:R-:W-:-:S04]  /*6a50*/  IMAD.IADD R20, R21, 0x1, -R20 ;  /* 0x0000000115147824 */ /* 0x000fc800078e0a14 */
[----:B------:R-:W-:-:S04]  /*6a60*/  IMAD R3, R20, 0x60, R39 ;  /* 0x0000006014037824 */ /* 0x000fc800078e0227 */
[----:B-1----:R-:W-:-:S05]  /*6a70*/  @P0 IMAD.HI.U32 R0, R3, R0, RZ ;  /* 0x0000000003000227 */ /* 0x002fca00078e00ff */
[----:B---3--:R-:W-:-:S04]  /*6a80*/  @P0 SHF.R.U32.HI R3, RZ, R5, R0 ;  /* 0x00000005ff030219 */ /* 0x008fc80000011600 */
[----:B------:R-:W-:Y:S01]  /*6a90*/  SHF.R.S32.HI R0, RZ, 0x1f, R3 ;  /* 0x0000001fff007819 */ /* 0x000fe20000011403 */
[----:B------:R-:W-:Y:S02]  /*6aa0*/  IMAD.MOV.U32 R6, RZ, RZ, R26 ;  /* 0x000000ffff067224 */ /* 0x000fe400078e001a */
[----:B------:R-:W-:Y:S02]  /*6ab0*/  IMAD.MOV.U32 R7, RZ, RZ, R31 ;  /* 0x000000ffff077224 */ /* 0x000fe400078e001f */
[C---:B------:R-:W-:Y:S02]  /*6ac0*/  IMAD R4, R0.reuse, UR4, RZ ;  /* 0x0000000400047c24 */ /* 0x040fe4000f8e02ff */
[----:B------:R-:W-:Y:S02]  /*6ad0*/  IMAD.MOV.U32 R8, RZ, RZ, R24 ;  /* 0x000000ffff087224 */ /* 0x000fe400078e0018 */
[----:B------:R-:W-:Y:S02]  /*6ae0*/  IMAD.MOV.U32 R9, RZ, RZ, R33 ;  /* 0x000000ffff097224 */ /* 0x000fe400078e0021 */
[----:B------:R-:W-:-:S02]  /*6af0*/  IMAD R0, R0, UR6, RZ ;  /* 0x0000000600007c24 */ /* 0x000fc4000f8e02ff */
[----:B------:R-:W-:-:S04]  /*6b00*/  IMAD.WIDE.U32 R6, R3, UR4, R6 ;  /* 0x0000000403067c25 */ /* 0x000fc8000f8e0006 */
[C---:B------:R-:W-:Y:S01]  /*6b10*/  IMAD R5, R3.reuse, UR5, R4 ;  /* 0x0000000503057c24 */ /* 0x040fe2000f8e0204 */
[----:B------:R-:W-:Y:S01]  /*6b20*/  ULDC.64 UR4, c[0x0][0x3e8] ;  /* 0x0000fa0000047ab9 */ /* 0x000fe20000000a00 */
[----:B------:R-:W-:-:S04]  /*6b30*/  IMAD.WIDE.U32 R8, R3, UR6, R8 ;  /* 0x0000000603087c25 */ /* 0x000fc8000f8e0008 */
[----:B------:R-:W-:Y:S01]  /*6b40*/  IMAD R3, R3, UR7, R0 ;  /* 0x0000000703037c24 */ /* 0x000fe2000f8e0200 */
[----:B------:R-:W-:Y:S01]  /*6b50*/  ULDC.64 UR6, c[0x0][0x400] ;  /* 0x0001000000067ab9 */ /* 0x000fe20000000a00 */
[----:B------:R-:W-:Y:S01]  /*6b60*/  IMAD.IADD R5, R7, 0x1, R5 ;  /* 0x0000000107057824 */ /* 0x000fe200078e0205 */
[----:B------:R-:W-:Y:S01]  /*6b70*/  LEA R4, P0, R6, UR4, 0x1 ;  /* 0x0000000406047c11 */ /* 0x000fe2000f8008ff */
[----:B------:R-:W-:Y:S01]  /*6b80*/  IMAD.IADD R3, R9, 0x1, R3 ;  /* 0x0000000109037824 */ /* 0x000fe200078e0203 */
[----:B------:R-:W-:Y:S01]  /*6b90*/  LEA R7, P1, R8, UR6, 0x1 ;  /* 0x0000000608077c11 */ /* 0x000fe2000f8208ff */
[----:B------:R-:W-:Y:S01]  /*6ba0*/  UMOV UR4, 0xffffffff ;  /* 0xffffffff00047882 */ /* 0x000fe20000000000 */
[----:B------:R-:W-:Y:S02]  /*6bb0*/  LEA.HI.X R6, R6, UR5, R5, 0x1, P0 ;  /* 0x0000000506067c11 */ /* 0x000fe400080f0c05 */
[----:B------:R-:W-:Y:S02]  /*6bc0*/  LEA.HI.X R8, R8, UR7, R3, 0x1, P1 ;  /* 0x0000000708087c11 */ /* 0x000fe400088f0c03 */
[----:B--2---:R-:W-:Y:S01]  /*6bd0*/  SHF.R.S32.HI R38, RZ, 0x1f, R43 ;  /* 0x0000001fff267819 */ /* 0x004fe2000001142b */
[----:B------:R-:W-:Y:S06]  /*6be0*/  BRA.DIV UR4, `(.L_x_1429) ;  /* 0x000001aa04447947 */ /* 0x000fec000b800000 */
[----:B------:R1:W2:Y:S04]  /*6bf0*/  SHFL.IDX PT, R3, R6, RZ, 0x1c1f ;  /* 0x001c1fff06037589 */ /* 0x0002a800000e0000 */
[----:B------:R1:W3:Y:S04]  /*6c00*/  SHFL.IDX PT, R0, R4, RZ, 0x1c1f ;  /* 0x001c1fff04007589 */ /* 0x0002e800000e0000 */
[----:B------:R1:W4:Y:S04]  /*6c10*/  SHFL.IDX PT, R5, R8, RZ, 0x1c1f ;  /* 0x001c1fff08057589 */ /* 0x00032800000e0000 */
[----:B0-----:R1:W0:Y:S02]  /*6c20*/  SHFL.IDX PT, R14, R7, RZ, 0x1c1f ;  /* 0x001c1fff070e7589 */ /* 0x00122400000e0000 */
.L_x_1713:
[----:B------:R-:W5:Y:S01]  /*6c30*/  LDL R9, [R1+0x8] ;  /* 0x0000080001097983 */ /* 0x000f620000100800 */
[----:B------:R-:W-:Y:S01]  /*6c40*/  BSSY B1, `(.L_x_1430) ;  /* 0x000001e000017945 */ /* 0x000fe20003800000 */
[----:B------:R-:W-:Y:S02]  /*6c50*/  CS2R R32, SRZ ;  /* 0x0000000000207805 */ /* 0x000fe4000001ff00 */
[----:B------:R-:W-:Y:S02]  /*6c60*/  CS2R R26, SRZ ;  /* 0x00000000001a7805 */ /* 0x000fe4000001ff00 */
[----:B------:R-:W-:Y:S02]  /*6c70*/  CS2R R30, SRZ ;  /* 0x00000000001e7805 */ /* 0x000fe4000001ff00 */
[----:B------:R-:W-:Y:S01]  /*6c80*/  CS2R R24, SRZ ;  /* 0x0000000000187805 */ /* 0x000fe2000001ff00 */
[----:B-----5:R-:W-:-:S05]  /*6c90*/  IMAD R40, R9, R40, RZ ;  /* 0x0000002809287224 */ /* 0x020fca00078e02ff */
[----:B------:R-:W-:-:S13]  /*6ca0*/  ISETP.GE.AND P0, PT, R39, R40, PT ;  /* 0x000000282700720c */ /* 0x000fda0003f06270 */
[----:B------:R-:W-:Y:S05]  /*6cb0*/  @P0 BRA `(.L_x_1431) ;  /* 0x0000000000580947 */ /* 0x000fea0003800000 */
[----:B------:R-:W-:Y:S01]  /*6cc0*/  ULDC UR4, c[0x0][0x3f4] ;  /* 0x0000fd0000047ab9 */ /* 0x000fe20000000800 */
[----:B---3--:R-:W-:Y:S01]  /*6cd0*/  IMAD.MOV.U32 R10, RZ, RZ, R0 ;  /* 0x000000ffff0a7224 */ /* 0x008fe200078e0000 */
[----:B------:R-:W-:Y:S01]  /*6ce0*/  ISETP.GE.AND P3, PT, R43, UR4, PT ;  /* 0x000000042b007c0c */ /* 0x000fe2000bf66270 */
[----:B--2---:R-:W-:Y:S01]  /*6cf0*/  IMAD.MOV.U32 R11, RZ, RZ, R3 ;  /* 0x000000ffff0b7224 */ /* 0x004fe200078e0003 */
[----:B------:R-:W-:Y:S02]  /*6d00*/  ISETP.GE.AND P2, PT, R152, UR4, PT ;  /* 0x0000000498007c0c */ /* 0x000fe4000bf46270 */
[----:B------:R-:W-:Y:S02]  /*6d10*/  CS2R R30, SRZ ;  /* 0x00000000001e7805 */ /* 0x000fe4000001ff00 */
[----:B----4-:R-:W-:-:S07]  /*6d20*/  MOV R15, R5 ;  /* 0x00000005000f7202 */ /* 0x010fce0000000f00 */
[C---:B------:R-:W-:Y:S01]  /*6d30*/  @!P3 IMAD.SHL.U32 R35, R43.reuse, 0x2, RZ ;  /* 0x000000022b23b824 */ /* 0x040fe200078e00ff */
[----:B------:R-:W-:Y:S02]  /*6d40*/  @!P3 SHF.L.U64.HI R26, R43, 0x1, R38 ;  /* 0x000000012b1ab819 */ /* 0x000fe40000010226 */
[----:B------:R-:W-:Y:S02]  /*6d50*/  CS2R R32, SRZ ;  /* 0x0000000000207805 */ /* 0x000fe4000001ff00 */
[----:B------:R-:W-:Y:S01]  /*6d60*/  CS2R R24, SRZ ;  /* 0x0000000000187805 */ /* 0x000fe2000001ff00 */
[----:B------:R-:W-:Y:S01]  /*6d70*/  @!P2 IMAD.WIDE R10, R152, 0x2, R10 ;  /* 0x00000002980aa825 */ /* 0x000fe200078e020a */
[-C--:B------:R-:W-:Y:S02]  /*6d80*/  @!P3 IADD3 R20, P0, R0, R35.reuse, RZ ;  /* 0x000000230014b210 */ /* 0x080fe40007f1e0ff */
[----:B0-----:R-:W-:Y:S01]  /*6d90*/  @!P3 IADD3 R34, P1, R14, R35, RZ ;  /* 0x000000230e22b210 */ /* 0x001fe20007f3e0ff */
[----:B------:R-:W-:Y:S01]  /*6da0*/  @!P2 IMAD.WIDE R12, R152, 0x2, R14 ;  /* 0x00000002980ca825 */ /* 0x000fe200078e020e */
[----:B------:R0:W5:Y:S03]  /*6db0*/  @!P2 LD.E.64 R30, desc[UR40][R10.64] ;  /* 0x000000280a1ea980 */ /* 0x000166000c101b00 */
[--C-:B------:R-:W-:Y:S01]  /*6dc0*/  @!P3 IMAD.X R21, R3, 0x1, R26.reuse, P0 ;  /* 0x000000010315b824 */ /* 0x100fe200000e061a */
[----:B------:R0:W5:Y:S01]  /*6dd0*/  @!P2 LD.E.64 R32, desc[UR40][R12.64] ;  /* 0x000000280c20a980 */ /* 0x000162000c101b00 */
[----:B------:R-:W-:Y:S01]  /*6de0*/  @!P3 IMAD.X R35, R5, 0x1, R26, P1 ;  /* 0x000000010523b824 */ /* 0x000fe200008e061a */
[----:B------:R-:W-:-:S02]  /*6df0*/  CS2R R26, SRZ ;  /* 0x00000000001a7805 */ /* 0x000fc4000001ff00 */
[----:B------:R0:W5:Y:S04]  /*6e00*/  @!P3 LD.E.64 R24, desc[UR40][R20.64] ;  /* 0x000000281418b980 */ /* 0x000168000c101b00 */
[----:B------:R0:W5:Y:S02]  /*6e10*/  @!P3 LD.E.64 R26, desc[UR40][R34.64] ;  /* 0x00000028221ab980 */ /* 0x000164000c101b00 */
.L_x_1431:
[----:B------:R-:W-:Y:S05]  /*6e20*/  BSYNC B1 ;  /* 0x0000000000017941 */ /* 0x000fea0003800000 */
.L_x_1430:
[----:B---3-5:R-:W-:Y:S01]  /*6e30*/  IMAD.MOV.U32 R0, RZ, RZ, R32 ;  /* 0x000000ffff007224 */ /* 0x028fe200078e0020 */
[----:B------:R-:W-:Y:S01]  /*6e40*/  UMOV UR4, 0xffffffff ;  /* 0xffffffff00047882 */ /* 0x000fe20000000000 */
[----:B--2---:R-:W-:Y:S01]  /*6e50*/  IMAD.MOV.U32 R3, RZ, RZ, R33 ;  /* 0x000000ffff037224 */ /* 0x004fe200078e0021 */
[----:B0-----:R-:W-:Y:S01]  /*6e60*/  CS2R R20, SRZ ;  /* 0x0000000000147805 */ /* 0x001fe2000001ff00 */
[----:B----4-:R-:W-:Y:S01]  /*6e70*/  IMAD.MOV.U32 R5, RZ, RZ, R26 ;  /* 0x000000ffff057224 */ /* 0x010fe200078e001a */
        /* <DEDUP_REMOVED lines=12> */
[----:B------:R-:W-:Y:S01]  /*6f40*/  PRMT R35, R9, 0x7610, R35 ;  /* 0x0000761009237816 */ /* 0x000fe20000000023 */
[----:B------:R-:W-:Y:S06]  /*6f50*/  BRA.DIV UR4, `(.L_x_1432) ;  /* 0x000001a604d87947 */ /* 0x000fec000b800000 */
[----:B------:R0:W2:Y:S04]  /*6f60*/  SHFL.IDX PT, R3, R6, 0x1, 0x1c1f ;  /* 0x003c1f0006037f89 */ /* 0x0000a800000e0000 */
[----:B------:R0:W3:Y:S04]  /*6f70*/  SHFL.IDX PT, R0, R4, 0x1, 0x1c1f ;  /* 0x003c1f0004007f89 */ /* 0x0000e800000e0000 */
[----:B------:R0:W4:Y:S04]  /*6f80*/  SHFL.IDX PT, R5, R8, 0x1, 0x1c1f ;  /* 0x003c1f0008057f89 */ /* 0x00012800000e0000 */
[----:B------:R0:W0:Y:S02]  /*6f90*/  SHFL.IDX PT, R14, R7, 0x1, 0x1c1f ;  /* 0x003c1f00070e7f89 */ /* 0x00002400000e0000 */
.L_x_1719:
[----:B01----:R-:W5:Y:S04]  /*6fa0*/  LDL R6, [R1+0x70] ;  /* 0x0000700001067983 */ /* 0x003f680000100800 */
[----:B------:R-:W2:Y:S01]  /*6fb0*/  LDL R42, [R1+0x5c] ;  /* 0x00005c00012a7983 */ /* 0x000ea20000100800 */
[----:B------:R-:W-:Y:S01]  /*6fc0*/  VIADD R39, R39, 0x60 ;  /* 0x0000006027277836 */ /* 0x000fe20000000000 */
[----:B------:R-:W-:Y:S01]  /*6fd0*/  BSSY B1, `(.L_x_1433) ;  /* 0x0000021000017945 */ /* 0x000fe20003800000 */
[----:B------:R-:W-:Y:S02]  /*6fe0*/  CS2R R10, SRZ ;  /* 0x00000000000a7805 */ /* 0x000fe4000001ff00 */
[----:B------:R-:W-:Y:S02]  /*6ff0*/  CS2R R12, SRZ ;  /* 0x00000000000c7805 */ /* 0x000fe4000001ff00 */
[----:B------:R-:W-:-:S02]  /*7000*/  CS2R R8, SRZ ;  /* 0x0000000000087805 */ /* 0x000fc4000001ff00 */
[----:B------:R-:W-:Y:S02]  /*7010*/  ISETP.GE.AND P0, PT, R39, R40, PT ;  /* 0x000000282700720c */ /* 0x000fe40003f06270 */
[----:B-----5:R-:W-:-:S04]  /*7020*/  LEA.HI R4, R6, R6, RZ, 0x1 ;  /* 0x0000000606047211 */ /* 0x020fc800078f08ff */
[----:B------:R-:W-:Y:S01]  /*7030*/  LOP3.LUT R4, R4, 0xfffffffe, RZ, 0xc0, !PT ;  /* 0xfffffffe04047812 */ /* 0x000fe200078ec0ff */
[----:B--2---:R-:W-:-:S04]  /*7040*/  IMAD.SHL.U32 R34, R42, 0x40, RZ ;  /* 0x000000402a227824 */ /* 0x004fc800078e00ff */
[----:B------:R-:W-:-:S05]  /*7050*/  IMAD.IADD R4, R6, 0x1, -R4 ;  /* 0x0000000106047824 */ /* 0x000fca00078e0a04 */
[----:B------:R-:W-:Y:S01]  /*7060*/  SHF.L.U32 R37, R4, 0x1f, RZ ;  /* 0x0000001f04257819 */ /* 0x000fe200000006ff */
[----:B------:R-:W-:Y:S06]  /*7070*/  @P0 BRA `(.L_x_1434) ;  /* 0x0000000000580947 */ /* 0x000fec0003800000 */
[----:B------:R-:W-:Y:S01]  /*7080*/  ULDC UR4, c[0x0][0x3f4] ;  /* 0x0000fd0000047ab9 */ /* 0x000fe20000000800 */
[----:B---3--:R-:W-:Y:S01]  /*7090*/  MOV R6, R0 ;  /* 0x0000000000067202 */ /* 0x008fe20000000f00 */
[----:B------:R-:W-:Y:S01]  /*70a0*/  IMAD.MOV.U32 R7, RZ, RZ, R3 ;  /* 0x000000ffff077224 */ /* 0x000fe200078e0003 */
[----:B------:R-:W-:Y:S02]  /*70b0*/  ISETP.GE.AND P3, PT, R43, UR4, PT ;  /* 0x000000042b007c0c */ /* 0x000fe4000bf66270 */
[----:B------:R-:W-:Y:S02]  /*70c0*/  CS2R R12, SRZ ;  /* 0x00000000000c7805 */ /* 0x000fe4000001ff00 */
[----:B------:R-:W-:Y:S01]  /*70d0*/  ISETP.GE.AND P2, PT, R152, UR4, PT ;  /* 0x0000000498007c0c */ /* 0x000fe2000bf46270 */
[----:B----4-:R-:W-:-:S08]  /*70e0*/  IMAD.MOV.U32 R15, RZ, RZ, R5 ;  /* 0x000000ffff0f7224 */ /* 0x010fd000078e0005 */
[C---:B------:R-:W-:Y:S01]  /*70f0*/  @!P3 IMAD.SHL.U32 R9, R43.reuse, 0x2, RZ ;  /* 0x000000022b09b824 */ /* 0x040fe200078e00ff */
[----:B------:R-:W-:Y:S02]  /*7100*/  @!P3 SHF.L.U64.HI R10, R43, 0x1, R38 ;  /* 0x000000012b0ab819 */ /* 0x000fe40000010226 */
[----:B------:R-:W-:Y:S01]  /*7110*/  CS2R R20, SRZ ;  /* 0x0000000000147805 */ /* 0x000fe2000001ff00 */
[----:B------:R-:W-:Y:S01]  /*7120*/  @!P2 IMAD.WIDE R6, R152, 0x2, R6 ;  /* 0x000000029806a825 */ /* 0x000fe200078e0206 */
[-C--:B------:R-:W-:Y:S02]  /*7130*/  @!P3 IADD3 R38, P0, R0, R9.reuse, RZ ;  /* 0x000000090026b210 */ /* 0x080fe40007f1e0ff */
[----:B------:R-:W-:Y:S02]  /*7140*/  @!P3 IADD3 R4, P1, R14, R9, RZ ;  /* 0x000000090e04b210 */ /* 0x000fe40007f3e0ff */
[----:B------:R-:W-:Y:S01]  /*7150*/  CS2R R8, SRZ ;  /* 0x0000000000087805 */ /* 0x000fe2000001ff00 */
[----:B------:R0:W5:Y:S01]  /*7160*/  @!P2 LD.E.64 R12, desc[UR40][R6.64] ;  /* 0x00000028060ca980 */ /* 0x000162000c101b00 */
[----:B------:R-:W-:-:S02]  /*7170*/  @!P3 IMAD.X R39, R3, 0x1, R10, P0 ;  /* 0x000000010327b824 */ /* 0x000fc400000e060a */
[----:B------:R-:W-:Y:S01]  /*7180*/  @!P3 IMAD.X R5, R5, 0x1, R10, P1 ;  /* 0x000000010505b824 */ /* 0x000fe200008e060a */
[----:B------:R-:W-:Y:S01]  /*7190*/  CS2R R10, SRZ ;  /* 0x00000000000a7805 */ /* 0x000fe2000001ff00 */
[----:B------:R-:W-:Y:S01]  /*71a0*/  @!P2 IMAD.WIDE R14, R152, 0x2, R14 ;  /* 0x00000002980ea825 */ /* 0x000fe200078e020e */
[----:B------:R0:W5:Y:S04]  /*71b0*/  @!P3 LD.E.64 R8, desc[UR40][R38.64] ;  /* 0x000000282608b980 */ /* 0x000168000c101b00 */
[----:B------:R0:W5:Y:S04]  /*71c0*/  @!P2 LD.E.64 R20, desc[UR40][R14.64] ;  /* 0x000000280e14a980 */ /* 0x000168000c101b00 */
[----:B------:R0:W5:Y:S02]  /*71d0*/  @!P3 LD.E.64 R10, desc[UR40][R4.64] ;  /* 0x00000028040ab980 */ /* 0x000164000c101b00 */
.L_x_1434:
[----:B------:R-:W-:Y:S05]  /*71e0*/  BSYNC B1 ;  /* 0x0000000000017941 */ /* 0x000fea0003800000 */
.L_x_1433:
[----:B0-----:R-:W0:Y:S01]  /*71f0*/  S2R R7, SR_TID.X ;  /* 0x0000000000077919 */ /* 0x001e220000002100 */
[----:B------:R-:W1:Y:S01]  /*7200*/  SYNCS.PHASECHK.TRANS64.TRYWAIT P0, [R2+URZ+0x16800], R37 ;  /* 0x01680025020075a7 */ /* 0x000e62000800017f */
[----:B------:R-:W-:Y:S01]  /*7210*/  LOP3.LUT R3, R34, 0x1c0, RZ, 0xc0, !PT ;  /* 0x000001c022037812 */ /* 0x000fe200078ec0ff */
[----:B-----5:R-:W-:Y:S01]  /*7220*/  IMAD.MOV.U32 R4, RZ, RZ, R20 ;  /* 0x000000ffff047224 */ /* 0x020fe200078e0014 */
[----:B------:R-:W-:Y:S01]  /*7230*/  BSSY B1, `(.L_x_1435) ;  /* 0x000001e000017945 */ /* 0x000fe20003800000 */
[----:B----4-:R-:W-:Y:S01]  /*7240*/  IMAD.MOV.U32 R5, RZ, RZ, R11 ;  /* 0x000000ffff057224 */ /* 0x010fe200078e000b */
[----:B---3--:R-:W-:Y:S01]  /*7250*/  LOP3.LUT R0, R3, 0x18, R18, 0xf8, !PT ;  /* 0x0000001803007812 */ /* 0x008fe200078ef812 */
[----:B------:R-:W-:Y:S01]  /*7260*/  IMAD R34, R29, -0xc0, R40 ;  /* 0xffffff401d227824 */ /* 0x000fe200078e0228 */
[----:B------:R-:W-:Y:S01]  /*7270*/  SHF.R.U32.HI R3, RZ, 0x3, R3 ;  /* 0x00000003ff037819 */ /* 0x000fe20000011603 */
[----:B------:R-:W-:Y:S01]  /*7280*/  IMAD.MOV.U32 R6, RZ, RZ, R12 ;  /* 0x000000ffff067224 */ /* 0x000fe200078e000c */
[----:B------:R-:W-:Y:S01]  /*7290*/  PRMT R36, R36, 0x5410, R4 ;  /* 0x0000541024247816 */ /* 0x000fe20000000004 */
[----:B------:R-:W-:Y:S01]  /*72a0*/  IMAD.MOV.U32 R4, RZ, RZ, R10 ;  /* 0x000000ffff047224 */ /* 0x000fe200078e000a */
[----:B------:R-:W-:Y:S01]  /*72b0*/  LOP3.LUT R0, R0, R3, RZ, 0x3c, !PT ;  /* 0x0000000300007212 */ /* 0x000fe200078e3cff */
[----:B------:R-:W-:Y:S01]  /*72c0*/  IMAD.MOV.U32 R3, RZ, RZ, R21 ;  /* 0x000000ffff037224 */ /* 0x000fe200078e0015 */
[----:B------:R-:W-:-:S02]  /*72d0*/  VIMNMX R34, R34, 0xc0, PT ;  /* 0x000000c022227848 */ /* 0x000fc40003fe0100 */
[----:B------:R-:W-:Y:S01]  /*72e0*/  PRMT R14, R4, 0x5410, R5 ;  /* 0x00005410040e7816 */ /* 0x000fe20000000005 */
[----:B------:R-:W-:Y:S01]  /*72f0*/  IMAD.MOV.U32 R5, RZ, RZ, R9 ;  /* 0x000000ffff057224 */ /* 0x000fe200078e0009 */
[----:B------:R-:W-:Y:S02]  /*7300*/  PRMT R29, R3, 0x7610, R29 ;  /* 0x00007610031d7816 */ /* 0x000fe4000000001d */
[----:B------:R-:W-:Y:S02]  /*7310*/  MOV R4, R8 ;  /* 0x0000000800047202 */ /* 0x000fe40000000f00 */
[----:B------:R-:W-:Y:S02]  /*7320*/  PRMT R48, R48, 0x5410, R6 ;  /* 0x0000541030307816 */ /* 0x000fe40000000006 */
[----:B------:R-:W-:Y:S02]  /*7330*/  PRMT R15, R4, 0x7610, R15 ;  /* 0x00007610040f7816 */ /* 0x000fe4000000000f */
[----:B------:R-:W-:-:S02]  /*7340*/  LOP3.LUT P2, RZ, R42, 0x4, RZ, 0xc0, !PT ;  /* 0x000000042aff7812 */ /* 0x000fc4000784c0ff */
[----:B------:R-:W-:Y:S01]  /*7350*/  ISETP.GE.AND P1, PT, R17, R34, PT ;  /* 0x000000221100720c */ /* 0x000fe20003f26270 */
[----:B0-----:R-:W-:-:S05]  /*7360*/  VIADD R38, R7, 0xffffff80 ;  /* 0xffffff8007267836 */ /* 0x001fca0000000000 */
[----:B------:R-:W-:-:S04]  /*7370*/  SHF.R.S32.HI R7, RZ, 0x1f, R38 ;  /* 0x0000001fff077819 */ /* 0x000fc80000011426 */
[----:B------:R-:W-:-:S04]  /*7380*/  LEA.HI R7, R7, R38, RZ, 0x5 ;  /* 0x0000002607077211 */ /* 0x000fc800078f28ff */
[----:B------:R-:W-:-:S05]  /*7390*/  SHF.R.S32.HI R7, RZ, 0x5, R7 ;  /* 0x00000005ff077819 */ /* 0x000fca0000011407 */
[----:B------:R-:W-:Y:S02]  /*73a0*/  IMAD R3, R7, 0x200, R0 ;  /* 0x0000020007037824 */ /* 0x000fe400078e0200 */
[----:B------:R-:W-:Y:S02]  /*73b0*/  IMAD.MOV.U32 R0, RZ, RZ, R13 ;  /* 0x000000ffff007224 */ /* 0x000fe400078e000d */
[----:B------:R-:W-:-:S03]  /*73c0*/  IMAD R3, R3, 0x2, R2 ;  /* 0x0000000203037824 */ /* 0x000fc600078e0202 */
[----:B------:R-:W-:Y:S01]  /*73d0*/  PRMT R29, R29, 0x5410, R0 ;  /* 0x000054101d1d7816 */ /* 0x000fe20000000000 */
[C---:B------:R-:W-:Y:S02]  /*73e0*/  VIADD R4, R3.reuse, 0x8400 ;  /* 0x0000840003047836 */ /* 0x040fe40000000000 */
[----:B------:R-:W-:Y:S01]  /*73f0*/  VIADD R0, R3, 0x8440 ;  /* 0x0000844003007836 */ /* 0x000fe20000000000 */
[----:B-1----:R-:W-:Y:S06]  /*7400*/  @!P0 BRA `(.L_x_1436) ;  /* 0x000001a4001c8947 */ /* 0x002fec0003800000 */
.L_x_1720:
[----:B------:R-:W-:Y:S05]  /*7410*/  BSYNC B1 ;  /* 0x0000000000017941 */ /* 0x000fea0003800000 */
.L_x_1435:
[----:B------:R-:W-:Y:S01]  /*7420*/  BSSY B1, `(.L_x_1437) ;  /* 0x0000060000017945 */ /* 0x000fe20003800000 */
[----:B------:R-:W-:Y:S01]  /*7430*/  PRMT R15, R15, 0x5410, R5 ;  /* 0x000054100f0f7816 */ /* 0x000fe20000000005 */
[----:B------:R-:W-:Y:S02]  /*7440*/  @P2 VIADD R0, R4, 0xffffffc0 ;  /* 0xffffffc004002836 */ /* 0x000fe40000000000 */
[----:B------:R-:W-:Y:S05]  /*7450*/  @P1 BRA `(.L_x_1438) ;  /* 0x0000000400701947 */ /* 0x000fea0003800000 */
[----:B------:R-:W2:Y:S01]  /*7460*/  LDL R6, [R1+0x18] ;  /* 0x0000180001067983 */ /* 0x000ea20000100800 */
[----:B------:R-:W1:Y:S01]  /*7470*/  LDC R5, c[0x0][0x3f4] ;  /* 0x0000fd00ff057b82 */ /* 0x000e620000000800 */
[----:B------:R-:W-:Y:S01]  /*7480*/  BSSY B2, `(.L_x_1439) ;  /* 0x000002e000027945 */ /* 0x000fe20003800000 */
[-C--:B-1----:R-:W-:Y:S02]  /*7490*/  ISETP.GE.AND P0, PT, R152, R5.reuse, PT ;  /* 0x000000059800720c */ /* 0x082fe40003f06270 */
[----:B--2---:R-:W-:-:S11]  /*74a0*/  ISETP.GE.AND P1, PT, R6, R5, PT ;  /* 0x000000050600720c */ /* 0x004fd60003f26270 */
[----:B------:R-:W-:Y:S05]  /*74b0*/  @P0 BRA `(.L_x_1440) ;  /* 0x0000000000a80947 */ /* 0x000fea0003800000 */
[----:B------:R-:W1:Y:S01]  /*74c0*/  LDS.128 R4, [R3+0x8400] ;  /* 0x0084000003047984 */ /* 0x000e620000000c00 */
[----:B------:R-:W-:Y:S01]  /*74d0*/  SHF.R.U32.HI R40, RZ, 0x10, R33 ;  /* 0x00000010ff287819 */ /* 0x000fe20000011621 */
[--C-:B------:R-:W-:Y:S01]  /*74e0*/  HADD2.F32 R39, -RZ, R41.reuse.H0_H0 ;  /* 0x20000029ff277230 */ /* 0x100fe20000004100 */
[----:B------:R-:W-:Y:S01]  /*74f0*/  SHF.R.U32.HI R38, RZ, 0x10, R31 ;  /* 0x00000010ff267819 */ /* 0x000fe2000001161f */
[----:B0-----:R-:W-:Y:S01]  /*7500*/  HADD2.F32 R37, -RZ, R41.H1_H1 ;  /* 0x30000029ff257230 */ /* 0x001fe20000004100 */
[----:B------:R-:W-:Y:S01]  /*7510*/  SHF.R.U64 R45, R32, 0x10, R33 ;  /* 0x00000010202d7819 */ /* 0x000fe20000001221 */
[----:B------:R-:W-:Y:S01]  /*7520*/  HADD2.F32 R40, -RZ, R40.H0_H0 ;  /* 0x20000028ff287230 */ /* 0x000fe20000004100 */
[----:B------:R-:W-:Y:S01]  /*7530*/  SHF.R.U64 R46, R30, 0x10, R31 ;  /* 0x000000101e2e7819 */ /* 0x000fe2000000121f */
[----:B------:R-:W-:Y:S02]  /*7540*/  HADD2.F32 R38, -RZ, R38.H0_H0 ;  /* 0x20000026ff267230 */ /* 0x000fe40000004100 */
[----:B-1----:R-:W-:-:S02]  /*7550*/  HADD2.F32 R32, -RZ, R7.H0_H0 ;  /* 0x20000007ff207230 */ /* 0x002fc40000004100 */
[----:B------:R-:W-:Y:S02]  /*7560*/  HADD2.F32 R33, -RZ, R7.H1_H1 ;  /* 0x30000007ff217230 */ /* 0x000fe40000004100 */
[--C-:B------:R-:W-:Y:S02]  /*7570*/  HADD2.F32 R7, -RZ, R4.reuse.H0_H0 ;  /* 0x20000004ff077230 */ /* 0x100fe40000004100 */
[----:B------:R-:W-:Y:S02]  /*7580*/  HADD2.F32 R4, -RZ, R4.H1_H1 ;  /* 0x30000004ff047230 */ /* 0x000fe40000004100 */
[C---:B------:R-:W-:Y:S01]  /*7590*/  FMUL.FTZ R41, R33.reuse, R40 ;  /* 0x0000002821297220 */ /* 0x040fe20000410000 */
[----:B------:R-:W-:Y:S01]  /*75a0*/  FMUL.FTZ R33, R33, R38 ;  /* 0x0000002621217220 */ /* 0x000fe20000410000 */
[--C-:B------:R-:W-:Y:S02]  /*75b0*/  HADD2.F32 R30, -RZ, R6.reuse.H0_H0 ;  /* 0x20000006ff1e7230 */ /* 0x100fe40000004100 */
[----:B------:R-:W-:Y:S01]  /*75c0*/  FMUL.FTZ R42, R4, R39 ;  /* 0x00000027042a7220 */ /* 0x000fe20000410000 */
[----:B------:R-:W-:-:S02]  /*75d0*/  HADD2.F32 R31, -RZ, R6.H1_H1 ;  /* 0x30000006ff1f7230 */ /* 0x000fc40000004100 */
[C---:B------:R-:W-:Y:S01]  /*75e0*/  FFMA.FTZ R43, R32.reuse, R38, -R41 ;  /* 0x00000026202b7223 */ /* 0x040fe20000010829 */
[--C-:B------:R-:W-:Y:S02]  /*75f0*/  HADD2.F32 R6, -RZ, R5.reuse.H0_H0 ;  /* 0x20000005ff067230 */ /* 0x100fe40000004100 */
[----:B------:R-:W-:Y:S01]  /*7600*/  FFMA.FTZ R44, R32, R40, R33 ;  /* 0x00000028202c7223 */ /* 0x000fe20000010021 */
[-C--:B------:R-:W-:Y:S01]  /*7610*/  FMUL.FTZ R38, R4, R37.reuse ;  /* 0x0000002504267220 */ /* 0x080fe20000410000 */
[C---:B------:R-:W-:Y:S01]  /*7620*/  FFMA.FTZ R42, R7.reuse, R37, -R42 ;  /* 0x00000025072a7223 */ /* 0x040fe2000001082a */
[----:B------:R-:W-:Y:S02]  /*7630*/  HADD2.F32 R5, -RZ, R5.H1_H1 ;  /* 0x30000005ff057230 */ /* 0x000fe40000004100 */
[--C-:B------:R-:W-:Y:S02]  /*7640*/  HADD2.F32 R37, -RZ, R47.reuse.H0_H0 ;  /* 0x2000002fff257230 */ /* 0x100fe40000004100 */
[----:B------:R-:W-:Y:S01]  /*7650*/  FFMA.FTZ R39, R7, R39, R38 ;  /* 0x0000002707277223 */ /* 0x000fe20000010026 */
[----:B------:R-:W-:-:S02]  /*7660*/  HADD2.F32 R32, -RZ, R47.H1_H1 ;  /* 0x3000002fff207230 */ /* 0x000fc40000004100 */
[----:B------:R-:W-:Y:S02]  /*7670*/  HADD2.F32 R33, -RZ, R45.H0_H0 ;  /* 0x2000002dff217230 */ /* 0x000fe40000004100 */
[C---:B------:R-:W-:Y:S01]  /*7680*/  FMUL.FTZ R41, R31.reuse, R37 ;  /* 0x000000251f297220 */ /* 0x040fe20000410000 */
[----:B------:R-:W-:Y:S02]  /*7690*/  HADD2.F32 R4, -RZ, R46.H0_H0 ;  /* 0x2000002eff047230 */ /* 0x000fe40000004100 */
[-C--:B------:R-:W-:Y:S01]  /*76a0*/  FMUL.FTZ R40, R31, R32.reuse ;  /* 0x000000201f287220 */ /* 0x080fe20000410000 */
[C---:B------:R-:W-:Y:S01]  /*76b0*/  FMUL.FTZ R7, R5.reuse, R33 ;  /* 0x0000002105077220 */ /* 0x040fe20000410000 */
[C---:B------:R-:W-:Y:S01]  /*76c0*/  FFMA.FTZ R41, R30.reuse, R32, -R41 ;  /* 0x000000201e297223 */ /* 0x040fe20000010829 */
[-C--:B------:R-:W-:Y:S01]  /*76d0*/  FMUL.FTZ R38, R5, R4.reuse ;  /* 0x0000000405267220 */ /* 0x080fe20000410000 */
[----:B------:R-:W-:Y:S01]  /*76e0*/  FFMA.FTZ R40, R30, R37, R40 ;  /* 0x000000251e287223 */ /* 0x000fe20000010028 */
[----:B------:R-:W-:Y:S01]  /*76f0*/  FFMA.FTZ R5, R6, R4, -R7 ;  /* 0x0000000406057223 */ /* 0x000fe20000010807 */
[----:B------:R-:W-:Y:S01]  /*7700*/  F2FP.F16.F32.PACK_AB R7, R44, R43 ;  /* 0x0000002b2c07723e */ /* 0x000fe200000000ff */
[----:B------:R-:W-:Y:S01]  /*7710*/  FFMA.FTZ R38, R6, R33, R38 ;  /* 0x0000002106267223 */ /* 0x000fe20000010026 */
[----:B------:R-:W-:-:S02]  /*7720*/  F2FP.F16.F32.PACK_AB R4, R39, R42 ;  /* 0x0000002a2704723e */ /* 0x000fc400000000ff */
[----:B------:R-:W-:Y:S02]  /*7730*/  F2FP.F16.F32.PACK_AB R6, R40, R41 ;  /* 0x000000292806723e */ /* 0x000fe400000000ff */
[----:B------:R-:W-:-:S05]  /*7740*/  F2FP.F16.F32.PACK_AB R5, R38, R5 ;  /* 0x000000052605723e */ /* 0x000fca00000000ff */
[----:B------:R1:W-:Y:S02]  /*7750*/  STS.128 [R3+0x8400], R4 ;  /* 0x0084000403007388 */ /* 0x0003e40000000c00 */
.L_x_1440:
[----:B------:R-:W-:Y:S05]  /*7760*/  BSYNC B2 ;  /* 0x0000000000027941 */ /* 0x000fea0003800000 */
.L_x_1439:
[----:B------:R-:W-:Y:S05]  /*7770*/  @P1 BRA `(.L_x_1438) ;  /* 0x0000000000a81947 */ /* 0x000fea0003800000 */
[----:B-1----:R-:W1:Y:S01]  /*7780*/  LDS.128 R4, [R0] ;  /* 0x0000000000047984 */ /* 0x002e620000000c00 */
[----:B------:R-:W-:Y:S01]  /*7790*/  SHF.R.U32.HI R31, RZ, 0x10, R25 ;  /* 0x00000010ff1f7819 */ /* 0x000fe20000011619 */
[----:B------:R-:W-:Y:S01]  /*77a0*/  HADD2.F32 R30, -RZ, R48.H0_H0 ;  /* 0x20000030ff1e7230 */ /* 0x000fe20000004100 */
[--C-:B------:R-:W-:Y:S01]  /*77b0*/  SHF.R.U32.HI R33, RZ, 0x10, R27.reuse ;  /* 0x00000010ff217819 */ /* 0x100fe2000001161b */
[----:B------:R-:W-:Y:S01]  /*77c0*/  HADD2.F32 R32, -RZ, R36.H0_H0 ;  /* 0x20000024ff207230 */ /* 0x000fe20000004100 */
[----:B------:R-:W-:Y:S01]  /*77d0*/  SHF.R.U64 R39, R26, 0x10, R27 ;  /* 0x000000101a277819 */ /* 0x000fe2000000121b */
[----:B------:R-:W-:Y:S01]  /*77e0*/  HADD2.F32 R31, -RZ, R31.H0_H0 ;  /* 0x2000001fff1f7230 */ /* 0x000fe20000004100 */
[----:B------:R-:W-:Y:S01]  /*77f0*/  SHF.R.U64 R41, R24, 0x10, R25 ;  /* 0x0000001018297819 */ /* 0x000fe20000001219 */
[----:B------:R-:W-:Y:S02]  /*7800*/  HADD2.F32 R33, -RZ, R33.H0_H0 ;  /* 0x20000021ff217230 */ /* 0x000fe40000004100 */
[----:B-1----:R-:W-:-:S02]  /*7810*/  HADD2.F32 R27, -RZ, R7.H1_H1 ;  /* 0x30000007ff1b7230 */ /* 0x002fc40000004100 */
[----:B------:R-:W-:Y:S02]  /*7820*/  HADD2.F32 R26, -RZ, R7.H0_H0 ;  /* 0x20000007ff1a7230 */ /* 0x000fe40000004100 */
[--C-:B------:R-:W-:Y:S02]  /*7830*/  HADD2.F32 R7, -RZ, R4.reuse.H0_H0 ;  /* 0x20000004ff077230 */ /* 0x100fe40000004100 */
[C---:B------:R-:W-:Y:S01]  /*7840*/  FMUL.FTZ R40, R27.reuse, R31 ;  /* 0x0000001f1b287220 */ /* 0x040fe20000410000 */
[----:B------:R-:W-:Y:S02]  /*7850*/  HADD2.F32 R4, -RZ, R4.H1_H1 ;  /* 0x30000004ff047230 */ /* 0x000fe40000004100 */
[-C--:B0-----:R-:W-:Y:S01]  /*7860*/  FMUL.FTZ R37, R27, R33.reuse ;  /* 0x000000211b257220 */ /* 0x081fe20000410000 */
[--C-:B------:R-:W-:Y:S02]  /*7870*/  HADD2.F32 R24, -RZ, R6.reuse.H0_H0 ;  /* 0x20000006ff187230 */ /* 0x100fe40000004100 */
[----:B------:R-:W-:Y:S01]  /*7880*/  FFMA.FTZ R42, R26, R33, R40 ;  /* 0x000000211a2a7223 */ /* 0x000fe20000010028 */
[----:B------:R-:W-:-:S02]  /*7890*/  HADD2.F32 R25, -RZ, R6.H1_H1 ;  /* 0x30000006ff197230 */ /* 0x000fc40000004100 */
[----:B------:R-:W-:Y:S01]  /*78a0*/  FMUL.FTZ R38, R4, R32 ;  /* 0x0000002004267220 */ /* 0x000fe20000410000 */
[----:B------:R-:W-:Y:S02]  /*78b0*/  HADD2.F32 R27, -RZ, R35.H1_H1 ;  /* 0x30000023ff1b7230 */ /* 0x000fe40000004100 */
[----:B------:R-:W-:Y:S01]  /*78c0*/  FFMA.FTZ R37, R26, R31, -R37 ;  /* 0x0000001f1a257223 */ /* 0x000fe20000010825 */
[----:B------:R-:W-:Y:S02]  /*78d0*/  HADD2.F32 R6, -RZ, R5.H0_H0 ;  /* 0x20000005ff067230 */ /* 0x000fe40000004100 */
[-C--:B------:R-:W-:Y:S01]  /*78e0*/  FMUL.FTZ R40, R4, R30.reuse ;  /* 0x0000001e04287220 */ /* 0x080fe20000410000 */
[----:B------:R-:W-:Y:S02]  /*78f0*/  HADD2.F32 R35, -RZ, R35.H0_H0 ;  /* 0x20000023ff237230 */ /* 0x000fe40000004100 */
[----:B------:R-:W-:Y:S01]  /*7900*/  FFMA.FTZ R38, R7, R30, -R38 ;  /* 0x0000001e07267223 */ /* 0x000fe20000010826 */
[----:B------:R-:W-:-:S02]  /*7910*/  HADD2.F32 R5, -RZ, R5.H1_H1 ;  /* 0x30000005ff057230 */ /* 0x000fc40000004100 */
[----:B------:R-:W-:Y:S01]  /*7920*/  FFMA.FTZ R31, R7, R32, R40 ;  /* 0x00000020071f7223 */ /* 0x000fe20000010028 */
        /* <DEDUP_REMOVED lines=14> */
[----:B------:R2:W-:Y:S02]  /*7a10*/  STS.128 [R0], R4 ;  /* 0x0000000400007388 */ /* 0x0005e40000000c00 */
.L_x_1438:
[----:B------:R-:W-:Y:S05]  /*7a20*/  BSYNC B1 ;  /* 0x0000000000017941 */ /* 0x000fea0003800000 */
.L_x_1437:
[----:B-12---:R-:W-:-:S05]  /*7a30*/  VIADD R4, R17, 0x60 ;  /* 0x0000006011047836 */ /* 0x006fca0000000000 */
[----:B------:R-:W-:-:S13]  /*7a40*/  ISETP.GE.AND P0, PT, R4, R34, PT ;  /* 0x000000220400720c */ /* 0x000fda0003f06270 */
        /* <DEDUP_REMOVED lines=9> */
[----:B------:R-:W-:Y:S01]  /*7ae0*/  HADD2.F32 R24, -RZ, R48.H1_H1 ;  /* 0x30000030ff187230 */ /* 0x000fe20000004100 */
[----:B------:R-:W-:Y:S01]  /*7af0*/  SHF.R.U32.HI R25, RZ, 0x10, R13 ;  /* 0x00000010ff197819 */ /* 0x000fe2000001160d */
[----:B------:R-:W-:Y:S01]  /*7b00*/  HADD2.F32 R36, -RZ, R36.H1_H1 ;  /* 0x30000024ff247230 */ /* 0x000fe20000004100 */
[----:B------:R-:W-:Y:S01]  /*7b10*/  SHF.R.U64 R33, R20, 0x10, R21 ;  /* 0x0000001014217819 */ /* 0x000fe20000001215 */
[----:B------:R-:W-:Y:S01]  /*7b20*/  HADD2.F32 R26, -RZ, R26.H0_H0 ;  /* 0x2000001aff1a7230 */ /* 0x000fe20000004100 */
[----:B------:R-:W-:Y:S01]  /*7b30*/  SHF.R.U64 R34, R12, 0x10, R13 ;  /* 0x000000100c227819 */ /* 0x000fe2000000120d */
[----:B------:R-:W-:Y:S02]  /*7b40*/  HADD2.F32 R25, -RZ, R25.H0_H0 ;  /* 0x20000019ff197230 */ /* 0x000fe40000004100 */
[----:B-1----:R-:W-:-:S02]  /*7b50*/  HADD2.F32 R21, -RZ, R7.H1_H1 ;  /* 0x30000007ff157230 */ /* 0x002fc40000004100 */
[----:B------:R-:W-:Y:S02]  /*7b60*/  HADD2.F32 R20, -RZ, R7.H0_H0 ;  /* 0x20000007ff147230 */ /* 0x000fe40000004100 */
[--C-:B------:R-:W-:Y:S02]  /*7b70*/  HADD2.F32 R7, -RZ, R4.reuse.H0_H0 ;  /* 0x20000004ff077230 */ /* 0x100fe40000004100 */
[CC--:B------:R-:W-:Y:S01]  /*7b80*/  FMUL.FTZ R27, R21.reuse, R26.reuse ;  /* 0x0000001a151b7220 */ /* 0x0c0fe20000410000 */
[----:B------:R-:W-:Y:S01]  /*7b90*/  FMUL.FTZ R21, R21, R25 ;  /* 0x0000001915157220 */ /* 0x000fe20000410000 */
[----:B------:R-:W-:Y:S02]  /*7ba0*/  HADD2.F32 R4, -RZ, R4.H1_H1 ;  /* 0x30000004ff047230 */ /* 0x000fe40000004100 */
[--C-:B------:R-:W-:Y:S02]  /*7bb0*/  HADD2.F32 R12, -RZ, R6.reuse.H0_H0 ;  /* 0x20000006ff0c7230 */ /* 0x100fe40000004100 */
[----:B------:R-:W-:Y:S01]  /*7bc0*/  FFMA.FTZ R32, R20, R26, R21 ;  /* 0x0000001a14207223 */ /* 0x000fe20000010015 */
[----:B------:R-:W-:-:S02]  /*7bd0*/  HADD2.F32 R13, -RZ, R6.H1_H1 ;  /* 0x30000006ff0d7230 */ /* 0x000fc40000004100 */
[----:B------:R-:W-:Y:S01]  /*7be0*/  FMUL.FTZ R30, R4, R36 ;  /* 0x00000024041e7220 */ /* 0x000fe20000410000 */
[----:B------:R-:W-:Y:S02]  /*7bf0*/  HADD2.F32 R21, -RZ, R29.H0_H0 ;  /* 0x2000001dff157230 */ /* 0x000fe40000004100 */
[----:B------:R-:W-:Y:S01]  /*7c00*/  FFMA.FTZ R31, R20, R25, -R27 ;  /* 0x00000019141f7223 */ /* 0x000fe2000001081b */
[----:B------:R-:W-:Y:S02]  /*7c10*/  HADD2.F32 R6, -RZ, R5.H0_H0 ;  /* 0x20000005ff067230 */ /* 0x000fe40000004100 */
[-C--:B------:R-:W-:Y:S01]  /*7c20*/  FMUL.FTZ R26, R4, R24.reuse ;  /* 0x00000018041a7220 */ /* 0x080fe20000410000 */
[----:B------:R-:W-:Y:S02]  /*7c30*/  HADD2.F32 R29, -RZ, R29.H1_H1 ;  /* 0x3000001dff1d7230 */ /* 0x000fe40000004100 */
        /* <DEDUP_REMOVED lines=18> */
.L_x_1443:
[----:B------:R-:W-:Y:S05]  /*7d60*/  BSYNC B1 ;  /* 0x0000000000017941 */ /* 0x000fea0003800000 */
.L_x_1442:
[----:B------:R-:W-:Y:S05]  /*7d70*/  @P1 BRA `(.L_x_1441) ;  /* 0x0000001400e81947 */ /* 0x000fea0003800000 */
[----:B-1----:R-:W1:Y:S01]  /*7d80*/  LDS.128 R4, [R0+0x3000] ;  /* 0x0030000000047984 */ /* 0x002e620000000c00 */
[----:B------:R-:W-:Y:S01]  /*7d90*/  SHF.R.U32.HI R20, RZ, 0x10, R11 ;  /* 0x00000010ff147819 */ /* 0x000fe2000001160b */
[--C-:B------:R-:W-:Y:S01]  /*7da0*/  HADD2.F32 R13, -RZ, R14.reuse.H0_H0 ;  /* 0x2000000eff0d7230 */ /* 0x100fe20000004100 */
[----:B------:R-:W-:Y:S01]  /*7db0*/  SHF.R.U32.HI R12, RZ, 0x10, R9 ;  /* 0x00000010ff0c7819 */ /* 0x000fe20000011609 */
[----:B------:R-:W-:Y:S01]  /*7dc0*/  HADD2.F32 R14, -RZ, R14.H1_H1 ;  /* 0x3000000eff0e7230 */ /* 0x000fe20000004100 */
[----:B------:R-:W-:Y:S01]  /*7dd0*/  SHF.R.U64 R25, R10, 0x10, R11 ;  /* 0x000000100a197819 */ /* 0x000fe2000000120b */
[----:B------:R-:W-:Y:S01]  /*7de0*/  HADD2.F32 R20, -RZ, R20.H0_H0 ;  /* 0x20000014ff147230 */ /* 0x000fe20000004100 */
[----:B------:R-:W-:Y:S01]  /*7df0*/  SHF.R.U64 R26, R8, 0x10, R9 ;  /* 0x00000010081a7819 */ /* 0x000fe20000001209 */
[----:B------:R-:W-:Y:S02]  /*7e00*/  HADD2.F32 R12, -RZ, R12.H0_H0 ;  /* 0x2000000cff0c7230 */ /* 0x000fe40000004100 */
[----:B------:R-:W-:-:S02]  /*7e10*/  HADD2.F32 R11, -RZ, R15.H0_H0 ;  /* 0x2000000fff0b7230 */ /* 0x000fc40000004100 */
[----:B------:R-:W-:Y:S02]  /*7e20*/  HADD2.F32 R15, -RZ, R15.H1_H1 ;  /* 0x3000000fff0f7230 */ /* 0x000fe40000004100 */
[--C-:B-1----:R-:W-:Y:S02]  /*7e30*/  HADD2.F32 R10, -RZ, R7.reuse.H1_H1 ;  /* 0x30000007ff0a7230 */ /* 0x102fe40000004100 */
[--C-:B------:R-:W-:Y:S02]  /*7e40*/  HADD2.F32 R3, -RZ, R4.reuse.H0_H0 ;  /* 0x20000004ff037230 */ /* 0x100fe40000004100 */
[----:B------:R-:W-:Y:S02]  /*7e50*/  HADD2.F32 R9, -RZ, R7.H0_H0 ;  /* 0x20000007ff097230 */ /* 0x000fe40000004100 */
[C---:B------:R-:W-:Y:S01]  /*7e60*/  FMUL.FTZ R24, R10.reuse, R20 ;  /* 0x000000140a187220 */ /* 0x040fe20000410000 */
[----:B------:R-:W-:Y:S02]  /*7e70*/  HADD2.F32 R4, -RZ, R4.H1_H1 ;  /* 0x30000004ff047230 */ /* 0x000fe40000004100 */
[----:B------:R-:W-:Y:S01]  /*7e80*/  FMUL.FTZ R21, R10, R12 ;  /* 0x0000000c0a157220 */ /* 0x000fe20000410000 */
[----:B------:R-:W-:-:S02]  /*7e90*/  HADD2.F32 R7, -RZ, R6.H0_H0 ;  /* 0x20000006ff077230 */ /* 0x000fc40000004100 */
[C---:B------:R-:W-:Y:S01]  /*7ea0*/  FFMA.FTZ R24, R9.reuse, R12, -R24 ;  /* 0x0000000c09187223 */ /* 0x040fe20000010818 */
[----:B------:R-:W-:Y:S02]  /*7eb0*/  HADD2.F32 R8, -RZ, R6.H1_H1 ;  /* 0x30000006ff087230 */ /* 0x000fe40000004100 */
[C---:B------:R-:W-:Y:S01]  /*7ec0*/  FMUL.FTZ R10, R4.reuse, R13 ;  /* 0x0000000d040a7220 */ /* 0x040fe20000410000 */
[--C-:B------:R-:W-:Y:S02]  /*7ed0*/  HADD2.F32 R6, -RZ, R5.reuse.H0_H0 ;  /* 0x20000005ff067230 */ /* 0x100fe40000004100 */
[----:B------:R-:W-:Y:S01]  /*7ee0*/  FFMA.FTZ R21, R9, R20, R21 ;  /* 0x0000001409157223 */ /* 0x000fe20000010015 */
[-C--:B------:R-:W-:Y:S01]  /*7ef0*/  FMUL.FTZ R12, R4, R11.reuse ;  /* 0x0000000b040c7220 */ /* 0x080fe20000410000 */
[----:B------:R-:W-:Y:S02]  /*7f00*/  HADD2.F32 R5, -RZ, R5.H1_H1 ;  /* 0x30000005ff057230 */ /* 0x000fe40000004100 */
[----:B------:R-:W-:Y:S01]  /*7f10*/  FFMA.FTZ R10, R3, R11, -R10 ;  /* 0x0000000b030a7223 */ /* 0x000fe2000001080a */
[----:B------:R-:W-:-:S02]  /*7f20*/  HADD2.F32 R9, -RZ, R25.H0_H0 ;  /* 0x20000019ff097230 */ /* 0x000fc40000004100 */
[----:B------:R-:W-:Y:S01]  /*7f30*/  FFMA.FTZ R3, R3, R13, R12 ;  /* 0x0000000d03037223 */ /* 0x000fe2000001000c */
[----:B------:R-:W-:Y:S02]  /*7f40*/  HADD2.F32 R4, -RZ, R26.H0_H0 ;  /* 0x2000001aff047230 */ /* 0x000fe40000004100 */
[C---:B------:R-:W-:Y:S01]  /*7f50*/  FMUL.FTZ R12, R8.reuse, R14 ;  /* 0x0000000e080c7220 */ /* 0x040fe20000410000 */
[----:B------:R-:W-:Y:S01]  /*7f60*/  FMUL.FTZ R13, R8, R15 ;  /* 0x0000000f080d7220 */ /* 0x000fe20000410000 */
[C---:B------:R-:W-:Y:S01]  /*7f70*/  FMUL.FTZ R11, R5.reuse, R9 ;  /* 0x00000009050b7220 */ /* 0x040fe20000410000 */
[----:B------:R-:W-:Y:S01]  /*7f80*/  FMUL.FTZ R8, R5, R4 ;  /* 0x0000000405087220 */ /* 0x000fe20000410000 */
[C---:B------:R-:W-:Y:S01]  /*7f90*/  FFMA.FTZ R12, R7.reuse, R15, -R12 ;  /* 0x0000000f070c7223 */ /* 0x040fe2000001080c */
[----:B------:R-:W-:Y:S01]  /*7fa0*/  FFMA.FTZ R13, R7, R14, R13 ;  /* 0x0000000e070d7223 */ /* 0x000fe2000001000d */
[C---:B------:R-:W-:Y:S01]  /*7fb0*/  FFMA.FTZ R5, R6.reuse, R4, -R11 ;  /* 0x0000000406057223 */ /* 0x040fe2000001080b */
[----:B------:R-:W-:Y:S01]  /*7fc0*/  FFMA.FTZ R8, R6, R9, R8 ;  /* 0x0000000906087223 */ /* 0x000fe20000010008 */
[----:B------:R-:W-:-:S02]  /*7fd0*/  F2FP.F16.F32.PACK_AB R7, R21, R24 ;  /* 0x000000181507723e */ /* 0x000fc400000000ff */
[----:B------:R-:W-:Y:S02]  /*7fe0*/  F2FP.F16.F32.PACK_AB R6, R13, R12 ;  /* 0x0000000c0d06723e */ /* 0x000fe400000000ff */
[----:B------:R-:W-:Y:S02]  /*7ff0*/  F2FP.F16.F32.PACK_AB R4, R3, R10 ;  /* 0x0000000a0304723e */ /* 0x000fe400000000ff */
[----:B------:R-:W-:-:S05]  /*8000*/  F2FP.F16.F32.PACK_AB R5, R8, R5 ;  /* 0x000000050805723e */ /* 0x000fca00000000ff */
[----:B------:R2:W-:Y:S01]  /*8010*/  STS.128 [R0+0x3000], R4 ;  /* 0x0030000400007388 */ /* 0x0005e20000000c00 */
[----:B------:R-:W-:Y:S05]  /*8020*/  BRA `(.L_x_1441) ;  /* 0x00000014003c7947 */ /* 0x000fea0003800000 */
.L_x_1428:
[----:B------:R-:W1:Y:S01]  /*8030*/  S2R R0, SR_TID.X ;  /* 0x0000000000007919 */ /* 0x000e620000002100 */
[----:B------:R-:W2:Y:S01]  /*8040*/  LDC R32, c[0x0][0x448] ;  /* 0x00011200ff207b82 */ /* 0x000ea20000000800 */
[----:B------:R-:W-:Y:S01]  /*8050*/  ULDC.64 UR4, c[0x0][0x3f8] ;  /* 0x0000fe0000047ab9 */ /* 0x000fe20000000a00 */
[----:B------:R-:W-:Y:S01]  /*8060*/  ULDC.64 UR6, c[0x0][0x408] ;  /* 0x0001020000067ab9 */ /* 0x000fe20000000a00 */
[----:B------:R-:W-:Y:S01]  /*8070*/  IMAD.MOV.U32 R27, RZ, RZ, R31 ;  /* 0x000000ffff1b7224 */ /* 0x000fe200078e001f */
[----:B------:R-:W-:Y:S01]  /*8080*/  SHF.R.S32.HI R43, RZ, 0x1f, R18 ;  /* 0x0000001fff2b7819 */ /* 0x000fe20000011412 */
[----:B------:R-:W-:Y:S01]  /*8090*/  IMAD.MOV.U32 R4, RZ, RZ, R24 ;  /* 0x000000ffff047224 */ /* 0x000fe200078e0018 */
[----:B--2---:R-:W-:Y:S01]  /*80a0*/  ISETP.NE.AND P0, PT, R32, 0x1, PT ;  /* 0x000000012000780c */ /* 0x004fe20003f05270 */
[----:B-1----:R-:W-:-:S05]  /*80b0*/  VIADD R0, R0, 0xffffff80 ;  /* 0xffffff8000007836 */ /* 0x002fca0000000000 */
[----:B------:R-:W-:-:S07]  /*80c0*/  SHF.R.S32.HI R3, RZ, 0x1f, R0 ;  /* 0x0000001fff037819 */ /* 0x000fce0000011400 */
[----:B------:R-:W1:Y:S01]  /*80d0*/  @P0 LDC R5, c[0x0][0x450] ;  /* 0x00011400ff050b82 */ /* 0x000e620000000800 */
[----:B------:R-:W-:-:S04]  /*80e0*/  LEA.HI R3, R3, R0, RZ, 0x2 ;  /* 0x0000000003037211 */ /* 0x000fc800078f10ff */
[----:B------:R-:W-:-:S05]  /*80f0*/  LOP3.LUT R3, R3, 0xfffffffc, RZ, 0xc0, !PT ;  /* 0xfffffffc03037812 */ /* 0x000fca00078ec0ff */
[----:B------:R-:W-:Y:S02]  /*8100*/  IMAD.IADD R3, R0, 0x1, -R3 ;  /* 0x0000000100037824 */ /* 0x000fe400078e0a03 */
[----:B------:R-:W2:Y:S02]  /*8110*/  @P0 LDC R0, c[0x0][0x44c] ;  /* 0x00011300ff000b82 */ /* 0x000ea40000000800 */
[----:B------:R-:W-:-:S04]  /*8120*/  IMAD R3, R3, 0x60, R39 ;  /* 0x0000006003037824 */ /* 0x000fc800078e0227 */
[----:B--2---:R-:W-:-:S05]  /*8130*/  @P0 IMAD.HI.U32 R0, R3, R0, RZ ;  /* 0x0000000003000227 */ /* 0x004fca00078e00ff */
[----:B-1----:R-:W-:Y:S01]  /*8140*/  @P0 SHF.R.U32.HI R3, RZ, R5, R0 ;  /* 0x00000005ff030219 */ /* 0x002fe20000011600 */
[----:B------:R-:W-:-:S03]  /*8150*/  IMAD.MOV.U32 R5, RZ, RZ, R33 ;  /* 0x000000ffff057224 */ /* 0x000fc600078e0021 */
[----:B------:R-:W-:Y:S01]  /*8160*/  SHF.R.S32.HI R0, RZ, 0x1f, R3 ;  /* 0x0000001fff007819 */ /* 0x000fe20000011403 */
[----:B------:R-:W-:-:S04]  /*8170*/  IMAD.WIDE.U32 R26, R3, UR4, R26 ;  /* 0x00000004031a7c25 */ /* 0x000fc8000f8e001a */
[C---:B------:R-:W-:Y:S02]  /*8180*/  IMAD R6, R0.reuse, UR4, RZ ;  /* 0x0000000400067c24 */ /* 0x040fe4000f8e02ff */
[----:B------:R-:W-:Y:S02]  /*8190*/  IMAD R0, R0, UR6, RZ ;  /* 0x0000000600007c24 */ /* 0x000fe4000f8e02ff */
[C---:B------:R-:W-:Y:S01]  /*81a0*/  IMAD R7, R3.reuse, UR5, R6 ;  /* 0x0000000503077c24 */ /* 0x040fe2000f8e0206 */
[----:B------:R-:W-:Y:S01]  /*81b0*/  ULDC.64 UR4, c[0x0][0x3e8] ;  /* 0x0000fa0000047ab9 */ /* 0x000fe20000000a00 */
[C---:B------:R-:W-:Y:S01]  /*81c0*/  IMAD.WIDE.U32 R4, R3.reuse, UR6, R4 ;  /* 0x0000000603047c25 */ /* 0x040fe2000f8e0004 */
[----:B------:R-:W-:Y:S01]  /*81d0*/  LEA R25, P0, R26, UR4, 0x1 ;  /* 0x000000041a197c11 */ /* 0x000fe2000f8008ff */
[----:B------:R-:W-:Y:S02]  /*81e0*/  UMOV UR4, 0xffffffff ;  /* 0xffffffff00047882 */ /* 0x000fe40000000000 */
[----:B------:R-:W-:Y:S01]  /*81f0*/  IMAD R3, R3, UR7, R0 ;  /* 0x0000000703037c24 */ /* 0x000fe2000f8e0200 */
[----:B------:R-:W-:Y:S01]  /*8200*/  ULDC.64 UR6, c[0x0][0x400] ;  /* 0x0001000000067ab9 */ /* 0x000fe20000000a00 */
[----:B------:R-:W-:Y:S01]  /*8210*/  IMAD.IADD R7, R27, 0x1, R7 ;  /* 0x000000011b077824 */ /* 0x000fe200078e0207 */
[----:B------:R-:W-:Y:S01]  /*8220*/  LEA R27, P1, R4, UR6, 0x1 ;  /* 0x00000006041b7c11 */ /* 0x000fe2000f8208ff */
[----:B------:R-:W-:-:S03]  /*8230*/  IMAD.IADD R3, R5, 0x1, R3 ;  /* 0x0000000105037824 */ /* 0x000fc600078e0203 */
[----:B------:R-:W-:Y:S02]  /*8240*/  LEA.HI.X R26, R26, UR5, R7, 0x1, P0 ;  /* 0x000000051a1a7c11 */ /* 0x000fe400080f0c07 */
[----:B------:R-:W-:Y:S01]  /*8250*/  LEA.HI.X R24, R4, UR7, R3, 0x1, P1 ;  /* 0x0000000704187c11 */ /* 0x000fe200088f0c03 */
[----:B------:R-:W-:Y:S06]  /*8260*/  BRA.DIV UR4, `(.L_x_1444) ;  /* 0x0000019604987947 */ /* 0x000fec000b800000 */
[----:B------:R-:W2:Y:S01]  /*8270*/  LDL R6, [R1+0x8] ;  /* 0x0000080001067983 */ /* 0x000ea20000100800 */
[----:B------:R-:W1:Y:S03]  /*8280*/  LDC R41, c[0x0][0x3f4] ;  /* 0x0000fd00ff297b82 */ /* 0x000e660000000800 */
[----:B------:R-:W3:Y:S04]  /*8290*/  SHFL.IDX PT, R3, R25, RZ, 0x1c1f ;  /* 0x001c1fff19037589 */ /* 0x000ee800000e0000 */
[----:B------:R-:W4:Y:S04]  /*82a0*/  SHFL.IDX PT, R0, R26, RZ, 0x1c1f ;  /* 0x001c1fff1a007589 */ /* 0x000f2800000e0000 */
[----:B0-----:R-:W0:Y:S04]  /*82b0*/  SHFL.IDX PT, R14, R27, RZ, 0x1c1f ;  /* 0x001c1fff1b0e7589 */ /* 0x001e2800000e0000 */
[----:B------:R-:W5:Y:S01]  /*82c0*/  SHFL.IDX PT, R4, R24, RZ, 0x1c1f ;  /* 0x001c1fff18047589 */ /* 0x000f6200000e0000 */
[----:B-1----:R-:W-:Y:S01]  /*82d0*/  ISETP.GE.AND P0, PT, R18, R41, PT ;  /* 0x000000291200720c */ /* 0x002fe20003f06270 */
[----:B--2---:R-:W-:-:S05]  /*82e0*/  IMAD R32, R6, R32, RZ ;  /* 0x0000002006207224 */ /* 0x004fca00078e02ff */
[----:B------:R-:W-:-:S13]  /*82f0*/  ISETP.GE.OR P1, PT, R39, R32, P0 ;  /* 0x000000202700720c */ /* 0x000fda0000726670 */
[C---:B------:R-:W-:Y:S02]  /*8300*/  @!P1 SHF.L.U32 R5, R18.reuse, 0x1, RZ ;  /* 0x0000000112059819 */ /* 0x040fe400000006ff */
[----:B------:R-:W-:Y:S02]  /*8310*/  @!P1 SHF.L.U64.HI R21, R18, 0x1, R43 ;  /* 0x0000000112159819 */ /* 0x000fe4000001022b */
[----:B---3--:R-:W-:-:S05]  /*8320*/  @!P1 IADD3 R6, P2, R3, R5, RZ ;  /* 0x0000000503069210 */ /* 0x008fca0007f5e0ff */
[----:B----4-:R-:W-:-:S05]  /*8330*/  @!P1 IMAD.X R7, R0, 0x1, R21, P2 ;  /* 0x0000000100079824 */ /* 0x010fca00010e0615 */
[----:B------:R-:W2:Y:S01]  /*8340*/  @!P1 LD.E.128 R8, desc[UR40][R6.64] ;  /* 0x0000002806089980 */ /* 0x000ea2000c101d00 */
[----:B0-----:R-:W-:-:S05]  /*8350*/  @!P1 IADD3 R14, P2, R14, R5, RZ ;  /* 0x000000050e0e9210 */ /* 0x001fca0007f5e0ff */
[----:B-----5:R-:W-:-:S04]  /*8360*/  @!P1 IMAD.X R3, R4, 0x1, R21, P2 ;  /* 0x0000000104039824 */ /* 0x020fc800010e0615 */
[----:B------:R-:W-:-:S05]  /*8370*/  @!P1 IMAD.MOV.U32 R15, RZ, RZ, R3 ;  /* 0x000000ffff0f9224 */ /* 0x000fca00078e0003 */
[----:B------:R0:W3:Y:S01]  /*8380*/  @!P1 LD.E.128 R4, desc[UR40][R14.64] ;  /* 0x000000280e049980 */ /* 0x0000e2000c101d00 */
[----:B------:R-:W-:Y:S02]  /*8390*/  CS2R R34, SRZ ;  /* 0x0000000000227805 */ /* 0x000fe4000001ff00 */
[----:B------:R-:W-:Y:S02]  /*83a0*/  CS2R R20, SRZ ;  /* 0x0000000000147805 */ /* 0x000fe4000001ff00 */
[----:B------:R-:W-:Y:S01]  /*83b0*/  CS2R R30, SRZ ;  /* 0x00000000001e7805 */ /* 0x000fe2000001ff00 */
[----:B------:R-:W1:Y:S01]  /*83c0*/  SHFL.IDX PT, R24, R24, 0x1, 0x1c1f ;  /* 0x003c1f0018187f89 */ /* 0x000e6200000e0000 */
[----:B------:R-:W-:-:S03]  /*83d0*/  CS2R R36, SRZ ;  /* 0x0000000000247805 */ /* 0x000fc6000001ff00 */
[----:B0-----:R0:W4:Y:S01]  /*83e0*/  SHFL.IDX PT, R14, R27, 0x1, 0x1c1f ;  /* 0x003c1f001b0e7f89 */ /* 0x00112200000e0000 */
[----:B--2---:R-:W-:Y:S02]  /*83f0*/  @!P1 IMAD.MOV.U32 R34, RZ, RZ, R8 ;  /* 0x000000ffff229224 */ /* 0x004fe400078e0008 */
[----:B------:R-:W-:Y:S02]  /*8400*/  @!P1 IMAD.MOV.U32 R35, RZ, RZ, R9 ;  /* 0x000000ffff239224 */ /* 0x000fe400078e0009 */
[----:B------:R-:W-:Y:S02]  /*8410*/  IMAD.MOV.U32 R0, RZ, RZ, R34 ;  /* 0x000000ffff007224 */ /* 0x000fe400078e0022 */
[----:B------:R-:W-:Y:S02]  /*8420*/  IMAD.MOV.U32 R3, RZ, RZ, R35 ;  /* 0x000000ffff037224 */ /* 0x000fe400078e0023 */
[----:B------:R-:W-:Y:S01]  /*8430*/  @!P1 IMAD.MOV.U32 R36, RZ, RZ, R10 ;  /* 0x000000ffff249224 */ /* 0x000fe200078e000a */
[----:B------:R-:W-:Y:S01]  /*8440*/  PRMT R42, R0, 0x7610, R42 ;  /* 0x00007610002a7816 */ /* 0x000fe2000000002a */
[----:B------:R-:W-:Y:S01]  /*8450*/  @!P1 IMAD.MOV.U32 R37, RZ, RZ, R11 ;  /* 0x000000ffff259224 */ /* 0x000fe200078e000b */
[----:B------:R-:W-:Y:S01]  /*8460*/  PRMT R45, R45, 0x5410, R3 ;  /* 0x000054102d2d7816 */ /* 0x000fe20000000003 */
[----:B------:R0:W2:Y:S01]  /*8470*/  SHFL.IDX PT, R0, R26, 0x1, 0x1c1f ;  /* 0x003c1f001a007f89 */ /* 0x0000a200000e0000 */
[----:B------:R-:W-:Y:S01]  /*8480*/  IMAD.MOV.U32 R8, RZ, RZ, R36 ;  /* 0x000000ffff087224 */ /* 0x000fe200078e0024 */
[----:B---3--:R-:W-:-:S02]  /*8490*/  @!P1 MOV R20, R6 ;  /* 0x0000000600149202 */ /* 0x008fc40000000f00 */
[----:B------:R0:W3:Y:S01]  /*84a0*/  SHFL.IDX PT, R3, R25, 0x1, 0x1c1f ;  /* 0x003c1f0019037f89 */ /* 0x0000e200000e0000 */
[----:B------:R-:W-:Y:S02]  /*84b0*/  @!P1 IMAD.MOV.U32 R30, RZ, RZ, R4 ;  /* 0x000000ffff1e9224 */ /* 0x000fe400078e0004 */
[----:B------:R-:W-:Y:S02]  /*84c0*/  @!P1 IMAD.MOV.U32 R31, RZ, RZ, R5 ;  /* 0x000000ffff1f9224 */ /* 0x000fe400078e0005 */
[----:B------:R-:W-:Y:S02]  /*84d0*/  @!P1 IMAD.MOV.U32 R21, RZ, RZ, R7 ;  /* 0x000000ffff159224 */ /* 0x000fe400078e0007 */
[----:B------:R-:W-:Y:S02]  /*84e0*/  IMAD.MOV.U32 R4, RZ, RZ, R30 ;  /* 0x000000ffff047224 */ /* 0x000fe400078e001e */
[----:B------:R-:W-:Y:S02]  /*84f0*/  IMAD.MOV.U32 R5, RZ, RZ, R31 ;  /* 0x000000ffff057224 */ /* 0x000fe400078e001f */
[----:B------:R-:W-:-:S02]  /*8500*/  IMAD.MOV.U32 R6, RZ, RZ, R20 ;  /* 0x000000ffff067224 */ /* 0x000fc400078e0014 */
[----:B------:R-:W-:Y:S01]  /*8510*/  IMAD.MOV.U32 R9, RZ, RZ, R37 ;  /* 0x000000ffff097224 */ /* 0x000fe200078e0025 */
[----:B------:R-:W-:Y:S01]  /*8520*/  PRMT R45, R5, 0x7610, R45 ;  /* 0x00007610052d7816 */ /* 0x000fe2000000002d */
[----:B------:R-:W-:Y:S01]  /*8530*/  IMAD.MOV.U32 R7, RZ, RZ, R21 ;  /* 0x000000ffff077224 */ /* 0x000fe200078e0015 */
[----:B------:R-:W-:Y:S02]  /*8540*/  PRMT R56, R4, 0x5410, R6 ;  /* 0x0000541004387816 */ /* 0x000fe40000000006 */
[----:B------:R-:W-:Y:S02]  /*8550*/  CS2R R4, SRZ ;  /* 0x0000000000047805 */ /* 0x000fe4000001ff00 */
[----:B------:R-:W-:Y:S02]  /*8560*/  PRMT R33, R8, 0x5410, R9 ;  /* 0x0000541008217816 */ /* 0x000fe40000000009 */
[----:B012-4-:R-:W-:-:S07]  /*8570*/  PRMT R42, R42, 0x5410, R7 ;  /* 0x000054102a2a7816 */ /* 0x017fce0000000007 */
.L_x_1730:
[----:B------:R-:W2:Y:S01]  /*8580*/  LDL R7, [R1+0x70] ;  /* 0x0000700001077983 */ /* 0x000ea20000100800 */
[----:B------:R-:W-:Y:S01]  /*8590*/  VIADD R39, R39, 0x60 ;  /* 0x0000006027277836 */ /* 0x000fe20000000000 */
[----:B------:R-:W-:Y:S01]  /*85a0*/  BSSY B1, `(.L_x_1445) ;  /* 0x0000016000017945 */ /* 0x000fe20003800000 */
[----:B------:R-:W-:Y:S02]  /*85b0*/  CS2R R8, SRZ ;  /* 0x0000000000087805 */ /* 0x000fe4000001ff00 */
[----:B------:R-:W-:Y:S02]  /*85c0*/  CS2R R10, SRZ ;  /* 0x00000000000a7805 */ /* 0x000fe4000001ff00 */
[----:B------:R-:W-:Y:S02]  /*85d0*/  ISETP.GE.AND P1, PT, R39, R32, PT ;  /* 0x000000202700720c */ /* 0x000fe40003f26270 */
[----:B--2---:R-:W-:-:S04]  /*85e0*/  LEA.HI R6, R7, R7, RZ, 0x1 ;  /* 0x0000000707067211 */ /* 0x004fc800078f08ff */
[----:B------:R-:W-:-:S05]  /*85f0*/  LOP3.LUT R6, R6, 0xfffffffe, RZ, 0xc0, !PT ;  /* 0xfffffffe06067812 */ /* 0x000fca00078ec0ff */
[----:B------:R-:W-:Y:S01]  /*8600*/  IMAD.IADD R13, R7, 0x1, -R6 ;  /* 0x00000001070d7824 */ /* 0x000fe200078e0a06 */
[----:B------:R-:W-:-:S04]  /*8610*/  CS2R R6, SRZ ;  /* 0x0000000000067805 */ /* 0x000fc8000001ff00 */
[----:B------:R-:W-:Y:S01]  /*8620*/  SHF.L.U32 R13, R13, 0x1f, RZ ;  /* 0x0000001f0d0d7819 */ /* 0x000fe200000006ff */
[----:B------:R-:W-:Y:S06]  /*8630*/  @P1 BRA `(.L_x_1446) ;  /* 0x0000000000301947 */ /* 0x000fec0003800000 */
[----:B------:R-:W-:Y:S02]  /*8640*/  CS2R R6, SRZ ;  /* 0x0000000000067805 */ /* 0x000fe4000001ff00 */
[----:B------:R-:W-:Y:S02]  /*8650*/  CS2R R8, SRZ ;  /* 0x0000000000087805 */ /* 0x000fe4000001ff00 */
[----:B------:R-:W-:Y:S01]  /*8660*/  CS2R R10, SRZ ;  /* 0x00000000000a7805 */ /* 0x000fe2000001ff00 */
[----:B------:R-:W-:Y:S06]  /*8670*/  @P0 BRA `(.L_x_1446) ;  /* 0x0000000000200947 */ /* 0x000fec0003800000 */
[C---:B------:R-:W-:Y:S01]  /*8680*/  IMAD.SHL.U32 R4, R18.reuse, 0x2, RZ ;  /* 0x0000000212047824 */ /* 0x040fe200078e00ff */
[----:B------:R-:W-:-:S04]  /*8690*/  SHF.L.U64.HI R5, R18, 0x1, R43 ;  /* 0x0000000112057819 */ /* 0x000fc8000001022b */
[-C--:B---3--:R-:W-:Y:S02]  /*86a0*/  IADD3 R8, P1, R3, R4.reuse, RZ ;  /* 0x0000000403087210 */ /* 0x088fe40007f3e0ff */
[----:B------:R-:W-:-:S03]  /*86b0*/  IADD3 R4, P2, R14, R4, RZ ;  /* 0x000000040e047210 */ /* 0x000fc60007f5e0ff */
[--C-:B------:R-:W-:Y:S02]  /*86c0*/  IMAD.X R9, R0, 0x1, R5.reuse, P1 ;  /* 0x0000000100097824 */ /* 0x100fe400008e0605 */
[----:B------:R-:W-:-:S04]  /*86d0*/  IMAD.X R5, R24, 0x1, R5, P2 ;  /* 0x0000000118057824 */ /* 0x000fc800010e0605 */
[----:B------:R-:W5:Y:S04]  /*86e0*/  LD.E.128 R8, desc[UR40][R8.64] ;  /* 0x0000002808087980 */ /* 0x000f68000c101d00 */
[----:B------:R-:W5:Y:S02]  /*86f0*/  LD.E.128 R4, desc[UR40][R4.64] ;  /* 0x0000002804047980 */ /* 0x000f64000c101d00 */
.L_x_1446:
[----:B------:R-:W-:Y:S05]  /*8700*/  BSYNC B1 ;  /* 0x0000000000017941 */ /* 0x000fea0003800000 */
.L_x_1445:
[----:B------:R-:W0:Y:S01]  /*8710*/  SYNCS.PHASECHK.TRANS64.TRYWAIT P1, [R2+URZ+0x16800], R13 ;  /* 0x0168000d020075a7 */ /* 0x000e22000802017f */
[----:B------:R-:W-:Y:S01]  /*8720*/  IMAD R29, R29, -0xc0, R32 ;  /* 0xffffff401d1d7824 */ /* 0x000fe200078e0220 */
[----:B------:R-:W-:Y:S01]  /*8730*/  BSSY B1, `(.L_x_1447) ;  /* 0x0000012000017945 */ /* 0x000fe20003800000 */
[----:B------:R-:W-:Y:S02]  /*8740*/  VIADD R14, R17, 0x60 ;  /* 0x00000060110e7836 */ /* 0x000fe40000000000 */
[----:B---3-5:R-:W-:Y:S01]  /*8750*/  IMAD.MOV.U32 R3, RZ, RZ, R4 ;  /* 0x000000ffff037224 */ /* 0x028fe200078e0004 */
[----:B------:R-:W-:Y:S01]  /*8760*/  VIMNMX R0, R29, 0xc0, PT ;  /* 0x000000c01d007848 */ /* 0x000fe20003fe0100 */
[----:B------:R-:W-:Y:S02]  /*8770*/  IMAD.MOV.U32 R12, RZ, RZ, R5 ;  /* 0x000000ffff0c7224 */ /* 0x000fe400078e0005 */
[----:B------:R-:W-:Y:S01]  /*8780*/  IMAD.IADD R29, R18, 0x1, R41 ;  /* 0x00000001121d7824 */ /* 0x000fe200078e0229 */
[----:B------:R-:W-:-:S02]  /*8790*/  ISETP.GE.OR P2, PT, R17, R0, P0 ;  /* 0x000000001100720c */ /* 0x000fc40000746670 */
[----:B------:R-:W-:Y:S01]  /*87a0*/  ISETP.GE.OR P0, PT, R14, R0, P0 ;  /* 0x000000000e00720c */ /* 0x000fe20000706670 */
[----:B------:R-:W-:Y:S01]  /*87b0*/  IMAD.MOV.U32 R14, RZ, RZ, R9 ;  /* 0x000000ffff0e7224 */ /* 0x000fe200078e0009 */
[----:B------:R-:W-:Y:S01]  /*87c0*/  PRMT R39, R39, 0x5410, R3 ;  /* 0x0000541027277816 */ /* 0x000fe20000000003 */
[----:B------:R-:W-:Y:S01]  /*87d0*/  IMAD.MOV.U32 R3, RZ, RZ, R7 ;  /* 0x000000ffff037224 */ /* 0x000fe200078e0007 */
[----:B------:R-:W-:Y:S01]  /*87e0*/  PRMT R40, R12, 0x7610, R40 ;  /* 0x000076100c287816 */ /* 0x000fe20000000028 */
[----:B------:R-:W-:Y:S01]  /*87f0*/  IMAD.MOV.U32 R12, RZ, RZ, R8 ;  /* 0x000000ffff0c7224 */ /* 0x000fe200078e0008 */
[----:B------:R-:W-:Y:S02]  /*8800*/  MOV R0, R6 ;  /* 0x0000000600007202 */ /* 0x000fe40000000f00 */
[----:B------:R-:W-:Y:S02]  /*8810*/  PRMT R40, R40, 0x5410, R14 ;  /* 0x0000541028287816 */ /* 0x000fe4000000000e */
[----:B------:R-:W-:-:S02]  /*8820*/  PRMT R38, R0, 0x5410, R3 ;  /* 0x0000541000267816 */ /* 0x000fc40000000003 */
[----:B------:R-:W-:Y:S01]  /*8830*/  PRMT R39, R12, 0x7610, R39 ;  /* 0x000076100c277816 */ /* 0x000fe20000000027 */
[----:B0-----:R-:W-:Y:S06]  /*8840*/  @!P1 BRA `(.L_x_1448) ;  /* 0x00000194008c9947 */ /* 0x001fec0003800000 */
.L_x_1731:
[----:B------:R-:W-:Y:S05]  /*8850*/  BSYNC B1 ;  /* 0x0000000000017941 */ /* 0x000fea0003800000 */
.L_x_1447:
[----:B------:R-:W-:Y:S01]  /*8860*/  BSSY B1, `(.L_x_1449) ;  /* 0x0000069000017945 */ /* 0x000fe20003800000 */
[----:B------:R-:W-:Y:S01]  /*8870*/  IMAD.MOV.U32 R0, RZ, RZ, R10 ;  /* 0x000000ffff007224 */ /* 0x000fe200078e000a */
[----:B------:R-:W-:Y:S01]  /*8880*/  LOP3.LUT R29, R29, 0x38, RZ, 0xc0, !PT ;  /* 0x000000381d1d7812 */ /* 0x000fe200078ec0ff */
[----:B------:R-:W-:Y:S01]  /*8890*/  IMAD.MOV.U32 R3, RZ, RZ, R11 ;  /* 0x000000ffff037224 */ /* 0x000fe200078e000b */
[----:B------:R-:W-:Y:S06]  /*88a0*/  @P2 BRA `(.L_x_1450) ;  /* 0x0000000400902947 */ /* 0x000fec0003800000 */
[----:B------:R-:W2:Y:S01]  /*88b0*/  LDL R12, [R1+0x5c] ;  /* 0x00005c00010c7983 */ /* 0x000ea20000100800 */
[----:B------:R-:W1:Y:S02]  /*88c0*/  S2R R14, SR_TID.X ;  /* 0x00000000000e7919 */ /* 0x000e640000002100 */
[----:B-1----:R-:W-:-:S05]  /*88d0*/  VIADD R14, R14, 0xffffff80 ;  /* 0xffffff800e0e7836 */ /* 0x002fca0000000000 */
[----:B------:R-:W-:-:S04]  /*88e0*/  SHF.R.S32.HI R25, RZ, 0x1f, R14 ;  /* 0x0000001fff197819 */ /* 0x000fc8000001140e */
[----:B------:R-:W-:-:S04]  /*88f0*/  LEA.HI R25, R25, R14, RZ, 0x5 ;  /* 0x0000000e19197211 */ /* 0x000fc800078f28ff */
[----:B------:R-:W-:Y:S01]  /*8900*/  SHF.R.S32.HI R25, RZ, 0x5, R25 ;  /* 0x00000005ff197819 */ /* 0x000fe20000011419 */
[--C-:B------:R-:W-:Y:S01]  /*8910*/  HADD2.F32 R43, -RZ, R45.reuse.H1_H1 ;  /* 0x3000002dff2b7230 */ /* 0x100fe20000004100 */
[----:B------:R-:W-:Y:S01]  /*8920*/  SHF.R.U64 R55, R34, 0x10, R35 ;  /* 0x0000001022377819 */ /* 0x000fe20000001223 */
[----:B------:R-:W-:Y:S01]  /*8930*/  HADD2.F32 R45, -RZ, R45.H0_H0 ;  /* 0x2000002dff2d7230 */ /* 0x000fe20000004100 */
[----:B------:R-:W-:Y:S02]  /*8940*/  SHF.R.U32.HI R44, RZ, 0x10, R31 ;  /* 0x00000010ff2c7819 */ /* 0x000fe4000001161f */
[----:B------:R-:W-:Y:S02]  /*8950*/  SHF.R.U64 R51, R20, 0x10, R21 ;  /* 0x0000001014337819 */ /* 0x000fe40000001215 */
[----:B------:R-:W-:Y:S01]  /*8960*/  SHF.R.U32.HI R46, RZ, 0x10, R35 ;  /* 0x00000010ff2e7819 */ /* 0x000fe20000011623 */
[----:B------:R-:W-:Y:S01]  /*8970*/  HADD2.F32 R44, -RZ, R44.H0_H0 ;  /* 0x2000002cff2c7230 */ /* 0x000fe20000004100 */
[----:B------:R-:W-:-:S02]  /*8980*/  SHF.R.U64 R54, R36, 0x10, R37 ;  /* 0x0000001024367819 */ /* 0x000fc40000001225 */
[----:B------:R-:W-:Y:S02]  /*8990*/  SHF.R.U32.HI R50, RZ, 0x10, R21 ;  /* 0x00000010ff327819 */ /* 0x000fe40000011615 */
[----:B------:R-:W-:Y:S02]  /*89a0*/  SHF.R.U64 R53, R30, 0x10, R31 ;  /* 0x000000101e357819 */ /* 0x000fe4000000121f */
[----:B------:R-:W-:Y:S01]  /*89b0*/  SHF.R.U32.HI R52, RZ, 0x10, R37 ;  /* 0x00000010ff347819 */ /* 0x000fe20000011625 */
[----:B--2---:R-:W-:-:S05]  /*89c0*/  IMAD.SHL.U32 R12, R12, 0x40, RZ ;  /* 0x000000400c0c7824 */ /* 0x004fca00078e00ff */
[----:B------:R-:W-:-:S04]  /*89d0*/  LOP3.LUT R24, R12, 0x1c0, RZ, 0xc0, !PT ;  /* 0x000001c00c187812 */ /* 0x000fc800078ec0ff */
[----:B------:R-:W-:Y:S02]  /*89e0*/  SHF.R.U32.HI R15, RZ, 0x3, R24 ;  /* 0x00000003ff0f7819 */ /* 0x000fe40000011618 */
[----:B------:R-:W-:Y:S02]  /*89f0*/  LOP3.LUT R12, R24, 0x38, R18, 0xf8, !PT ;  /* 0x00000038180c7812 */ /* 0x000fe400078ef812 */
[----:B------:R-:W-:Y:S02]  /*8a00*/  LOP3.LUT R24, R15, R29, R24, 0x1e, !PT ;  /* 0x0000001d0f187212 */ /* 0x000fe400078e1e18 */
[----:B------:R-:W-:-:S03]  /*8a10*/  LOP3.LUT R12, R12, R15, RZ, 0x3c, !PT ;  /* 0x0000000f0c0c7212 */ /* 0x000fc600078e3cff */
[C---:B------:R-:W-:Y:S02]  /*8a20*/  IMAD R41, R25.reuse, 0x200, R24 ;  /* 0x0000020019297824 */ /* 0x040fe400078e0218 */
[----:B0-----:R-:W-:Y:S02]  /*8a30*/  IMAD R13, R25, 0x200, R12 ;  /* 0x00000200190d7824 */ /* 0x001fe400078e020c */
[--C-:B------:R-:W-:Y:S02]  /*8a40*/  IMAD R41, R41, 0x2, R2.reuse ;  /* 0x0000000229297824 */ /* 0x100fe400078e0202 */
[----:B------:R-:W-:-:S03]  /*8a50*/  IMAD R32, R13, 0x2, R2 ;  /* 0x000000020d207824 */ /* 0x000fc600078e0202 */
[----:B------:R-:W0:Y:S04]  /*8a60*/  LDS.128 R24, [R41+0x8400] ;  /* 0x0084000029187984 */ /* 0x000e280000000c00 */
[----:B------:R-:W1:Y:S01]  /*8a70*/  LDS.128 R12, [R32+0x8400] ;  /* 0x00840000200c7984 */ /* 0x000e620000000c00 */
[--C-:B0-----:R-:W-:Y:S02]  /*8a80*/  HADD2.F32 R34, -RZ, R25.reuse.H0_H0 ;  /* 0x20000019ff227230 */ /* 0x101fe40000004100 */
[----:B------:R-:W-:Y:S02]  /*8a90*/  HADD2.F32 R35, -RZ, R25.H1_H1 ;  /* 0x30000019ff237230 */ /* 0x000fe40000004100 */
[----:B-1----:R-:W-:Y:S02]  /*8aa0*/  HADD2.F32 R20, -RZ, R13.H0_H0 ;  /* 0x2000000dff147230 */ /* 0x002fe40000004100 */
[C---:B------:R-:W-:Y:S01]  /*8ab0*/  FMUL.FTZ R47, R34.reuse, R45 ;  /* 0x0000002d222f7220 */ /* 0x040fe20000410000 */
[----:B------:R-:W-:Y:S01]  /*8ac0*/  FMUL.FTZ R49, R34, R43 ;  /* 0x0000002b22317220 */ /* 0x000fe20000410000 */
[----:B------:R-:W-:-:S02]  /*8ad0*/  HADD2.F32 R34, -RZ, R46.H0_H0 ;  /* 0x2000002eff227230 */ /* 0x000fc40000004100 */
[C---:B------:R-:W-:Y:S01]  /*8ae0*/  FFMA.FTZ R48, R20.reuse, R43, -R47 ;  /* 0x0000002b14307223 */ /* 0x040fe2000001082f */
[----:B------:R-:W-:Y:S02]  /*8af0*/  HADD2.F32 R21, -RZ, R13.H1_H1 ;  /* 0x3000000dff157230 */ /* 0x000fe40000004100 */
[C---:B------:R-:W-:Y:S01]  /*8b00*/  FMUL.FTZ R46, R35.reuse, R44 ;  /* 0x0000002c232e7220 */ /* 0x040fe20000410000 */
[----:B------:R-:W-:Y:S02]  /*8b10*/  HADD2.F32 R36, -RZ, R27.H0_H0 ;  /* 0x2000001bff247230 */ /* 0x000fe40000004100 */
[----:B------:R-:W-:Y:S02]  /*8b20*/  HADD2.F32 R47, -RZ, R42.H1_H1 ;  /* 0x3000002aff2f7230 */ /* 0x000fe40000004100 */
[----:B------:R-:W-:Y:S02]  /*8b30*/  HADD2.F32 R43, -RZ, R33.H1_H1 ;  /* 0x30000021ff2b7230 */ /* 0x000fe40000004100 */
[----:B------:R-:W-:Y:S01]  /*8b40*/  FFMA.FTZ R49, R20, R45, R49 ;  /* 0x0000002d14317223 */ /* 0x000fe20000010031 */
[----:B------:R-:W-:Y:S01]  /*8b50*/  FMUL.FTZ R20, R35, R34 ;  /* 0x0000002223147220 */ /* 0x000fe20000410000 */
[----:B------:R-:W-:-:S02]  /*8b60*/  HADD2.F32 R30, -RZ, R15.H0_H0 ;  /* 0x2000000fff1e7230 */ /* 0x000fc40000004100 */
[C---:B------:R-:W-:Y:S01]  /*8b70*/  FFMA.FTZ R35, R21.reuse, R34, -R46 ;  /* 0x0000002215237223 */ /* 0x040fe2000001082e */
[C---:B------:R-:W-:Y:S01]  /*8b80*/  FMUL.FTZ R45, R36.reuse, R47 ;  /* 0x0000002f242d7220 */ /* 0x040fe20000410000 */
[----:B------:R-:W-:Y:S02]  /*8b90*/  HADD2.F32 R37, -RZ, R27.H1_H1 ;  /* 0x3000001bff257230 */ /* 0x000fe40000004100 */
[-C--:B------:R-:W-:Y:S01]  /*8ba0*/  FMUL.FTZ R36, R36, R43.reuse ;  /* 0x0000002b24247220 */ /* 0x080fe20000410000 */
[----:B------:R-:W-:Y:S02]  /*8bb0*/  HADD2.F32 R46, -RZ, R50.H0_H0 ;  /* 0x20000032ff2e7230 */ /* 0x000fe40000004100 */
[----:B------:R-:W-:Y:S01]  /*8bc0*/  FFMA.FTZ R44, R21, R44, R20 ;  /* 0x0000002c152c7223 */ /* 0x000fe20000010014 */
[----:B------:R-:W-:Y:S02]  /*8bd0*/  HADD2.F32 R31, -RZ, R15.H1_H1 ;  /* 0x3000000fff1f7230 */ /* 0x000fe40000004100 */
[----:B------:R-:W-:Y:S01]  /*8be0*/  FFMA.FTZ R45, R30, R43, -R45 ;  /* 0x0000002b1e2d7223 */ /* 0x000fe2000001082d */
[----:B------:R-:W-:-:S02]  /*8bf0*/  HADD2.F32 R20, -RZ, R52.H0_H0 ;  /* 0x20000034ff147230 */ /* 0x000fc40000004100 */
[----:B------:R-:W-:Y:S01]  /*8c00*/  FFMA.FTZ R47, R30, R47, R36 ;  /* 0x0000002f1e2f7223 */ /* 0x000fe20000010024 */
[----:B------:R-:W-:Y:S02]  /*8c10*/  HADD2.F32 R25, -RZ, R24.H0_H0 ;  /* 0x20000018ff197230 */ /* 0x000fe40000004100 */
[C---:B------:R-:W-:Y:S01]  /*8c20*/  FMUL.FTZ R34, R37.reuse, R46 ;  /* 0x0000002e25227220 */ /* 0x040fe20000410000 */
[----:B------:R-:W-:Y:S02]  /*8c30*/  HADD2.F32 R30, -RZ, R56.H0_H0 ;  /* 0x20000038ff1e7230 */ /* 0x000fe40000004100 */
[----:B------:R-:W-:Y:S02]  /*8c40*/  HADD2.F32 R42, -RZ, R42.H0_H0 ;  /* 0x2000002aff2a7230 */ /* 0x000fe40000004100 */
[-C--:B------:R-:W-:Y:S01]  /*8c50*/  FMUL.FTZ R52, R37, R20.reuse ;  /* 0x0000001425347220 */ /* 0x080fe20000410000 */
[----:B------:R-:W-:Y:S02]  /*8c60*/  HADD2.F32 R13, -RZ, R12.H0_H0 ;  /* 0x2000000cff0d7230 */ /* 0x000fe40000004100 */
[----:B------:R-:W-:Y:S01]  /*8c70*/  FFMA.FTZ R50, R31, R20, -R34 ;  /* 0x000000141f327223 */ /* 0x000fe20000010822 */
[----:B------:R-:W-:-:S02]  /*8c80*/  HADD2.F32 R27, -RZ, R26.H0_H0 ;  /* 0x2000001aff1b7230 */ /* 0x000fc40000004100 */
[C---:B------:R-:W-:Y:S01]  /*8c90*/  FMUL.FTZ R36, R25.reuse, R30 ;  /* 0x0000001e19247220 */ /* 0x040fe20000410000 */
[----:B------:R-:W-:Y:S02]  /*8ca0*/  HADD2.F32 R34, -RZ, R56.H1_H1 ;  /* 0x30000038ff227230 */ /* 0x000fe40000004100 */
[----:B------:R-:W-:Y:S01]  /*8cb0*/  FMUL.FTZ R25, R25, R42 ;  /* 0x0000002a19197220 */ /* 0x000fe20000410000 */
[----:B------:R-:W-:Y:S02]  /*8cc0*/  HADD2.F32 R20, -RZ, R33.H0_H0 ;  /* 0x20000021ff147230 */ /* 0x000fe40000004100 */
[----:B------:R-:W-:Y:S01]  /*8cd0*/  FFMA.FTZ R52, R31, R46, R52 ;  /* 0x0000002e1f347223 */ /* 0x000fe20000010034 */
[----:B------:R-:W-:Y:S01]  /*8ce0*/  FFMA.FTZ R36, R13, R42, -R36 ;  /* 0x0000002a0d247223 */ /* 0x000fe20000010824 */
[----:B------:R-:W-:Y:S02]  /*8cf0*/  HADD2.F32 R15, -RZ, R14.H0_H0 ;  /* 0x2000000eff0f7230 */ /* 0x000fe40000004100 */
[----:B------:R-:W-:Y:S01]  /*8d00*/  FMUL.FTZ R46, R27, R34 ;  /* 0x000000221b2e7220 */ /* 0x000fe20000410000 */
[----:B------:R-:W-:Y:S01]  /*8d10*/  FFMA.FTZ R30, R13, R30, R25 ;  /* 0x0000001e0d1e7223 */ /* 0x000fe20000010019 */
[----:B------:R-:W-:Y:S01]  /*8d20*/  FMUL.FTZ R42, R27, R20 ;  /* 0x000000141b2a7220 */ /* 0x000fe20000410000 */
[----:B------:R-:W-:-:S02]  /*8d30*/  HADD2.F32 R24, -RZ, R24.H1_H1 ;  /* 0x30000018ff187230 */ /* 0x000fc40000004100 */
[----:B------:R-:W-:Y:S02]  /*8d40*/  HADD2.F32 R26, -RZ, R26.H1_H1 ;  /* 0x3000001aff1a7230 */ /* 0x000fe40000004100 */
[----:B------:R-:W-:Y:S02]  /*8d50*/  HADD2.F32 R25, -RZ, R53.H0_H0 ;  /* 0x20000035ff197230 */ /* 0x000fe40000004100 */
[----:B------:R-:W-:Y:S02]  /*8d60*/  HADD2.F32 R27, -RZ, R51.H0_H0 ;  /* 0x20000033ff1b7230 */ /* 0x000fe40000004100 */
[----:B------:R-:W-:Y:S02]  /*8d70*/  HADD2.F32 R13, -RZ, R55.H0_H0 ;  /* 0x20000037ff0d7230 */ /* 0x000fe40000004100 */
[----:B------:R-:W-:Y:S02]  /*8d80*/  HADD2.F32 R21, -RZ, R54.H0_H0 ;  /* 0x20000036ff157230 */ /* 0x000fe40000004100 */
[----:B------:R-:W-:Y:S01]  /*8d90*/  FFMA.FTZ R46, R15, R20, -R46 ;  /* 0x000000140f2e7223 */ /* 0x000fe2000001082e */
[----:B------:R-:W-:-:S02]  /*8da0*/  HADD2.F32 R12, -RZ, R12.H1_H1 ;  /* 0x3000000cff0c7230 */ /* 0x000fc40000004100 */
[----:B------:R-:W-:Y:S01]  /*8db0*/  FFMA.FTZ R42, R15, R34, R42 ;  /* 0x000000220f2a7223 */ /* 0x000fe2000001002a */
[----:B------:R-:W-:Y:S02]  /*8dc0*/  HADD2.F32 R14, -RZ, R14.H1_H1 ;  /* 0x3000000eff0e7230 */ /* 0x000fe40000004100 */
[----:B------:R-:W-:Y:S01]  /*8dd0*/  FMUL.FTZ R15, R24, R25 ;  /* 0x00000019180f7220 */ /* 0x000fe20000410000 */
[----:B------:R-:W-:Y:S01]  /*8de0*/  FMUL.FTZ R37, R26, R27 ;  /* 0x0000001b1a257220 */ /* 0x000fe20000410000 */
[----:B------:R-:W-:Y:S01]  /*8df0*/  FMUL.FTZ R24, R24, R13 ;  /* 0x0000000d18187220 */ /* 0x000fe20000410000 */
[----:B------:R-:W-:Y:S01]  /*8e00*/  FMUL.FTZ R26, R26, R21 ;  /* 0x000000151a1a7220 */ /* 0x000fe20000410000 */
[----:B------:R-:W-:Y:S01]  /*8e10*/  FFMA.FTZ R31, R12, R13, -R15 ;  /* 0x0000000d0c1f7223 */ /* 0x000fe2000001080f */
[----:B------:R-:W-:Y:S01]  /*8e20*/  FFMA.FTZ R37, R14, R21, -R37 ;  /* 0x000000150e257223 */ /* 0x000fe20000010825 */
        /* <DEDUP_REMOVED lines=12> */
.L_x_1450:
[----:B------:R-:W-:Y:S05]  /*8ef0*/  BSYNC B1 ;  /* 0x0000000000017941 */ /* 0x000fea0003800000 */
.L_x_1449:
[----:B------:R-:W-:Y:S01]  /*8f00*/  PRMT R43, R0, 0x5410, R3 ;  /* 0x00005410002b7816 */ /* 0x000fe20000000003 */
[----:B------:R-:W-:Y:S06]  /*8f10*/  @P0 BRA `(.L_x_1441) ;  /* 0x0000000400800947 */ /* 0x000fec0003800000 */
[----:B------:R-:W2:Y:S01]  /*8f20*/  LDL R20, [R1+0x60] ;  /* 0x0000600001147983 */ /* 0x000ea20000100800 */
[C---:B-1----:R-:W-:Y:S02]  /*8f30*/  VIADD R12, R17.reuse, 0x60 ;  /* 0x00000060110c7836 */ /* 0x042fe40000000000 */
[----:B0-----:R-:W-:Y:S01]  /*8f40*/  VIADD R13, R17, 0x60 ;  /* 0x00000060110d7836 */ /* 0x001fe20000000000 */
[----:B------:R-:W3:Y:S02]  /*8f50*/  LDL R44, [R1+0x78] ;  /* 0x00007800012c7983 */ /* 0x000ee40000100800 */
[----:B------:R-:W-:Y:S01]  /*8f60*/  SHF.L.U32 R12, R12, 0x6, RZ ;  /* 0x000000060c0c7819 */ /* 0x000fe200000006ff */
[----:B------:R-:W-:-:S03]  /*8f70*/  IMAD.SHL.U32 R13, R13, 0x40, RZ ;  /* 0x000000400d0d7824 */ /* 0x000fc600078e00ff */
[----:B------:R-:W-:Y:S02]  /*8f80*/  LOP3.LUT R12, R12, 0x1c0, RZ, 0xc0, !PT ;  /* 0x000001c00c0c7812 */ /* 0x000fe400078ec0ff */
[----:B------:R-:W-:Y:S02]  /*8f90*/  LOP3.LUT R13, R13, 0x1c0, RZ, 0xc0, !PT ;  /* 0x000001c00d0d7812 */ /* 0x000fe400078ec0ff */
[----:B------:R-:W-:-:S04]  /*8fa0*/  SHF.R.U32.HI R12, RZ, 0x3, R12 ;  /* 0x00000003ff0c7819 */ /* 0x000fc8000001160c */
[----:B------:R-:W-:Y:S02]  /*8fb0*/  LOP3.LUT R29, R12, R29, R13, 0x1e, !PT ;  /* 0x0000001d0c1d7212 */ /* 0x000fe400078e1e0d */
[----:B------:R-:W-:Y:S01]  /*8fc0*/  SHF.R.U64 R41, R10, 0x10, R11 ;  /* 0x000000100a297819 */ /* 0x000fe2000000120b */
[--C-:B------:R-:W-:Y:S01]  /*8fd0*/  HADD2.F32 R10, -RZ, R40.reuse.H1_H1 ;  /* 0x30000028ff0a7230 */ /* 0x100fe20000004100 */
[--C-:B------:R-:W-:Y:S01]  /*8fe0*/  SHF.R.U64 R33, R6, 0x10, R7.reuse ;  /* 0x0000001006217819 */ /* 0x100fe20000001207 */
[----:B------:R-:W-:Y:S01]  /*8ff0*/  HADD2.F32 R40, -RZ, R40.H0_H0 ;  /* 0x20000028ff287230 */ /* 0x000fe20000004100 */
[----:B------:R-:W-:Y:S02]  /*9000*/  SHF.R.U32.HI R31, RZ, 0x10, R7 ;  /* 0x00000010ff1f7819 */ /* 0x000fe40000011607 */
[----:B------:R-:W-:Y:S02]  /*9010*/  SHF.R.U32.HI R21, RZ, 0x10, R9 ;  /* 0x00000010ff157819 */ /* 0x000fe40000011609 */
[----:B------:R-:W-:Y:S01]  /*9020*/  SHF.R.U32.HI R37, RZ, 0x10, R11 ;  /* 0x00000010ff257819 */ /* 0x000fe2000001160b */
[--C-:B------:R-:W-:Y:S01]  /*9030*/  HADD2.F32 R11, -RZ, R38.reuse.H0_H0 ;  /* 0x20000026ff0b7230 */ /* 0x100fe20000004100 */
[----:B------:R-:W-:Y:S01]  /*9040*/  SHF.R.U64 R42, R8, 0x10, R9 ;  /* 0x00000010082a7819 */ /* 0x000fe20000001209 */
[----:B------:R-:W-:Y:S01]  /*9050*/  HADD2.F32 R38, -RZ, R38.H1_H1 ;  /* 0x30000026ff267230 */ /* 0x000fe20000004100 */
[----:B------:R-:W-:Y:S01]  /*9060*/  SHF.R.U64 R35, R4, 0x10, R5 ;  /* 0x0000001004237819 */ /* 0x000fe20000001205 */
[----:B--2---:R-:W-:-:S04]  /*9070*/  IMAD.IADD R29, R20, 0x1, R29 ;  /* 0x00000001141d7824 */ /* 0x004fc800078e021d */
[----:B------:R-:W-:Y:S01]  /*9080*/  IMAD R29, R29, 0x2, R2 ;  /* 0x000000021d1d7824 */ /* 0x000fe200078e0202 */
[----:B---3--:R-:W0:Y:S04]  /*9090*/  LDS.128 R12, [R44+0x8400] ;  /* 0x008400002c0c7984 */ /* 0x008e280000000c00 */
[----:B------:R-:W1:Y:S01]  /*90a0*/  LDS.128 R24, [R29+0x8400] ;  /* 0x008400001d187984 */ /* 0x000e620000000c00 */
[----:B------:R-:W-:-:S05]  /*90b0*/  SHF.R.U32.HI R20, RZ, 0x10, R5 ;  /* 0x00000010ff147819 */ /* 0x000fca0000011605 */
[----:B------:R-:W-:Y:S02]  /*90c0*/  HADD2.F32 R20, -RZ, R20.H0_H0 ;  /* 0x20000014ff147230 */ /* 0x000fe40000004100 */
[----:B0-----:R-:W-:Y:S02]  /*90d0*/  HADD2.F32 R3, -RZ, R13.H0_H0 ;  /* 0x2000000dff037230 */ /* 0x001fe40000004100 */
[--C-:B-1----:R-:W-:Y:S02]  /*90e0*/  HADD2.F32 R7, -RZ, R25.reuse.H0_H0 ;  /* 0x20000019ff077230 */ /* 0x102fe40000004100 */
[----:B------:R-:W-:Y:S02]  /*90f0*/  HADD2.F32 R25, -RZ, R25.H1_H1 ;  /* 0x30000019ff197230 */ /* 0x000fe40000004100 */
[----:B------:R-:W-:Y:S02]  /*9100*/  HADD2.F32 R6, -RZ, R24.H0_H0 ;  /* 0x20000018ff067230 */ /* 0x000fe40000004100 */
[C---:B------:R-:W-:Y:S01]  /*9110*/  FMUL.FTZ R30, R7.reuse, R40 ;  /* 0x00000028071e7220 */ /* 0x040fe20000410000 */
[----:B------:R-:W-:Y:S01]  /*9120*/  FMUL.FTZ R32, R7, R10 ;  /* 0x0000000a07207220 */ /* 0x000fe20000410000 */
[----:B------:R-:W-:-:S02]  /*9130*/  HADD2.F32 R7, -RZ, R39.H1_H1 ;  /* 0x30000027ff077230 */ /* 0x000fc40000004100 */
[----:B------:R-:W-:Y:S02]  /*9140*/  HADD2.F32 R39, -RZ, R39.H0_H0 ;  /* 0x20000027ff277230 */ /* 0x000fe40000004100 */
[C---:B------:R-:W-:Y:S01]  /*9150*/  FFMA.FTZ R30, R3.reuse, R10, -R30 ;  /* 0x0000000a031e7223 */ /* 0x040fe2000001081e */
[----:B------:R-:W-:Y:S02]  /*9160*/  HADD2.F32 R13, -RZ, R13.H1_H1 ;  /* 0x3000000dff0d7230 */ /* 0x000fe40000004100 */
[----:B------:R-:W-:Y:S01]  /*9170*/  FFMA.FTZ R32, R3, R40, R32 ;  /* 0x0000002803207223 */ /* 0x000fe20000010020 */
[----:B------:R-:W-:Y:S02]  /*9180*/  HADD2.F32 R0, -RZ, R12.H0_H0 ;  /* 0x2000000cff007230 */ /* 0x000fe40000004100 */
[----:B------:R-:W-:Y:S01]  /*9190*/  FMUL.FTZ R34, R25, R20 ;  /* 0x0000001419227220 */ /* 0x000fe20000410000 */
[----:B------:R-:W-:Y:S02]  /*91a0*/  HADD2.F32 R10, -RZ, R21.H0_H0 ;  /* 0x20000015ff0a7230 */ /* 0x000fe40000004100 */
[C---:B------:R-:W-:Y:S01]  /*91b0*/  FMUL.FTZ R3, R6.reuse, R7 ;  /* 0x0000000706037220 */ /* 0x040fe20000410000 */
[----:B------:R-:W-:Y:S01]  /*91c0*/  FMUL.FTZ R6, R6, R39 ;  /* 0x0000002706067220 */ /* 0x000fe20000410000 */
[----:B------:R-:W-:-:S02]  /*91d0*/  HADD2.F32 R8, -RZ, R26.H0_H0 ;  /* 0x2000001aff087230 */ /* 0x000fc40000004100 */
[-C--:B------:R-:W-:Y:S01]  /*91e0*/  FMUL.FTZ R36, R25, R10.reuse ;  /* 0x0000000a19247220 */ /* 0x080fe20000410000 */
[----:B------:R-:W-:Y:S01]  /*91f0*/  FFMA.FTZ R21, R13, R10, -R34 ;  /* 0x0000000a0d157223 */ /* 0x000fe20000010822 */
[C---:B------:R-:W-:Y:S01]  /*9200*/  FFMA.FTZ R39, R0.reuse, R39, -R3 ;  /* 0x0000002700277223 */ /* 0x040fe20000010803 */
[----:B------:R-:W-:Y:S02]  /*9210*/  HADD2.F32 R9, -RZ, R27.H0_H0 ;  /* 0x2000001bff097230 */ /* 0x000fe40000004100 */
[----:B------:R-:W-:Y:S01]  /*9220*/  FFMA.FTZ R10, R0, R7, R6 ;  /* 0x00000007000a7223 */ /* 0x000fe20000010006 */
[--C-:B------:R-:W-:Y:S02]  /*9230*/  HADD2.F32 R3, -RZ, R43.reuse.H0_H0 ;  /* 0x2000002bff037230 */ /* 0x100fe40000004100 */
[----:B------:R-:W-:Y:S02]  /*9240*/  HADD2.F32 R0, -RZ, R43.H1_H1 ;  /* 0x3000002bff007230 */ /* 0x000fe40000004100 */
[----:B------:R-:W-:Y:S01]  /*9250*/  FMUL.FTZ R7, R8, R11 ;  /* 0x0000000b08077220 */ /* 0x000fe20000410000 */
[----:B------:R-:W-:-:S02]  /*9260*/  HADD2.F32 R4, -RZ, R14.H0_H0 ;  /* 0x2000000eff047230 */ /* 0x000fc40000004100 */
[-C--:B------:R-:W-:Y:S01]  /*9270*/  FMUL.FTZ R25, R8, R3.reuse ;  /* 0x0000000308197220 */ /* 0x080fe20000410000 */
[----:B------:R-:W-:Y:S02]  /*9280*/  HADD2.F32 R5, -RZ, R15.H0_H0 ;  /* 0x2000000fff057230 */ /* 0x000fe40000004100 */
[C---:B------:R-:W-:Y:S01]  /*9290*/  FMUL.FTZ R34, R9.reuse, R38 ;  /* 0x0000002609227220 */ /* 0x040fe20000410000 */
[----:B------:R-:W-:Y:S02]  /*92a0*/  HADD2.F32 R27, -RZ, R27.H1_H1 ;  /* 0x3000001bff1b7230 */ /* 0x000fe40000004100 */
[----:B------:R-:W-:Y:S01]  /*92b0*/  FMUL.FTZ R9, R9, R0 ;  /* 0x0000000009097220 */ /* 0x000fe20000410000 */
[----:B------:R-:W-:Y:S02]  /*92c0*/  HADD2.F32 R8, -RZ, R31.H0_H0 ;  /* 0x2000001fff087230 */ /* 0x000fe40000004100 */
[----:B------:R-:W-:Y:S02]  /*92d0*/  HADD2.F32 R6, -RZ, R37.H0_H0 ;  /* 0x20000025ff067230 */ /* 0x000fe40000004100 */
[----:B------:R-:W-:Y:S01]  /*92e0*/  FFMA.FTZ R13, R13, R20, R36 ;  /* 0x000000140d0d7223 */ /* 0x000fe20000010024 */
[----:B------:R-:W-:Y:S01]  /*92f0*/  FFMA.FTZ R20, R4, R3, -R7 ;  /* 0x0000000304147223 */ /* 0x000fe20000010807 */
[----:B------:R-:W-:-:S02]  /*9300*/  HADD2.F32 R15, -RZ, R15.H1_H1 ;  /* 0x3000000fff0f7230 */ /* 0x000fc40000004100 */
[----:B------:R-:W-:Y:S01]  /*9310*/  FFMA.FTZ R25, R4, R11, R25 ;  /* 0x0000000b04197223 */ /* 0x000fe20000010019 */
[----:B------:R-:W-:Y:S02]  /*9320*/  HADD2.F32 R24, -RZ, R24.H1_H1 ;  /* 0x30000018ff187230 */ /* 0x000fe40000004100 */
[C---:B------:R-:W-:Y:S01]  /*9330*/  FFMA.FTZ R34, R5.reuse, R0, -R34 ;  /* 0x0000000005227223 */ /* 0x040fe20000010822 */
[----:B------:R-:W-:Y:S01]  /*9340*/  FFMA.FTZ R38, R5, R38, R9 ;  /* 0x0000002605267223 */ /* 0x000fe20000010009 */
[----:B------:R-:W-:Y:S02]  /*9350*/  HADD2.F32 R7, -RZ, R35.H0_H0 ;  /* 0x20000023ff077230 */ /* 0x000fe40000004100 */
[C---:B------:R-:W-:Y:S01]  /*9360*/  FMUL.FTZ R4, R27.reuse, R8 ;  /* 0x000000081b047220 */ /* 0x040fe20000410000 */
[----:B------:R-:W-:Y:S02]  /*9370*/  HADD2.F32 R26, -RZ, R26.H1_H1 ;  /* 0x3000001aff1a7230 */ /* 0x000fe40000004100 */
[----:B------:R-:W-:Y:S01]  /*9380*/  FMUL.FTZ R0, R27, R6 ;  /* 0x000000061b007220 */ /* 0x000fe20000410000 */
[----:B------:R-:W-:-:S02]  /*9390*/  HADD2.F32 R3, -RZ, R42.H0_H0 ;  /* 0x2000002aff037230 */ /* 0x000fc40000004100 */
[----:B------:R-:W-:Y:S02]  /*93a0*/  HADD2.F32 R9, -RZ, R33.H0_H0 ;  /* 0x20000021ff097230 */ /* 0x000fe40000004100 */
[----:B------:R-:W-:Y:S02]  /*93b0*/  HADD2.F32 R5, -RZ, R41.H0_H0 ;  /* 0x20000029ff057230 */ /* 0x000fe40000004100 */
[C---:B------:R-:W-:Y:S01]  /*93c0*/  FFMA.FTZ R27, R15.reuse, R6, -R4 ;  /* 0x000000060f1b7223 */ /* 0x040fe20000010804 */
[----:B------:R-:W-:Y:S02]  /*93d0*/  HADD2.F32 R12, -RZ, R12.H1_H1 ;  /* 0x3000000cff0c7230 */ /* 0x000fe40000004100 */
[----:B------:R-:W-:Y:S01]  /*93e0*/  FFMA.FTZ R31, R15, R8, R0 ;  /* 0x000000080f1f7223 */ /* 0x000fe20000010000 */
[----:B------:R-:W-:Y:S02]  /*93f0*/  HADD2.F32 R14, -RZ, R14.H1_H1 ;  /* 0x3000000eff0e7230 */ /* 0x000fe40000004100 */
        /* <DEDUP_REMOVED lines=18> */
.L_x_1441:
[----:B------:R-:W-:Y:S05]  /*9520*/  BSYNC B0 ;  /* 0x0000000000007941 */ /* 0x000fea0003800000 */
.L_x_1427:
[----:B------:R-:W-:Y:S01]  /*9530*/  @!PT LDS RZ, [RZ] ;  /* 0x00000000fffff984 */ /* 0x000fe20000000800 */
[----:B------:R-:W-:Y:S01]  /*9540*/  @!PT LDS RZ, [RZ] ;  /* 0x00000000fffff984 */ /* 0x000fe20000000800 */
[----:B------:R-:W-:Y:S01]  /*9550*/  @!PT LDS RZ, [RZ] ;  /* 0x00000000fffff984 */ /* 0x000fe20000000800 */
[----:B------:R-:W-:Y:S01]  /*9560*/  @!PT LDS RZ, [RZ] ;  /* 0x00000000fffff984 */ /* 0x000fe20000000800 */
[----:B------:R4:W-:Y:S06]  /*9570*/  MEMBAR.ALL.CTA ;  /* 0x0000000000007992 */ /* 0x0009ec0000008000 */
[----:B----4-:R-:W4:Y:S01]  /*9580*/  FENCE.VIEW.ASYNC.S ;  /* 0x00000000000073c6 */ /* 0x010f220000000000 */
[----:B------:R-:W-:Y:S05]  /*9590*/  WARPSYNC.ALL ;  /* 0x0000000000007948 */ /* 0x000fea0003800000 */
[----:B----4-:R-:W-:Y:S06]  /*95a0*/  BAR.SYNC.DEFER_BLOCKING 0xd, 0x180 ;  /* 0x0346000000007b1d */ /* 0x010fec0000010000 */
.L_x_1424:
[----:B--2---:R-:W2:Y:S02]  /*95b0*/  LDL R0, [R1+0x10] ;  /* 0x0000100001007983 */ /* 0x004ea40000100800 */
[----:B--2---:R-:W-:-:S13]  /*95c0*/  ISETP.NE.AND P0, PT, R0, 0x3, PT ;  /* 0x000000030000780c */ /* 0x004fda0003f05270 */
[----:B------:R-:W-:Y:S05]  /*95d0*/  @!P0 BRA `(.L_x_1451) ;  /* 0x0000000000048947 */ /* 0x000fea0003800000 */
[----:B------:R-:W-:Y:S01]  /*95e0*/  BPT.TRAP 0x1 ;  /* 0x000000040000795c */ /* 0x000fe20000300000 */
.L_x_1451:
[----:B------:R-:W-:Y:S01]  /*95f0*/  IMAD R0, R16, 0x8, R2 ;  /* 0x0000000810007824 */ /* 0x000fe200078e0202 */
[----:B-1----:R-:W-:-:S04]  /*9600*/  SHF.L.U32 R3, R154, 0x1f, RZ ;  /* 0x0000001f9a037819 */ /* 0x002fc800000006ff */
[----:B------:R1:W2:Y:S01]  /*9610*/  SYNCS.PHASECHK.TRANS64.TRYWAIT P2, [R0+URZ+0x16830], R3 ;  /* 0x01683003000075a7 */ /* 0x0002a2000804017f */
[----:B------:R-:W-:Y:S05]  /*9620*/  @!P0 BRA `(.L_x_1452) ;  /* 0x0000000000048947 */ /* 0x000fea0003800000 */
[----:B------:R-:W-:Y:S01]  /*9630*/  BPT.TRAP 0x1 ;  /* 0x000000040000795c */ /* 0x000fe20000300000 */
.L_x_1452:
[----:B---3--:R-:W3:Y:S02]  /*9640*/  S2R R4, SR_TID.X ;  /* 0x0000000000047919 */ /* 0x008ee40000002100 */
[----:B---3--:R-:W-:-:S04]  /*9650*/  LOP3.LUT R4, R4, 0x7f, RZ, 0xc0, !PT ;  /* 0x0000007f04047812 */ /* 0x008fc800078ec0ff */
[----:B------:R-:W-:Y:S01]  /*9660*/  ISETP.NE.AND P1, PT, R4, RZ, PT ;  /* 0x000000ff0400720c */ /* 0x000fe20003f25270 */
[----:B--2---:R-:W-:-:S12]  /*9670*/  @P2 BRA `(.L_x_1453) ;  /* 0x0000000000082947 */ /* 0x004fd80003800000 */
[----:B------:R-:W2:Y:S02]  /*9680*/  SYNCS.PHASECHK.TRANS64.TRYWAIT P2, [R0+URZ+0x16830], R3 ;  /* 0x01683003000075a7 */ /* 0x000ea4000804017f */
[----:B--2---:R-:W-:Y:S05]  /*9690*/  @!P2 BRA `(.L_x_1454) ;  /* 0x00000188000ca947 */ /* 0x004fea0003800000 */
.L_x_1453:
[----:B------:R-:W-:Y:S05]  /*96a0*/  WARPSYNC.ALL ;  /* 0x0000000000007948 */ /* 0x000fea0003800000 */
[----:B-12---:R-:W-:Y:S01]  /*96b0*/  VIADD R3, R2, 0xe400 ;  /* 0x0000e40002037836 */ /* 0x006fe20000000000 */
[----:B------:R-:W-:Y:S01]  /*96c0*/  LOP3.LUT R6, R28, 0x10000, RZ, 0xfc, !PT ;  /* 0x000100001c067812 */ /* 0x000fe200078efcff */
[----:B------:R-:W-:Y:S01]  /*96d0*/  IMAD.MOV.U32 R7, RZ, RZ, 0x40000040 ;  /* 0x40000040ff077424 */ /* 0x000fe200078e00ff */
[----:B0----5:R-:W-:Y:S01]  /*96e0*/  WARPGROUP.ARRIVE ;  /* 0x00000000000079c5 */ /* 0x021fe20000000000 */
[----:B------:R-:W-:Y:S01]  /*96f0*/  IMAD.MOV.U32 R5, RZ, RZ, 0x40000040 ;  /* 0x40000040ff057424 */ /* 0x000fe200078e00ff */
[----:B------:R-:W-:Y:S01]  /*9700*/  SHF.R.U32.HI R3, RZ, 0x4, R3 ;  /* 0x00000004ff037819 */ /* 0x000fe20000011603 */
[C---:B------:R-:W-:Y:S01]  /*9710*/  VIADD R12, R6.reuse, 0x2 ;  /* 0x00000002060c7836 */ /* 0x040fe20000000000 */
[----:B------:R-:W-:Y:S01]  /*9720*/  R2UR UR4, R6 ;  /* 0x00000000060472ca */ /* 0x000fe200000e0000 */
[----:B------:R-:W-:Y:S01]  /*9730*/  IMAD.MOV.U32 R13, RZ, RZ, 0x40000040 ;  /* 0x40000040ff0d7424 */ /* 0x000fe200078e00ff */
[----:B------:R-:W-:Y:S01]  /*9740*/  LOP3.LUT R3, R3, 0x3fff, RZ, 0xc0, !PT ;  /* 0x00003fff03037812 */ /* 0x000fe200078ec0ff */
[----:B------:R-:W-:Y:S01]  /*9750*/  IMAD.MOV.U32 R9, RZ, RZ, 0x40000040 ;  /* 0x40000040ff097424 */ /* 0x000fe200078e00ff */
[----:B------:R-:W-:Y:S01]  /*9760*/  R2UR UR5, R7 ;  /* 0x00000000070572ca */ /* 0x000fe200000e0000 */
[----:B------:R-:W-:Y:S01]  /*9770*/  IMAD.MOV.U32 R157, RZ, RZ, 0x40000040 ;  /* 0x40000040ff9d7424 */ /* 0x000fe200078e00ff */
[----:B------:R-:W-:Y:S01]  /*9780*/  LOP3.LUT R4, R3, 0x10000, RZ, 0xfc, !PT ;  /* 0x0001000003047812 */ /* 0x000fe200078efcff */
[----:B------:R-:W-:Y:S01]  /*9790*/  IMAD.MOV.U32 R11, RZ, RZ, 0x40000040 ;  /* 0x40000040ff0b7424 */ /* 0x000fe200078e00ff */
[----:B------:R-:W-:Y:S01]  /*97a0*/  R2UR UR7, R5 ;  /* 0x00000000050772ca */ /* 0x000fe200000e0000 */
[----:B------:R-:W-:Y:S01]  /*97b0*/  @!P1 VIADD R0, R0, 0x16840 ;  /* 0x0001684000009836 */ /* 0x000fe20000000000 */
[----:B------:R-:W-:Y:S01]  /*97c0*/  ULDC UR11, c[0x0][0x9dc] ;  /* 0x00027700000b7ab9 */ /* 0x000fe20000000800 */
[----:B------:R0:W-:Y:S04]  /*97d0*/  STL [R1+0x20], R4 ;  /* 0x0000200401007387 */ /* 0x0001e80000100800 */
[----:B------:R1:W-:Y:S04]  /*97e0*/  STL.64 [R1], R12 ;  /* 0x0000000c01007387 */ /* 0x0003e80000100a00 */
[----:B------:R-:W2:Y:S01]  /*97f0*/  LDL R89, [R1+0x4c] ;  /* 0x00004c0001597983 */ /* 0x000ea20000100800 */
[----:B0-----:R-:W-:-:S03]  /*9800*/  IMAD R4, R16, 0x400, R4 ;  /* 0x0000040010047824 */ /* 0x001fc600078e0204 */
[----:B------:R-:W2:Y:S01]  /*9810*/  LDL R91, [R1+0x1c] ;  /* 0x00001c00015b7983 */ /* 0x000ea20000100800 */
[C---:B------:R-:W-:Y:S01]  /*9820*/  VIADD R8, R4.reuse, 0x2 ;  /* 0x0000000204087836 */ /* 0x040fe20000000000 */
[----:B------:R-:W-:Y:S02]  /*9830*/  R2UR UR6, R4 ;  /* 0x00000000040672ca */ /* 0x000fe400000e0000 */
[----:B------:R-:W3:Y:S04]  /*9840*/  LDL R97, [R1+0xc] ;  /* 0x00000c0001617983 */ /* 0x000ee80000100800 */
[----:B------:R-:W3:Y:S07]  /*9850*/  LDL R95, [R1+0x8] ;  /* 0x00000800015f7983 */ /* 0x000eee0000100800 */
[----:B------:R-:W-:Y:S01]  /*9860*/  HGMMA.64x128x16.F32 R24, gdesc[UR4], RZ, !UPT, gsb0 ;  /* 0x01e00000041879f0 */ /* 0x000fe2000c0008ff */
[----:B------:R-:W-:-:S02]  /*9870*/  R2UR UR4, R12 ;  /* 0x000000000c0472ca */ /* 0x000fc400000e0000 */
[----:B------:R-:W-:Y:S02]  /*9880*/  R2UR UR5, R13 ;  /* 0x000000000d0572ca */ /* 0x000fe400000e0000 */
[----:B------:R-:W-:Y:S02]  /*9890*/  R2UR UR6, R8 ;  /* 0x00000000080672ca */ /* 0x000fe400000e0000 */
[----:B------:R-:W-:Y:S01]  /*98a0*/  R2UR UR7, R9 ;  /* 0x00000000090772ca */ /* 0x000fe200000e0000 */
[----:B------:R-:W-:Y:S01]  /*98b0*/  VIADD R8, R4, 0x4 ;  /* 0x0000000404087836 */ /* 0x000fe20000000000 */
[----:B------:R-:W-:Y:S01]  /*98c0*/  IADD3 R156, R6, 0x4, RZ ;  /* 0x00000004069c7810 */ /* 0x000fe20007ffe0ff */
[----:B------:R-:W-:Y:S01]  /*98d0*/  IMAD.MOV.U32 R9, RZ, RZ, 0x40000040 ;  /* 0x40000040ff097424 */ /* 0x000fe200078e00ff */
[----:B------:R-:W-:Y:S02]  /*98e0*/  WARPGROUP.DEPBAR.LE gsb0, 0x0 ;  /* 0x00008000000079c5 */ /* 0x000fe40000010000 */
[----:B------:R-:W-:-:S07]  /*98f0*/  WARPGROUP.ARRIVE ;  /* 0x00000000000079c5 */ /* 0x000fce0000000000 */
[----:B------:R-:W-:Y:S01]  /*9900*/  HGMMA.64x128x16.F32 R24, gdesc[UR4], R24, gsb0 ;  /* 0x01e00000041879f0 */ /* 0x000fe20008000818 */
[----:B------:R-:W-:Y:S02]  /*9910*/  R2UR UR4, R156 ;  /* 0x000000009c0472ca */ /* 0x000fe400000e0000 */
[----:B------:R-:W-:Y:S02]  /*9920*/  R2UR UR5, R157 ;  /* 0x000000009d0572ca */ /* 0x000fe400000e0000 */
[----:B------:R-:W-:Y:S02]  /*9930*/  R2UR UR6, R8 ;  /* 0x00000000080672ca */ /* 0x000fe400000e0000 */
[----:B------:R-:W-:Y:S01]  /*9940*/  R2UR UR7, R9 ;  /* 0x00000000090772ca */ /* 0x000fe200000e0000 */
[----:B------:R-:W-:Y:S02]  /*9950*/  VIADD R10, R6, 0x6 ;  /* 0x00000006060a7836 */ /* 0x000fe40000000000 */
[----:B------:R-:W-:-:S02]  /*9960*/  VIADD R4, R4, 0x6 ;  /* 0x0000000604047836 */ /* 0x000fc40000000000 */
[----:B------:R-:W-:Y:S01]  /*9970*/  IMAD.MOV.U32 R5, RZ, RZ, 0x40000040 ;  /* 0x40000040ff057424 */ /* 0x000fe200078e00ff */
[----:B------:R-:W-:Y:S02]  /*9980*/  WARPGROUP.DEPBAR.LE gsb0, 0x0 ;  /* 0x00008000000079c5 */ /* 0x000fe40000010000 */
[----:B------:R-:W-:-:S06]  /*9990*/  WARPGROUP.ARRIVE ;  /* 0x00000000000079c5 */ /* 0x000fcc0000000000 */
[----:B------:R-:W-:Y:S01]  /*99a0*/  HGMMA.64x128x16.F32 R24, gdesc[UR4], R24, gsb0 ;  /* 0x01e00000041879f0 */ /* 0x000fe20008000818 */
[----:B------:R-:W-:Y:S02]  /*99b0*/  R2UR UR4, R10 ;  /* 0x000000000a0472ca */ /* 0x000fe400000e0000 */
[----:B------:R-:W-:Y:S02]  /*99c0*/  R2UR UR5, R11 ;  /* 0x000000000b0572ca */ /* 0x000fe400000e0000 */
[----:B------:R-:W-:Y:S02]  /*99d0*/  R2UR UR6, R4 ;  /* 0x00000000040672ca */ /* 0x000fe400000e0000 */
[----:B------:R-:W-:Y:S01]  /*99e0*/  R2UR UR7, R5 ;  /* 0x00000000050772ca */ /* 0x000fe200000e0000 */
[----:B------:R-:W0:Y:S02]  /*99f0*/  LDC R4, c[0x0][0x448] ;  /* 0x00011200ff047b82 */ /* 0x000e240000000800 */
[----:B0-----:R-:W-:-:S13]  /*9a00*/  ISETP.NE.AND P2, PT, R4, 0x1, PT ;  /* 0x000000010400780c */ /* 0x001fda0003f45270 */
[----:B------:R-:W0:Y:S08]  /*9a10*/  @P2 LDC R5, c[0x0][0x44c] ;  /* 0x00011300ff052b82 */ /* 0x000e300000000800 */
[----:B------:R-:W4:Y:S01]  /*9a20*/  @P2 LDC R9, c[0x0][0x450] ;  /* 0x00011400ff092b82 */ /* 0x000f220000000800 */
[----:B------:R-:W-:Y:S02]  /*9a30*/  WARPGROUP.DEPBAR.LE gsb0, 0x0 ;  /* 0x00008000000079c5 */ /* 0x000fe40000010000 */
[----:B------:R-:W-:-:S06]  /*9a40*/  WARPGROUP.ARRIVE ;  /* 0x00000000000079c5 */ /* 0x000fcc0000000000 */
[----:B------:R-:W-:Y:S01]  /*9a50*/  HGMMA.64x128x16.F32 R24, gdesc[UR4], R24, gsb0 ;  /* 0x01e00000041879f0 */ /* 0x000fe20008000818 */
[----:B------:R-:W-:Y:S01]  /*9a60*/  ULDC UR4, c[0x0][0x9d8] ;  /* 0x0002760000047ab9 */ /* 0x000fe20000000800 */
[----:B------:R-:W-:Y:S01]  /*9a70*/  ULOP3.LUT UR11, URZ, UR11, URZ, 0x33, !UPT ;  /* 0x0000000b3f0b7292 */ /* 0x000fe2000f8e333f */
[----:B------:R-:W-:Y:S02]  /*9a80*/  WARPGROUP.DEPBAR.LE gsb0, 0x0 ;  /* 0x00008000000079c5 */ /* 0x000fe40000010000 */
        /* <DEDUP_REMOVED lines=8> */
[----:B--2---:R-:W-:-:S04]  /*9b10*/  IMAD.IADD R78, R89, 0x1, R91 ;  /* 0x00000001594e7824 */ /* 0x004fc800078e025b */
[----:B0-----:R-:W-:-:S05]  /*9b20*/  @P2 IMAD.HI.U32 R4, R78, R5, RZ ;  /* 0x000000054e042227 */ /* 0x001fca00078e00ff */
[----:B----4-:R-:W-:Y:S02]  /*9b30*/  @P2 SHF.R.U32.HI R78, RZ, R9, R4 ;  /* 0x00000009ff4e2219 */ /* 0x010fe40000011604 */
[----:B------:R-:W0:Y:S01]  /*9b40*/  LDC.64 R8, c[0x0][0x9e0] ;  /* 0x00027800ff087b82 */ /* 0x000e220000000a00 */
        /* <DEDUP_REMOVED lines=11> */
[----:B-1----:R-:W-:Y:S01]  /*9c00*/  FMUL.FTZ R13, R24, UR4 ;  /* 0x00000004180d7c20 */ /* 0x002fe20008410000 */
        /* <DEDUP_REMOVED lines=16> */
[----:B------:R-:W1:Y:S01]  /*9d10*/  SHFL.IDX PT, R82, R78, RZ, 0x1c1f ;  /* 0x001c1fff4e527589 */ /* 0x000e6200000e0000 */
[----:B------:R-:W-:-:S02]  /*9d20*/  IMAD.MOV.U32 R5, RZ, RZ, -0x80 ;  /* 0xffffff80ff057424 */ /* 0x000fc400078e00ff */
        /* <DEDUP_REMOVED lines=20> */
[----:B------:R-:W-:-:S02]  /*9e70*/  IMAD R84, R88, R5, 0x80 ;  /* 0x0000008058547424 */ /* 0x000fc400078e0205 */
        /* <DEDUP_REMOVED lines=9> */
[----:B------:R2:W-:Y:S01]  /*9f10*/  @!P1 SYNCS.ARRIVE.TRANS64.RED.A1T0 RZ, [R4+URZ], RZ ;  /* 0x000000ff04ff99a7 */ /* 0x0005e2000810043f */
[----:B0-----:R-:W-:Y:S01]  /*9f20*/  ISETP.GE.AND P3, PT, R9, 0x1, PT ;  /* 0x000000010900780c */ /* 0x001fe20003f66270 */
[----:B------:R-:W0:Y:S01]  /*9f30*/  MUFU.TANH R13, R13 ;  /* 0x0000000d000d7308 */ /* 0x000e220000002400 */
[----:B--2---:R-:W-:-:S07]  /*9f40*/  IADD3 R4, -R155, 0x1, R84 ;  /* 0x000000019b047810 */ /* 0x004fce0007ffe154 */
[----:B------:R-:W2:Y:S01]  /*9f50*/  MUFU.TANH R14, R14 ;  /* 0x0000000e000e7308 */ /* 0x000ea20000002400 */
[----:B---3--:R-:W-:-:S07]  /*9f60*/  IADD3 R85, -R95, R4, R97 ;  /* 0x000000045f557210 */ /* 0x008fce0007ffe161 */
[----:B------:R-:W3:Y:S01]  /*9f70*/  MUFU.TANH R3, R3 ;  /* 0x0000000300037308 */ /* 0x000ee20000002400 */
[----:B------:R-:W-:-:S07]  /*9f80*/  VIADD R87, R85, UR11 ;  /* 0x0000000b55577c36 */ /* 0x000fce0008000000 */
[----:B------:R-:W4:Y:S01]  /*9f90*/  MUFU.TANH R12, R12 ;  /* 0x0000000c000c7308 */ /* 0x000f220000002400 */
        /* <DEDUP_REMOVED lines=59> */
[----:B------:R0:W0:Y:S08]  /*a350*/  MUFU.TANH R0, R86 ;  /* 0x0000005600007308 */ /* 0x0000300000002400 */
[----:B------:R-:W0:Y:S01]  /*a360*/  MUFU.TANH R77, R77 ;  /* 0x0000004d004d7308 */ /* 0x000e220000002400 */
[----:B------:R-:W-:Y:S01]  /*a370*/  IADD3 R92, -R155, R97, R84 ;  /* 0x000000619b5c7210 */ /* 0x000fe20007ffe154 */
[----:B-1----:R-:W-:Y:S01]  /*a380*/  IMAD.IADD R83, R87, 0x1, R82 ;  /* 0x0000000157537824 */ /* 0x002fe200078e0252 */
[----:B------:R-:W-:-:S02]  /*a390*/  LEA R80, R88, 0xffffff80, 0x7 ;  /* 0xffffff8058507811 */ /* 0x000fc400078e38ff */
[----:B------:R-:W-:Y:S01]  /*a3a0*/  VIADDMNMX R90, R82, R85, R92, PT ;  /* 0x00000055525a7246 */ /* 0x000fe2000380015c */
[----:B--234-:R-:W-:Y:S06]  /*a3b0*/  @!P3 BRA `(.L_x_1455) ;  /* 0x000000000050b947 */ /* 0x01cfec0003800000 */
[----:B------:R-:W-:Y:S01]  /*a3c0*/  IADD3 R89, -R95, R97, R82 ;  /* 0x000000615f597210 */ /* 0x000fe20007ffe152 */
[----:B------:R-:W-:Y:S03]  /*a3d0*/  BSSY B0, `(.L_x_1456) ;  /* 0x000000e000007945 */ /* 0x000fe60003800000 */
[----:B------:R-:W-:-:S13]  /*a3e0*/  ISETP.GT.AND P4, PT, R89, -0x1, PT ;  /* 0xffffffff5900780c */ /* 0x000fda0003f84270 */
[----:B------:R-:W-:Y:S05]  /*a3f0*/  @P4 BRA `(.L_x_1457) ;  /* 0x00000000001c4947 */ /* 0x000fea0003800000 */
[----:B------:R-:W-:Y:S02]  /*a400*/  ISETP.NE.AND P4, PT, R9, 0x1, PT ;  /* 0x000000010900780c */ /* 0x000fe40003f85270 */
[----:B------:R-:W-:-:S11]  /*a410*/  LOP3.LUT R89, RZ, R89, RZ, 0x33, !PT ;  /* 0x00000059ff597212 */ /* 0x000fd600078e33ff */
[----:B------:R-:W1:Y:S02]  /*a420*/  @P4 LDC.64 R4, c[0x0][0x9e8] ;  /* 0x00027a00ff044b82 */ /* 0x000e640000000a00 */
[----:B-1----:R-:W-:-:S05]  /*a430*/  @P4 IMAD.HI.U32 R4, R89, R4, RZ ;  /* 0x0000000459044227 */ /* 0x002fca00078e00ff */
[----:B------:R-:W-:-:S04]  /*a440*/  @P4 SHF.R.U32.HI R89, RZ, R5, R4 ;  /* 0x00000005ff594219 */ /* 0x000fc80000011604 */
[----:B------:R-:W-:Y:S01]  /*a450*/  LOP3.LUT R89, RZ, R89, RZ, 0x33, !PT ;  /* 0x00000059ff597212 */ /* 0x000fe200078e33ff */
[----:B------:R-:W-:Y:S06]  /*a460*/  BRA `(.L_x_1458) ;  /* 0x0000000000107947 */ /* 0x000fec0003800000 */
.L_x_1457:
[----:B------:R-:W-:-:S13]  /*a470*/  ISETP.NE.AND P4, PT, R9, 0x1, PT ;  /* 0x000000010900780c */ /* 0x000fda0003f85270 */
[----:B------:R-:W1:Y:S02]  /*a480*/  @P4 LDC.64 R4, c[0x0][0x9e8] ;  /* 0x00027a00ff044b82 */ /* 0x000e640000000a00 */
[----:B-1----:R-:W-:-:S05]  /*a490*/  @P4 IMAD.HI.U32 R4, R89, R4, RZ ;  /* 0x0000000459044227 */ /* 0x002fca00078e00ff */
[----:B------:R-:W-:-:S07]  /*a4a0*/  @P4 SHF.R.U32.HI R89, RZ, R5, R4 ;  /* 0x00000005ff594219 */ /* 0x000fce0000011604 */
.L_x_1458:
[----:B------:R-:W-:Y:S05]  /*a4b0*/  BSYNC B0 ;  /* 0x0000000000007941 */ /* 0x000fea0003800000 */
.L_x_1456:
[----:B------:R-:W-:-:S05]  /*a4c0*/  IMAD R4, R89, R9, -R80 ;  /* 0x0000000959047224 */ /* 0x000fca00078e0a50 */
[----:B------:R-:W-:-:S04]  /*a4d0*/  IADD3 R4, -R155, R4, RZ ;  /* 0x000000049b047210 */ /* 0x000fc80007ffe1ff */
[----:B------:R-:W-:Y:S02]  /*a4e0*/  VIMNMX R83, R83, R4, !PT ;  /* 0x0000000453537248 */ /* 0x000fe40007fe0100 */
[----:B------:R-:W-:-:S07]  /*a4f0*/  VIADDMNMX R90, R4, R9, R90, PT ;  /* 0x00000009045a7246 */ /* 0x000fce000380015a */
.L_x_1455:
[C---:B------:R-:W-:Y:S01]  /*a500*/  ISETP.GE.AND P4, PT, R84.reuse, 0x2, PT ;  /* 0x000000025400780c */ /* 0x040fe20003f86270 */
[----:B------:R-:W1:Y:S01]  /*a510*/  SHFL.IDX PT, R78, R78, 0x1, 0x1c1f ;  /* 0x003c1f004e4e7f89 */ /* 0x000e6200000e0000 */
[----:B------:R-:W-:Y:S02]  /*a520*/  ISETP.GE.AND P6, PT, R84, 0x9, PT ;  /* 0x000000095400780c */ /* 0x000fe40003fc6270 */
[----:B------:R-:W-:Y:S02]  /*a530*/  ISETP.GT.AND P5, PT, R83, 0x1, !P4 ;  /* 0x000000015300780c */ /* 0x000fe400067a4270 */
[----:B------:R-:W-:Y:S02]  /*a540*/  LOP3.LUT R22, R22, 0xfffffffd, RZ, 0xc0, !PT ;  /* 0xfffffffd16167812 */ /* 0x000fe400078ec0ff */
[----:B------:R-:W-:-:S04]  /*a550*/  ISETP.LT.OR P5, PT, R90, 0x2, P5 ;  /* 0x000000025a00780c */ /* 0x000fc80002fa1670 */
[----:B------:R-:W-:Y:S02]  /*a560*/  FSEL R82, R14, -INF , !P5 ;  /* 0xff8000000e527808 */ /* 0x000fe40006800000 */
[----:B------:R-:W-:Y:S02]  /*a570*/  ISETP.GT.AND P5, PT, R83, 0x8, !P6 ;  /* 0x000000085300780c */ /* 0x000fe400077a4270 */
[----:B------:R-:W-:Y:S02]  /*a580*/  @P6 LOP3.LUT R22, R22, 0x2, RZ, 0xfc, !PT ;  /* 0x0000000216166812 */ /* 0x000fe400078efcff */
[----:B------:R-:W-:Y:S02]  /*a590*/  ISETP.GE.AND P6, PT, R84, 0xa, PT ;  /* 0x0000000a5400780c */ /* 0x000fe40003fc6270 */
[----:B------:R-:W-:Y:S02]  /*a5a0*/  ISETP.LT.OR P5, PT, R90, 0x9, P5 ;  /* 0x000000095a00780c */ /* 0x000fe40002fa1670 */
[----:B------:R-:W-:-:S02]  /*a5b0*/  LOP3.LUT R22, R22, 0xefffffff, RZ, 0xc0, !PT ;  /* 0xefffffff16167812 */ /* 0x000fc400078ec0ff */
[----:B0-----:R-:W-:Y:S01]  /*a5c0*/  FSEL R86, R21, -INF , !P5 ;  /* 0xff80000015567808 */ /* 0x001fe20006800000 */
[----:B-1----:R-:W-:Y:S01]  /*a5d0*/  IMAD.IADD R87, R87, 0x1, R78 ;  /* 0x0000000157577824 */ /* 0x002fe200078e024e */
[----:B------:R-:W-:Y:S02]  /*a5e0*/  ISETP.GT.AND P5, PT, R83, 0x9, !P6 ;  /* 0x000000095300780c */ /* 0x000fe400077a4270 */
[----:B------:R-:W-:Y:S02]  /*a5f0*/  VIADDMNMX R92, R78, R85, R92, PT ;  /* 0x000000554e5c7246 */ /* 0x000fe4000380015c */
[----:B------:R-:W-:Y:S02]  /*a600*/  ISETP.LT.OR P5, PT, R90, 0xa, P5 ;  /* 0x0000000a5a00780c */ /* 0x000fe40002fa1670 */
[----:B------:R-:W-:Y:S02]  /*a610*/  @P6 LOP3.LUT R22, R22, 0x10000000, RZ, 0xfc, !PT ;  /* 0x1000000016166812 */ /* 0x000fe400078efcff */
[----:B------:R-:W-:-:S02]  /*a620*/  ISETP.GE.AND P6, PT, R84, 0x11, PT ;  /* 0x000000115400780c */ /* 0x000fc40003fc6270 */
        /* <DEDUP_REMOVED lines=171> */
[----:B------:R-:W-:Y:S01]  /*b0e0*/  FSEL R84, R81, -INF , !P6 ;  /* 0xff80000051547808 */ /* 0x000fe20007000000 */
[----:B------:R-:W-:Y:S08]  /*b0f0*/  @!P3 BRA `(.L_x_1459) ;  /* 0x000000000050b947 */ /* 0x000ff00003800000 */
[----:B------:R-:W-:Y:S01]  /*b100*/  IADD3 R21, -R95, R97, R78 ;  /* 0x000000615f157210 */ /* 0x000fe20007ffe14e */
[----:B------:R-:W-:Y:S03]  /*b110*/  BSSY B0, `(.L_x_1460) ;  /* 0x000000e000007945 */ /* 0x000fe60003800000 */
        /* <DEDUP_REMOVED lines=9> */
.L_x_1461:
[----:B------:R-:W-:-:S13]  /*b1b0*/  ISETP.NE.AND P6, PT, R9, 0x1, PT ;  /* 0x000000010900780c */ /* 0x000fda0003fc5270 */
[----:B------:R-:W0:Y:S02]  /*b1c0*/  @P6 LDC.64 R4, c[0x0][0x9e8] ;  /* 0x00027a00ff046b82 */ /* 0x000e240000000a00 */
[----:B0-----:R-:W-:-:S05]  /*b1d0*/  @P6 IMAD.HI.U32 R4, R21, R4, RZ ;  /* 0x0000000415046227 */ /* 0x001fca00078e00ff */
[----:B------:R-:W-:-:S07]  /*b1e0*/  @P6 SHF.R.U32.HI R21, RZ, R5, R4 ;  /* 0x00000005ff156219 */ /* 0x000fce0000011604 */
.L_x_1462:
[----:B------:R-:W-:Y:S05]  /*b1f0*/  BSYNC B0 ;  /* 0x0000000000007941 */ /* 0x000fea0003800000 */
.L_x_1460:
[----:B------:R-:W-:-:S04]  /*b200*/  IMAD R80, R21, R9, -R80 ;  /* 0x0000000915507224 */ /* 0x000fc800078e0a50 */
[----:B------:R-:W-:-:S05]  /*b210*/  IMAD.IADD R80, R80, 0x1, -R155 ;  /* 0x0000000150507824 */ /* 0x000fca00078e0a9b */
[----:B------:R-:W-:Y:S02]  /*b220*/  VIMNMX R87, R87, R80, !PT ;  /* 0x0000005057577248 */ /* 0x000fe40007fe0100 */
[----:B------:R-:W-:-:S07]  /*b230*/  VIADDMNMX R92, R80, R9, R92, PT ;  /* 0x00000009505c7246 */ /* 0x000fce000380015c */
.L_x_1459:
[----:B------:R-:W-:Y:S01]  /*b240*/  ISETP.GT.AND P4, PT, R87, 0x1, !P4 ;  /* 0x000000015700780c */ /* 0x000fe20006784270 */
[----:B------:R-:W-:Y:S01]  /*b250*/  ULDC UR4, c[0x0][0x988] ;  /* 0x0002620000047ab9 */ /* 0x000fe20000000800 */
[----:B------:R-:W-:Y:S01]  /*b260*/  LOP3.LUT P6, RZ, R22, 0x1000000, RZ, 0xc0, !PT ;  /* 0x0100000016ff7812 */ /* 0x000fe200078cc0ff */
[----:B------:R-:W-:Y:S01]  /*b270*/  IMAD.U32 R39, RZ, RZ, UR4 ;  /* 0x00000004ff277e24 */ /* 0x000fe2000f8e00ff */
        /* <DEDUP_REMOVED lines=38> */
[----:B------:R-:W-:Y:S02]  /*b4e0*/  ISETP.GT.AND P4, PT, R87, 0x19, !P6 ;  /* 0x000000195700780c */ /* 0x000fe40007784270 */
[----:B------:R-:W-:-:S02]  /*b4f0*/  LOP3.LUT P6, RZ, R22, 0x2000, RZ, 0xc0, !PT ;  /* 0x0000200016ff7812 */ /* 0x000fc400078cc0ff */
        /* <DEDUP_REMOVED lines=36> */
[----:B------:R-:W-:Y:S01]  /*b740*/  ISETP.GT.AND P5, PT, R87, 0x78, !P5 ;  /* 0x000000785700780c */ /* 0x000fe20006fa4270 */
[----:B------:R-:W0:Y:S01]  /*b750*/  SHFL.BFLY PT, R14, R5, 0x2, 0x1f ;  /* 0x0c401f00050e7f89 */ /* 0x000e2200000e0000 */
[----:B------:R-:W-:Y:S02]  /*b760*/  FSEL R124, R41, -INF , !P4 ;  /* 0xff800000297c7808 */ /* 0x000fe40006000000 */
[----:B------:R-:W-:Y:S02]  /*b770*/  LOP3.LUT P4, RZ, R22, 0x40000, RZ, 0xc0, !PT ;  /* 0x0004000016ff7812 */ /* 0x000fe4000788c0ff */
[----:B------:R-:W-:Y:S02]  /*b780*/  ISETP.LT.OR P5, PT, R92, 0x79, P5 ;  /* 0x000000795c00780c */ /* 0x000fe40002fa1670 */
[----:B------:R-:W-:-:S04]  /*b790*/  ISETP.GT.AND P4, PT, R87, 0x31, !P4 ;  /* 0x000000315700780c */ /* 0x000fc80006784270 */
[----:B------:R-:W-:-:S04]  /*b7a0*/  ISETP.LT.OR P4, PT, R92, 0x32, P4 ;  /* 0x000000325c00780c */ /* 0x000fc80002781670 */
[----:B------:R-:W-:Y:S02]  /*b7b0*/  FSEL R42, R42, -INF , !P4 ;  /* 0xff8000002a2a7808 */ /* 0x000fe40006000000 */
[----:B------:R-:W-:-:S04]  /*b7c0*/  LOP3.LUT P4, RZ, R22, 0x20000, RZ, 0xc0, !PT ;  /* 0x0002000016ff7812 */ /* 0x000fc8000788c0ff */
[----:B------:R-:W-:Y:S02]  /*b7d0*/  ISETP.GT.AND P4, PT, R87, 0x38, !P4 ;  /* 0x000000385700780c */ /* 0x000fe40006784270 */
[----:B0-----:R-:W-:Y:S02]  /*b7e0*/  FMNMX.FTZ R21, R5, R14, !PT ;  /* 0x0000000e05157209 */ /* 0x001fe40007810000 */
[----:B------:R-:W-:-:S03]  /*b7f0*/  ISETP.LT.OR P4, PT, R92, 0x39, P4 ;  /* 0x000000395c00780c */ /* 0x000fc60002781670 */
[----:B------:R-:W0:Y:S01]  /*b800*/  SHFL.BFLY PT, R14, R21, 0x1, 0x1f ;  /* 0x0c201f00150e7f89 */ /* 0x000e2200000e0000 */
[----:B------:R-:W-:Y:S02]  /*b810*/  FSEL R126, R45, -INF , !P4 ;  /* 0xff8000002d7e7808 */ /* 0x000fe40006000000 */
[----:B------:R-:W-:-:S04]  /*b820*/  LOP3.LUT P4, RZ, R22, 0x10000, RZ, 0xc0, !PT ;  /* 0x0001000016ff7812 */ /* 0x000fc8000788c0ff */
        /* <DEDUP_REMOVED lines=25> */
[----:B------:R-:W-:Y:S01]  /*b9c0*/  LOP3.LUT P4, RZ, R22, 0x400, RZ, 0xc0, !PT ;  /* 0x0000040016ff7812 */ /* 0x000fe2000788c0ff */
[----:B------:R-:W0:Y:S03]  /*b9d0*/  @P2 LDC R57, c[0x0][0x44c] ;  /* 0x00011300ff392b82 */ /* 0x000e260000000800 */
[----:B------:R-:W-:-:S04]  /*b9e0*/  ISETP.GT.AND P4, PT, R87, 0x51, !P4 ;  /* 0x000000515700780c */ /* 0x000fc80006784270 */
[----:B------:R-:W-:-:S04]  /*b9f0*/  ISETP.LT.OR P4, PT, R92, 0x52, P4 ;  /* 0x000000525c00780c */ /* 0x000fc80002781670 */
[----:B------:R-:W-:Y:S02]  /*ba00*/  FSEL R58, R58, -INF , !P4 ;  /* 0xff8000003a3a7808 */ /* 0x000fe40006000000 */
[----:B------:R-:W-:-:S04]  /*ba10*/  LOP3.LUT P4, RZ, R22, 0x200, RZ, 0xc0, !PT ;  /* 0x0000020016ff7812 */ /* 0x000fc8000788c0ff */
[----:B------:R-:W-:-:S04]  /*ba20*/  ISETP.GT.AND P4, PT, R87, 0x58, !P4 ;  /* 0x000000585700780c */ /* 0x000fc80006784270 */
[----:B------:R-:W-:Y:S01]  /*ba30*/  ISETP.LT.OR P4, PT, R92, 0x59, P4 ;  /* 0x000000595c00780c */ /* 0x000fe20002781670 */
[----:B0-----:R-:W-:-:S03]  /*ba40*/  @P2 IMAD.HI.U32 R57, R91, R57, RZ ;  /* 0x000000395b392227 */ /* 0x001fc600078e00ff */
        /* <DEDUP_REMOVED lines=40> */
[----:B------:R-:W-:Y:S01]  /*bcd0*/  ISETP.GT.AND P4, PT, R87, 0x79, !P6 ;  /* 0x000000795700780c */ /* 0x000fe20007784270 */
[-CC-:B------:R-:W-:Y:S01]  /*bce0*/  FFMA.FTZ R41, R56, R39.reuse, -R15.reuse ;  /* 0x0000002738297223 */ /* 0x180fe2000001080f */
        /* <DEDUP_REMOVED lines=10> */
[-CC-:B------:R-:W-:Y:S01]  /*bd90*/  FFMA.FTZ R29, R36, R39.reuse, -R15.reuse ;  /* 0x00000027241d7223 */ /* 0x180fe2000001080f */
[--C-:B------:R-:W-:Y:S01]  /*bda0*/  FFMA.FTZ R31, R40, R39, -R15.reuse ;  /* 0x00000027281f7223 */ /* 0x100fe2000001080f */
[----:B------:R-:W-:Y:S01]  /*bdb0*/  FMNMX.FTZ R5, R78, R5, !PT ;  /* 0x000000054e057209 */ /* 0x000fe20007810000 */
[-CC-:B------:R-:W-:Y:S01]  /*bdc0*/  FFMA.FTZ R33, R44, R39.reuse, -R15.reuse ;  /* 0x000000272c217223 */ /* 0x180fe2000001080f */
[-CC-:B------:R-:W-:Y:S01]  /*bdd0*/  FFMA.FTZ R37, R52, R39.reuse, -R15.reuse ;  /* 0x0000002734257223 */ /* 0x180fe2000001080f */
[--C-:B------:R-:W-:Y:S01]  /*bde0*/  FFMA.FTZ R144, R94, R39, -R15.reuse ;  /* 0x000000275e907223 */ /* 0x100fe2000001080f */
[----:B------:R-:W-:Y:S01]  /*bdf0*/  FMNMX.FTZ R5, R26, R5, !PT ;  /* 0x000000051a057209 */ /* 0x000fe20007810000 */
[----:B------:R-:W1:Y:S01]  /*be00*/  MUFU.EX2 R150, R150 ;  /* 0x0000009600967308 */ /* 0x000e620000000800 */
[-CC-:B------:R-:W-:Y:S01]  /*be10*/  FFMA.FTZ R146, R96, R39.reuse, -R15.reuse ;  /* 0x0000002760927223 */ /* 0x180fe2000001080f */
[--C-:B------:R-:W-:Y:S01]  /*be20*/  FFMA.FTZ R24, R98, R39, -R15.reuse ;  /* 0x0000002762187223 */ /* 0x100fe2000001080f */
[----:B------:R-:W-:Y:S01]  /*be30*/  FMNMX.FTZ R5, R80, R5, !PT ;  /* 0x0000000550057209 */ /* 0x000fe20007810000 */
[-CC-:B------:R-:W-:Y:S01]  /*be40*/  FFMA.FTZ R142, R100, R39.reuse, -R15.reuse ;  /* 0x00000027648e7223 */ /* 0x180fe2000001080f */
        /* <DEDUP_REMOVED lines=16> */
[----:B------:R-:W-:Y:S01]  /*bf50*/  FFMA.FTZ R120, R120, R39, -R15 ;  /* 0x0000002778787223 */ /* 0x000fe2000001080f */
[----:B------:R-:W2:Y:S01]  /*bf60*/  MUFU.EX2 R21, R21 ;  /* 0x0000001500157308 */ /* 0x000ea20000000800 */
[----:B------:R-:W-:-:S04]  /*bf70*/  FMNMX.FTZ R5, R38, R5, !PT ;  /* 0x0000000526057209 */ /* 0x000fc80007810000 */
[----:B------:R-:W-:-:S03]  /*bf80*/  FMNMX.FTZ R5, R124, R5, !PT ;  /* 0x000000057c057209 */ /* 0x000fc60007810000 */
[----:B------:R-:W3:Y:S01]  /*bf90*/  MUFU.EX2 R144, R144 ;  /* 0x0000009000907308 */ /* 0x000ee20000000800 */
[----:B------:R-:W-:-:S04]  /*bfa0*/  FMNMX.FTZ R5, R42, R5, !PT ;  /* 0x000000052a057209 */ /* 0x000fc80007810000 */
[----:B------:R-:W-:-:S03]  /*bfb0*/  FMNMX.FTZ R5, R126, R5, !PT ;  /* 0x000000057e057209 */ /* 0x000fc60007810000 */
[----:B------:R-:W4:Y:S01]  /*bfc0*/  MUFU.EX2 R25, R25 ;  /* 0x0000001900197308 */ /* 0x000f220000000800 */
[----:B------:R-:W-:-:S04]  /*bfd0*/  FMNMX.FTZ R5, R46, R5, !PT ;  /* 0x000000052e057209 */ /* 0x000fc80007810000 */
[----:B------:R-:W-:-:S03]  /*bfe0*/  FMNMX.FTZ R5, R128, R5, !PT ;  /* 0x0000000580057209 */ /* 0x000fc60007810000 */
[----:B------:R-:W5:Y:S01]  /*bff0*/  MUFU.EX2 R146, R146 ;  /* 0x0000009200927308 */ /* 0x000f620000000800 */
[----:B------:R-:W-:-:S04]  /*c000*/  FMNMX.FTZ R5, R50, R5, !PT ;  /* 0x0000000532057209 */ /* 0x000fc80007810000 */
[----:B------:R-:W-:-:S03]  /*c010*/  FMNMX.FTZ R5, R130, R5, !PT ;  /* 0x0000000582057209 */ /* 0x000fc60007810000 */
[----:B------:R-:W5:Y:S01]  /*c020*/  MUFU.EX2 R27, R27 ;  /* 0x0000001b001b7308 */ /* 0x000f620000000800 */
        /* <DEDUP_REMOVED lines=18> */
[----:B------:R-:W-:-:S05]  /*c150*/  FMNMX.FTZ R5, R86, R5, !PT ;  /* 0x0000000556057209 */ /* 0x000fca0007810000 */
[----:B------:R-:W0:Y:S02]  /*c160*/  SHFL.BFLY PT, R48, R5, 0x2, 0x1f ;  /* 0x0c401f0005307f89 */ /* 0x000e2400000e0000 */
[----:B------:R-:W-:Y:S08]  /*c170*/  MUFU.EX2 R32, R32 ;  /* 0x0000002000207308 */ /* 0x000ff00000000800 */
[----:B------:R-:W-:Y:S08]  /*c180*/  MUFU.EX2 R35, R35 ;  /* 0x0000002300237308 */ /* 0x000ff00000000800 */
[----:B------:R-:W-:Y:S01]  /*c190*/  MUFU.EX2 R36, R36 ;  /* 0x0000002400247308 */ /* 0x000fe20000000800 */
[----:B0-----:R-:W-:Y:S01]  /*c1a0*/  FMNMX.FTZ R51, R5, R48, !PT ;  /* 0x0000003005337209 */ /* 0x001fe20007810000 */
[----:B------:R-:W-:-:S06]  /*c1b0*/  FFMA.FTZ R48, R68, R39, -R15 ;  /* 0x0000002744307223 */ /* 0x000fcc000001080f */
[----:B------:R-:W-:Y:S01]  /*c1c0*/  MUFU.EX2 R37, R37 ;  /* 0x0000002500257308 */ /* 0x000fe20000000800 */
[----:B------:R-:W0:Y:S01]  /*c1d0*/  @P2 LDC R68, c[0x0][0x450] ;  /* 0x00011400ff442b82 */ /* 0x000e220000000800 */
[----:B------:R-:W1:Y:S06]  /*c1e0*/  SHFL.BFLY PT, R56, R51, 0x1, 0x1f ;  /* 0x0c201f0033387f89 */ /* 0x000e6c00000e0000 */
[----:B------:R-:W-:Y:S08]  /*c1f0*/  MUFU.EX2 R0, R0 ;  /* 0x0000000000007308 */ /* 0x000ff00000000800 */
[----:B------:R-:W-:Y:S08]  /*c200*/  MUFU.EX2 R41, R41 ;  /* 0x0000002900297308 */ /* 0x000ff00000000800 */
[----:B------:R-:W-:Y:S01]  /*c210*/  MUFU.EX2 R40, R40 ;  /* 0x0000002800287308 */ /* 0x000fe20000000800 */
[----:B-1----:R-:W-:Y:S01]  /*c220*/  FMNMX.FTZ R5, R51, R56, !PT ;  /* 0x0000003833057209 */ /* 0x002fe20007810000 */
[-CC-:B------:R-:W-:Y:S01]  /*c230*/  FFMA.FTZ R51, R76, R39.reuse, -R15.reuse ;  /* 0x000000274c337223 */ /* 0x180fe2000001080f */
[----:B------:R-:W-:-:S02]  /*c240*/  FFMA.FTZ R56, R84, R39, -R15 ;  /* 0x0000002754387223 */ /* 0x000fc4000001080f */
[C---:B------:R-:W-:Y:S01]  /*c250*/  FSETP.NEU.FTZ.AND P4, PT, R5.reuse, -INF , PT ;  /* 0xff8000000500780b */ /* 0x040fe20003f9d000 */
[----:B------:R-:W-:Y:S02]  /*c260*/  FMUL.FTZ R55, R5, R39 ;  /* 0x0000002705377220 */ /* 0x000fe40000410000 */
[----:B------:R-:W-:Y:S03]  /*c270*/  MUFU.EX2 R43, R43 ;  /* 0x0000002b002b7308 */ /* 0x000fe60000000800 */
[----:B------:R-:W-:-:S05]  /*c280*/  FSEL R15, R55, RZ, P4 ;  /* 0x000000ff370f7208 */ /* 0x000fca0002000000 */
[----:B------:R-:W-:Y:S01]  /*c290*/  MUFU.EX2 R44, R44 ;  /* 0x0000002c002c7308 */ /* 0x000fe20000000800 */
[-CC-:B------:R-:W-:Y:S01]  /*c2a0*/  FFMA.FTZ R149, R3, R39.reuse, -R15.reuse ;  /* 0x0000002703957223 */ /* 0x180fe2000001080f */
[-CC-:B------:R-:W-:Y:S01]  /*c2b0*/  FFMA.FTZ R12, R12, R39.reuse, -R15.reuse ;  /* 0x000000270c0c7223 */ /* 0x180fe2000001080f */
[-C--:B------:R-:W-:Y:S01]  /*c2c0*/  FFMA.FTZ R151, R4, R39.reuse, -R15 ;  /* 0x0000002704977223 */ /* 0x080fe2000001080f */
[----:B------:R-:W-:Y:S01]  /*c2d0*/  FADD.FTZ R3, R148, R13 ;  /* 0x0000000d94037221 */ /* 0x000fe20000010000 */
[-CC-:B------:R-:W-:Y:S01]  /*c2e0*/  FFMA.FTZ R20, R20, R39.reuse, -R15.reuse ;  /* 0x0000002714147223 */ /* 0x180fe2000001080f */
[-CC-:B------:R-:W-:Y:S01]  /*c2f0*/  FFMA.FTZ R145, R78, R39.reuse, -R15.reuse ;  /* 0x000000274e917223 */ /* 0x180fe2000001080f */
[-C--:B------:R-:W-:Y:S01]  /*c300*/  FFMA.FTZ R26, R26, R39.reuse, -R15 ;  /* 0x000000271a1a7223 */ /* 0x080fe2000001080f */
[----:B------:R-:W-:Y:S01]  /*c310*/  MUFU.EX2 R149, R149 ;  /* 0x0000009500957308 */ /* 0x000fe20000000800 */
[----:B------:R-:W-:Y:S01]  /*c320*/  FADD.FTZ R4, R150, R3 ;  /* 0x0000000396047221 */ /* 0x000fe20000010000 */
[-CC-:B------:R-:W-:Y:S01]  /*c330*/  FFMA.FTZ R147, R80, R39.reuse, -R15.reuse ;  /* 0x0000002750937223 */ /* 0x180fe2000001080f */
[-CC-:B------:R-:W-:Y:S01]  /*c340*/  FFMA.FTZ R30, R30, R39.reuse, -R15.reuse ;  /* 0x000000271e1e7223 */ /* 0x180fe2000001080f */
[-CC-:B------:R-:W-:Y:S01]  /*c350*/  FFMA.FTZ R141, R90, R39.reuse, -R15.reuse ;  /* 0x000000275a8d7223 */ /* 0x180fe2000001080f */
[----:B--2---:R-:W-:Y:S01]  /*c360*/  FADD.FTZ R3, R21, R4 ;  /* 0x0000000415037221 */ /* 0x004fe20000010000 */
[-CC-:B------:R-:W-:Y:S01]  /*c370*/  FFMA.FTZ R34, R34, R39.reuse, -R15.reuse ;  /* 0x0000002722227223 */ /* 0x180fe2000001080f */
[-C--:B------:R-:W-:Y:S01]  /*c380*/  FFMA.FTZ R143, R122, R39.reuse, -R15 ;  /* 0x000000277a8f7223 */ /* 0x080fe2000001080f */
[----:B------:R-:W1:Y:S01]  /*c390*/  MUFU.EX2 R12, R12 ;  /* 0x0000000c000c7308 */ /* 0x000e620000000800 */
[----:B---3--:R-:W-:Y:S01]  /*c3a0*/  FADD.FTZ R4, R144, R3 ;  /* 0x0000000390047221 */ /* 0x008fe20000010000 */
[-CC-:B------:R-:W-:Y:S01]  /*c3b0*/  FFMA.FTZ R38, R38, R39.reuse, -R15.reuse ;  /* 0x0000002726267223 */ /* 0x180fe2000001080f */
[-CC-:B------:R-:W-:Y:S01]  /*c3c0*/  FFMA.FTZ R137, R124, R39.reuse, -R15.reuse ;  /* 0x000000277c897223 */ /* 0x180fe2000001080f */
[-CC-:B------:R-:W-:Y:S01]  /*c3d0*/  FFMA.FTZ R42, R42, R39.reuse, -R15.reuse ;  /* 0x000000272a2a7223 */ /* 0x180fe2000001080f */
[----:B----4-:R-:W-:Y:S01]  /*c3e0*/  FADD.FTZ R3, R25, R4 ;  /* 0x0000000419037221 */ /* 0x010fe20000010000 */
[-CC-:B------:R-:W-:Y:S01]  /*c3f0*/  FFMA.FTZ R139, R126, R39.reuse, -R15.reuse ;  /* 0x000000277e8b7223 */ /* 0x180fe2000001080f */
[-C--:B------:R-:W-:Y:S01]  /*c400*/  FFMA.FTZ R46, R46, R39.reuse, -R15 ;  /* 0x000000272e2e7223 */ /* 0x080fe2000001080f */
[----:B------:R-:W2:Y:S01]  /*c410*/  MUFU.EX2 R151, R151 ;  /* 0x0000009700977308 */ /* 0x000ea20000000800 */
[----:B-----5:R-:W-:Y:S01]  /*c420*/  FADD.FTZ R60, R146, R3 ;  /* 0x00000003923c7221 */ /* 0x020fe20000010000 */
[-CC-:B------:R-:W-:Y:S01]  /*c430*/  FFMA.FTZ R133, R128, R39.reuse, -R15.reuse ;  /* 0x0000002780857223 */ /* 0x180fe2000001080f */
[-CC-:B------:R-:W-:Y:S01]  /*c440*/  FFMA.FTZ R50, R50, R39.reuse, -R15.reuse ;  /* 0x0000002732327223 */ /* 0x180fe2000001080f */
[-CC-:B------:R-:W-:Y:S01]  /*c450*/  FFMA.FTZ R135, R130, R39.reuse, -R15.reuse ;  /* 0x0000002782877223 */ /* 0x180fe2000001080f */
[----:B------:R-:W-:Y:S01]  /*c460*/  FADD.FTZ R55, R27, R60 ;  /* 0x0000003c1b377221 */ /* 0x000fe20000010000 */
[-CC-:B------:R-:W-:Y:S01]  /*c470*/  FFMA.FTZ R54, R54, R39.reuse, -R15.reuse ;  /* 0x0000002736367223 */ /* 0x180fe2000001080f */
[-C--:B------:R-:W-:Y:S01]  /*c480*/  FFMA.FTZ R129, R132, R39.reuse, -R15 ;  /* 0x0000002784817223 */ /* 0x080fe2000001080f */
[----:B------:R-:W3:Y:S01]  /*c490*/  MUFU.EX2 R20, R20 ;  /* 0x0000001400147308 */ /* 0x000ee20000000800 */
[----:B-1----:R-:W-:Y:S01]  /*c4a0*/  FADD.FTZ R4, R149, R12 ;  /* 0x0000000c95047221 */ /* 0x002fe20000010000 */
[----:B------:R-:W-:Y:S01]  /*c4b0*/  FADD.FTZ R60, R24, R55 ;  /* 0x00000037183c7221 */ /* 0x000fe20000010000 */
[-CC-:B------:R-:W-:Y:S01]  /*c4c0*/  FFMA.FTZ R58, R58, R39.reuse, -R15.reuse ;  /* 0x000000273a3a7223 */ /* 0x180fe2000001080f */
[----:B------:R-:W-:Y:S01]  /*c4d0*/  F2FP.F16.F32.PACK_AB R148, R13, R148 ;  /* 0x000000940d94723e */ /* 0x000fe200000000ff */
[-CC-:B------:R-:W-:Y:S01]  /*c4e0*/  FFMA.FTZ R131, R134, R39.reuse, -R15.reuse ;  /* 0x0000002786837223 */ /* 0x180fe2000001080f */
[----:B------:R-:W-:Y:S01]  /*c4f0*/  FADD.FTZ R55, R29, R60 ;  /* 0x0000003c1d377221 */ /* 0x000fe20000010000 */
[-C--:B------:R-:W-:Y:S01]  /*c500*/  FFMA.FTZ R125, R136, R39.reuse, -R15 ;  /* 0x00000027887d7223 */ /* 0x080fe2000001080f */
[----:B------:R-:W1:Y:S01]  /*c510*/  MUFU.EX2 R145, R145 ;  /* 0x0000009100917308 */ /* 0x000e620000000800 */
[----:B--2---:R-:W-:Y:S01]  /*c520*/  FADD.FTZ R3, R151, R4 ;  /* 0x0000000497037221 */ /* 0x004fe20000010000 */
[----:B------:R-:W-:Y:S01]  /*c530*/  FADD.FTZ R60, R142, R55 ;  /* 0x000000378e3c7221 */ /* 0x000fe20000010000 */
[-CC-:B------:R-:W-:Y:S01]  /*c540*/  FFMA.FTZ R127, R138, R39.reuse, -R15.reuse ;  /* 0x000000278a7f7223 */ /* 0x180fe2000001080f */
[-CC-:B------:R-:W-:Y:S01]  /*c550*/  FFMA.FTZ R70, R70, R39.reuse, -R15.reuse ;  /* 0x0000002746467223 */ /* 0x180fe2000001080f */
[----:B------:R-:W-:Y:S01]  /*c560*/  F2FP.F16.F32.PACK_AB R134, R41, R0 ;  /* 0x000000002986723e */ /* 0x000fe200000000ff */
[----:B------:R-:W-:Y:S01]  /*c570*/  FADD.FTZ R55, R31, R60 ;  /* 0x0000003c1f377221 */ /* 0x000fe20000010000 */
[-C--:B------:R-:W-:Y:S01]  /*c580*/  FFMA.FTZ R74, R74, R39.reuse, -R15 ;  /* 0x000000274a4a7223 */ /* 0x080fe2000001080f */
[----:B------:R-:W2:Y:S01]  /*c590*/  MUFU.EX2 R26, R26 ;  /* 0x0000001a001a7308 */ /* 0x000ea20000000800 */
[----:B---3--:R-:W-:Y:S01]  /*c5a0*/  FADD.FTZ R4, R20, R3 ;  /* 0x0000000314047221 */ /* 0x008fe20000010000 */
[----:B------:R-:W-:Y:S01]  /*c5b0*/  FADD.FTZ R64, R28, R55 ;  /* 0x000000371c407221 */ /* 0x000fe20000010000 */
[----:B------:R-:W-:Y:S01]  /*c5c0*/  F2FP.F16.F32.PACK_AB R150, R21, R150 ;  /* 0x000000961596723e */ /* 0x000fe200000000ff */
[----:B------:R-:W-:Y:S01]  /*c5d0*/  FFMA.FTZ R82, R82, R39, -R15 ;  /* 0x0000002752527223 */ /* 0x000fe2000001080f */
[C---:B------:R-:W-:Y:S01]  /*c5e0*/  F2FP.F16.F32.PACK_AB R136, R33.reuse, R28 ;  /* 0x0000001c2188723e */ /* 0x040fe200000000ff */
[----:B------:R-:W-:Y:S01]  /*c5f0*/  FADD.FTZ R55, R33, R64 ;  /* 0x0000004021377221 */ /* 0x000fe20000010000 */
[----:B------:R-:W-:Y:S01]  /*c600*/  F2FP.F16.F32.PACK_AB R144, R25, R144 ;  /* 0x000000901990723e */ /* 0x000fe200000000ff */
[----:B------:R-:W3:Y:S01]  /*c610*/  MUFU.EX2 R147, R147 ;  /* 0x0000009300937308 */ /* 0x000ee20000000800 */
[----:B-1----:R-:W-:Y:S01]  /*c620*/  FADD.FTZ R3, R145, R4 ;  /* 0x0000000491037221 */ /* 0x002fe20000010000 */
[----:B------:R-:W-:-:S02]  /*c630*/  F2FP.F16.F32.PACK_AB R146, R27, R146 ;  /* 0x000000921b92723e */ /* 0x000fc400000000ff */
[----:B------:R-:W-:Y:S02]  /*c640*/  F2FP.F16.F32.PACK_AB R142, R31, R142 ;  /* 0x0000008e1f8e723e */ /* 0x000fe400000000ff */
[----:B------:R-:W-:Y:S02]  /*c650*/  F2FP.F16.F32.PACK_AB R138, R35, R32 ;  /* 0x00000020238a723e */ /* 0x000fe400000000ff */
[----:B------:R-:W1:Y:S01]  /*c660*/  MUFU.EX2 R30, R30 ;  /* 0x0000001e001e7308 */ /* 0x000e620000000800 */
[----:B--2---:R-:W-:Y:S01]  /*c670*/  FADD.FTZ R4, R26, R3 ;  /* 0x000000031a047221 */ /* 0x004fe20000010000 */
[----:B------:R-:W-:Y:S02]  /*c680*/  F2FP.F16.F32.PACK_AB R132, R37, R36 ;  /* 0x000000242584723e */ /* 0x000fe400000000ff */
[----:B------:R-:W-:Y:S02]  /*c690*/  F2FP.F16.F32.PACK_AB R128, R43, R40 ;  /* 0x000000282b80723e */ /* 0x000fe400000000ff */
[----:B------:R-:W-:-:S02]  /*c6a0*/  F2FP.F16.F32.PACK_AB R149, R12, R149 ;  /* 0x000000950c95723e */ /* 0x000fc400000000ff */
[----:B------:R-:W2:Y:S01]  /*c6b0*/  MUFU.EX2 R141, R141 ;  /* 0x0000008d008d7308 */ /* 0x000ea20000000800 */
[----:B---3--:R-:W-:Y:S01]  /*c6c0*/  FADD.FTZ R3, R147, R4 ;  /* 0x0000000493037221 */ /* 0x008fe20000010000 */
[----:B------:R-:W-:Y:S01]  /*c6d0*/  IMAD.MOV.U32 R4, RZ, RZ, R91 ;  /* 0x000000ffff047224 */ /* 0x000fe200078e005b */
[----:B0-----:R-:W-:Y:S01]  /*c6e0*/  @P2 SHF.R.U32.HI R4, RZ, R68, R57 ;  /* 0x00000044ff042219 */ /* 0x001fe20000011639 */
[----:B------:R-:W-:Y:S01]  /*c6f0*/  FADD.FTZ R68, R32, R55 ;  /* 0x0000003720447221 */ /* 0x000fe20000010000 */
[----:B------:R-:W-:Y:S02]  /*c700*/  F2FP.F16.F32.PACK_AB R151, R20, R151 ;  /* 0x000000971497723e */ /* 0x000fe400000000ff */
[----:B------:R-:W-:Y:S01]  /*c710*/  F2FP.F16.F32.PACK_AB R145, R26, R145 ;  /* 0x000000911a91723e */ /* 0x000fe200000000ff */
[----:B------:R-:W0:Y:S01]  /*c720*/  MUFU.EX2 R34, R34 ;  /* 0x0000002200227308 */ /* 0x000e220000000800 */
[C---:B-1----:R-:W-:Y:S01]  /*c730*/  FADD.FTZ R60, R30.reuse, R3 ;  /* 0x000000031e3c7221 */ /* 0x042fe20000010000 */
[----:B------:R-:W-:Y:S01]  /*c740*/  FADD.FTZ R55, R35, R68 ;  /* 0x0000004423377221 */ /* 0x000fe20000010000 */
[----:B------:R-:W-:Y:S01]  /*c750*/  IMAD.IADD R93, R93, 0x1, R4 ;  /* 0x000000015d5d7824 */ /* 0x000fe200078e0204 */
[----:B------:R-:W-:-:S03]  /*c760*/  F2FP.F16.F32.PACK_AB R147, R30, R147 ;  /* 0x000000931e93723e */ /* 0x000fc600000000ff */
[----:B------:R-:W-:Y:S01]  /*c770*/  IMAD.IADD R8, R93, 0x1, R8 ;  /* 0x000000015d087824 */ /* 0x000fe200078e0208 */
[----:B------:R-:W1:Y:S01]  /*c780*/  MUFU.EX2 R143, R143 ;  /* 0x0000008f008f7308 */ /* 0x000e620000000800 */
[----:B--2---:R-:W-:Y:S01]  /*c790*/  FADD.FTZ R3, R141, R60 ;  /* 0x0000003c8d037221 */ /* 0x004fe20000010000 */
[-CC-:B------:R-:W-:Y:S01]  /*c7a0*/  FFMA.FTZ R60, R62, R39.reuse, -R15.reuse ;  /* 0x000000273e3c7223 */ /* 0x180fe2000001080f */
[----:B------:R-:W-:Y:S01]  /*c7b0*/  FFMA.FTZ R62, R66, R39, -R15 ;  /* 0x00000027423e7223 */ /* 0x000fe2000001080f */
[----:B------:R-:W-:-:S04]  /*c7c0*/  FADD.FTZ R66, R36, R55 ;  /* 0x0000003724427221 */ /* 0x000fc80000010000 */
[----:B------:R-:W2:Y:S01]  /*c7d0*/  MUFU.EX2 R38, R38 ;  /* 0x0000002600267308 */ /* 0x000ea20000000800 */
[C---:B0-----:R-:W-:Y:S01]  /*c7e0*/  FADD.FTZ R64, R34.reuse, R3 ;  /* 0x0000000322407221 */ /* 0x041fe20000010000 */
[----:B------:R-:W-:Y:S01]  /*c7f0*/  FADD.FTZ R57, R37, R66 ;  /* 0x0000004225397221 */ /* 0x000fe20000010000 */
[----:B------:R-:W-:-:S03]  /*c800*/  F2FP.F16.F32.PACK_AB R141, R34, R141 ;  /* 0x0000008d228d723e */ /* 0x000fc600000000ff */
[----:B------:R-:W-:Y:S02]  /*c810*/  FADD.FTZ R66, R0, R57 ;  /* 0x0000003900427221 */ /* 0x000fe40000010000 */
[----:B------:R-:W0:Y:S01]  /*c820*/  MUFU.EX2 R137, R137 ;  /* 0x0000008900897308 */ /* 0x000e220000000800 */
[----:B-1----:R-:W-:Y:S01]  /*c830*/  FADD.FTZ R3, R143, R64 ;  /* 0x000000408f037221 */ /* 0x002fe20000010000 */
[----:B------:R-:W-:-:S06]  /*c840*/  FADD.FTZ R57, R41, R66 ;  /* 0x0000004229397221 */ /* 0x000fcc0000010000 */
[----:B------:R-:W1:Y:S01]  /*c850*/  MUFU.EX2 R42, R42 ;  /* 0x0000002a002a7308 */ /* 0x000e620000000800 */
[----:B--2---:R-:W-:Y:S01]  /*c860*/  FADD.FTZ R64, R38, R3 ;  /* 0x0000000326407221 */ /* 0x004fe20000010000 */
[-CC-:B------:R-:W-:Y:S01]  /*c870*/  FFMA.FTZ R3, R140, R39.reuse, -R15.reuse ;  /* 0x000000278c037223 */ /* 0x180fe2000001080f */
[----:B------:R-:W-:Y:S01]  /*c880*/  F2FP.F16.F32.PACK_AB R140, R29, R24 ;  /* 0x000000181d8c723e */ /* 0x000fe200000000ff */
[----:B------:R-:W-:Y:S01]  /*c890*/  FFMA.FTZ R15, R86, R39, -R15 ;  /* 0x00000027560f7223 */ /* 0x000fe2000001080f */
[----:B------:R-:W-:-:S03]  /*c8a0*/  F2FP.F16.F32.PACK_AB R143, R38, R143 ;  /* 0x0000008f268f723e */ /* 0x000fc600000000ff */
[----:B------:R-:W2:Y:S01]  /*c8b0*/  MUFU.EX2 R139, R139 ;  /* 0x0000008b008b7308 */ /* 0x000ea20000000800 */
[----:B0-----:R-:W-:-:S07]  /*c8c0*/  FADD.FTZ R55, R137, R64 ;  /* 0x0000004089377221 */ /* 0x001fce0000010000 */
[----:B------:R-:W0:Y:S01]  /*c8d0*/  MUFU.EX2 R46, R46 ;  /* 0x0000002e002e7308 */ /* 0x000e220000000800 */
[C---:B-1----:R-:W-:Y:S01]  /*c8e0*/  FADD.FTZ R64, R42.reuse, R55 ;  /* 0x000000372a407221 */ /* 0x042fe20000010000 */
[----:B------:R-:W-:-:S06]  /*c8f0*/  F2FP.F16.F32.PACK_AB R137, R42, R137 ;  /* 0x000000892a89723e */ /* 0x000fcc00000000ff */
[----:B------:R-:W1:Y:S01]  /*c900*/  MUFU.EX2 R133, R133 ;  /* 0x0000008500857308 */ /* 0x000e620000000800 */
[----:B--2---:R-:W-:Y:S01]  /*c910*/  FADD.FTZ R55, R139, R64 ;  /* 0x000000408b377221 */ /* 0x004fe20000010000 */
[----:B------:R-:W-:-:S06]  /*c920*/  FADD.FTZ R64, R40, R57 ;  /* 0x0000003928407221 */ /* 0x000fcc0000010000 */
[----:B------:R-:W2:Y:S01]  /*c930*/  MUFU.EX2 R50, R50 ;  /* 0x0000003200327308 */ /* 0x000ea20000000800 */
[C---:B0-----:R-:W-:Y:S01]  /*c940*/  FADD.FTZ R4, R46.reuse, R55 ;  /* 0x000000372e047221 */ /* 0x041fe20000010000 */
[----:B------:R-:W-:Y:S01]  /*c950*/  FADD.FTZ R55, R43, R64 ;  /* 0x000000402b377221 */ /* 0x000fe20000010000 */
[----:B------:R-:W-:-:S03]  /*c960*/  F2FP.F16.F32.PACK_AB R139, R46, R139 ;  /* 0x0000008b2e8b723e */ /* 0x000fc600000000ff */
[----:B------:R-:W-:Y:S02]  /*c970*/  FADD.FTZ R64, R44, R55 ;  /* 0x000000372c407221 */ /* 0x000fe40000010000 */
        /* <DEDUP_REMOVED lines=56> */
[----:B--2---:R-:W-:Y:S01]  /*cd00*/  FADD.FTZ R21, R51, R4 ;  /* 0x0000000433157221 */ /* 0x004fe20000010000 */
[C---:B0-----:R-:W-:Y:S01]  /*cd10*/  FADD.FTZ R3, R15.reuse, R0 ;  /* 0x000000000f037221 */ /* 0x041fe20000010000 */
[----:B------:R-:W-:Y:S01]  /*cd20*/  F2FP.F16.F32.PACK_AB R123, R15, R82 ;  /* 0x000000520f7b723e */ /* 0x000fe200000000ff */
[----:B------:R-:W-:Y:S02]  /*cd30*/  VIADD R0, R88, 0xfffffffe ;  /* 0xfffffffe58007836 */ /* 0x000fe40000000000 */
[C---:B-1----:R-:W-:Y:S01]  /*cd40*/  FADD.FTZ R4, R56.reuse, R21 ;  /* 0x0000001538047221 */ /* 0x042fe20000010000 */
[----:B------:R-:W-:Y:S01]  /*cd50*/  F2FP.F16.F32.PACK_AB R122, R56, R51 ;  /* 0x00000033387a723e */ /* 0x000fe200000000ff */
[----:B------:R-:W-:Y:S06]  /*cd60*/  @!P3 BRA `(.L_x_1463) ;  /* 0x000000000048b947 */ /* 0x000fec0003800000 */
        /* <DEDUP_REMOVED lines=11> */
.L_x_1465:
[----:B------:R-:W-:-:S13]  /*ce20*/  ISETP.NE.AND P4, PT, R9, 0x1, PT ;  /* 0x000000010900780c */ /* 0x000fda0003f85270 */
[----:B------:R-:W0:Y:S02]  /*ce30*/  @P4 LDC.64 R20, c[0x0][0x9e8] ;  /* 0x00027a00ff144b82 */ /* 0x000e240000000a00 */
[----:B0-----:R-:W-:-:S05]  /*ce40*/  @P4 IMAD.HI.U32 R20, R12, R20, RZ ;  /* 0x000000140c144227 */ /* 0x001fca00078e00ff */
[----:B------:R-:W-:-:S07]  /*ce50*/  @P4 SHF.R.U32.HI R12, RZ, R21, R20 ;  /* 0x00000015ff0c4219 */ /* 0x000fce0000011614 */
.L_x_1466:
[----:B------:R-:W-:Y:S05]  /*ce60*/  BSYNC B0 ;  /* 0x0000000000007941 */ /* 0x000fea0003800000 */
.L_x_1464:
[----:B------:R-:W-:-:S05]  /*ce70*/  IMAD R9, R12, R9, R9 ;  /* 0x000000090c097224 */ /* 0x000fca00078e0209 */
[----:B------:R-:W-:-:S07]  /*ce80*/  VIMNMX R8, R8, R9, PT ;  /* 0x0000000908087248 */ /* 0x000fce0003fe0100 */
.L_x_1463:
[----:B------:R-:W2:Y:S01]  /*ce90*/  LDL R12, [R1+0x58] ;  /* 0x00005800010c7983 */ /* 0x000ea20000100800 */
[----:B------:R-:W-:Y:S01]  /*cea0*/  SHF.R.S32.HI R9, RZ, 0x1f, R8 ;  /* 0x0000001fff097819 */ /* 0x000fe20000011408 */
[----:B------:R-:W-:Y:S01]  /*ceb0*/  ULDC UR4, c[0x0][0x9e4] ;  /* 0x0002790000047ab9 */ /* 0x000fe20000000800 */
[----:B------:R-:W-:Y:S01]  /*cec0*/  ULDC UR5, c[0x0][0x9e4] ;  /* 0x0002790000057ab9 */ /* 0x000fe20000000800 */
[----:B------:R-:W-:Y:S01]  /*ced0*/  ULDC UR6, c[0x0][0x9d8] ;  /* 0x0002760000067ab9 */ /* 0x000fe20000000800 */
[----:B------:R-:W-:Y:S01]  /*cee0*/  LEA.HI R9, R9, R8, RZ, 0x7 ;  /* 0x0000000809097211 */ /* 0x000fe200078f38ff */
[----:B------:R-:W-:Y:S01]  /*cef0*/  ULDC UR10, c[0x0][0x9d8] ;  /* 0x00027600000a7ab9 */ /* 0x000fe20000000800 */
[----:B------:R-:W-:Y:S01]  /*cf00*/  ULDC UR7, c[0x0][0x9d8] ;  /* 0x0002760000077ab9 */ /* 0x000fe20000000800 */
[----:B------:R-:W-:Y:S01]  /*cf10*/  ULDC UR8, c[0x0][0x9e0] ;  /* 0x0002780000087ab9 */ /* 0x000fe20000000800 */
[----:B------:R-:W-:Y:S01]  /*cf20*/  SHF.R.S32.HI R9, RZ, 0x7, R9 ;  /* 0x00000007ff097819 */ /* 0x000fe20000011409 */
[----:B------:R-:W-:Y:S01]  /*cf30*/  ULDC UR9, c[0x0][0x9e0] ;  /* 0x0002780000097ab9 */ /* 0x000fe20000000800 */
        /* <DEDUP_REMOVED lines=16> */
[----:B--2---:R-:W-:-:S04]  /*d040*/  VIMNMX R21, R12, R9, !PT ;  /* 0x000000090c157248 */ /* 0x004fc80007fe0100 */
[----:B------:R-:W-:-:S13]  /*d050*/  ISETP.GE.AND P4, PT, R0, R21, PT ;  /* 0x000000150000720c */ /* 0x000fda0003f86270 */
[----:B------:R-:W-:Y:S05]  /*d060*/  @!P4 BRA `(.L_x_1467) ;  /* 0x0000003400e8c947 */ /* 0x000fea0003800000 */
[----:B------:R-:W-:-:S07]  /*d070*/  IMAD.MOV.U32 R119, RZ, RZ, RZ ;  /* 0x000000ffff777224 */ /* 0x000fce00078e00ff */
.L_x_1485:
[----:B------:R-:W2:Y:S01]  /*d080*/  LDL R8, [R1+0x24] ;  /* 0x0000240001087983 */ /* 0x000ea20000100800 */
[----:B------:R-:W-:Y:S01]  /*d090*/  VIADD R15, R16, 0x1 ;  /* 0x00000001100f7836 */ /* 0x000fe20000000000 */
[----:B------:R-:W-:Y:S05]  /*d0a0*/  YIELD ;  /* 0x0000000000007946 */ /* 0x000fea0003800000 */
[----:B------:R-:W-:-:S04]  /*d0b0*/  ISETP.NE.AND P4, PT, R15, 0x2, PT ;  /* 0x000000020f00780c */ /* 0x000fc80003f85270 */
[----:B------:R-:W-:Y:S02]  /*d0c0*/  SEL R9, RZ, 0x1, P4 ;  /* 0x00000001ff097807 */ /* 0x000fe40002000000 */
[----:B------:R-:W-:Y:S02]  /*d0d0*/  SEL R15, R15, RZ, P4 ;  /* 0x000000ff0f0f7207 */ /* 0x000fe40002000000 */
[----:B------:R-:W-:Y:S02]  /*d0e0*/  LOP3.LUT R20, R154, R9, RZ, 0x3c, !PT ;  /* 0x000000099a147212 */ /* 0x000fe400078e3cff */
[----:B--2---:R-:W-:-:S13]  /*d0f0*/  ISETP.NE.AND P4, PT, R8, RZ, PT ;  /* 0x000000ff0800720c */ /* 0x004fda0003f85270 */
[----:B------:R-:W-:Y:S05]  /*d100*/  @P4 BRA `(.L_x_1468) ;  /* 0x0000000000304947 */ /* 0x000fea0003800000 */
[----:B------:R-:W-:Y:S05]  /*d110*/  @!P0 BRA `(.L_x_1469) ;  /* 0x0000000000048947 */ /* 0x000fea0003800000 */
[----:B------:R-:W-:Y:S01]  /*d120*/  BPT.TRAP 0x1 ;  /* 0x000000040000795c */ /* 0x000fe20000300000 */
.L_x_1469:
[----:B------:R-:W-:Y:S01]  /*d130*/  IMAD R9, R15, 0x8, R2 ;  /* 0x000000080f097824 */ /* 0x000fe200078e0202 */
[----:B------:R-:W-:-:S04]  /*d140*/  SHF.L.U32 R8, R20, 0x1f, RZ ;  /* 0x0000001f14087819 */ /* 0x000fc800000006ff */
[----:B------:R0:W1:Y:S01]  /*d150*/  SYNCS.PHASECHK.TRANS64.TRYWAIT P5, [R9+URZ+0x16830], R8 ;  /* 0x01683008090075a7 */ /* 0x00006200080a017f */
[----:B------:R-:W-:Y:S05]  /*d160*/  @!P0 BRA `(.L_x_1470) ;  /* 0x0000000000048947 */ /* 0x000fea0003800000 */
[----:B------:R-:W-:Y:S01]  /*d170*/  BPT.TRAP 0x1 ;  /* 0x000000040000795c */ /* 0x000fe20000300000 */
.L_x_1470:
[----:B------:R-:W-:Y:S04]  /*d180*/  BSSY B0, `(.L_x_1468) ;  /* 0x0000004000007945 */ /* 0x000fe80003800000 */
[----:B-1----:R-:W-:Y:S05]  /*d190*/  @P5 BRA `(.L_x_1471) ;  /* 0x0000000000085947 */ /* 0x002fea0003800000 */
[----:B------:R-:W1:Y:S02]  /*d1a0*/  SYNCS.PHASECHK.TRANS64.TRYWAIT P5, [R9+URZ+0x16830], R8 ;  /* 0x01683008090075a7 */ /* 0x000e6400080a017f */
[----:B-1----:R-:W-:Y:S05]  /*d1b0*/  @!P5 BRA `(.L_x_1472) ;  /* 0x0000014c0058d947 */ /* 0x002fea0003800000 */
.L_x_1471:
[----:B------:R-:W-:Y:S05]  /*d1c0*/  BSYNC B0 ;  /* 0x0000000000007941 */ /* 0x000fea0003800000 */
.L_x_1468:
[----:B01----:R-:W2:Y:S01]  /*d1d0*/  LDL R9, [R1+0x20] ;  /* 0x0000200001097983 */ /* 0x003ea20000100800 */
[----:B------:R-:W-:Y:S01]  /*d1e0*/  IMAD.MOV.U32 R13, RZ, RZ, 0x40000040 ;  /* 0x40000040ff0d7424 */ /* 0x000fe200078e00ff */
[----:B------:R-:W-:Y:S05]  /*d1f0*/  WARPSYNC.ALL ;  /* 0x0000000000007948 */ /* 0x000fea0003800000 */
[----:B------:R-:W-:Y:S01]  /*d200*/  R2UR UR19, R13 ;  /* 0x000000000d1372ca */ /* 0x000fe200000e0000 */
[----:B------:R-:W0:Y:S01]  /*d210*/  S2R R8, SR_TID.X ;  /* 0x0000000000087919 */ /* 0x000e220000002100 */
[----:B------:R-:W-:Y:S01]  /*d220*/  IMAD.MOV.U32 R25, RZ, RZ, 0x40000040 ;  /* 0x40000040ff197424 */ /* 0x000fe200078e00ff */
[----:B------:R-:W-:-:S02]  /*d230*/  R2UR UR12, R6 ;  /* 0x00000000060c72ca */ /* 0x000fc400000e0000 */
[----:B------:R-:W-:Y:S02]  /*d240*/  R2UR UR13, R7 ;  /* 0x00000000070d72ca */ /* 0x000fe400000e0000 */
[C---:B------:R-:W-:Y:S02]  /*d250*/  R2UR UR15, R25.reuse ;  /* 0x00000000190f72ca */ /* 0x040fe400000e0000 */
[----:B0-----:R-:W-:Y:S02]  /*d260*/  SHF.R.U32.HI R8, RZ, 0x7, R8 ;  /* 0x00000007ff087819 */ /* 0x001fe40000011608 */
[----:B------:R-:W-:Y:S01]  /*d270*/  R2UR UR27, R25 ;  /* 0x00000000191b72ca */ /* 0x000fe200000e0000 */
[----:B--2---:R-:W-:-:S04]  /*d280*/  IMAD R24, R15, 0x400, R9 ;  /* 0x000004000f187824 */ /* 0x004fc800078e0209 */
[----:B------:R-:W-:-:S05]  /*d290*/  VIADD R12, R24, 0x2 ;  /* 0x00000002180c7836 */ /* 0x000fca0000000000 */
[----:B------:R-:W-:Y:S02]  /*d2a0*/  R2UR UR18, R12 ;  /* 0x000000000c1272ca */ /* 0x000fe400000e0000 */
[----:B------:R-:W2:Y:S01]  /*d2b0*/  LDL.64 R12, [R1] ;  /* 0x00000000010c7983 */ /* 0x000ea20000100a00 */
[----:B------:R-:W-:-:S05]  /*d2c0*/  IADD3 R9, R8, 0x8, RZ ;  /* 0x0000000808097810 */ /* 0x000fca0007ffe0ff */
[----:B------:R0:W-:Y:S01]  /*d2d0*/  BAR.SYNC.DEFER_BLOCKING R9, 0x100 ;  /* 0x000400090000751d */ /* 0x0001e20000010000 */
[C---:B------:R-:W-:Y:S01]  /*d2e0*/  R2UR UR14, R24.reuse ;  /* 0x00000000180e72ca */ /* 0x040fe200000e0000 */
[C---:B------:R-:W-:Y:S02]  /*d2f0*/  VIADD R8, R24.reuse, 0x4 ;  /* 0x0000000418087836 */ /* 0x040fe40000000000 */
[----:B------:R-:W-:-:S05]  /*d300*/  VIADD R24, R24, 0x6 ;  /* 0x0000000618187836 */ /* 0x000fca0000000000 */
[----:B------:R-:W-:Y:S02]  /*d310*/  R2UR UR26, R24 ;  /* 0x00000000181a72ca */ /* 0x000fe400000e0000 */
[----:B------:R-:W-:-:S06]  /*d320*/  WARPGROUP.ARRIVE ;  /* 0x00000000000079c5 */ /* 0x000fcc0000000000 */
[----:B------:R-:W-:Y:S01]  /*d330*/  HGMMA.64x128x16.F32 R24, gdesc[UR12], RZ, !UPT, gsb0 ;  /* 0x01e000000c1879f0 */ /* 0x000fe2000c0008ff */
[----:B0-----:R-:W-:Y:S01]  /*d340*/  IMAD.MOV.U32 R9, RZ, RZ, 0x40000040 ;  /* 0x40000040ff097424 */ /* 0x001fe200078e00ff */
[----:B------:R-:W-:Y:S02]  /*d350*/  R2UR UR22, R8 ;  /* 0x00000000081672ca */ /* 0x000fe400000e0000 */
[----:B------:R-:W-:Y:S02]  /*d360*/  R2UR UR20, R156 ;  /* 0x000000009c1472ca */ /* 0x000fe400000e0000 */
[----:B------:R-:W-:Y:S02]  /*d370*/  R2UR UR23, R9 ;  /* 0x00000000091772ca */ /* 0x000fe400000e0000 */
[----:B------:R-:W-:Y:S01]  /*d380*/  R2UR UR21, R157 ;  /* 0x000000009d1572ca */ /* 0x000fe200000e0000 */
[----:B------:R-:W-:Y:S02]  /*d390*/  WARPGROUP.DEPBAR.LE gsb0, 0x0 ;  /* 0x00008000000079c5 */ /* 0x000fe40000010000 */
[----:B------:R-:W-:Y:S01]  /*d3a0*/  WARPGROUP.ARRIVE ;  /* 0x00000000000079c5 */ /* 0x000fe20000000000 */
[----:B--2---:R-:W-:-:S02]  /*d3b0*/  R2UR UR16, R12 ;  /* 0x000000000c1072ca */ /* 0x004fc400000e0000 */
[----:B------:R-:W-:-:S13]  /*d3c0*/  R2UR UR17, R13 ;  /* 0x000000000d1172ca */ /* 0x000fda00000e0000 */
[----:B------:R-:W-:Y:S01]  /*d3d0*/  HGMMA.64x128x16.F32 R24, gdesc[UR16], R24, gsb0 ;  /* 0x01e00000101879f0 */ /* 0x000fe20008000818 */
[----:B------:R-:W-:Y:S02]  /*d3e0*/  R2UR UR24, R10 ;  /* 0x000000000a1872ca */ /* 0x000fe400000e0000 */
[----:B------:R-:W-:Y:S01]  /*d3f0*/  R2UR UR25, R11 ;  /* 0x000000000b1972ca */ /* 0x000fe200000e0000 */
[----:B------:R-:W-:Y:S02]  /*d400*/  WARPGROUP.DEPBAR.LE gsb0, 0x0 ;  /* 0x00008000000079c5 */ /* 0x000fe40000010000 */
[----:B------:R-:W-:-:S06]  /*d410*/  WARPGROUP.ARRIVE ;  /* 0x00000000000079c5 */ /* 0x000fcc0000000000 */
[----:B------:R-:W-:Y:S03]  /*d420*/  HGMMA.64x128x16.F32 R24, gdesc[UR20], R24, gsb0 ;  /* 0x01e00000141879f0 */ /* 0x000fe60008000818 */
[----:B------:R-:W-:Y:S02]  /*d430*/  WARPGROUP.DEPBAR.LE gsb0, 0x0 ;  /* 0x00008000000079c5 */ /* 0x000fe40000010000 */
[----:B------:R-:W-:-:S07]  /*d440*/  WARPGROUP.ARRIVE ;  /* 0x00000000000079c5 */ /* 0x000fce0000000000 */
[----:B------:R-:W-:Y:S03]  /*d450*/  HGMMA.64x128x16.F32 R24, gdesc[UR24], R24, gsb0 ;  /* 0x01e00000181879f0 */ /* 0x000fe60008000818 */
[----:B------:R-:W-:Y:S02]  /*d460*/  WARPGROUP.DEPBAR.LE gsb0, 0x0 ;  /* 0x00008000000079c5 */ /* 0x000fe40000010000 */
[----:B------:R-:W-:Y:S05]  /*d470*/  @P4 BRA `(.L_x_1473) ;  /* 0x0000000000284947 */ /* 0x000fea0003800000 */
[----:B------:R-:W-:Y:S05]  /*d480*/  @!P0 BRA `(.L_x_1474) ;  /* 0x0000000000048947 */ /* 0x000fea0003800000 */
[----:B------:R-:W-:Y:S01]  /*d490*/  BPT.TRAP 0x1 ;  /* 0x000000040000795c */ /* 0x000fe20000300000 */
.L_x_1474:
[----:B------:R-:W-:Y:S01]  /*d4a0*/  SHF.L.U32 R8, R154, 0x1f, RZ ;  /* 0x0000001f9a087819 */ /* 0x000fe200000006ff */
[----:B------:R-:W-:-:S04]  /*d4b0*/  IMAD R9, R16, 0x8, R2 ;  /* 0x0000000810097824 */ /* 0x000fc800078e0202 */
[----:B------:R0:W1:Y:S01]  /*d4c0*/  SYNCS.PHASECHK.TRANS64.TRYWAIT P4, [R9+URZ+0x16850], R8 ;  /* 0x01685008090075a7 */ /* 0x000062000808017f */
[----:B------:R-:W-:Y:S05]  /*d4d0*/  @!P0 BRA `(.L_x_1475) ;  /* 0x0000000000048947 */ /* 0x000fea0003800000 */
[----:B------:R-:W-:Y:S01]  /*d4e0*/  BPT.TRAP 0x1 ;  /* 0x000000040000795c */ /* 0x000fe20000300000 */
.L_x_1475:
[----:B-1----:R-:W-:Y:S05]  /*d4f0*/  @P4 BRA `(.L_x_1473) ;  /* 0x0000000000084947 */ /* 0x002fea0003800000 */
[----:B------:R-:W1:Y:S02]  /*d500*/  SYNCS.PHASECHK.TRANS64.TRYWAIT P4, [R9+URZ+0x16850], R8 ;  /* 0x01685008090075a7 */ /* 0x000e64000808017f */
[----:B-1----:R-:W-:Y:S05]  /*d510*/  @!P4 BRA `(.L_x_1476) ;  /* 0x000001480094c947 */ /* 0x002fea0003800000 */
.L_x_1473:
[----:B01----:R-:W-:Y:S01]  /*d520*/  VIADD R8, R2, 0x400 ;  /* 0x0000040002087836 */ /* 0x003fe20000000000 */
[----:B------:R-:W2:Y:S01]  /*d530*/  LDL R154, [R1+0x8] ;  /* 0x00000800019a7983 */ /* 0x000ea20000100800 */
[----:B------:R-:W-:Y:S01]  /*d540*/  IMAD.MOV.U32 R9, RZ, RZ, 0x40000040 ;  /* 0x40000040ff097424 */ /* 0x000fe200078e00ff */
[----:B------:R-:W-:Y:S05]  /*d550*/  WARPSYNC.ALL ;  /* 0x0000000000007948 */ /* 0x000fea0003800000 */
[----:B------:R-:W-:Y:S01]  /*d560*/  SHF.R.U32.HI R8, RZ, 0x4, R8 ;  /* 0x00000004ff087819 */ /* 0x000fe20000011608 */
[----:B------:R-:W-:Y:S01]  /*d570*/  WARPGROUP.ARRIVE ;  /* 0x00000000000079c5 */ /* 0x000fe20000000000 */
[----:B------:R-:W-:-:S02]  /*d580*/  R2UR UR15, R9 ;  /* 0x00000000090f72ca */ /* 0x000fc400000e0000 */
[----:B------:R-:W-:-:S05]  /*d590*/  LOP3.LUT R8, R8, 0x3fff, RZ, 0xc0, !PT ;  /* 0x00003fff08087812 */ /* 0x000fca00078ec0ff */
[----:B------:R-:W-:-:S05]  /*d5a0*/  IMAD R8, R16, 0x400, R8 ;  /* 0x0000040010087824 */ /* 0x000fca00078e0208 */
[----:B------:R-:W-:-:S13]  /*d5b0*/  R2UR UR14, R8 ;  /* 0x00000000080e72ca */ /* 0x000fda00000e0000 */
[----:B------:R-:W-:Y:S01]  /*d5c0*/  HGMMA.64x64x16.F32 R88, R148, gdesc[UR12].tnspB, R88, gsb0 ;  /* 0x40e0000c94587df0 */ /* 0x000fe20008000858 */
[----:B------:R-:W-:Y:S02]  /*d5d0*/  VIADD R12, R8, 0x80 ;  /* 0x00000080080c7836 */ /* 0x000fe40000000000 */
[----:B------:R-:W-:-:S03]  /*d5e0*/  IMAD.MOV.U32 R13, RZ, RZ, 0x40000040 ;  /* 0x40000040ff0d7424 */ /* 0x000fc600078e00ff */
[----:B------:R-:W-:Y:S02]  /*d5f0*/  R2UR UR14, R12 ;  /* 0x000000000c0e72ca */ /* 0x000fe400000e0000 */
[----:B------:R-:W-:Y:S01]  /*d600*/  R2UR UR15, R13 ;  /* 0x000000000d0f72ca */ /* 0x000fe200000e0000 */
[----:B------:R-:W-:Y:S01]  /*d610*/  VIADD R12, R8, 0x100 ;  /* 0x00000100080c7836 */ /* 0x000fe20000000000 */
[----:B------:R-:W-:Y:S01]  /*d620*/  MOV R13, 0x40000040 ;  /* 0x40000040000d7802 */ /* 0x000fe20000000f00 */
[----:B------:R-:W-:Y:S02]  /*d630*/  WARPGROUP.DEPBAR.LE gsb0, 0x0 ;  /* 0x00008000000079c5 */ /* 0x000fe40000010000 */
[----:B------:R-:W-:Y:S01]  /*d640*/  WARPGROUP.ARRIVE ;  /* 0x00000000000079c5 */ /* 0x000fe20000000000 */
[----:B------:R-:W3:Y:S04]  /*d650*/  LDL R149, [R1+0x1c] ;  /* 0x00001c0001957983 */ /* 0x000ee80000100800 */
[----:B------:R-:W3:Y:S03]  /*d660*/  LDL R150, [R1+0x4c] ;  /* 0x00004c0001967983 */ /* 0x000ee60000100800 */
[----:B------:R-:W-:Y:S01]  /*d670*/  HGMMA.64x64x16.F32 R88, R144, gdesc[UR12].tnspB, R88, gsb0 ;  /* 0x40e0000c90587df0 */ /* 0x000fe20008000858 */
[----:B------:R-:W-:-:S02]  /*d680*/  R2UR UR14, R12 ;  /* 0x000000000c0e72ca */ /* 0x000fc400000e0000 */
[----:B------:R-:W-:Y:S01]  /*d690*/  R2UR UR15, R13 ;  /* 0x000000000d0f72ca */ /* 0x000fe200000e0000 */
[----:B------:R-:W-:Y:S01]  /*d6a0*/  VIADD R12, R8, 0x180 ;  /* 0x00000180080c7836 */ /* 0x000fe20000000000 */
[----:B------:R-:W2:Y:S01]  /*d6b0*/  LDL R151, [R1+0xc] ;  /* 0x00000c0001977983 */ /* 0x000ea20000100800 */
[----:B------:R-:W-:Y:S02]  /*d6c0*/  IMAD.MOV.U32 R13, RZ, RZ, 0x40000040 ;  /* 0x40000040ff0d7424 */ /* 0x000fe400078e00ff */
        /* <DEDUP_REMOVED lines=60> */
[----:B------:R-:W1:Y:S01]  /*da90*/  MUFU.TANH R25, R25 ;  /* 0x0000001900197308 */ /* 0x000e620000002400 */
[----:B------:R-:W-:-:S02]  /*daa0*/  WARPGROUP.DEPBAR.LE gsb0, 0x0 ;  /* 0x00008000000079c5 */ /* 0x000fc40000010000 */
[----:B------:R-:W-:-:S05]  /*dab0*/  WARPGROUP.ARRIVE ;  /* 0x00000000000079c5 */ /* 0x000fca0000000000 */
[----:B------:R-:W4:Y:S01]  /*dac0*/  MUFU.TANH R24, R24 ;  /* 0x0000001800187308 */ /* 0x000f220000002400 */
[----:B------:R-:W-:Y:S01]  /*dad0*/  HGMMA.64x64x16.F32 R88, R140, gdesc[UR12].tnspB, R88, gsb0 ;  /* 0x40e0000c8c587df0 */ /* 0x000fe20008000858 */
[----:B------:R-:W-:Y:S01]  /*dae0*/  R2UR UR14, R12 ;  /* 0x000000000c0e72ca */ /* 0x000fe200000e0000 */
[----:B------:R-:W-:Y:S01]  /*daf0*/  VIADD R12, R8, 0x200 ;  /* 0x00000200080c7836 */ /* 0x000fe20000000000 */
[----:B------:R-:W-:Y:S01]  /*db00*/  R2UR UR15, R13 ;  /* 0x000000000d0f72ca */ /* 0x000fe200000e0000 */
[----:B------:R-:W-:-:S03]  /*db10*/  IMAD.MOV.U32 R13, RZ, RZ, 0x40000040 ;  /* 0x40000040ff0d7424 */ /* 0x000fc600078e00ff */
        /* <DEDUP_REMOVED lines=53> */
[----:B------:R5:W0:Y:S08]  /*de70*/  MUFU.TANH R8, R78 ;  /* 0x0000004e00087308 */ /* 0x000a300000002400 */
[----:B------:R-:W0:Y:S01]  /*de80*/  MUFU.TANH R58, R58 ;  /* 0x0000003a003a7308 */ /* 0x000e220000002400 */
[----:B-----5:R-:W-:Y:S01]  /*de90*/  FMUL.FTZ R78, R80, UR10 ;  /* 0x0000000a504e7c20 */ /* 0x020fe20008410000 */
[----:B------:R-:W-:Y:S01]  /*dea0*/  FMUL.FTZ R80, R81, UR10 ;  /* 0x0000000a51507c20 */ /* 0x000fe20008410000 */
[----:B------:R-:W-:Y:S01]  /*deb0*/  FMUL.FTZ R81, R83, UR10 ;  /* 0x0000000a53517c20 */ /* 0x000fe20008410000 */
[----:B------:R-:W-:-:S04]  /*dec0*/  FMUL.FTZ R83, R87, UR10 ;  /* 0x0000000a57537c20 */ /* 0x000fc80008410000 */
        /* <DEDUP_REMOVED lines=11> */
[----:B------:R-:W-:Y:S02]  /*df80*/  R2UR UR14, R12 ;  /* 0x000000000c0e72ca */ /* 0x000fe400000e0000 */
[----:B------:R-:W-:Y:S01]  /*df90*/  R2UR UR15, R13 ;  /* 0x000000000d0f72ca */ /* 0x000fe200000e0000 */
[----:B------:R-:W5:Y:S03]  /*dfa0*/  @P2 LDC R12, c[0x0][0x450] ;  /* 0x00011400ff0c2b82 */ /* 0x000f660000000800 */
[----:B------:R-:W0:Y:S05]  /*dfb0*/  MUFU.TANH R67, R67 ;  /* 0x0000004300437308 */ /* 0x000e2a0000002400 */
[----:B------:R-:W1:Y:S03]  /*dfc0*/  @P2 LDC R13, c[0x0][0x44c] ;  /* 0x00011300ff0d2b82 */ /* 0x000e660000000800 */
        /* <DEDUP_REMOVED lines=12> */
[----:B------:R-:W-:Y:S07]  /*e090*/  HGMMA.64x64x16.F32 R88, R120, gdesc[UR12].tnspB, R88, gsb0 ;  /* 0x40e0000c78587df0 */ /* 0x000fee0008000858 */
        /* <DEDUP_REMOVED lines=8> */
[----:B---3--:R-:W-:Y:S02]  /*e120*/  IMAD.IADD R121, R150, 0x1, R149 ;  /* 0x0000000196797824 */ /* 0x008fe400078e0295 */
[----:B------:R-:W-:Y:S01]  /*e130*/  FMUL.FTZ R120, R84, UR10 ;  /* 0x0000000a54787c20 */ /* 0x000fe20008410000 */
[----:B------:R-:W3:Y:S01]  /*e140*/  S2R R149, SR_TID.X ;  /* 0x0000000000957919 */ /* 0x000ee20000002100 */
[----:B------:R-:W-:Y:S02]  /*e150*/  IMAD.SHL.U32 R84, R0, 0x80, RZ ;  /* 0x0000008000547824 */ /* 0x000fe400078e00ff */
[----:B-1----:R-:W-:Y:S02]  /*e160*/  @P2 IMAD.HI.U32 R13, R121, R13, RZ ;  /* 0x0000000d790d2227 */ /* 0x002fe400078e00ff */
[----:B------:R-:W1:Y:S01]  /*e170*/  MUFU.TANH R120, R120 ;  /* 0x0000007800787308 */ /* 0x000e620000002400 */
[----:B------:R-:W-:Y:S02]  /*e180*/  IADD3 R122, -R155, 0x1, -R84 ;  /* 0x000000019b7a7810 */ /* 0x000fe40007ffe954 */
[----:B-----5:R-:W-:Y:S01]  /*e190*/  @P2 SHF.R.U32.HI R121, RZ, R12, R13 ;  /* 0x0000000cff792219 */ /* 0x020fe2000001160d */
[----:B------:R-:W-:Y:S01]  /*e1a0*/  @!P1 IMAD R13, R15, 0x8, R2 ;  /* 0x000000080f0d9824 */ /* 0x000fe200078e0202 */
[----:B--2---:R-:W-:-:S03]  /*e1b0*/  IADD3 R122, -R154, R122, R151 ;  /* 0x0000007a9a7a7210 */ /* 0x004fc60007ffe197 */
[----:B------:R-:W2:Y:S01]  /*e1c0*/  SHFL.IDX PT, R124, R121, RZ, 0x1c1f ;  /* 0x001c1fff797c7589 */ /* 0x000ea200000e0000 */
[----:B------:R-:W-:Y:S01]  /*e1d0*/  @!P1 IADD3 R13, R13, 0x16840, RZ ;  /* 0x000168400d0d9810 */ /* 0x000fe20007ffe0ff */
[C---:B------:R-:W-:Y:S02]  /*e1e0*/  VIADD R123, R122.reuse, UR8 ;  /* 0x000000087a7b7c36 */ /* 0x040fe40008000000 */
[----:B------:R-:W-:Y:S01]  /*e1f0*/  VIADD R122, R122, UR11 ;  /* 0x0000000b7a7a7c36 */ /* 0x000fe20008000000 */
[----:B------:R-:W-:Y:S02]  /*e200*/  @!P1 PRMT R13, RZ, 0x654, R13 ;  /* 0x00000654ff0d9816 */ /* 0x000fe4000000000d */
[----:B---3--:R-:W-:Y:S02]  /*e210*/  SHF.R.U32.HI R150, RZ, 0x7, R149 ;  /* 0x00000007ff967819 */ /* 0x008fe40000011695 */
[----:B------:R-:W-:-:S03]  /*e220*/  ISETP.GE.U32.AND P4, PT, R149, 0x180, PT ;  /* 0x000001809500780c */ /* 0x000fc60003f86070 */
[----:B------:R-:W-:Y:S02]  /*e230*/  VIADD R12, R150, 0x9 ;  /* 0x00000009960c7836 */ /* 0x000fe40000000000 */
[--C-:B--2---:R-:W-:Y:S02]  /*e240*/  IMAD.IADD R87, R123, 0x1, R124.reuse ;  /* 0x000000017b577824 */ /* 0x104fe400078e027c */
[----:B------:R-:W-:Y:S01]  /*e250*/  IMAD.IADD R86, R122, 0x1, R124 ;  /* 0x000000017a567824 */ /* 0x000fe200078e027c */
[----:B------:R-:W-:-:S05]  /*e260*/  SEL R12, R12, 0x9, !P4 ;  /* 0x000000090c0c7807 */ /* 0x000fca0006000000 */
[----:B------:R2:W-:Y:S06]  /*e270*/  BAR.ARV R12, 0x100 ;  /* 0x0004000c0000751d */ /* 0x0005ec0000002000 */
[----:B------:R2:W-:Y:S01]  /*e280*/  @!P1 SYNCS.ARRIVE.TRANS64.RED.A1T0 RZ, [R13+URZ], RZ ;  /* 0x000000ff0dff99a7 */ /* 0x0005e2000810043f */
[----:B01--4-:R-:W-:Y:S05]  /*e290*/  @!P3 BRA `(.L_x_1477) ;  /* 0x000000000058b947 */ /* 0x013fea0003800000 */
[----:B------:R-:W-:Y:S01]  /*e2a0*/  IADD3 R124, -R154, R151, R124 ;  /* 0x000000979a7c7210 */ /* 0x000fe20007ffe17c */
[----:B------:R-:W-:Y:S03]  /*e2b0*/  BSSY B0, `(.L_x_1478) ;  /* 0x0000010000007945 */ /* 0x000fe60003800000 */
[----:B------:R-:W-:-:S13]  /*e2c0*/  ISETP.GT.AND P4, PT, R124, -0x1, PT ;  /* 0xffffffff7c00780c */ /* 0x000fda0003f84270 */
[----:B------:R-:W-:Y:S05]  /*e2d0*/  @P4 BRA `(.L_x_1479) ;  /* 0x0000000000204947 */ /* 0x000fea0003800000 */
[----:B------:R-:W-:Y:S01]  /*e2e0*/  IMAD.U32 R125, RZ, RZ, UR4 ;  /* 0x00000004ff7d7e24 */ /* 0x000fe2000f8e00ff */
[----:B------:R-:W-:-:S04]  /*e2f0*/  LOP3.LUT R124, RZ, R124, RZ, 0x33, !PT ;  /* 0x0000007cff7c7212 */ /* 0x000fc800078e33ff */
[----:B------:R-:W-:-:S13]  /*e300*/  ISETP.NE.AND P4, PT, R125, 0x1, PT ;  /* 0x000000017d00780c */ /* 0x000fda0003f85270 */
[----:B--2---:R-:W0:Y:S02]  /*e310*/  @P4 LDC.64 R12, c[0x0][0x9e8] ;  /* 0x00027a00ff0c4b82 */ /* 0x004e240000000a00 */
[----:B0-----:R-:W-:-:S05]  /*e320*/  @P4 IMAD.HI.U32 R12, R124, R12, RZ ;  /* 0x0000000c7c0c4227 */ /* 0x001fca00078e00ff */
[----:B------:R-:W-:-:S04]  /*e330*/  @P4 SHF.R.U32.HI R124, RZ, R13, R12 ;  /* 0x0000000dff7c4219 */ /* 0x000fc8000001160c */
[----:B------:R-:W-:Y:S01]  /*e340*/  LOP3.LUT R124, RZ, R124, RZ, 0x33, !PT ;  /* 0x0000007cff7c7212 */ /* 0x000fe200078e33ff */
[----:B------:R-:W-:Y:S06]  /*e350*/  BRA `(.L_x_1480) ;  /* 0x0000000000147947 */ /* 0x000fec0003800000 */
.L_x_1479:
[----:B------:R-:W-:-:S05]  /*e360*/  IMAD.U32 R125, RZ, RZ, UR4 ;  /* 0x00000004ff7d7e24 */ /* 0x000fca000f8e00ff */
[----:B------:R-:W-:-:S13]  /*e370*/  ISETP.NE.AND P4, PT, R125, 0x1, PT ;  /* 0x000000017d00780c */ /* 0x000fda0003f85270 */
[----:B--2---:R-:W0:Y:S02]  /*e380*/  @P4 LDC.64 R12, c[0x0][0x9e8] ;  /* 0x00027a00ff0c4b82 */ /* 0x004e240000000a00 */
[----:B0-----:R-:W-:-:S05]  /*e390*/  @P4 IMAD.HI.U32 R12, R124, R12, RZ ;  /* 0x0000000c7c0c4227 */ /* 0x001fca00078e00ff */
[----:B------:R-:W-:-:S07]  /*e3a0*/  @P4 SHF.R.U32.HI R124, RZ, R13, R12 ;  /* 0x0000000dff7c4219 */ /* 0x000fce000001160c */
.L_x_1480:
[----:B------:R-:W-:Y:S05]  /*e3b0*/  BSYNC B0 ;  /* 0x0000000000007941 */ /* 0x000fea0003800000 */
.L_x_1478:
[----:B------:R-:W-:-:S04]  /*e3c0*/  IMAD R124, R124, R125, -R84 ;  /* 0x0000007d7c7c7224 */ /* 0x000fc800078e0a54 */
[----:B------:R-:W-:-:S05]  /*e3d0*/  IMAD.IADD R124, R124, 0x1, -R155 ;  /* 0x000000017c7c7824 */ /* 0x000fca00078e0a9b */
[----:B------:R-:W-:Y:S02]  /*e3e0*/  VIMNMX R86, R86, R124, !PT ;  /* 0x0000007c56567248 */ /* 0x000fe40007fe0100 */
[----:B------:R-:W-:-:S07]  /*e3f0*/  VIADDMNMX R87, R124, R125, R87, PT ;  /* 0x0000007d7c577246 */ /* 0x000fce0003800157 */
.L_x_1477:
[----:B------:R-:W-:Y:S01]  /*e400*/  ISETP.GT.AND P5, PT, R0, -0x1, PT ;  /* 0xffffffff0000780c */ /* 0x000fe20003fa4270 */
[----:B------:R-:W0:Y:S03]  /*e410*/  SHFL.IDX PT, R121, R121, 0x1, 0x1c1f ;  /* 0x003c1f0079797f89 */ /* 0x000e2600000e0000 */
[----:B------:R-:W-:-:S04]  /*e420*/  ISETP.GT.AND P4, PT, R86, RZ, P5 ;  /* 0x000000ff5600720c */ /* 0x000fc80002f84270 */
[----:B------:R-:W-:-:S04]  /*e430*/  ISETP.LT.OR P4, PT, R87, 0x1, P4 ;  /* 0x000000015700780c */ /* 0x000fc80002781670 */
[----:B------:R-:W-:Y:S02]  /*e440*/  FSEL R9, R9, -INF , !P4 ;  /* 0xff80000009097808 */ /* 0x000fe40006000000 */
[----:B------:R-:W-:-:S04]  /*e450*/  ISETP.GT.AND P4, PT, R86, 0x1, P5 ;  /* 0x000000015600780c */ /* 0x000fc80002f84270 */
[----:B------:R-:W-:-:S04]  /*e460*/  ISETP.LT.OR P4, PT, R87, 0x2, P4 ;  /* 0x000000025700780c */ /* 0x000fc80002781670 */
[----:B------:R-:W-:Y:S02]  /*e470*/  FSEL R25, R25, -INF , !P4 ;  /* 0xff80000019197808 */ /* 0x000fe40006000000 */
[----:B------:R-:W-:Y:S01]  /*e480*/  ISETP.GT.AND P4, PT, R86, 0x8, P5 ;  /* 0x000000085600780c */ /* 0x000fe20002f84270 */
[--C-:B0-----:R-:W-:Y:S02]  /*e490*/  IMAD.IADD R123, R123, 0x1, R121.reuse ;  /* 0x000000017b7b7824 */ /* 0x101fe400078e0279 */
[----:B------:R-:W-:Y:S01]  /*e4a0*/  IMAD.IADD R122, R122, 0x1, R121 ;  /* 0x000000017a7a7824 */ /* 0x000fe200078e0279 */
[----:B------:R-:W-:-:S04]  /*e4b0*/  ISETP.LT.OR P4, PT, R87, 0x9, P4 ;  /* 0x000000095700780c */ /* 0x000fc80002781670 */
[----:B------:R-:W-:Y:S02]  /*e4c0*/  FSEL R27, R27, -INF , !P4 ;  /* 0xff8000001b1b7808 */ /* 0x000fe40006000000 */
[----:B------:R-:W-:-:S04]  /*e4d0*/  ISETP.GT.AND P4, PT, R86, 0x9, P5 ;  /* 0x000000095600780c */ /* 0x000fc80002f84270 */
        /* <DEDUP_REMOVED lines=85> */
[----:B------:R-:W-:Y:S01]  /*ea30*/  FSEL R85, R85, -INF , !P4 ;  /* 0xff80000055557808 */ /* 0x000fe20006000000 */
[----:B------:R-:W-:Y:S08]  /*ea40*/  @!P3 BRA `(.L_x_1481) ;  /* 0x000000000058b947 */ /* 0x000ff00003800000 */
        /* <DEDUP_REMOVED lines=12> */
.L_x_1483:
[----:B------:R-:W-:-:S05]  /*eb10*/  IMAD.U32 R39, RZ, RZ, UR4 ;  /* 0x00000004ff277e24 */ /* 0x000fca000f8e00ff */
[----:B------:R-:W-:-:S13]  /*eb20*/  ISETP.NE.AND P4, PT, R39, 0x1, PT ;  /* 0x000000012700780c */ /* 0x000fda0003f85270 */
[----:B--2---:R-:W0:Y:S02]  /*eb30*/  @P4 LDC.64 R12, c[0x0][0x9e8] ;  /* 0x00027a00ff0c4b82 */ /* 0x004e240000000a00 */
[----:B0-----:R-:W-:-:S05]  /*eb40*/  @P4 IMAD.HI.U32 R12, R121, R12, RZ ;  /* 0x0000000c790c4227 */ /* 0x001fca00078e00ff */
[----:B------:R-:W-:-:S07]  /*eb50*/  @P4 SHF.R.U32.HI R121, RZ, R13, R12 ;  /* 0x0000000dff794219 */ /* 0x000fce000001160c */
.L_x_1484:
[----:B------:R-:W-:Y:S05]  /*eb60*/  BSYNC B0 ;  /* 0x0000000000007941 */ /* 0x000fea0003800000 */
.L_x_1482:
[----:B------:R-:W-:-:S04]  /*eb70*/  IMAD R84, R121, R39, -R84 ;  /* 0x0000002779547224 */ /* 0x000fc800078e0a54 */
[----:B------:R-:W-:-:S05]  /*eb80*/  IMAD.IADD R84, R84, 0x1, -R155 ;  /* 0x0000000154547824 */ /* 0x000fca00078e0a9b */
[----:B------:R-:W-:Y:S02]  /*eb90*/  VIMNMX R122, R122, R84, !PT ;  /* 0x000000547a7a7248 */ /* 0x000fe40007fe0100 */
[----:B------:R-:W-:-:S07]  /*eba0*/  VIADDMNMX R123, R84, R39, R123, PT ;  /* 0x00000027547b7246 */ /* 0x000fce000380017b */
.L_x_1481:
[----:B--2---:R-:W-:Y:S01]  /*ebb0*/  @!P1 LEA R12, R16, R2, 0x3 ;  /* 0x00000002100c9211 */ /* 0x004fe200078e18ff */
[----:B------:R-:W0:Y:S01]  /*ebc0*/  LDC R39, c[0x0][0x988] ;  /* 0x00026200ff277b82 */ /* 0x000e220000000800 */
[----:B------:R-:W-:-:S03]  /*ebd0*/  IMAD.MOV.U32 R154, RZ, RZ, R20 ;  /* 0x000000ffff9a7224 */ /* 0x000fc600078e0014 */
[----:B------:R-:W-:-:S05]  /*ebe0*/  @!P1 VIADD R12, R12, 0x16860 ;  /* 0x000168600c0c9836 */ /* 0x000fca0000000000 */
[----:B------:R-:W-:-:S04]  /*ebf0*/  @!P1 PRMT R12, RZ, 0x654, R12 ;  /* 0x00000654ff0c9816 */ /* 0x000fc8000000000c */
[----:B------:R1:W-:Y:S02]  /*ec00*/  @!P1 SYNCS.ARRIVE.TRANS64.RED.A1T0 RZ, [R12+URZ], RZ ;  /* 0x000000ff0cff99a7 */ /* 0x0003e4000810043f */
[----:B-1----:R-:W-:-:S04]  /*ec10*/  FMNMX.FTZ R12, R9, R14, !PT ;  /* 0x0000000e090c7209 */ /* 0x002fc80007810000 */
        /* <DEDUP_REMOVED lines=30> */
[----:B------:R-:W-:-:S05]  /*ee00*/  FMNMX.FTZ R12, R85, R12, !PT ;  /* 0x0000000c550c7209 */ /* 0x000fca0007810000 */
[----:B------:R-:W1:Y:S02]  /*ee10*/  SHFL.BFLY PT, R13, R12, 0x2, 0x1f ;  /* 0x0c401f000c0d7f89 */ /* 0x000e6400000e0000 */
[----:B-1----:R-:W-:-:S05]  /*ee20*/  FMNMX.FTZ R12, R12, R13, !PT ;  /* 0x0000000d0c0c7209 */ /* 0x002fca0007810000 */
[----:B------:R-:W1:Y:S02]  /*ee30*/  SHFL.BFLY PT, R13, R12, 0x1, 0x1f ;  /* 0x0c201f000c0d7f89 */ /* 0x000e6400000e0000 */
[----:B-1----:R-:W-:-:S04]  /*ee40*/  FMNMX.FTZ R12, R12, R13, !PT ;  /* 0x0000000d0c0c7209 */ /* 0x002fc80007810000 */
[----:B------:R-:W-:-:S04]  /*ee50*/  FSETP.NEU.FTZ.AND P4, PT, R12, -INF , PT ;  /* 0xff8000000c00780b */ /* 0x000fc80003f9d000 */
[----:B------:R-:W-:-:S05]  /*ee60*/  FSEL R13, R12, RZ, P4 ;  /* 0x000000ff0c0d7208 */ /* 0x000fca0002000000 */
[----:B------:R-:W-:Y:S01]  /*ee70*/  FADD.FTZ R13, -R13, R14 ;  /* 0x0000000e0d0d7221 */ /* 0x000fe20000010100 */
[----:B0-----:R-:W-:-:S03]  /*ee80*/  FMUL.FTZ R14, R12, R39 ;  /* 0x000000270c0e7220 */ /* 0x001fc60000410000 */
[-C--:B------:R-:W-:Y:S02]  /*ee90*/  FMUL.FTZ R13, R13, R39.reuse ;  /* 0x000000270d0d7220 */ /* 0x080fe40000410000 */
[----:B------:R-:W-:Y:S02]  /*eea0*/  FSEL R14, R14, RZ, P4 ;  /* 0x000000ff0e0e7208 */ /* 0x000fe40002000000 */
[----:B------:R-:W-:Y:S02]  /*eeb0*/  ISETP.GT.AND P4, PT, R122, 0x1, P5 ;  /* 0x000000017a00780c */ /* 0x000fe40002f84270 */
[----:B------:R-:W0:Y:S01]  /*eec0*/  MUFU.EX2 R13, R13 ;  /* 0x0000000d000d7308 */ /* 0x000e220000000800 */
[-CC-:B------:R-:W-:Y:S01]  /*eed0*/  FFMA.FTZ R9, R9, R39.reuse, -R14.reuse ;  /* 0x0000002709097223 */ /* 0x180fe2000001080e */
[----:B------:R-:W-:Y:S01]  /*eee0*/  ISETP.LT.OR P4, PT, R123, 0x2, P4 ;  /* 0x000000027b00780c */ /* 0x000fe20002781670 */
[-CC-:B------:R-:W-:Y:S01]  /*eef0*/  FFMA.FTZ R25, R25, R39.reuse, -R14.reuse ;  /* 0x0000002719197223 */ /* 0x180fe2000001080e */
[-CC-:B------:R-:W-:Y:S01]  /*ef00*/  FFMA.FTZ R27, R27, R39.reuse, -R14.reuse ;  /* 0x000000271b1b7223 */ /* 0x180fe2000001080e */
[-CC-:B------:R-:W-:Y:S01]  /*ef10*/  FFMA.FTZ R28, R28, R39.reuse, -R14.reuse ;  /* 0x000000271c1c7223 */ /* 0x180fe2000001080e */
[----:B------:R-:W-:Y:S01]  /*ef20*/  FSEL R26, R26, -INF , !P4 ;  /* 0xff8000001a1a7808 */ /* 0x000fe20006000000 */
[-CC-:B------:R-:W-:Y:S01]  /*ef30*/  FFMA.FTZ R31, R31, R39.reuse, -R14.reuse ;  /* 0x000000271f1f7223 */ /* 0x180fe2000001080e */
[----:B------:R-:W-:Y:S01]  /*ef40*/  ISETP.GT.AND P4, PT, R122, 0x8, P5 ;  /* 0x000000087a00780c */ /* 0x000fe20002f84270 */
[-CC-:B------:R-:W-:Y:S01]  /*ef50*/  FFMA.FTZ R33, R33, R39.reuse, -R14.reuse ;  /* 0x0000002721217223 */ /* 0x180fe2000001080e */
[-CC-:B------:R-:W-:Y:S01]  /*ef60*/  FFMA.FTZ R35, R35, R39.reuse, -R14.reuse ;  /* 0x0000002723237223 */ /* 0x180fe2000001080e */
        /* <DEDUP_REMOVED lines=34> */
[----:B------:R-:W-:Y:S01]  /*f190*/  FFMA.FTZ R14, R85, R39, -R14 ;  /* 0x00000027550e7223 */ /* 0x000fe2000001080e */
[----:B------:R-:W-:Y:S01]  /*f1a0*/  FSEL R34, R34, -INF , !P4 ;  /* 0xff80000022227808 */ /* 0x000fe20006000000 */
[----:B------:R-:W1:Y:S01]  /*f1b0*/  MUFU.EX2 R148, R9 ;  /* 0x0000000900947308 */ /* 0x000e620000000800 */
[----:B------:R-:W-:Y:S01]  /*f1c0*/  ISETP.GT.AND P4, PT, R122, 0x18, P5 ;  /* 0x000000187a00780c */ /* 0x000fe20002f84270 */
[-C--:B0-----:R-:W-:Y:S01]  /*f1d0*/  FMUL.FTZ R88, R88, R13.reuse ;  /* 0x0000000d58587220 */ /* 0x081fe20000410000 */
[-C--:B------:R-:W-:Y:S01]  /*f1e0*/  FMUL.FTZ R89, R89, R13.reuse ;  /* 0x0000000d59597220 */ /* 0x080fe20000410000 */
[-C--:B------:R-:W-:Y:S01]  /*f1f0*/  FMUL.FTZ R92, R92, R13.reuse ;  /* 0x0000000d5c5c7220 */ /* 0x080fe20000410000 */
[----:B------:R-:W-:Y:S01]  /*f200*/  ISETP.LT.OR P4, PT, R123, 0x19, P4 ;  /* 0x000000197b00780c */ /* 0x000fe20002781670 */
[-C--:B------:R-:W-:Y:S01]  /*f210*/  FMUL.FTZ R93, R93, R13.reuse ;  /* 0x0000000d5d5d7220 */ /* 0x080fe20000410000 */
[-C--:B------:R-:W-:Y:S01]  /*f220*/  FMUL.FTZ R96, R96, R13.reuse ;  /* 0x0000000d60607220 */ /* 0x080fe20000410000 */
[----:B------:R-:W0:Y:S01]  /*f230*/  MUFU.EX2 R25, R25 ;  /* 0x0000001900197308 */ /* 0x000e220000000800 */
[----:B------:R-:W-:Y:S01]  /*f240*/  FSEL R36, R36, -INF , !P4 ;  /* 0xff80000024247808 */ /* 0x000fe20006000000 */
[-C--:B------:R-:W-:Y:S01]  /*f250*/  FMUL.FTZ R97, R97, R13.reuse ;  /* 0x0000000d61617220 */ /* 0x080fe20000410000 */
[----:B------:R-:W-:Y:S01]  /*f260*/  ISETP.GT.AND P4, PT, R122, 0x19, P5 ;  /* 0x000000197a00780c */ /* 0x000fe20002f84270 */
[-C--:B------:R-:W-:Y:S01]  /*f270*/  FMUL.FTZ R100, R100, R13.reuse ;  /* 0x0000000d64647220 */ /* 0x080fe20000410000 */
[-C--:B------:R-:W-:Y:S01]  /*f280*/  FMUL.FTZ R101, R101, R13.reuse ;  /* 0x0000000d65657220 */ /* 0x080fe20000410000 */
[-C--:B------:R-:W-:Y:S01]  /*f290*/  FMUL.FTZ R104, R104, R13.reuse ;  /* 0x0000000d68687220 */ /* 0x080fe20000410000 */
[----:B------:R-:W-:Y:S01]  /*f2a0*/  ISETP.LT.OR P4, PT, R123, 0x1a, P4 ;  /* 0x0000001a7b00780c */ /* 0x000fe20002781670 */
[----:B------:R-:W2:Y:S01]  /*f2b0*/  MUFU.EX2 R27, R27 ;  /* 0x0000001b001b7308 */ /* 0x000ea20000000800 */
[----:B-1----:R-:W-:Y:S01]  /*f2c0*/  FFMA.FTZ R4, R13, R4, R148 ;  /* 0x000000040d047223 */ /* 0x002fe20000010094 */
[-C--:B------:R-:W-:Y:S01]  /*f2d0*/  FMUL.FTZ R105, R105, R13.reuse ;  /* 0x0000000d69697220 */ /* 0x080fe20000410000 */
[----:B------:R-:W-:Y:S01]  /*f2e0*/  FSEL R38, R38, -INF , !P4 ;  /* 0xff80000026267808 */ /* 0x000fe20006000000 */
[-C--:B------:R-:W-:Y:S01]  /*f2f0*/  FMUL.FTZ R108, R108, R13.reuse ;  /* 0x0000000d6c6c7220 */ /* 0x080fe20000410000 */
[----:B------:R-:W-:Y:S01]  /*f300*/  ISETP.GT.AND P4, PT, R122, 0x20, P5 ;  /* 0x000000207a00780c */ /* 0x000fe20002f84270 */
[-C--:B------:R-:W-:Y:S01]  /*f310*/  FMUL.FTZ R109, R109, R13.reuse ;  /* 0x0000000d6d6d7220 */ /* 0x080fe20000410000 */
[-C--:B------:R-:W-:Y:S01]  /*f320*/  FMUL.FTZ R112, R112, R13.reuse ;  /* 0x0000000d70707220 */ /* 0x080fe20000410000 */
[----:B------:R-:W1:Y:S01]  /*f330*/  MUFU.EX2 R28, R28 ;  /* 0x0000001c001c7308 */ /* 0x000e620000000800 */
[----:B------:R-:W-:Y:S01]  /*f340*/  ISETP.LT.OR P4, PT, R123, 0x21, P4 ;  /* 0x000000217b00780c */ /* 0x000fe20002781670 */
[C---:B0-----:R-:W-:Y:S01]  /*f350*/  FADD.FTZ R4, R25.reuse, R4 ;  /* 0x0000000419047221 */ /* 0x041fe20000010000 */
[----:B------:R-:W-:Y:S01]  /*f360*/  F2FP.F16.F32.PACK_AB R148, R25, R148 ;  /* 0x000000941994723e */ /* 0x000fe200000000ff */
[-C--:B------:R-:W-:Y:S01]  /*f370*/  FMUL.FTZ R113, R113, R13.reuse ;  /* 0x0000000d71717220 */ /* 0x080fe20000410000 */
[----:B------:R-:W-:Y:S01]  /*f380*/  FSEL R40, R40, -INF , !P4 ;  /* 0xff80000028287808 */ /* 0x000fe20006000000 */
[-C--:B------:R-:W-:Y:S01]  /*f390*/  FMUL.FTZ R116, R116, R13.reuse ;  /* 0x0000000d74747220 */ /* 0x080fe20000410000 */
[----:B------:R-:W-:Y:S01]  /*f3a0*/  ISETP.GT.AND P4, PT, R122, 0x21, P5 ;  /* 0x000000217a00780c */ /* 0x000fe20002f84270 */
[----:B------:R-:W0:Y:S01]  /*f3b0*/  MUFU.EX2 R31, R31 ;  /* 0x0000001f001f7308 */ /* 0x000e220000000800 */
[----:B--2---:R-:W-:Y:S01]  /*f3c0*/  FADD.FTZ R4, R27, R4 ;  /* 0x000000041b047221 */ /* 0x004fe20000010000 */
[----:B------:R-:W-:Y:S01]  /*f3d0*/  FMUL.FTZ R117, R117, R13 ;  /* 0x0000000d75757220 */ /* 0x000fe20000410000 */
[----:B------:R-:W-:-:S04]  /*f3e0*/  ISETP.LT.OR P4, PT, R123, 0x22, P4 ;  /* 0x000000227b00780c */ /* 0x000fc80002781670 */
[----:B------:R-:W-:Y:S01]  /*f3f0*/  FSEL R42, R42, -INF , !P4 ;  /* 0xff8000002a2a7808 */ /* 0x000fe20006000000 */
[----:B------:R-:W2:Y:S01]  /*f400*/  MUFU.EX2 R33, R33 ;  /* 0x0000002100217308 */ /* 0x000ea20000000800 */
[----:B------:R-:W-:Y:S01]  /*f410*/  ISETP.GT.AND P4, PT, R122, 0x28, P5 ;  /* 0x000000287a00780c */ /* 0x000fe20002f84270 */
[C---:B-1----:R-:W-:Y:S01]  /*f420*/  FADD.FTZ R4, R28.reuse, R4 ;  /* 0x000000041c047221 */ /* 0x042fe20000010000 */
[----:B------:R-:W-:Y:S02]  /*f430*/  F2FP.F16.F32.PACK_AB R150, R28, R27 ;  /* 0x0000001b1c96723e */ /* 0x000fe400000000ff */
[----:B------:R-:W-:-:S03]  /*f440*/  ISETP.LT.OR P4, PT, R123, 0x29, P4 ;  /* 0x000000297b00780c */ /* 0x000fc60002781670 */
[----:B------:R-:W1:Y:S01]  /*f450*/  MUFU.EX2 R35, R35 ;  /* 0x0000002300237308 */ /* 0x000e620000000800 */
[----:B------:R-:W-:Y:S01]  /*f460*/  FSEL R44, R44, -INF , !P4 ;  /* 0xff8000002c2c7808 */ /* 0x000fe20006000000 */
[----:B0-----:R-:W-:Y:S01]  /*f470*/  FADD.FTZ R4, R31, R4 ;  /* 0x000000041f047221 */ /* 0x001fe20000010000 */
[----:B------:R-:W-:-:S04]  /*f480*/  ISETP.GT.AND P4, PT, R122, 0x29, P5 ;  /* 0x000000297a00780c */ /* 0x000fc80002f84270 */
[----:B------:R-:W-:Y:S01]  /*f490*/  ISETP.LT.OR P4, PT, R123, 0x2a, P4 ;  /* 0x0000002a7b00780c */ /* 0x000fe20002781670 */
[----:B------:R-:W0:Y:S01]  /*f4a0*/  MUFU.EX2 R37, R37 ;  /* 0x0000002500257308 */ /* 0x000e220000000800 */
[C---:B--2---:R-:W-:Y:S01]  /*f4b0*/  FADD.FTZ R4, R33.reuse, R4 ;  /* 0x0000000421047221 */ /* 0x044fe20000010000 */
[----:B------:R-:W-:Y:S02]  /*f4c0*/  F2FP.F16.F32.PACK_AB R144, R33, R31 ;  /* 0x0000001f2190723e */ /* 0x000fe400000000ff */
[----:B------:R-:W-:Y:S02]  /*f4d0*/  FSEL R46, R46, -INF , !P4 ;  /* 0xff8000002e2e7808 */ /* 0x000fe40006000000 */
[----:B------:R-:W-:Y:S02]  /*f4e0*/  ISETP.GT.AND P4, PT, R122, 0x30, P5 ;  /* 0x000000307a00780c */ /* 0x000fe40002f84270 */
[----:B------:R-:W2:Y:S01]  /*f4f0*/  MUFU.EX2 R124, R124 ;  /* 0x0000007c007c7308 */ /* 0x000ea20000000800 */
[----:B-1----:R-:W-:Y:S01]  /*f500*/  FADD.FTZ R4, R35, R4 ;  /* 0x0000000423047221 */ /* 0x002fe20000010000 */
[----:B------:R-:W-:-:S04]  /*f510*/  ISETP.LT.OR P4, PT, R123, 0x31, P4 ;  /* 0x000000317b00780c */ /* 0x000fc80002781670 */
[----:B------:R-:W-:Y:S02]  /*f520*/  FSEL R49, R49, -INF , !P4 ;  /* 0xff80000031317808 */ /* 0x000fe40006000000 */
[----:B------:R-:W-:Y:S01]  /*f530*/  ISETP.GT.AND P4, PT, R122, 0x31, P5 ;  /* 0x000000317a00780c */ /* 0x000fe20002f84270 */
[----:B------:R-:W1:Y:S01]  /*f540*/  MUFU.EX2 R41, R41 ;  /* 0x0000002900297308 */ /* 0x000e620000000800 */
[C---:B0-----:R-:W-:Y:S01]  /*f550*/  FADD.FTZ R25, R37.reuse, R4 ;  /* 0x0000000425197221 */ /* 0x041fe20000010000 */
[----:B------:R-:W-:Y:S02]  /*f560*/  F2FP.F16.F32.PACK_AB R146, R37, R35 ;  /* 0x000000232592723e */ /* 0x000fe400000000ff */
[----:B------:R-:W-:-:S04]  /*f570*/  ISETP.LT.OR P4, PT, R123, 0x32, P4 ;  /* 0x000000327b00780c */ /* 0x000fc80002781670 */
[----:B------:R-:W-:Y:S01]  /*f580*/  FSEL R50, R50, -INF , !P4 ;  /* 0xff80000032327808 */ /* 0x000fe20006000000 */
[----:B------:R-:W0:Y:S01]  /*f590*/  MUFU.EX2 R43, R43 ;  /* 0x0000002b002b7308 */ /* 0x000e220000000800 */
[----:B------:R-:W-:Y:S01]  /*f5a0*/  ISETP.GT.AND P4, PT, R122, 0x38, P5 ;  /* 0x000000387a00780c */ /* 0x000fe20002f84270 */
[----:B--2---:R-:W-:-:S03]  /*f5b0*/  FADD.FTZ R4, R124, R25 ;  /* 0x000000197c047221 */ /* 0x004fc60000010000 */
[----:B------:R-:W-:-:S03]  /*f5c0*/  ISETP.LT.OR P4, PT, R123, 0x39, P4 ;  /* 0x000000397b00780c */ /* 0x000fc60002781670 */
[----:B------:R-:W2:Y:S01]  /*f5d0*/  MUFU.EX2 R45, R45 ;  /* 0x0000002d002d7308 */ /* 0x000ea20000000800 */
[----:B------:R-:W-:Y:S01]  /*f5e0*/  FSEL R52, R52, -INF , !P4 ;  /* 0xff80000034347808 */ /* 0x000fe20006000000 */
[C---:B-1----:R-:W-:Y:S01]  /*f5f0*/  FADD.FTZ R4, R41.reuse, R4 ;  /* 0x0000000429047221 */ /* 0x042fe20000010000 */
[----:B------:R-:W-:Y:S02]  /*f600*/  ISETP.GT.AND P4, PT, R122, 0x39, P5 ;  /* 0x000000397a00780c */ /* 0x000fe40002f84270 */
[----:B------:R-:W-:Y:S02]  /*f610*/  F2FP.F16.F32.PACK_AB R140, R41, R124 ;  /* 0x0000007c298c723e */ /* 0x000fe400000000ff */
[----:B------:R-:W-:Y:S01]  /*f620*/  ISETP.LT.OR P4, PT, R123, 0x3a, P4 ;  /* 0x0000003a7b00780c */ /* 0x000fe20002781670 */
[----:B------:R-:W1:Y:S01]  /*f630*/  MUFU.EX2 R47, R47 ;  /* 0x0000002f002f7308 */ /* 0x000e620000000800 */
[----:B0-----:R-:W-:Y:S02]  /*f640*/  FADD.FTZ R4, R43, R4 ;  /* 0x000000042b047221 */ /* 0x001fe40000010000 */
[----:B------:R-:W-:-:S02]  /*f650*/  FSEL R54, R54, -INF , !P4 ;  /* 0xff80000036367808 */ /* 0x000fc40006000000 */
[----:B------:R-:W-:-:S03]  /*f660*/  ISETP.GT.AND P4, PT, R122, 0x40, P5 ;  /* 0x000000407a00780c */ /* 0x000fc60002f84270 */
[----:B------:R-:W0:Y:S01]  /*f670*/  MUFU.EX2 R48, R48 ;  /* 0x0000003000307308 */ /* 0x000e220000000800 */
[----:B------:R-:W-:Y:S01]  /*f680*/  ISETP.LT.OR P4, PT, R123, 0x41, P4 ;  /* 0x000000417b00780c */ /* 0x000fe20002781670 */
[C---:B--2---:R-:W-:Y:S01]  /*f690*/  FADD.FTZ R4, R45.reuse, R4 ;  /* 0x000000042d047221 */ /* 0x044fe20000010000 */
[----:B------:R-:W-:Y:S02]  /*f6a0*/  F2FP.F16.F32.PACK_AB R142, R45, R43 ;  /* 0x0000002b2d8e723e */ /* 0x000fe400000000ff */
[----:B------:R-:W-:Y:S02]  /*f6b0*/  FSEL R56, R56, -INF , !P4 ;  /* 0xff80000038387808 */ /* 0x000fe40006000000 */
[----:B------:R-:W-:Y:S01]  /*f6c0*/  ISETP.GT.AND P4, PT, R122, 0x41, P5 ;  /* 0x000000417a00780c */ /* 0x000fe20002f84270 */
[----:B------:R-:W-:Y:S01]  /*f6d0*/  MUFU.EX2 R51, R51 ;  /* 0x0000003300337308 */ /* 0x000fe20000000800 */
[----:B-1----:R-:W-:Y:S02]  /*f6e0*/  FADD.FTZ R25, R47, R4 ;  /* 0x000000042f197221 */ /* 0x002fe40000010000 */
[----:B------:R-:W-:-:S04]  /*f6f0*/  ISETP.LT.OR P4, PT, R123, 0x42, P4 ;  /* 0x000000427b00780c */ /* 0x000fc80002781670 */
[----:B------:R-:W-:Y:S01]  /*f700*/  FSEL R58, R58, -INF , !P4 ;  /* 0xff8000003a3a7808 */ /* 0x000fe20006000000 */
[----:B------:R-:W1:Y:S01]  /*f710*/  MUFU.EX2 R53, R53 ;  /* 0x0000003500357308 */ /* 0x000e620000000800 */
[----:B------:R-:W-:Y:S02]  /*f720*/  ISETP.GT.AND P4, PT, R122, 0x48, P5 ;  /* 0x000000487a00780c */ /* 0x000fe40002f84270 */
[----:B0-----:R-:W-:Y:S02]  /*f730*/  F2FP.F16.F32.PACK_AB R136, R48, R47 ;  /* 0x0000002f3088723e */ /* 0x001fe400000000ff */
[----:B------:R-:W-:-:S03]  /*f740*/  ISETP.LT.OR P4, PT, R123, 0x49, P4 ;  /* 0x000000497b00780c */ /* 0x000fc60002781670 */
[----:B------:R-:W-:Y:S01]  /*f750*/  MUFU.EX2 R55, R55 ;  /* 0x0000003700377308 */ /* 0x000fe20000000800 */
[----:B------:R-:W-:Y:S02]  /*f760*/  FSEL R60, R60, -INF , !P4 ;  /* 0xff8000003c3c7808 */ /* 0x000fe40006000000 */
[----:B------:R-:W-:-:S04]  /*f770*/  ISETP.GT.AND P4, PT, R122, 0x49, P5 ;  /* 0x000000497a00780c */ /* 0x000fc80002f84270 */
[----:B------:R-:W-:Y:S01]  /*f780*/  ISETP.LT.OR P4, PT, R123, 0x4a, P4 ;  /* 0x0000004a7b00780c */ /* 0x000fe20002781670 */
[----:B------:R-:W0:Y:S01]  /*f790*/  MUFU.EX2 R57, R57 ;  /* 0x0000003900397308 */ /* 0x000e220000000800 */
[----:B-1----:R-:W-:Y:S02]  /*f7a0*/  F2FP.F16.F32.PACK_AB R138, R53, R51 ;  /* 0x00000033358a723e */ /* 0x002fe400000000ff */
[----:B------:R-:W-:Y:S02]  /*f7b0*/  FSEL R62, R62, -INF , !P4 ;  /* 0xff8000003e3e7808 */ /* 0x000fe40006000000 */
[----:B------:R-:W-:-:S03]  /*f7c0*/  ISETP.GT.AND P4, PT, R122, 0x50, P5 ;  /* 0x000000507a00780c */ /* 0x000fc60002f84270 */
[----:B------:R-:W-:Y:S01]  /*f7d0*/  MUFU.EX2 R59, R59 ;  /* 0x0000003b003b7308 */ /* 0x000fe20000000800 */
[----:B------:R-:W-:-:S04]  /*f7e0*/  ISETP.LT.OR P4, PT, R123, 0x51, P4 ;  /* 0x000000517b00780c */ /* 0x000fc80002781670 */
[----:B------:R-:W-:Y:S02]  /*f7f0*/  FSEL R64, R64, -INF , !P4 ;  /* 0xff80000040407808 */ /* 0x000fe40006000000 */
[----:B------:R-:W-:Y:S01]  /*f800*/  ISETP.GT.AND P4, PT, R122, 0x51, P5 ;  /* 0x000000517a00780c */ /* 0x000fe20002f84270 */
[----:B------:R-:W1:Y:S01]  /*f810*/  MUFU.EX2 R61, R61 ;  /* 0x0000003d003d7308 */ /* 0x000e620000000800 */
[----:B0-----:R-:W-:Y:S02]  /*f820*/  F2FP.F16.F32.PACK_AB R132, R57, R55 ;  /* 0x000000373984723e */ /* 0x001fe400000000ff */
[----:B------:R-:W-:-:S04]  /*f830*/  ISETP.LT.OR P4, PT, R123, 0x52, P4 ;  /* 0x000000527b00780c */ /* 0x000fc80002781670 */
[----:B------:R-:W-:Y:S01]  /*f840*/  FSEL R66, R66, -INF , !P4 ;  /* 0xff80000042427808 */ /* 0x000fe20006000000 */
[----:B------:R-:W-:Y:S01]  /*f850*/  MUFU.EX2 R63, R63 ;  /* 0x0000003f003f7308 */ /* 0x000fe20000000800 */
[----:B------:R-:W-:-:S04]  /*f860*/  ISETP.GT.AND P4, PT, R122, 0x58, P5 ;  /* 0x000000587a00780c */ /* 0x000fc80002f84270 */
[----:B------:R-:W-:-:S03]  /*f870*/  ISETP.LT.OR P4, PT, R123, 0x59, P4 ;  /* 0x000000597b00780c */ /* 0x000fc60002781670 */
[----:B------:R-:W0:Y:S01]  /*f880*/  MUFU.EX2 R65, R65 ;  /* 0x0000004100417308 */ /* 0x000e220000000800 */
[----:B------:R-:W-:Y:S02]  /*f890*/  FSEL R68, R68, -INF , !P4 ;  /* 0xff80000044447808 */ /* 0x000fe40006000000 */
[----:B------:R-:W-:Y:S02]  /*f8a0*/  ISETP.GT.AND P4, PT, R122, 0x59, P5 ;  /* 0x000000597a00780c */ /* 0x000fe40002f84270 */
[----:B-1----:R-:W-:Y:S02]  /*f8b0*/  F2FP.F16.F32.PACK_AB R134, R61, R59 ;  /* 0x0000003b3d86723e */ /* 0x002fe400000000ff */
[----:B------:R-:W-:Y:S01]  /*f8c0*/  ISETP.LT.OR P4, PT, R123, 0x5a, P4 ;  /* 0x0000005a7b00780c */ /* 0x000fe20002781670 */
[----:B------:R-:W-:Y:S03]  /*f8d0*/  MUFU.EX2 R67, R67 ;  /* 0x0000004300437308 */ /* 0x000fe60000000800 */
[----:B------:R-:W-:-:S02]  /*f8e0*/  FSEL R70, R70, -INF , !P4 ;  /* 0xff80000046467808 */ /* 0x000fc40006000000 */
[----:B------:R-:W-:-:S03]  /*f8f0*/  ISETP.GT.AND P4, PT, R122, 0x60, P5 ;  /* 0x000000607a00780c */ /* 0x000fc60002f84270 */
[----:B------:R-:W1:Y:S01]  /*f900*/  MUFU.EX2 R69, R69 ;  /* 0x0000004500457308 */ /* 0x000e620000000800 */
[----:B------:R-:W-:Y:S02]  /*f910*/  ISETP.LT.OR P4, PT, R123, 0x61, P4 ;  /* 0x000000617b00780c */ /* 0x000fe40002781670 */
[----:B0-----:R-:W-:Y:S02]  /*f920*/  F2FP.F16.F32.PACK_AB R128, R65, R63 ;  /* 0x0000003f4180723e */ /* 0x001fe400000000ff */
[----:B------:R-:W-:Y:S02]  /*f930*/  FSEL R72, R72, -INF , !P4 ;  /* 0xff80000048487808 */ /* 0x000fe40006000000 */
[----:B------:R-:W-:Y:S01]  /*f940*/  ISETP.GT.AND P4, PT, R122, 0x61, P5 ;  /* 0x000000617a00780c */ /* 0x000fe20002f84270 */
[----:B------:R-:W-:Y:S03]  /*f950*/  MUFU.EX2 R71, R71 ;  /* 0x0000004700477308 */ /* 0x000fe60000000800 */
[----:B------:R-:W-:-:S04]  /*f960*/  ISETP.LT.OR P4, PT, R123, 0x62, P4 ;  /* 0x000000627b00780c */ /* 0x000fc80002781670 */
[----:B------:R-:W-:Y:S01]  /*f970*/  FSEL R74, R74, -INF , !P4 ;  /* 0xff8000004a4a7808 */ /* 0x000fe20006000000 */
[----:B------:R-:W0:Y:S01]  /*f980*/  MUFU.EX2 R73, R73 ;  /* 0x0000004900497308 */ /* 0x000e220000000800 */
[----:B------:R-:W-:Y:S02]  /*f990*/  ISETP.GT.AND P4, PT, R122, 0x68, P5 ;  /* 0x000000687a00780c */ /* 0x000fe40002f84270 */
[----:B-1----:R-:W-:Y:S02]  /*f9a0*/  F2FP.F16.F32.PACK_AB R130, R69, R67 ;  /* 0x000000434582723e */ /* 0x002fe400000000ff */
[----:B------:R-:W-:-:S03]  /*f9b0*/  ISETP.LT.OR P4, PT, R123, 0x69, P4 ;  /* 0x000000697b00780c */ /* 0x000fc60002781670 */
[----:B------:R-:W-:Y:S01]  /*f9c0*/  MUFU.EX2 R75, R75 ;  /* 0x0000004b004b7308 */ /* 0x000fe20000000800 */
[----:B------:R-:W-:Y:S02]  /*f9d0*/  FSEL R8, R8, -INF , !P4 ;  /* 0xff80000008087808 */ /* 0x000fe40006000000 */
[----:B------:R-:W-:-:S04]  /*f9e0*/  ISETP.GT.AND P4, PT, R122, 0x69, P5 ;  /* 0x000000697a00780c */ /* 0x000fc80002f84270 */
[----:B------:R-:W-:Y:S01]  /*f9f0*/  ISETP.LT.OR P4, PT, R123, 0x6a, P4 ;  /* 0x0000006a7b00780c */ /* 0x000fe20002781670 */
[----:B------:R-:W1:Y:S01]  /*fa00*/  MUFU.EX2 R76, R76 ;  /* 0x0000004c004c7308 */ /* 0x000e620000000800 */
[----:B0-----:R-:W-:Y:S02]  /*fa10*/  F2FP.F16.F32.PACK_AB R124, R73, R71 ;  /* 0x00000047497c723e */ /* 0x001fe400000000ff */
[----:B------:R-:W-:Y:S02]  /*fa20*/  FSEL R77, R77, -INF , !P4 ;  /* 0xff8000004d4d7808 */ /* 0x000fe40006000000 */
[----:B------:R-:W-:-:S03]  /*fa30*/  ISETP.GT.AND P4, PT, R122, 0x70, P5 ;  /* 0x000000707a00780c */ /* 0x000fc60002f84270 */
[----:B------:R-:W-:Y:S01]  /*fa40*/  MUFU.EX2 R78, R78 ;  /* 0x0000004e004e7308 */ /* 0x000fe20000000800 */
[----:B------:R-:W-:-:S04]  /*fa50*/  ISETP.LT.OR P4, PT, R123, 0x71, P4 ;  /* 0x000000717b00780c */ /* 0x000fc80002781670 */
[----:B------:R-:W-:Y:S02]  /*fa60*/  FSEL R79, R79, -INF , !P4 ;  /* 0xff8000004f4f7808 */ /* 0x000fe40006000000 */
[----:B------:R-:W-:Y:S01]  /*fa70*/  ISETP.GT.AND P4, PT, R122, 0x71, P5 ;  /* 0x000000717a00780c */ /* 0x000fe20002f84270 */
[----:B------:R-:W0:Y:S01]  /*fa80*/  MUFU.EX2 R80, R80 ;  /* 0x0000005000507308 */ /* 0x000e220000000800 */
[----:B-1----:R-:W-:Y:S02]  /*fa90*/  F2FP.F16.F32.PACK_AB R126, R76, R75 ;  /* 0x0000004b4c7e723e */ /* 0x002fe400000000ff */
[----:B------:R-:W-:-:S04]  /*faa0*/  ISETP.LT.OR P4, PT, R123, 0x72, P4 ;  /* 0x000000727b00780c */ /* 0x000fc80002781670 */
[----:B------:R-:W-:Y:S01]  /*fab0*/  FSEL R81, R81, -INF , !P4 ;  /* 0xff80000051517808 */ /* 0x000fe20006000000 */
[----:B------:R-:W-:Y:S01]  /*fac0*/  MUFU.EX2 R14, R14 ;  /* 0x0000000e000e7308 */ /* 0x000fe20000000800 */
[----:B------:R-:W-:-:S04]  /*fad0*/  ISETP.GT.AND P4, PT, R122, RZ, P5 ;  /* 0x000000ff7a00720c */ /* 0x000fc80002f84270 */
[----:B------:R-:W-:-:S04]  /*fae0*/  ISETP.LT.OR P4, PT, R123, 0x1, P4 ;  /* 0x000000017b00780c */ /* 0x000fc80002781670 */
[----:B------:R-:W-:Y:S02]  /*faf0*/  FSEL R24, R24, -INF , !P4 ;  /* 0xff80000018187808 */ /* 0x000fe40006000000 */
[----:B------:R-:W-:Y:S02]  /*fb00*/  ISETP.GT.AND P4, PT, R122, 0x78, P5 ;  /* 0x000000787a00780c */ /* 0x000fe40002f84270 */
[----:B------:R-:W-:Y:S02]  /*fb10*/  FMNMX.FTZ R85, R24, R5, !PT ;  /* 0x0000000518557209 */ /* 0x000fe40007810000 */
[----:B------:R-:W-:Y:S02]  /*fb20*/  ISETP.GT.AND P5, PT, R122, 0x79, P5 ;  /* 0x000000797a00780c */ /* 0x000fe40002fa4270 */
[----:B------:R-:W-:Y:S01]  /*fb30*/  FMNMX.FTZ R16, R26, R85, !PT ;  /* 0x000000551a107209 */ /* 0x000fe20007810000 */
[----:B------:R0:W-:Y:S01]  /*fb40*/  MUFU.EX2 R122, R120 ;  /* 0x00000078007a7308 */ /* 0x0001e20000000800 */
        /* <DEDUP_REMOVED lines=8> */
[----:B0-----:R-:W-:Y:S02]  /*fbd0*/  F2FP.F16.F32.PACK_AB R120, R80, R78 ;  /* 0x0000004e5078723e */ /* 0x001fe400000000ff */
        /* <DEDUP_REMOVED lines=31> */
[----:B------:R-:W-:-:S03]  /*fdd0*/  FMUL.FTZ R85, R9, R39 ;  /* 0x0000002709557220 */ /* 0x000fc60000410000 */
[----:B------:R-:W-:Y:S02]  /*fde0*/  FSEL R16, R9, RZ, P4 ;  /* 0x000000ff09107208 */ /* 0x000fe40002000000 */
[----:B------:R-:W-:Y:S02]  /*fdf0*/  FSEL R85, R85, RZ, P4 ;  /* 0x000000ff55557208 */ /* 0x000fe40002000000 */
[----:B------:R-:W-:Y:S01]  /*fe00*/  ISETP.GT.AND P4, PT, R0, R21, PT ;  /* 0x000000150000720c */ /* 0x000fe20003f84270 */
[----:B------:R-:W-:Y:S01]  /*fe10*/  FADD.FTZ R16, -R16, R5 ;  /* 0x0000000510107221 */ /* 0x000fe20000010100 */
[----:B------:R-:W-:Y:S02]  /*fe20*/  VIADD R0, R0, 0xffffffff ;  /* 0xffffffff00007836 */ /* 0x000fe40000000000 */
[-CC-:B------:R-:W-:Y:S01]  /*fe30*/  FFMA.FTZ R24, R24, R39.reuse, -R85.reuse ;  /* 0x0000002718187223 */ /* 0x180fe20000010855 */
[-CC-:B------:R-:W-:Y:S01]  /*fe40*/  FFMA.FTZ R26, R26, R39.reuse, -R85.reuse ;  /* 0x000000271a1a7223 */ /* 0x180fe20000010855 */
[-C--:B------:R-:W-:Y:S01]  /*fe50*/  FMUL.FTZ R5, R16, R39.reuse ;  /* 0x0000002710057220 */ /* 0x080fe20000410000 */
        /* <DEDUP_REMOVED lines=12> */
[-C--:B------:R-:W-:Y:S01]  /*ff20*/  FFMA.FTZ R49, R49, R39.reuse, -R85 ;  /* 0x0000002731317223 */ /* 0x080fe20000010855 */
[----:B------:R-:W-:Y:S01]  /*ff30*/  FADD.FTZ R16, R48, R25 ;  /* 0x0000001930107221 */ /* 0x000fe20000010000 */
[-CC-:B------:R-:W-:Y:S01]  /*ff40*/  FFMA.FTZ R50, R50, R39.reuse, -R85.reuse ;  /* 0x0000002732327223 */ /* 0x180fe20000010855 */
[-CC-:B------:R-:W-:Y:S01]  /*ff50*/  FFMA.FTZ R52, R52, R39.reuse, -R85.reuse ;  /* 0x0000002734347223 */ /* 0x180fe20000010855 */
[-CC-:B------:R-:W-:Y:S01]  /*ff60*/  FFMA.FTZ R54, R54, R39.reuse, -R85.reuse ;  /* 0x0000002736367223 */ /* 0x180fe20000010855 */
[----:B------:R-:W-:Y:S01]  /*ff70*/  FADD.FTZ R16, R51, R16 ;  /* 0x0000001033107221 */ /* 0x000fe20000010000 */
[-CC-:B------:R-:W-:Y:S01]  /*ff80*/  FFMA.FTZ R56, R56, R39.reuse, -R85.reuse ;  /* 0x0000002738387223 */ /* 0x180fe20000010855 */
[----:B------:R-:W1:Y:S01]  /*ff90*/  MUFU.EX2 R26, R26 ;  /* 0x0000001a001a7308 */ /* 0x000e620000000800 */
[-CC-:B------:R-:W-:Y:S01]  /*ffa0*/  FFMA.FTZ R58, R58, R39.reuse, -R85.reuse ;  /* 0x000000273a3a7223 */ /* 0x180fe20000010855 */
[----:B------:R-:W-:Y:S01]  /*ffb0*/  FADD.FTZ R16, R53, R16 ;  /* 0x0000001035107221 */ /* 0x000fe20000010000 */
[-CC-:B------:R-:W-:Y:S01]  /*ffc0*/  FFMA.FTZ R60, R60, R39.reuse, -R85.reuse ;  /* 0x000000273c3c7223 */ /* 0x180fe20000010855 */
[-CC-:B------:R-:W-:Y:S01]  /*ffd0*/  FFMA.FTZ R62, R62, R39.reuse, -R85.reuse ;  /* 0x000000273e3e7223 */ /* 0x180fe20000010855 */
[-CC-:B------:R-:W-:Y:S01]  /*ffe0*/  FFMA.FTZ R64, R64, R39.reuse, -R85.reuse ;  /* 0x0000002740407223 */ /* 0x180fe20000010855 */
[----:B------:R-:W-:Y:S01]  /*fff0*/  FADD.FTZ R16, R55, R16 ;  /* 0x0000001037107221 */ /* 0x000fe20000010000 */
[--C-:B------:R-:W-:Y:S01]  /*10000*/  FFMA.FTZ R66, R66, R39, -R85.reuse ;  /* 0x0000002742427223 */ /* 0x100fe20000010855 */
[----:B------:R-:W2:Y:S01]  /*10010*/  MUFU.EX2 R29, R29 ;  /* 0x0000001d001d7308 */ /* 0x000ea20000000800 */
[----:B0-----:R-:W-:Y:S01]  /*10020*/  FFMA.FTZ R3, R5, R3, R24 ;  /* 0x0000000305037223 */ /* 0x001fe20000010018 */
[----:B------:R-:W-:Y:S01]  /*10030*/  FADD.FTZ R16, R57, R16 ;  /* 0x0000001039107221 */ /* 0x000fe20000010000 */
[-CC-:B------:R-:W-:Y:S01]  /*10040*/  FFMA.FTZ R68, R68, R39.reuse, -R85.reuse ;  /* 0x0000002744447223 */ /* 0x180fe20000010855 */
[-CC-:B------:R-:W-:Y:S01]  /*10050*/  FFMA.FTZ R70, R70, R39.reuse, -R85.reuse ;  /* 0x0000002746467223 */ /* 0x180fe20000010855 */
[-CC-:B------:R-:W-:Y:S01]  /*10060*/  FFMA.FTZ R72, R72, R39.reuse, -R85.reuse ;  /* 0x0000002748487223 */ /* 0x180fe20000010855 */
[----:B------:R-:W-:Y:S01]  /*10070*/  FADD.FTZ R16, R59, R16 ;  /* 0x000000103b107221 */ /* 0x000fe20000010000 */
[-C--:B------:R-:W-:Y:S01]  /*10080*/  FFMA.FTZ R74, R74, R39.reuse, -R85 ;  /* 0x000000274a4a7223 */ /* 0x080fe20000010855 */
[----:B------:R-:W0:Y:S01]  /*10090*/  MUFU.EX2 R30, R30 ;  /* 0x0000001e001e7308 */ /* 0x000e220000000800 */
[----:B-1----:R-:W-:Y:S01]  /*100a0*/  FADD.FTZ R4, R26, R3 ;  /* 0x000000031a047221 */ /* 0x002fe20000010000 */
[----:B------:R-:W-:Y:S01]  /*100b0*/  FADD.FTZ R16, R61, R16 ;  /* 0x000000103d107221 */ /* 0x000fe20000010000 */
[-CC-:B------:R-:W-:Y:S01]  /*100c0*/  FFMA.FTZ R8, R8, R39.reuse, -R85.reuse ;  /* 0x0000002708087223 */ /* 0x180fe20000010855 */
[-CC-:B------:R-:W-:Y:S01]  /*100d0*/  FFMA.FTZ R77, R77, R39.reuse, -R85.reuse ;  /* 0x000000274d4d7223 */ /* 0x180fe20000010855 */
[-CC-:B------:R-:W-:Y:S01]  /*100e0*/  FFMA.FTZ R79, R79, R39.reuse, -R85.reuse ;  /* 0x000000274f4f7223 */ /* 0x180fe20000010855 */
[----:B------:R-:W-:Y:S01]  /*100f0*/  FADD.FTZ R16, R63, R16 ;  /* 0x000000103f107221 */ /* 0x000fe20000010000 */
[-CC-:B------:R-:W-:Y:S01]  /*10100*/  FFMA.FTZ R81, R81, R39.reuse, -R85.reuse ;  /* 0x0000002751517223 */ /* 0x180fe20000010855 */
[----:B------:R-:W1:Y:S01]  /*10110*/  MUFU.EX2 R32, R32 ;  /* 0x0000002000207308 */ /* 0x000e620000000800 */
[----:B--2---:R-:W-:Y:S01]  /*10120*/  FADD.FTZ R3, R29, R4 ;  /* 0x000000041d037221 */ /* 0x004fe20000010000 */
[----:B------:R-:W-:Y:S01]  /*10130*/  FADD.FTZ R16, R65, R16 ;  /* 0x0000001041107221 */ /* 0x000fe20000010000 */
[-CC-:B------:R-:W-:Y:S01]  /*10140*/  FFMA.FTZ R82, R82, R39.reuse, -R85.reuse ;  /* 0x0000002752527223 */ /* 0x180fe20000010855 */
[----:B------:R-:W-:Y:S01]  /*10150*/  FFMA.FTZ R83, R83, R39, -R85 ;  /* 0x0000002753537223 */ /* 0x000fe20000010855 */
        /* <DEDUP_REMOVED lines=31> */
[----:B------:R-:W-:Y:S01]  /*10350*/  FMUL.FTZ R119, R119, R5 ;  /* 0x0000000577777220 */ /* 0x000fe20000410000 */
[----:B------:R-:W-:Y:S01]  /*10360*/  F2FP.F16.F32.PACK_AB R149, R26, R24 ;  /* 0x000000181a95723e */ /* 0x000fe200000000ff */
[----:B------:R-:W-:Y:S01]  /*10370*/  FADD.FTZ R25, R122, R25 ;  /* 0x000000197a197221 */ /* 0x000fe20000010000 */
[----:B------:R-:W-:Y:S01]  /*10380*/  F2FP.F16.F32.PACK_AB R122, R14, R122 ;  /* 0x0000007a0e7a723e */ /* 0x000fe200000000ff */
[----:B------:R-:W0:Y:S01]  /*10390*/  MUFU.EX2 R42, R42 ;  /* 0x0000002a002a7308 */ /* 0x000e220000000800 */
[----:B-1----:R-:W-:Y:S01]  /*103a0*/  FADD.FTZ R3, R38, R3 ;  /* 0x0000000326037221 */ /* 0x002fe20000010000 */
[----:B------:R-:W-:Y:S01]  /*103b0*/  F2FP.F16.F32.PACK_AB R151, R30, R29 ;  /* 0x0000001d1e97723e */ /* 0x000fe200000000ff */
[----:B------:R-:W-:Y:S01]  /*103c0*/  IMAD.MOV.U32 R5, RZ, RZ, R9 ;  /* 0x000000ffff057224 */ /* 0x000fe200078e0009 */
[----:B------:R-:W-:-:S02]  /*103d0*/  F2FP.F16.F32.PACK_AB R145, R34, R32 ;  /* 0x000000202291723e */ /* 0x000fc400000000ff */
[----:B------:R-:W-:Y:S02]  /*103e0*/  F2FP.F16.F32.PACK_AB R147, R38, R36 ;  /* 0x000000242693723e */ /* 0x000fe400000000ff */
        /* <DEDUP_REMOVED lines=11> */
[----:B0-----:R-:W-:Y:S01]  /*104a0*/  FADD.FTZ R3, R49, R4 ;  /* 0x0000000431037221 */ /* 0x001fe20000010000 */
[----:B------:R-:W-:-:S06]  /*104b0*/  FADD.FTZ R4, R14, R25 ;  /* 0x000000190e047221 */ /* 0x000fcc0000010000 */
        /* <DEDUP_REMOVED lines=40> */
[----:B------:R-:W-:-:S06]  /*10740*/  IMAD.MOV.U32 R16, RZ, RZ, R15 ;  /* 0x000000ffff107224 */ /* 0x000fcc00078e000f */
[----:B------:R-:W1:Y:S01]  /*10750*/  MUFU.EX2 R83, R83 ;  /* 0x0000005300537308 */ /* 0x000e620000000800 */
[C---:B--2---:R-:W-:Y:S01]  /*10760*/  FADD.FTZ R3, R14.reuse, R3 ;  /* 0x000000030e037221 */ /* 0x044fe20000010000 */
[----:B------:R-:W-:Y:S01]  /*10770*/  F2FP.F16.F32.PACK_AB R121, R14, R79 ;  /* 0x0000004f0e79723e */ /* 0x000fe200000000ff */
[----:B------:R-:W-:Y:S02]  /*10780*/  IMAD.MOV.U32 R14, RZ, RZ, R12 ;  /* 0x000000ffff0e7224 */ /* 0x000fe400078e000c */
[----:B0-----:R-:W-:-:S04]  /*10790*/  FADD.FTZ R3, R82, R3 ;  /* 0x0000000352037221 */ /* 0x001fc80000010000 */
[C---:B-1----:R-:W-:Y:S01]  /*107a0*/  FADD.FTZ R3, R83.reuse, R3 ;  /* 0x0000000353037221 */ /* 0x042fe20000010000 */
[----:B------:R-:W-:Y:S01]  /*107b0*/  F2FP.F16.F32.PACK_AB R123, R83, R82 ;  /* 0x00000052537b723e */ /* 0x000fe200000000ff */
[----:B------:R-:W-:Y:S06]  /*107c0*/  @P4 BRA `(.L_x_1485) ;  /* 0xffffffc8002c4947 */ /* 0x000fec000383ffff */
[----:B------:R-:W-:Y:S02]  /*107d0*/  IMAD.MOV.U32 R5, RZ, RZ, R9 ;  /* 0x000000ffff057224 */ /* 0x000fe400078e0009 */
[----:B------:R-:W-:Y:S02]  /*107e0*/  IMAD.MOV.U32 R14, RZ, RZ, R12 ;  /* 0x000000ffff0e7224 */ /* 0x000fe400078e000c */
[----:B------:R-:W-:Y:S02]  /*107f0*/  IMAD.MOV.U32 R16, RZ, RZ, R15 ;  /* 0x000000ffff107224 */ /* 0x000fe400078e000f */
[----:B------:R-:W-:-:S07]  /*10800*/  IMAD.MOV.U32 R154, RZ, RZ, R20 ;  /* 0x000000ffff9a7224 */ /* 0x000fce00078e0014 */
.L_x_1467:
[----:B------:R-:W2:Y:S01]  /*10810*/  LDL R21, [R1+0x1c] ;  /* 0x00001c0001157983 */ /* 0x000ea20000100800 */
[----:B------:R-:W0:Y:S01]  /*10820*/  LDC R8, c[0x0][0x448] ;  /* 0x00011200ff087b82 */ /* 0x000e220000000800 */
[----:B------:R-:W-:Y:S02]  /*10830*/  ULDC UR12, c[0x0][0x9dc] ;  /* 0x00027700000c7ab9 */ /* 0x000fe40000000800 */
[----:B------:R-:W3:Y:S04]  /*10840*/  LDL R15, [R1+0x8] ;  /* 0x00000800010f7983 */ /* 0x000ee80000100800 */
[----:B------:R-:W3:Y:S01]  /*10850*/  LDL R13, [R1+0xc] ;  /* 0x00000c00010d7983 */ /* 0x000ee20000100800 */
[----:B------:R-:W1:Y:S01]  /*10860*/  LDC R20, c[0x0][0x9e4] ;  /* 0x00027900ff147b82 */ /* 0x000e620000000800 */
[----:B0-----:R-:W-:-:S02]  /*10870*/  ISETP.NE.AND P4, PT, R8, 0x1, PT ;  /* 0x000000010800780c */ /* 0x001fc40003f85270 */
[----:B-1----:R-:W-:-:S11]  /*10880*/  ISETP.GE.AND P5, PT, R20, 0x1, PT ;  /* 0x000000011400780c */ /* 0x002fd60003fa6270 */
[----:B------:R-:W0:Y:S08]  /*10890*/  @P4 LDC R9, c[0x0][0x44c] ;  /* 0x00011300ff094b82 */ /* 0x000e300000000800 */
[----:B------:R-:W1:Y:S01]  /*108a0*/  @P4 LDC R12, c[0x0][0x450] ;  /* 0x00011400ff0c4b82 */ /* 0x000e620000000800 */
[----:B--2---:R-:W-:-:S04]  /*108b0*/  VIADD R8, R21, 0xbf ;  /* 0x000000bf15087836 */ /* 0x004fc80000000000 */
[----:B0-----:R-:W-:Y:S01]  /*108c0*/  @P4 IMAD.HI.U32 R9, R8, R9, RZ ;  /* 0x0000000908094227 */ /* 0x001fe200078e00ff */
[----:B---3--:R-:W-:-:S04]  /*108d0*/  IADD3 R13, R13, 0x1, -R15 ;  /* 0x000000010d0d7810 */ /* 0x008fc80007ffe80f */
[----:B-1----:R-:W-:-:S05]  /*108e0*/  @P4 SHF.R.U32.HI R8, RZ, R12, R9 ;  /* 0x0000000cff084219 */ /* 0x002fca0000011609 */
[----:B------:R-:W-:-:S04]  /*108f0*/  IMAD.IADD R8, R8, 0x1, R13 ;  /* 0x0000000108087824 */ /* 0x000fc800078e020d */
[----:B------:R-:W-:Y:S01]  /*10900*/  VIADD R12, R8, -UR12 ;  /* 0x8000000c080c7c36 */ /* 0x000fe20008000000 */
[----:B------:R-:W-:Y:S06]  /*10910*/  @!P5 BRA `(.L_x_1486) ;  /* 0x000000000048d947 */ /* 0x000fec0003800000 */
[----:B------:R-:W-:Y:S01]  /*10920*/  MOV R13, R8 ;  /* 0x00000008000d7202 */ /* 0x000fe20000000f00 */
        /* <DEDUP_REMOVED lines=10> */
.L_x_1488:
[----:B------:R-:W-:-:S13]  /*109d0*/  ISETP.NE.AND P2, PT, R20, 0x1, PT ;  /* 0x000000011400780c */ /* 0x000fda0003f45270 */
[----:B------:R-:W0:Y:S02]  /*109e0*/  @P2 LDC.64 R8, c[0x0][0x9e8] ;  /* 0x00027a00ff082b82 */ /* 0x000e240000000a00 */
[----:B0-----:R-:W-:-:S05]  /*109f0*/  @P2 IMAD.HI.U32 R8, R13, R8, RZ ;  /* 0x000000080d082227 */ /* 0x001fca00078e00ff */
[----:B------:R-:W-:-:S07]  /*10a00*/  @P2 SHF.R.U32.HI R13, RZ, R9, R8 ;  /* 0x00000009ff0d2219 */ /* 0x000fce0000011608 */
.L_x_1489:
[----:B------:R-:W-:Y:S05]  /*10a10*/  BSYNC B0 ;  /* 0x0000000000007941 */ /* 0x000fea0003800000 */
.L_x_1487:
[----:B------:R-:W-:-:S05]  /*10a20*/  IMAD R13, R13, R20, RZ ;  /* 0x000000140d0d7224 */ /* 0x000fca00078e02ff */
[----:B------:R-:W-:-:S07]  /*10a30*/  VIMNMX R12, R12, R13, !PT ;  /* 0x0000000d0c0c7248 */ /* 0x000fce0007fe0100 */
.L_x_1486:
[----:B------:R-:W2:Y:S01]  /*10a40*/  LDL R8, [R1+0x58] ;  /* 0x0000580001087983 */ /* 0x000ea20000100800 */
[----:B------:R-:W-:-:S05]  /*10a50*/  VIADD R12, R12, 0x7f ;  /* 0x0000007f0c0c7836 */ /* 0x000fca0000000000 */
[----:B------:R-:W-:-:S04]  /*10a60*/  SHF.R.S32.HI R9, RZ, 0x1f, R12 ;  /* 0x0000001fff097819 */ /* 0x000fc8000001140c */
[----:B------:R-:W-:-:S04]  /*10a70*/  LEA.HI R9, R9, R12, RZ, 0x7 ;  /* 0x0000000c09097211 */ /* 0x000fc800078f38ff */
[----:B------:R-:W-:-:S04]  /*10a80*/  SHF.R.S32.HI R9, RZ, 0x7, R9 ;  /* 0x00000007ff097819 */ /* 0x000fc80000011409 */
[----:B--2---:R-:W-:-:S04]  /*10a90*/  VIMNMX R8, R8, R9, !PT ;  /* 0x0000000908087248 */ /* 0x004fc80007fe0100 */
[----:B------:R-:W-:Y:S01]  /*10aa0*/  ISETP.GE.AND P2, PT, R0, R8, PT ;  /* 0x000000080000720c */ /* 0x000fe20003f46270 */
[----:B------:R0:W-:-:S12]  /*10ab0*/  STL [R1+0x50], R8 ;  /* 0x0000500801007387 */ /* 0x0001d80000100800 */
[----:B0-----:R-:W-:Y:S05]  /*10ac0*/  @!P2 BRA `(.L_x_1490) ;  /* 0x000000280000a947 */ /* 0x001fea0003800000 */
[----:B------:R-:W-:Y:S02]  /*10ad0*/  IMAD.MOV.U32 R13, RZ, RZ, R5 ;  /* 0x000000ffff0d7224 */ /* 0x000fe400078e0005 */
[----:B------:R-:W-:Y:S02]  /*10ae0*/  IMAD.MOV.U32 R12, RZ, RZ, R14 ;  /* 0x000000ffff0c7224 */ /* 0x000fe400078e000e */
[----:B------:R-:W-:Y:S02]  /*10af0*/  IMAD.MOV.U32 R8, RZ, RZ, R154 ;  /* 0x000000ffff087224 */ /* 0x000fe400078e009a */
[----:B------:R-:W-:-:S07]  /*10b00*/  IMAD.MOV.U32 R20, RZ, RZ, R16 ;  /* 0x000000ffff147224 */ /* 0x000fce00078e0010 */
.L_x_1500:
        /* <DEDUP_REMOVED lines=11> */
.L_x_1492:
[----:B------:R-:W-:Y:S01]  /*10bc0*/  IMAD R5, R16, 0x8, R2 ;  /* 0x0000000810057824 */ /* 0x000fe200078e0202 */
[----:B------:R-:W-:-:S04]  /*10bd0*/  SHF.L.U32 R14, R154, 0x1f, RZ ;  /* 0x0000001f9a0e7819 */ /* 0x000fc800000006ff */
[----:B------:R0:W1:Y:S01]  /*10be0*/  SYNCS.PHASECHK.TRANS64.TRYWAIT P3, [R5+URZ+0x16830], R14 ;  /* 0x0168300e050075a7 */ /* 0x000062000806017f */
[----:B------:R-:W-:Y:S05]  /*10bf0*/  @!P0 BRA `(.L_x_1493) ;  /* 0x0000000000048947 */ /* 0x000fea0003800000 */
[----:B------:R-:W-:Y:S01]  /*10c00*/  BPT.TRAP 0x1 ;  /* 0x000000040000795c */ /* 0x000fe20000300000 */
.L_x_1493:
[----:B------:R-:W-:Y:S04]  /*10c10*/  BSSY B0, `(.L_x_1491) ;  /* 0x0000004000007945 */ /* 0x000fe80003800000 */
[----:B-1----:R-:W-:Y:S05]  /*10c20*/  @P3 BRA `(.L_x_1494) ;  /* 0x0000000000083947 */ /* 0x002fea0003800000 */
[----:B------:R-:W1:Y:S02]  /*10c30*/  SYNCS.PHASECHK.TRANS64.TRYWAIT P3, [R5+URZ+0x16830], R14 ;  /* 0x0168300e050075a7 */ /* 0x000e64000806017f */
[----:B-1----:R-:W-:Y:S05]  /*10c40*/  @!P3 BRA `(.L_x_1495) ;  /* 0x0000011000dcb947 */ /* 0x002fea0003800000 */
.L_x_1494:
[----:B------:R-:W-:Y:S05]  /*10c50*/  BSYNC B0 ;  /* 0x0000000000007941 */ /* 0x000fea0003800000 */
.L_x_1491:
[----:B------:R-:W2:Y:S01]  /*10c60*/  LDL R9, [R1+0x20] ;  /* 0x0000200001097983 */ /* 0x000ea20000100800 */
[----:B------:R-:W-:Y:S01]  /*10c70*/  IMAD.MOV.U32 R15, RZ, RZ, 0x40000040 ;  /* 0x40000040ff0f7424 */ /* 0x000fe200078e00ff */
[----:B------:R-:W-:Y:S05]  /*10c80*/  WARPSYNC.ALL ;  /* 0x0000000000007948 */ /* 0x000fea0003800000 */
[----:B------:R-:W-:Y:S01]  /*10c90*/  R2UR UR23, R15 ;  /* 0x000000000f1772ca */ /* 0x000fe200000e0000 */
[----:B01----:R-:W0:Y:S01]  /*10ca0*/  S2R R5, SR_TID.X ;  /* 0x0000000000057919 */ /* 0x003e220000002100 */
[----:B------:R-:W-:Y:S01]  /*10cb0*/  IMAD.MOV.U32 R27, RZ, RZ, 0x40000040 ;  /* 0x40000040ff1b7424 */ /* 0x000fe200078e00ff */
[----:B------:R-:W-:-:S02]  /*10cc0*/  R2UR UR12, R6 ;  /* 0x00000000060c72ca */ /* 0x000fc400000e0000 */
[----:B------:R-:W-:Y:S02]  /*10cd0*/  R2UR UR13, R7 ;  /* 0x00000000070d72ca */ /* 0x000fe400000e0000 */
[----:B0-----:R-:W-:-:S05]  /*10ce0*/  SHF.R.U32.HI R5, RZ, 0x7, R5 ;  /* 0x00000007ff057819 */ /* 0x001fca0000011605 */
[----:B------:R-:W-:Y:S01]  /*10cf0*/  VIADD R5, R5, 0x8 ;  /* 0x0000000805057836 */ /* 0x000fe20000000000 */
[C---:B------:R-:W-:Y:S02]  /*10d00*/  R2UR UR15, R27.reuse ;  /* 0x000000001b0f72ca */ /* 0x040fe400000e0000 */
[----:B------:R-:W-:Y:S02]  /*10d10*/  MOV R25, 0x40000040 ;  /* 0x4000004000197802 */ /* 0x000fe40000000f00 */
[----:B------:R-:W-:Y:S02]  /*10d20*/  R2UR UR27, R27 ;  /* 0x000000001b1b72ca */ /* 0x000fe400000e0000 */
[----:B------:R-:W-:Y:S01]  /*10d30*/  R2UR UR19, R25 ;  /* 0x00000000191372ca */ /* 0x000fe200000e0000 */
[----:B------:R0:W-:Y:S01]  /*10d40*/  BAR.SYNC.DEFER_BLOCKING R5, 0x100 ;  /* 0x000400050000751d */ /* 0x0001e20000010000 */
[----:B--2---:R-:W-:-:S04]  /*10d50*/  IMAD R26, R16, 0x400, R9 ;  /* 0x00000400101a7824 */ /* 0x004fc800078e0209 */
[----:B------:R-:W-:-:S05]  /*10d60*/  VIADD R14, R26, 0x4 ;  /* 0x000000041a0e7836 */ /* 0x000fca0000000000 */
[----:B------:R-:W-:Y:S02]  /*10d70*/  R2UR UR22, R14 ;  /* 0x000000000e1672ca */ /* 0x000fe400000e0000 */
[----:B------:R-:W2:Y:S01]  /*10d80*/  LDL.64 R14, [R1] ;  /* 0x00000000010e7983 */ /* 0x000ea20000100a00 */
[C---:B------:R-:W-:Y:S01]  /*10d90*/  R2UR UR14, R26.reuse ;  /* 0x000000001a0e72ca */ /* 0x040fe200000e0000 */
[C---:B------:R-:W-:Y:S02]  /*10da0*/  VIADD R24, R26.reuse, 0x2 ;  /* 0x000000021a187836 */ /* 0x040fe40000000000 */
[----:B------:R-:W-:-:S03]  /*10db0*/  VIADD R26, R26, 0x6 ;  /* 0x000000061a1a7836 */ /* 0x000fc60000000000 */
[----:B------:R-:W-:Y:S02]  /*10dc0*/  R2UR UR18, R24 ;  /* 0x00000000181272ca */ /* 0x000fe400000e0000 */
[----:B------:R-:W-:Y:S02]  /*10dd0*/  R2UR UR26, R26 ;  /* 0x000000001a1a72ca */ /* 0x000fe400000e0000 */
[----:B------:R-:W-:-:S06]  /*10de0*/  WARPGROUP.ARRIVE ;  /* 0x00000000000079c5 */ /* 0x000fcc0000000000 */
[----:B------:R-:W-:Y:S01]  /*10df0*/  HGMMA.64x128x16.F32 R24, gdesc[UR12], RZ, !UPT, gsb0 ;  /* 0x01e000000c1879f0 */ /* 0x000fe2000c0008ff */
[----:B------:R-:W-:Y:S02]  /*10e00*/  R2UR UR20, R156 ;  /* 0x000000009c1472ca */ /* 0x000fe400000e0000 */
[----:B------:R-:W-:Y:S01]  /*10e10*/  R2UR UR21, R157 ;  /* 0x000000009d1572ca */ /* 0x000fe200000e0000 */
[----:B------:R-:W-:Y:S02]  /*10e20*/  WARPGROUP.DEPBAR.LE gsb0, 0x0 ;  /* 0x00008000000079c5 */ /* 0x000fe40000010000 */
[----:B------:R-:W-:Y:S01]  /*10e30*/  WARPGROUP.ARRIVE ;  /* 0x00000000000079c5 */ /* 0x000fe20000000000 */
[----:B--2---:R-:W-:Y:S02]  /*10e40*/  R2UR UR16, R14 ;  /* 0x000000000e1072ca */ /* 0x004fe400000e0000 */
        /* <DEDUP_REMOVED lines=14> */
.L_x_1497:
[----:B------:R-:W-:Y:S01]  /*10f30*/  SHF.L.U32 R5, R8, 0x1f, RZ ;  /* 0x0000001f08057819 */ /* 0x000fe200000006ff */
[----:B------:R-:W-:-:S04]  /*10f40*/  IMAD R8, R20, 0x8, R2 ;  /* 0x0000000814087824 */ /* 0x000fc800078e0202 */
[----:B------:R0:W1:Y:S01]  /*10f50*/  SYNCS.PHASECHK.TRANS64.TRYWAIT P2, [R8+URZ+0x16850], R5 ;  /* 0x01685005080075a7 */ /* 0x000062000804017f */
[----:B------:R-:W-:Y:S05]  /*10f60*/  @!P0 BRA `(.L_x_1498) ;  /* 0x0000000000048947 */ /* 0x000fea0003800000 */
[----:B------:R-:W-:Y:S01]  /*10f70*/  BPT.TRAP 0x1 ;  /* 0x000000040000795c */ /* 0x000fe20000300000 */
.L_x_1498:
[----:B-1----:R-:W-:Y:S05]  /*10f80*/  @P2 BRA `(.L_x_1496) ;  /* 0x0000000000082947 */ /* 0x002fea0003800000 */
[----:B------:R-:W1:Y:S02]  /*10f90*/  SYNCS.PHASECHK.TRANS64.TRYWAIT P2, [R8+URZ+0x16850], R5 ;  /* 0x01685005080075a7 */ /* 0x000e64000804017f */
[----:B-1----:R-:W-:Y:S05]  /*10fa0*/  @!P2 BRA `(.L_x_1499) ;  /* 0x000001100018a947 */ /* 0x002fea0003800000 */
.L_x_1496:
[----:B01----:R-:W-:Y:S01]  /*10fb0*/  VIADD R5, R2, 0x400 ;  /* 0x0000040002057836 */ /* 0x003fe20000000000 */
[----:B------:R-:W-:Y:S05]  /*10fc0*/  WARPSYNC.ALL ;  /* 0x0000000000007948 */ /* 0x000fea0003800000 */
[----:B------:R-:W-:-:S04]  /*10fd0*/  SHF.R.U32.HI R5, RZ, 0x4, R5 ;  /* 0x00000004ff057819 */ /* 0x000fc80000011605 */
[----:B------:R-:W-:-:S05]  /*10fe0*/  LOP3.LUT R8, R5, 0x3fff, RZ, 0xc0, !PT ;  /* 0x00003fff05087812 */ /* 0x000fca00078ec0ff */
[----:B------:R-:W-:Y:S01]  /*10ff0*/  IMAD R8, R20, 0x400, R8 ;  /* 0x0000040014087824 */ /* 0x000fe200078e0208 */
[----:B------:R-:W-:Y:S01]  /*11000*/  WARPGROUP.ARRIVE ;  /* 0x00000000000079c5 */ /* 0x000fe20000000000 */
[----:B------:R-:W-:Y:S02]  /*11010*/  IMAD.MOV.U32 R9, RZ, RZ, 0x40000040 ;  /* 0x40000040ff097424 */ /* 0x000fe400078e00ff */
[----:B------:R-:W-:Y:S01]  /*11020*/  FMUL.FTZ R35, R35, UR7 ;  /* 0x0000000723237c20 */ /* 0x000fe20008410000 */
[C---:B------:R-:W-:Y:S01]  /*11030*/  VIADD R14, R8.reuse, 0x80 ;  /* 0x00000080080e7836 */ /* 0x040fe20000000000 */
[----:B------:R-:W-:Y:S01]  /*11040*/  R2UR UR14, R8 ;  /* 0x00000000080e72ca */ /* 0x000fe200000e0000 */
[----:B------:R-:W-:Y:S01]  /*11050*/  IMAD.MOV.U32 R15, RZ, RZ, 0x40000040 ;  /* 0x40000040ff0f7424 */ /* 0x000fe200078e00ff */
[----:B------:R-:W-:Y:S01]  /*11060*/  R2UR UR15, R9 ;  /* 0x00000000090f72ca */ /* 0x000fe200000e0000 */
        /* <DEDUP_REMOVED lines=12> */
[----:B------:R-:W-:Y:S01]  /*11130*/  HGMMA.64x64x16.F32 R88, R148, gdesc[UR12].tnspB, R88, gsb0 ;  /* 0x40e0000c94587df0 */ /* 0x000fe20008000858 */
[----:B------:R-:W-:Y:S01]  /*11140*/  R2UR UR14, R14 ;  /* 0x000000000e0e72ca */ /* 0x000fe200000e0000 */
[----:B------:R-:W-:Y:S01]  /*11150*/  VIADD R14, R8, 0x100 ;  /* 0x00000100080e7836 */ /* 0x000fe20000000000 */
[----:B------:R-:W-:Y:S01]  /*11160*/  R2UR UR15, R15 ;  /* 0x000000000f0f72ca */ /* 0x000fe200000e0000 */
[----:B------:R-:W-:Y:S01]  /*11170*/  IMAD.MOV.U32 R15, RZ, RZ, 0x40000040 ;  /* 0x40000040ff0f7424 */ /* 0x000fe200078e00ff */
[----:B------:R-:W-:Y:S01]  /*11180*/  MUFU.TANH R9, R9 ;  /* 0x0000000900097308 */ /* 0x000fe20000002400 */
[----:B------:R-:W-:Y:S01]  /*11190*/  FMUL.FTZ R42, R42, UR7 ;  /* 0x000000072a2a7c20 */ /* 0x000fe20008410000 */
[----:B------:R-:W-:Y:S01]  /*111a0*/  FMUL.FTZ R43, R43, UR7 ;  /* 0x000000072b2b7c20 */ /* 0x000fe20008410000 */
[----:B------:R-:W-:Y:S01]  /*111b0*/  FMUL.FTZ R33, R53, UR7 ;  /* 0x0000000735217c20 */ /* 0x000fe20008410000 */
[----:B------:R-:W-:Y:S01]  /*111c0*/  FMUL.FTZ R38, R38, UR7 ;  /* 0x0000000726267c20 */ /* 0x000fe20008410000 */
[----:B------:R-:W-:Y:S01]  /*111d0*/  FMUL.FTZ R53, R81, UR7 ;  /* 0x0000000751357c20 */ /* 0x000fe20008410000 */
[----:B------:R-:W-:-:S02]  /*111e0*/  MOV R45, 0x40000040 ;  /* 0x40000040002d7802 */ /* 0x000fc40000000f00 */
[----:B------:R-:W-:Y:S08]  /*111f0*/  MUFU.TANH R21, R21 ;  /* 0x0000001500157308 */ /* 0x000ff00000002400 */
[----:B------:R-:W-:Y:S08]  /*11200*/  MUFU.TANH R28, R28 ;  /* 0x0000001c001c7308 */ /* 0x000ff00000002400 */
[----:B------:R-:W-:Y:S08]  /*11210*/  MUFU.TANH R29, R29 ;  /* 0x0000001d001d7308 */ /* 0x000ff00000002400 */
[----:B------:R-:W-:Y:S08]  /*11220*/  MUFU.TANH R33, R33 ;  /* 0x0000002100217308 */ /* 0x000ff00000002400 */
[----:B------:R-:W-:Y:S01]  /*11230*/  MUFU.TANH R53, R53 ;  /* 0x0000003500357308 */ /* 0x000fe20000002400 */
[----:B------:R-:W-:-:S02]  /*11240*/  WARPGROUP.DEPBAR.LE gsb0, 0x0 ;  /* 0x00008000000079c5 */ /* 0x000fc40000010000 */
[----:B------:R-:W-:-:S05]  /*11250*/  WARPGROUP.ARRIVE ;  /* 0x00000000000079c5 */ /* 0x000fca0000000000 */
[----:B------:R0:W-:Y:S01]  /*11260*/  MUFU.TANH R151, R35 ;  /* 0x0000002300977308 */ /* 0x0001e20000002400 */
[----:B------:R-:W-:Y:S01]  /*11270*/  FMUL.FTZ R149, R47, UR7 ;  /* 0x000000072f957c20 */ /* 0x000fe20008410000 */
[----:B------:R-:W-:Y:S01]  /*11280*/  FMUL.FTZ R47, R69, UR7 ;  /* 0x00000007452f7c20 */ /* 0x000fe20008410000 */
[----:B------:R-:W-:Y:S01]  /*11290*/  HGMMA.64x64x16.F32 R88, R144, gdesc[UR12].tnspB, R88, gsb0 ;  /* 0x40e0000c90587df0 */ /* 0x000fe20008000858 */
[----:B------:R-:W-:Y:S01]  /*112a0*/  R2UR UR14, R14 ;  /* 0x000000000e0e72ca */ /* 0x000fe200000e0000 */
[----:B------:R-:W-:Y:S01]  /*112b0*/  VIADD R14, R8, 0x180 ;  /* 0x00000180080e7836 */ /* 0x000fe20000000000 */
[----:B------:R-:W-:Y:S01]  /*112c0*/  R2UR UR15, R15 ;  /* 0x000000000f0f72ca */ /* 0x000fe200000e0000 */
[----:B------:R-:W-:Y:S01]  /*112d0*/  IMAD.MOV.U32 R15, RZ, RZ, 0x40000040 ;  /* 0x40000040ff0f7424 */ /* 0x000fe200078e00ff */
[----:B------:R1:W-:Y:S01]  /*112e0*/  MUFU.TANH R150, R26 ;  /* 0x0000001a00967308 */ /* 0x0003e20000002400 */
[----:B0-----:R-:W-:Y:S01]  /*112f0*/  FMUL.FTZ R35, R58, UR7 ;  /* 0x000000073a237c20 */ /* 0x001fe20008410000 */
[----:B------:R-:W-:Y:S01]  /*11300*/  FMUL.FTZ R58, R67, UR7 ;  /* 0x00000007433a7c20 */ /* 0x000fe20008410000 */
[----:B------:R-:W-:-:S05]  /*11310*/  FMUL.FTZ R67, R86, UR7 ;  /* 0x0000000756437c20 */ /* 0x000fca0008410000 */
[----:B------:R0:W2:Y:S01]  /*11320*/  MUFU.TANH R148, R27 ;  /* 0x0000001b00947308 */ /* 0x0000a20000002400 */
[----:B-1----:R-:W-:Y:S01]  /*11330*/  FMUL.FTZ R26, R40, UR7 ;  /* 0x00000007281a7c20 */ /* 0x002fe20008410000 */
[----:B------:R-:W-:Y:S01]  /*11340*/  FMUL.FTZ R40, R61, UR7 ;  /* 0x000000073d287c20 */ /* 0x000fe20008410000 */
[----:B------:R-:W-:-:S05]  /*11350*/  FMUL.FTZ R61, R74, UR7 ;  /* 0x000000074a3d7c20 */ /* 0x000fca0008410000 */
[----:B------:R-:W-:Y:S01]  /*11360*/  MUFU.TANH R26, R26 ;  /* 0x0000001a001a7308 */ /* 0x000fe20000002400 */
[----:B0-----:R-:W-:-:S07]  /*11370*/  FMUL.FTZ R27, R41, UR7 ;  /* 0x00000007291b7c20 */ /* 0x001fce0008410000 */
[----:B------:R-:W-:Y:S01]  /*11380*/  MUFU.TANH R27, R27 ;  /* 0x0000001b001b7308 */ /* 0x000fe20000002400 */
[----:B--2---:R-:W-:-:S07]  /*11390*/  IMAD.MOV.U32 R81, RZ, RZ, R148 ;  /* 0x000000ffff517224 */ /* 0x004fce00078e0094 */
[----:B------:R-:W-:Y:S08]  /*113a0*/  MUFU.TANH R41, R42 ;  /* 0x0000002a00297308 */ /* 0x000ff00000002400 */
[----:B------:R0:W-:Y:S08]  /*113b0*/  MUFU.TANH R42, R43 ;  /* 0x0000002b002a7308 */ /* 0x0001f00000002400 */
[----:B------:R-:W-:Y:S01]  /*113c0*/  MUFU.TANH R40, R40 ;  /* 0x0000002800287308 */ /* 0x000fe20000002400 */
[----:B0-----:R-:W-:Y:S01]  /*113d0*/  FMUL.FTZ R43, R65, UR7 ;  /* 0x00000007412b7c20 */ /* 0x001fe20008410000 */
[----:B------:R-:W-:-:S06]  /*113e0*/  FMUL.FTZ R65, R82, UR7 ;  /* 0x0000000752417c20 */ /* 0x000fcc0008410000 */
[----:B------:R-:W-:Y:S08]  /*113f0*/  MUFU.TANH R43, R43 ;  /* 0x0000002b002b7308 */ /* 0x000ff00000002400 */
[----:B------:R-:W-:Y:S08]  /*11400*/  MUFU.TANH R47, R47 ;  /* 0x0000002f002f7308 */ /* 0x000ff00000002400 */
[----:B------:R-:W-:Y:S01]  /*11410*/  MUFU.TANH R149, R149 ;  /* 0x0000009500957308 */ /* 0x000fe20000002400 */
[----:B------:R-:W-:-:S02]  /*11420*/  WARPGROUP.DEPBAR.LE gsb0, 0x0 ;  /* 0x00008000000079c5 */ /* 0x000fc40000010000 */
[----:B------:R-:W-:-:S05]  /*11430*/  WARPGROUP.ARRIVE ;  /* 0x00000000000079c5 */ /* 0x000fca0000000000 */
[----:B------:R0:W-:Y:S01]  /*11440*/  MUFU.TANH R147, R39 ;  /* 0x0000002700937308 */ /* 0x0001e20000002400 */
[----:B------:R-:W-:Y:S01]  /*11450*/  HGMMA.64x64x16.F32 R88, R140, gdesc[UR12].tnspB, R88, gsb0 ;  /* 0x40e0000c8c587df0 */ /* 0x000fe20008000858 */
[----:B------:R-:W-:Y:S02]  /*11460*/  R2UR UR14, R14 ;  /* 0x000000000e0e72ca */ /* 0x000fe400000e0000 */
[----:B------:R-:W-:Y:S01]  /*11470*/  R2UR UR15, R15 ;  /* 0x000000000f0f72ca */ /* 0x000fe200000e0000 */
[----:B------:R-:W-:Y:S01]  /*11480*/  FMUL.FTZ R15, R32, UR7 ;  /* 0x00000007200f7c20 */ /* 0x000fe20008410000 */
[----:B------:R-:W-:Y:S01]  /*11490*/  FMUL.FTZ R32, R52, UR7 ;  /* 0x0000000734207c20 */ /* 0x000fe20008410000 */
[----:B------:R-:W-:Y:S01]  /*114a0*/  FMUL.FTZ R52, R80, UR7 ;  /* 0x0000000750347c20 */ /* 0x000fe20008410000 */
[----:B------:R1:W2:Y:S01]  /*114b0*/  MUFU.TANH R14, R34 ;  /* 0x00000022000e7308 */ /* 0x0002a20000002400 */
[----:B0-----:R-:W-:Y:S02]  /*114c0*/  IMAD.MOV.U32 R39, RZ, RZ, R151 ;  /* 0x000000ffff277224 */ /* 0x001fe400078e0097 */
[----:B------:R-:W-:Y:S01]  /*114d0*/  FMUL.FTZ R151, R46, UR7 ;  /* 0x000000072e977c20 */ /* 0x000fe20008410000 */
[----:B------:R-:W-:Y:S01]  /*114e0*/  FMUL.FTZ R46, R68, UR7 ;  /* 0x00000007442e7c20 */ /* 0x000fe20008410000 */
[----:B------:R-:W-:Y:S01]  /*114f0*/  FMUL.FTZ R68, R87, UR7 ;  /* 0x0000000757447c20 */ /* 0x000fe20008410000 */
[----:B------:R-:W-:-:S02]  /*11500*/  IMAD.MOV.U32 R44, RZ, RZ, R39 ;  /* 0x000000ffff2c7224 */ /* 0x000fc400078e0027 */
[----:B------:R-:W-:Y:S01]  /*11510*/  MUFU.TANH R15, R15 ;  /* 0x0000000f000f7308 */ /* 0x000fe20000002400 */
[----:B-1----:R-:W-:Y:S01]  /*11520*/  FMUL.FTZ R34, R56, UR7 ;  /* 0x0000000738227c20 */ /* 0x002fe20008410000 */
[----:B------:R-:W-:Y:S01]  /*11530*/  FMUL.FTZ R56, R63, UR7 ;  /* 0x000000073f387c20 */ /* 0x000fe20008410000 */
[----:B------:R-:W-:-:S05]  /*11540*/  FMUL.FTZ R63, R78, UR7 ;  /* 0x000000074e3f7c20 */ /* 0x000fca0008410000 */
[----:B------:R0:W1:Y:S01]  /*11550*/  MUFU.TANH R146, R30 ;  /* 0x0000001e00927308 */ /* 0x0000620000002400 */
[----:B--2---:R-:W-:-:S07]  /*11560*/  IMAD.MOV.U32 R39, RZ, RZ, R14 ;  /* 0x000000ffff277224 */ /* 0x004fce00078e000e */
[----:B------:R2:W-:Y:S01]  /*11570*/  MUFU.TANH R144, R31 ;  /* 0x0000001f00907308 */ /* 0x0005e20000002400 */
[----:B0-----:R-:W-:Y:S01]  /*11580*/  FMUL.FTZ R30, R48, UR7 ;  /* 0x00000007301e7c20 */ /* 0x001fe20008410000 */
[----:B------:R-:W-:Y:S01]  /*11590*/  MOV R48, R147 ;  /* 0x0000009300307202 */ /* 0x000fe20000000f00 */
[----:B------:R-:W-:Y:S01]  /*115a0*/  FMUL.FTZ R147, R50, UR7 ;  /* 0x0000000732937c20 */ /* 0x000fe20008410000 */
[----:B------:R-:W-:Y:S01]  /*115b0*/  FMUL.FTZ R50, R76, UR7 ;  /* 0x000000074c327c20 */ /* 0x000fe20008410000 */
[----:B------:R-:W-:Y:S02]  /*115c0*/  IMAD.MOV.U32 R76, RZ, RZ, R39 ;  /* 0x000000ffff4c7224 */ /* 0x000fe400078e0027 */
[----:B------:R-:W-:Y:S01]  /*115d0*/  IMAD.MOV.U32 R69, RZ, RZ, R48 ;  /* 0x000000ffff457224 */ /* 0x000fe200078e0030 */
[----:B------:R-:W-:Y:S01]  /*115e0*/  MUFU.TANH R30, R30 ;  /* 0x0000001e001e7308 */ /* 0x000fe20000002400 */
[----:B--2---:R-:W-:Y:S01]  /*115f0*/  FMUL.FTZ R31, R49, UR7 ;  /* 0x00000007311f7c20 */ /* 0x004fe20008410000 */
[----:B------:R-:W-:Y:S01]  /*11600*/  FMUL.FTZ R48, R72, UR7 ;  /* 0x0000000748307c20 */ /* 0x000fe20008410000 */
[----:B-1----:R-:W-:-:S05]  /*11610*/  IMAD.MOV.U32 R80, RZ, RZ, R146 ;  /* 0x000000ffff507224 */ /* 0x002fca00078e0092 */
[----:B------:R-:W-:Y:S08]  /*11620*/  MUFU.TANH R31, R31 ;  /* 0x0000001f001f7308 */ /* 0x000ff00000002400 */
[----:B------:R-:W-:Y:S08]  /*11630*/  MUFU.TANH R32, R32 ;  /* 0x0000002000207308 */ /* 0x000ff00000002400 */
[----:B------:R-:W-:Y:S08]  /*11640*/  MUFU.TANH R34, R34 ;  /* 0x0000002200227308 */ /* 0x000ff00000002400 */
[----:B------:R0:W1:Y:S01]  /*11650*/  MUFU.TANH R145, R38 ;  /* 0x0000002600917308 */ /* 0x0000620000002400 */
[----:B------:R-:W-:-:S02]  /*11660*/  WARPGROUP.DEPBAR.LE gsb0, 0x0 ;  /* 0x00008000000079c5 */ /* 0x000fc40000010000 */
[----:B------:R-:W-:Y:S01]  /*11670*/  FMUL.FTZ R142, R24, UR7 ;  /* 0x00000007188e7c20 */ /* 0x000fe20008410000 */
[----:B------:R-:W-:Y:S01]  /*11680*/  FMUL.FTZ R140, R25, UR7 ;  /* 0x00000007198c7c20 */ /* 0x000fe20008410000 */
[----:B------:R-:W-:Y:S01]  /*11690*/  WARPGROUP.ARRIVE ;  /* 0x00000000000079c5 */ /* 0x000fe20000000000 */
[----:B------:R-:W-:Y:S01]  /*116a0*/  FMUL.FTZ R24, R36, UR7 ;  /* 0x0000000724187c20 */ /* 0x000fe20008410000 */
[----:B------:R-:W-:Y:S01]  /*116b0*/  FMUL.FTZ R25, R37, UR7 ;  /* 0x0000000725197c20 */ /* 0x000fe20008410000 */
[----:B------:R-:W-:Y:S01]  /*116c0*/  FMUL.FTZ R36, R57, UR7 ;  /* 0x0000000739247c20 */ /* 0x000fe20008410000 */
[----:B------:R-:W2:Y:S01]  /*116d0*/  MUFU.TANH R142, R142 ;  /* 0x0000008e008e7308 */ /* 0x000ea20000002400 */
[----:B0-----:R-:W-:Y:S01]  /*116e0*/  FMUL.FTZ R38, R60, UR7 ;  /* 0x000000073c267c20 */ /* 0x001fe20008410000 */
[----:B------:R-:W-:Y:S01]  /*116f0*/  HGMMA.64x64x16.F32 R88, R136, gdesc[UR12].tnspB, R88, gsb0 ;  /* 0x40e0000c88587df0 */ /* 0x000fe20008000858 */
[----:B-1----:R-:W-:Y:S02]  /*11700*/  IMAD.MOV.U32 R49, RZ, RZ, R145 ;  /* 0x000000ffff317224 */ /* 0x002fe400078e0091 */
[----:B------:R-:W-:Y:S01]  /*11710*/  FMUL.FTZ R145, R51, UR7 ;  /* 0x0000000733917c20 */ /* 0x000fe20008410000 */
[----:B------:R-:W-:Y:S01]  /*11720*/  FMUL.FTZ R51, R77, UR7 ;  /* 0x000000074d337c20 */ /* 0x000fe20008410000 */
[----:B------:R-:W-:Y:S01]  /*11730*/  FMUL.FTZ R141, R55, UR7 ;  /* 0x00000007378d7c20 */ /* 0x000fe20008410000 */
[----:B------:R-:W-:Y:S01]  /*11740*/  IMAD.MOV.U32 R72, RZ, RZ, R49 ;  /* 0x000000ffff487224 */ /* 0x000fe200078e0031 */
[----:B------:R-:W0:Y:S01]  /*11750*/  MUFU.TANH R140, R140 ;  /* 0x0000008c008c7308 */ /* 0x000e220000002400 */
[----:B------:R-:W-:Y:S01]  /*11760*/  FMUL.FTZ R49, R73, UR7 ;  /* 0x0000000749317c20 */ /* 0x000fe20008410000 */
[----:B------:R-:W-:Y:S01]  /*11770*/  FMUL.FTZ R55, R84, UR7 ;  /* 0x0000000754377c20 */ /* 0x000fe20008410000 */
[----:B------:R-:W-:Y:S01]  /*11780*/  FMUL.FTZ R143, R54, UR7 ;  /* 0x00000007368f7c20 */ /* 0x000fe20008410000 */
[----:B------:R-:W-:Y:S01]  /*11790*/  FMUL.FTZ R54, R85, UR7 ;  /* 0x0000000755367c20 */ /* 0x000fe20008410000 */
[----:B------:R-:W-:-:S02]  /*117a0*/  IMAD.MOV.U32 R73, RZ, RZ, R44 ;  /* 0x000000ffff497224 */ /* 0x000fc400078e002c */
[----:B------:R-:W-:Y:S01]  /*117b0*/  FMUL.FTZ R37, R59, UR7 ;  /* 0x000000073b257c20 */ /* 0x000fe20008410000 */
[----:B------:R-:W-:Y:S01]  /*117c0*/  FMUL.FTZ R59, R70, UR7 ;  /* 0x00000007463b7c20 */ /* 0x000fe20008410000 */
[----:B------:R-:W1:Y:S01]  /*117d0*/  MUFU.TANH R24, R24 ;  /* 0x0000001800187308 */ /* 0x000e620000002400 */
[----:B--2---:R-:W-:Y:S01]  /*117e0*/  FMNMX.FTZ R14, R142, R12, !PT ;  /* 0x0000000c8e0e7209 */ /* 0x004fe20007810000 */
[----:B------:R-:W-:Y:S01]  /*117f0*/  IMAD.MOV.U32 R84, RZ, RZ, R150 ;  /* 0x000000ffff547224 */ /* 0x000fe200078e0096 */
[----:B------:R-:W-:Y:S01]  /*11800*/  R2UR UR15, R45 ;  /* 0x000000002d0f72ca */ /* 0x000fe200000e0000 */
[----:B------:R-:W-:Y:S02]  /*11810*/  IMAD.MOV.U32 R77, RZ, RZ, R144 ;  /* 0x000000ffff4d7224 */ /* 0x000fe400078e0090 */
[----:B------:R-:W-:Y:S01]  /*11820*/  FMUL.FTZ R57, R66, UR7 ;  /* 0x0000000742397c20 */ /* 0x000fe20008410000 */
[----:B------:R-:W-:Y:S01]  /*11830*/  FMUL.FTZ R60, R71, UR7 ;  /* 0x00000007473c7c20 */ /* 0x000fe20008410000 */
[----:B------:R-:W-:Y:S01]  /*11840*/  FMUL.FTZ R66, R83, UR7 ;  /* 0x0000000753427c20 */ /* 0x000fe20008410000 */
[----:B------:R-:W2:Y:S01]  /*11850*/  MUFU.TANH R25, R25 ;  /* 0x0000001900197308 */ /* 0x000ea20000002400 */
[----:B0-----:R-:W-:-:S04]  /*11860*/  FMNMX.FTZ R14, R140, R14, !PT ;  /* 0x0000000e8c0e7209 */ /* 0x001fc80007810000 */
[----:B------:R-:W-:-:S03]  /*11870*/  FMNMX.FTZ R14, R5, R14, !PT ;  /* 0x0000000e050e7209 */ /* 0x000fc60007810000 */
[----:B------:R-:W0:Y:S01]  /*11880*/  MUFU.TANH R36, R36 ;  /* 0x0000002400247308 */ /* 0x000e220000002400 */
[----:B------:R-:W-:-:S04]  /*11890*/  FMNMX.FTZ R14, R9, R14, !PT ;  /* 0x0000000e090e7209 */ /* 0x000fc80007810000 */
[----:B------:R-:W-:-:S03]  /*118a0*/  FMNMX.FTZ R14, R15, R14, !PT ;  /* 0x0000000e0f0e7209 */ /* 0x000fc60007810000 */
[----:B------:R-:W3:Y:S01]  /*118b0*/  MUFU.TANH R38, R38 ;  /* 0x0000002600267308 */ /* 0x000ee20000002400 */
[----:B------:R-:W-:-:S04]  /*118c0*/  FMNMX.FTZ R14, R21, R14, !PT ;  /* 0x0000000e150e7209 */ /* 0x000fc80007810000 */
[----:B-1----:R-:W-:-:S03]  /*118d0*/  FMNMX.FTZ R14, R24, R14, !PT ;  /* 0x0000000e180e7209 */ /* 0x002fc60007810000 */
[----:B------:R-:W-:Y:S01]  /*118e0*/  MUFU.TANH R46, R46 ;  /* 0x0000002e002e7308 */ /* 0x000fe20000002400 */
[----:B--2---:R-:W-:-:S04]  /*118f0*/  FMNMX.FTZ R14, R25, R14, !PT ;  /* 0x0000000e190e7209 */ /* 0x004fc80007810000 */
[----:B------:R-:W-:-:S03]  /*11900*/  FMNMX.FTZ R14, R26, R14, !PT ;  /* 0x0000000e1a0e7209 */ /* 0x000fc60007810000 */
[----:B------:R-:W-:Y:S01]  /*11910*/  MUFU.TANH R48, R48 ;  /* 0x0000003000307308 */ /* 0x000fe20000002400 */
[----:B------:R-:W-:-:S04]  /*11920*/  FMNMX.FTZ R14, R27, R14, !PT ;  /* 0x0000000e1b0e7209 */ /* 0x000fc80007810000 */
[----:B------:R-:W-:-:S03]  /*11930*/  FMNMX.FTZ R14, R28, R14, !PT ;  /* 0x0000000e1c0e7209 */ /* 0x000fc60007810000 */
[----:B------:R-:W-:Y:S01]  /*11940*/  MUFU.TANH R49, R49 ;  /* 0x0000003100317308 */ /* 0x000fe20000002400 */
[----:B------:R-:W-:-:S04]  /*11950*/  FMNMX.FTZ R14, R29, R14, !PT ;  /* 0x0000000e1d0e7209 */ /* 0x000fc80007810000 */
[----:B------:R-:W-:-:S03]  /*11960*/  FMNMX.FTZ R14, R30, R14, !PT ;  /* 0x0000000e1e0e7209 */ /* 0x000fc60007810000 */
[----:B------:R-:W-:Y:S01]  /*11970*/  MUFU.TANH R50, R50 ;  /* 0x0000003200327308 */ /* 0x000fe20000002400 */
[----:B------:R-:W-:-:S04]  /*11980*/  FMNMX.FTZ R14, R31, R14, !PT ;  /* 0x0000000e1f0e7209 */ /* 0x000fc80007810000 */
[----:B------:R-:W-:Y:S01]  /*11990*/  FMNMX.FTZ R14, R32, R14, !PT ;  /* 0x0000000e200e7209 */ /* 0x000fe20007810000 */
[----:B------:R-:W-:Y:S02]  /*119a0*/  WARPGROUP.DEPBAR.LE gsb0, 0x0 ;  /* 0x00008000000079c5 */ /* 0x000fe40000010000 */
[----:B------:R-:W-:Y:S02]  /*119b0*/  IMAD.MOV.U32 R139, RZ, RZ, R42 ;  /* 0x000000ffff8b7224 */ /* 0x000fe400078e002a */
[----:B------:R-:W-:Y:S01]  /*119c0*/  FMUL.FTZ R42, R64, UR7 ;  /* 0x00000007402a7c20 */ /* 0x000fe20008410000 */
[----:B------:R-:W-:Y:S01]  /*119d0*/  FMNMX.FTZ R14, R33, R14, !PT ;  /* 0x0000000e210e7209 */ /* 0x000fe20007810000 */
[----:B------:R-:W-:Y:S01]  /*119e0*/  MUFU.TANH R51, R51 ;  /* 0x0000003300337308 */ /* 0x000fe20000002400 */
[----:B------:R-:W-:Y:S02]  /*119f0*/  IMAD.MOV.U32 R137, RZ, RZ, R41 ;  /* 0x000000ffff897224 */ /* 0x000fe400078e0029 */
[----:B------:R-:W-:Y:S01]  /*11a00*/  FMUL.FTZ R41, R62, UR7 ;  /* 0x000000073e297c20 */ /* 0x000fe20008410000 */
[----:B------:R-:W-:Y:S01]  /*11a10*/  FMNMX.FTZ R14, R34, R14, !PT ;  /* 0x0000000e220e7209 */ /* 0x000fe20007810000 */
[----:B------:R-:W-:Y:S01]  /*11a20*/  WARPGROUP.ARRIVE ;  /* 0x00000000000079c5 */ /* 0x000fe20000000000 */
[----:B------:R-:W-:Y:S01]  /*11a30*/  FMUL.FTZ R62, R75, UR7 ;  /* 0x000000074b3e7c20 */ /* 0x000fe20008410000 */
[----:B------:R-:W-:Y:S01]  /*11a40*/  FMUL.FTZ R64, R79, UR7 ;  /* 0x000000074f407c20 */ /* 0x000fe20008410000 */
[----:B0-----:R-:W-:Y:S01]  /*11a50*/  FMNMX.FTZ R14, R36, R14, !PT ;  /* 0x0000000e240e7209 */ /* 0x001fe20007810000 */
[----:B------:R-:W0:Y:S03]  /*11a60*/  MUFU.TANH R42, R42 ;  /* 0x0000002a002a7308 */ /* 0x000e260000002400 */
[----:B---3--:R-:W-:-:S04]  /*11a70*/  FMNMX.FTZ R14, R38, R14, !PT ;  /* 0x0000000e260e7209 */ /* 0x008fc80007810000 */
[----:B------:R-:W-:Y:S01]  /*11a80*/  FMNMX.FTZ R14, R40, R14, !PT ;  /* 0x0000000e280e7209 */ /* 0x000fe20007810000 */
[----:B------:R-:W1:Y:S08]  /*11a90*/  MUFU.TANH R52, R52 ;  /* 0x0000003400347308 */ /* 0x000e700000002400 */
        /* <DEDUP_REMOVED lines=8> */
[----:B------:R-:W-:-:S03]  /*11b20*/  FMNMX.FTZ R14, R49, R14, !PT ;  /* 0x0000000e310e7209 */ /* 0x000fc60007810000 */
[----:B------:R-:W4:Y:S01]  /*11b30*/  MUFU.TANH R147, R147 ;  /* 0x0000009300937308 */ /* 0x000f220000002400 */
[----:B------:R-:W-:-:S04]  /*11b40*/  FMNMX.FTZ R14, R50, R14, !PT ;  /* 0x0000000e320e7209 */ /* 0x000fc80007810000 */
[----:B------:R-:W-:-:S03]  /*11b50*/  FMNMX.FTZ R14, R51, R14, !PT ;  /* 0x0000000e330e7209 */ /* 0x000fc60007810000 */
[----:B------:R-:W5:Y:S01]  /*11b60*/  MUFU.TANH R145, R145 ;  /* 0x0000009100917308 */ /* 0x000f620000002400 */
[----:B-1----:R-:W-:-:S04]  /*11b70*/  FMNMX.FTZ R14, R52, R14, !PT ;  /* 0x0000000e340e7209 */ /* 0x002fc80007810000 */
[----:B------:R-:W-:-:S03]  /*11b80*/  FMNMX.FTZ R14, R53, R14, !PT ;  /* 0x0000000e350e7209 */ /* 0x000fc60007810000 */
[----:B------:R-:W1:Y:S01]  /*11b90*/  MUFU.TANH R143, R143 ;  /* 0x0000008f008f7308 */ /* 0x000e620000002400 */
[----:B--2---:R-:W-:-:S04]  /*11ba0*/  FMNMX.FTZ R14, R55, R14, !PT ;  /* 0x0000000e370e7209 */ /* 0x004fc80007810000 */
[----:B0-----:R-:W-:-:S03]  /*11bb0*/  FMNMX.FTZ R14, R54, R14, !PT ;  /* 0x0000000e360e7209 */ /* 0x001fc60007810000 */
[----:B------:R-:W0:Y:S02]  /*11bc0*/  MUFU.TANH R141, R141 ;  /* 0x0000008d008d7308 */ /* 0x000e240000002400 */
[----:B------:R-:W2:Y:S06]  /*11bd0*/  SHFL.BFLY PT, R39, R14, 0x2, 0x1f ;  /* 0x0c401f000e277f89 */ /* 0x000eac00000e0000 */
[----:B------:R-:W0:Y:S08]  /*11be0*/  MUFU.TANH R35, R35 ;  /* 0x0000002300237308 */ /* 0x000e300000002400 */
[----:B------:R-:W0:Y:S08]  /*11bf0*/  MUFU.TANH R37, R37 ;  /* 0x0000002500257308 */ /* 0x000e300000002400 */
[----:B------:R-:W0:Y:S01]  /*11c00*/  MUFU.TANH R41, R41 ;  /* 0x0000002900297308 */ /* 0x000e220000002400 */
[----:B--2---:R-:W-:-:S02]  /*11c10*/  FMNMX.FTZ R14, R14, R39, !PT ;  /* 0x000000270e0e7209 */ /* 0x004fc40007810000 */
[----:B------:R-:W2:Y:S03]  /*11c20*/  LDC R39, c[0x0][0x988] ;  /* 0x00026200ff277b82 */ /* 0x000ea60000000800 */
[----:B------:R-:W3:Y:S02]  /*11c30*/  SHFL.BFLY PT, R44, R14, 0x1, 0x1f ;  /* 0x0c201f000e2c7f89 */ /* 0x000ee400000e0000 */
[----:B------:R-:W0:Y:S08]  /*11c40*/  MUFU.TANH R56, R56 ;  /* 0x0000003800387308 */ /* 0x000e300000002400 */
[----:B------:R-:W0:Y:S08]  /*11c50*/  MUFU.TANH R57, R57 ;  /* 0x0000003900397308 */ /* 0x000e300000002400 */
[----:B------:R-:W0:Y:S01]  /*11c60*/  MUFU.TANH R58, R58 ;  /* 0x0000003a003a7308 */ /* 0x000e220000002400 */
[----:B---3--:R-:W-:Y:S01]  /*11c70*/  FMNMX.FTZ R14, R14, R44, !PT ;  /* 0x0000002c0e0e7209 */ /* 0x008fe20007810000 */
[----:B------:R-:W-:-:S06]  /*11c80*/  VIADD R44, R8, 0x200 ;  /* 0x00000200082c7836 */ /* 0x000fcc0000000000 */
[----:B------:R-:W3:Y:S01]  /*11c90*/  MUFU.TANH R59, R59 ;  /* 0x0000003b003b7308 */ /* 0x000ee20000002400 */
[-C--:B--2---:R-:W-:Y:S01]  /*11ca0*/  FMUL.FTZ R70, R14, R39.reuse ;  /* 0x000000270e467220 */ /* 0x084fe20000410000 */
[----:B------:R-:W-:Y:S01]  /*11cb0*/  R2UR UR14, R44 ;  /* 0x000000002c0e72ca */ /* 0x000fe200000e0000 */
[----:B------:R-:W-:Y:S02]  /*11cc0*/  FADD.FTZ R12, -R14, R12 ;  /* 0x0000000c0e0c7221 */ /* 0x000fe40000010100 */
[--C-:B------:R-:W-:Y:S01]  /*11cd0*/  FFMA.FTZ R150, R5, R39, -R70.reuse ;  /* 0x0000002705967223 */ /* 0x100fe20000010846 */
[----:B------:R-:W-:Y:S02]  /*11ce0*/  FMNMX.FTZ R5, R84, R13, !PT ;  /* 0x0000000d54057209 */ /* 0x000fe40007810000 */
[----:B------:R-:W2:Y:S01]  /*11cf0*/  MUFU.TANH R60, R60 ;  /* 0x0000003c003c7308 */ /* 0x000ea20000002400 */
[-CC-:B------:R-:W-:Y:S01]  /*11d00*/  FFMA.FTZ R45, R9, R39.reuse, -R70.reuse ;  /* 0x00000027092d7223 */ /* 0x180fe20000010846 */
[--C-:B------:R-:W-:Y:S01]  /*11d10*/  FFMA.FTZ R9, R21, R39, -R70.reuse ;  /* 0x0000002715097223 */ /* 0x100fe20000010846 */
[----:B------:R-:W-:Y:S01]  /*11d20*/  FMNMX.FTZ R5, R81, R5, !PT ;  /* 0x0000000551057209 */ /* 0x000fe20007810000 */
[-CC-:B------:R-:W-:Y:S01]  /*11d30*/  FFMA.FTZ R146, R24, R39.reuse, -R70.reuse ;  /* 0x0000002718927223 */ /* 0x180fe20000010846 */
[--C-:B------:R-:W-:Y:S01]  /*11d40*/  FFMA.FTZ R21, R25, R39, -R70.reuse ;  /* 0x0000002719157223 */ /* 0x100fe20000010846 */
[----:B------:R-:W-:Y:S01]  /*11d50*/  VIADD R24, R8, 0x280 ;  /* 0x0000028008187836 */ /* 0x000fe20000000000 */
[----:B------:R-:W-:Y:S01]  /*11d60*/  FMNMX.FTZ R5, R80, R5, !PT ;  /* 0x0000000550057209 */ /* 0x000fe20007810000 */
[----:B------:R-:W-:Y:S01]  /*11d70*/  HGMMA.64x64x16.F32 R88, R132, gdesc[UR12].tnspB, R88, gsb0 ;  /* 0x40e0000c84587df0 */ /* 0x000fe20008000858 */
[----:B------:R-:W2:Y:S01]  /*11d80*/  MUFU.TANH R61, R61 ;  /* 0x0000003d003d7308 */ /* 0x000ea20000002400 */
[----:B------:R-:W-:Y:S01]  /*11d90*/  IMAD.MOV.U32 R25, RZ, RZ, 0x40000040 ;  /* 0x40000040ff197424 */ /* 0x000fe200078e00ff */
[----:B------:R-:W-:Y:S01]  /*11da0*/  FMNMX.FTZ R5, R77, R5, !PT ;  /* 0x000000054d057209 */ /* 0x000fe20007810000 */
[-CC-:B------:R-:W-:Y:S01]  /*11db0*/  FFMA.FTZ R148, R140, R39.reuse, -R70.reuse ;  /* 0x000000278c947223 */ /* 0x180fe20000010846 */
[----:B------:R-:W-:Y:S01]  /*11dc0*/  R2UR UR14, R24 ;  /* 0x00000000180e72ca */ /* 0x000fe200000e0000 */
[--C-:B------:R-:W-:Y:S01]  /*11dd0*/  FFMA.FTZ R140, R26, R39, -R70.reuse ;  /* 0x000000271a8c7223 */ /* 0x100fe20000010846 */
[----:B------:R-:W-:Y:S01]  /*11de0*/  FMNMX.FTZ R5, R76, R5, !PT ;  /* 0x000000054c057209 */ /* 0x000fe20007810000 */
[-CC-:B------:R-:W-:Y:S01]  /*11df0*/  FFMA.FTZ R26, R27, R39.reuse, -R70.reuse ;  /* 0x000000271b1a7223 */ /* 0x180fe20000010846 */
[----:B------:R-:W2:Y:S01]  /*11e00*/  MUFU.TANH R62, R62 ;  /* 0x0000003e003e7308 */ /* 0x000ea20000002400 */
[----:B------:R-:W-:Y:S01]  /*11e10*/  R2UR UR15, R25 ;  /* 0x00000000190f72ca */ /* 0x000fe200000e0000 */
[--C-:B------:R-:W-:Y:S01]  /*11e20*/  FFMA.FTZ R27, R31, R39, -R70.reuse ;  /* 0x000000271f1b7223 */ /* 0x100fe20000010846 */
[----:B------:R-:W-:Y:S01]  /*11e30*/  FMNMX.FTZ R5, R73, R5, !PT ;  /* 0x0000000549057209 */ /* 0x000fe20007810000 */
[-CC-:B------:R-:W-:Y:S01]  /*11e40*/  FFMA.FTZ R31, R40, R39.reuse, -R70.reuse ;  /* 0x00000027281f7223 */ /* 0x180fe20000010846 */
[-CC-:B------:R-:W-:Y:S01]  /*11e50*/  FFMA.FTZ R40, R50, R39.reuse, -R70.reuse ;  /* 0x0000002732287223 */ /* 0x180fe20000010846 */
[--C-:B------:R-:W-:Y:S01]  /*11e60*/  FFMA.FTZ R54, R54, R39, -R70.reuse ;  /* 0x0000002736367223 */ /* 0x100fe20000010846 */
[----:B------:R-:W-:Y:S01]  /*11e70*/  FMNMX.FTZ R5, R72, R5, !PT ;  /* 0x0000000548057209 */ /* 0x000fe20007810000 */
[----:B------:R-:W2:Y:S01]  /*11e80*/  MUFU.TANH R63, R63 ;  /* 0x0000003f003f7308 */ /* 0x000ea20000002400 */
[-CC-:B------:R-:W-:Y:S01]  /*11e90*/  FFMA.FTZ R136, R30, R39.reuse, -R70.reuse ;  /* 0x000000271e887223 */ /* 0x180fe20000010846 */
[--C-:B------:R-:W-:Y:S01]  /*11ea0*/  FFMA.FTZ R30, R36, R39, -R70.reuse ;  /* 0x00000027241e7223 */ /* 0x100fe20000010846 */
[----:B------:R-:W-:Y:S01]  /*11eb0*/  FMNMX.FTZ R5, R69, R5, !PT ;  /* 0x0000000545057209 */ /* 0x000fe20007810000 */
[----:B------:R-:W-:Y:S01]  /*11ec0*/  FFMA.FTZ R36, R48, R39, -R70 ;  /* 0x0000002730247223 */ /* 0x000fe20000010846 */
[----:B------:R-:W-:-:S02]  /*11ed0*/  IMAD.MOV.U32 R25, RZ, RZ, 0x40000040 ;  /* 0x40000040ff197424 */ /* 0x000fc400078e00ff */
[--C-:B------:R-:W-:Y:S01]  /*11ee0*/  FFMA.FTZ R44, R142, R39, -R70.reuse ;  /* 0x000000278e2c7223 */ /* 0x100fe20000010846 */
[----:B------:R-:W-:Y:S01]  /*11ef0*/  FMNMX.FTZ R5, R137, R5, !PT ;  /* 0x0000000589057209 */ /* 0x000fe20007810000 */
[----:B------:R-:W2:Y:S01]  /*11f00*/  MUFU.TANH R64, R64 ;  /* 0x0000004000407308 */ /* 0x000ea20000002400 */
[-CC-:B------:R-:W-:Y:S01]  /*11f10*/  FFMA.FTZ R142, R28, R39.reuse, -R70.reuse ;  /* 0x000000271c8e7223 */ /* 0x180fe20000010846 */
[--C-:B------:R-:W-:Y:S01]  /*11f20*/  FFMA.FTZ R28, R33, R39, -R70.reuse ;  /* 0x00000027211c7223 */ /* 0x100fe20000010846 */
[----:B------:R-:W-:Y:S01]  /*11f30*/  FMNMX.FTZ R5, R139, R5, !PT ;  /* 0x000000058b057209 */ /* 0x000fe20007810000 */
[-CC-:B------:R-:W-:Y:S01]  /*11f40*/  FFMA.FTZ R33, R46, R39.reuse, -R70.reuse ;  /* 0x000000272e217223 */ /* 0x180fe20000010846 */
[-CC-:B------:R-:W-:Y:S01]  /*11f50*/  FFMA.FTZ R46, R53, R39.reuse, -R70.reuse ;  /* 0x00000027352e7223 */ /* 0x180fe20000010846 */
[----:B------:R-:W-:Y:S01]  /*11f60*/  FMUL.FTZ R12, R12, R39 ;  /* 0x000000270c0c7220 */ /* 0x000fe20000410000 */
[----:B------:R-:W-:Y:S01]  /*11f70*/  FMNMX.FTZ R5, R151, R5, !PT ;  /* 0x0000000597057209 */ /* 0x000fe20007810000 */
[----:B------:R-:W2:Y:S01]  /*11f80*/  MUFU.TANH R65, R65 ;  /* 0x0000004100417308 */ /* 0x000ea20000002400 */
[-CC-:B------:R-:W-:Y:S01]  /*11f90*/  FFMA.FTZ R144, R15, R39.reuse, -R70.reuse ;  /* 0x000000270f907223 */ /* 0x180fe20000010846 */
[--C-:B------:R-:W-:Y:S01]  /*11fa0*/  FFMA.FTZ R15, R29, R39, -R70.reuse ;  /* 0x000000271d0f7223 */ /* 0x100fe20000010846 */
[----:B------:R-:W-:Y:S01]  /*11fb0*/  FMNMX.FTZ R5, R149, R5, !PT ;  /* 0x0000000595057209 */ /* 0x000fe20007810000 */
[-CC-:B------:R-:W-:Y:S01]  /*11fc0*/  FFMA.FTZ R29, R42, R39.reuse, -R70.reuse ;  /* 0x000000272a1d7223 */ /* 0x180fe20000010846 */
[-CC-:B------:R-:W-:Y:S01]  /*11fd0*/  FFMA.FTZ R42, R51, R39.reuse, -R70.reuse ;  /* 0x00000027332a7223 */ /* 0x180fe20000010846 */
[--C-:B------:R-:W-:Y:S01]  /*11fe0*/  FFMA.FTZ R138, R32, R39, -R70.reuse ;  /* 0x00000027208a7223 */ /* 0x100fe20000010846 */
[----:B----4-:R-:W-:Y:S01]  /*11ff0*/  FMNMX.FTZ R5, R147, R5, !PT ;  /* 0x0000000593057209 */ /* 0x010fe20007810000 */
[----:B------:R-:W4:Y:S01]  /*12000*/  MUFU.TANH R66, R66 ;  /* 0x0000004200427308 */ /* 0x000f220000002400 */
[-CC-:B------:R-:W-:Y:S01]  /*12010*/  FFMA.FTZ R32, R43, R39.reuse, -R70.reuse ;  /* 0x000000272b207223 */ /* 0x180fe20000010846 */
[----:B------:R-:W-:Y:S01]  /*12020*/  FFMA.FTZ R43, R52, R39, -R70 ;  /* 0x00000027342b7223 */ /* 0x000fe20000010846 */
[----:B-----5:R-:W-:-:S04]  /*12030*/  FMNMX.FTZ R5, R145, R5, !PT ;  /* 0x0000000591057209 */ /* 0x020fc80007810000 */
[----:B-1----:R-:W-:Y:S01]  /*12040*/  FMNMX.FTZ R5, R143, R5, !PT ;  /* 0x000000058f057209 */ /* 0x002fe20007810000 */
[----:B------:R-:W1:Y:S03]  /*12050*/  MUFU.TANH R67, R67 ;  /* 0x0000004300437308 */ /* 0x000e660000002400 */
[----:B0-----:R-:W-:-:S04]  /*12060*/  FMNMX.FTZ R5, R141, R5, !PT ;  /* 0x000000058d057209 */ /* 0x001fc80007810000 */
[----:B------:R-:W-:Y:S01]  /*12070*/  FMNMX.FTZ R5, R35, R5, !PT ;  /* 0x0000000523057209 */ /* 0x000fe20007810000 */
[----:B------:R-:W0:Y:S03]  /*12080*/  MUFU.TANH R68, R68 ;  /* 0x0000004400447308 */ /* 0x000e260000002400 */
[----:B------:R-:W-:-:S04]  /*12090*/  FMNMX.FTZ R5, R37, R5, !PT ;  /* 0x0000000525057209 */ /* 0x000fc80007810000 */
[----:B------:R-:W-:Y:S01]  /*120a0*/  FMNMX.FTZ R5, R41, R5, !PT ;  /* 0x0000000529057209 */ /* 0x000fe20007810000 */
[----:B------:R-:W-:Y:S03]  /*120b0*/  MUFU.EX2 R12, R12 ;  /* 0x0000000c000c7308 */ /* 0x000fe60000000800 */
[----:B------:R-:W-:-:S04]  /*120c0*/  FMNMX.FTZ R5, R56, R5, !PT ;  /* 0x0000000538057209 */ /* 0x000fc80007810000 */
[----:B------:R-:W-:Y:S01]  /*120d0*/  FMNMX.FTZ R5, R57, R5, !PT ;  /* 0x0000000539057209 */ /* 0x000fe20007810000 */
[----:B------:R-:W5:Y:S03]  /*120e0*/  MUFU.EX2 R44, R44 ;  /* 0x0000002c002c7308 */ /* 0x000f660000000800 */
[----:B------:R-:W-:Y:S01]  /*120f0*/  FMNMX.FTZ R5, R58, R5, !PT ;  /* 0x000000053a057209 */ /* 0x000fe20007810000 */
[----:B------:R-:W-:-:S03]  /*12100*/  WARPGROUP.DEPBAR.LE gsb0, 0x0 ;  /* 0x00008000000079c5 */ /* 0x000fc60000010000 */
[----:B---3--:R-:W-:Y:S01]  /*12110*/  FMNMX.FTZ R5, R59, R5, !PT ;  /* 0x000000053b057209 */ /* 0x008fe20007810000 */
[--C-:B------:R-:W-:Y:S01]  /*12120*/  FFMA.FTZ R134, R38, R39, -R70.reuse ;  /* 0x0000002726867223 */ /* 0x100fe20000010846 */
[----:B------:R-:W-:Y:S01]  /*12130*/  WARPGROUP.ARRIVE ;  /* 0x00000000000079c5 */ /* 0x000fe20000000000 */
[----:B------:R-:W3:Y:S01]  /*12140*/  MUFU.EX2 R148, R148 ;  /* 0x0000009400947308 */ /* 0x000ee20000000800 */
[----:B--2---:R-:W-:Y:S01]  /*12150*/  FMNMX.FTZ R5, R60, R5, !PT ;  /* 0x000000053c057209 */ /* 0x004fe20007810000 */
[-CC-:B------:R-:W-:Y:S01]  /*12160*/  FFMA.FTZ R132, R34, R39.reuse, -R70.reuse ;  /* 0x0000002722847223 */ /* 0x180fe20000010846 */
[-CC-:B------:R-:W-:Y:S01]  /*12170*/  FFMA.FTZ R34, R47, R39.reuse, -R70.reuse ;  /* 0x000000272f227223 */ /* 0x180fe20000010846 */
[----:B------:R-:W-:Y:S01]  /*12180*/  FFMA.FTZ R47, R55, R39, -R70 ;  /* 0x00000027372f7223 */ /* 0x000fe20000010846 */
[----:B------:R-:W-:Y:S01]  /*12190*/  FMNMX.FTZ R5, R61, R5, !PT ;  /* 0x000000053d057209 */ /* 0x000fe20007810000 */
[----:B------:R-:W-:Y:S01]  /*121a0*/  HGMMA.64x64x16.F32 R88, R128, gdesc[UR12].tnspB, R88, gsb0 ;  /* 0x40e0000c80587df0 */ /* 0x000fe20008000858 */
[----:B------:R-:W-:Y:S01]  /*121b0*/  R2UR UR15, R25 ;  /* 0x00000000190f72ca */ /* 0x000fe200000e0000 */
[----:B------:R-:W-:Y:S01]  /*121c0*/  IMAD.MOV.U32 R25, RZ, RZ, 0x40000040 ;  /* 0x40000040ff197424 */ /* 0x000fe200078e00ff */
[----:B------:R-:W-:Y:S01]  /*121d0*/  FMNMX.FTZ R5, R62, R5, !PT ;  /* 0x000000053e057209 */ /* 0x000fe20007810000 */
[----:B------:R-:W2:Y:S03]  /*121e0*/  MUFU.EX2 R150, R150 ;  /* 0x0000009600967308 */ /* 0x000ea60000000800 */
[----:B------:R-:W-:-:S04]  /*121f0*/  FMNMX.FTZ R5, R63, R5, !PT ;  /* 0x000000053f057209 */ /* 0x000fc80007810000 */
[----:B------:R-:W-:Y:S01]  /*12200*/  FMNMX.FTZ R5, R64, R5, !PT ;  /* 0x0000000540057209 */ /* 0x000fe20007810000 */
[----:B------:R-:W2:Y:S03]  /*12210*/  MUFU.EX2 R45, R45 ;  /* 0x0000002d002d7308 */ /* 0x000ea60000000800 */
[----:B------:R-:W-:-:S04]  /*12220*/  FMNMX.FTZ R5, R65, R5, !PT ;  /* 0x0000000541057209 */ /* 0x000fc80007810000 */
[----:B----4-:R-:W-:Y:S01]  /*12230*/  FMNMX.FTZ R5, R66, R5, !PT ;  /* 0x0000000542057209 */ /* 0x010fe20007810000 */
[----:B------:R-:W-:Y:S03]  /*12240*/  MUFU.EX2 R144, R144 ;  /* 0x0000009000907308 */ /* 0x000fe60000000800 */
[----:B-1----:R-:W-:-:S04]  /*12250*/  FMNMX.FTZ R5, R67, R5, !PT ;  /* 0x0000000543057209 */ /* 0x002fc80007810000 */
[----:B0-----:R-:W-:Y:S01]  /*12260*/  FMNMX.FTZ R5, R68, R5, !PT ;  /* 0x0000000544057209 */ /* 0x001fe20007810000 */
[----:B-----5:R-:W-:Y:S01]  /*12270*/  FFMA.FTZ R4, R12, R4, R44 ;  /* 0x000000040c047223 */ /* 0x020fe2000001002c */
[----:B------:R-:W-:Y:S01]  /*12280*/  @!P1 IMAD R20, R20, 0x8, R2 ;  /* 0x0000000814149824 */ /* 0x000fe200078e0202 */
[----:B------:R-:W-:Y:S02]  /*12290*/  MUFU.EX2 R9, R9 ;  /* 0x0000000900097308 */ /* 0x000fe40000000800 */
[----:B------:R-:W0:Y:S06]  /*122a0*/  SHFL.BFLY PT, R38, R5, 0x2, 0x1f ;  /* 0x0c401f0005267f89 */ /* 0x000e2c00000e0000 */
[----:B------:R-:W-:Y:S08]  /*122b0*/  MUFU.EX2 R146, R146 ;  /* 0x0000009200927308 */ /* 0x000ff00000000800 */
[----:B------:R-:W-:Y:S08]  /*122c0*/  MUFU.EX2 R21, R21 ;  /* 0x0000001500157308 */ /* 0x000ff00000000800 */
[----:B------:R-:W-:Y:S01]  /*122d0*/  MUFU.EX2 R140, R140 ;  /* 0x0000008c008c7308 */ /* 0x000fe20000000800 */
[----:B0-----:R-:W-:Y:S01]  /*122e0*/  FMNMX.FTZ R5, R5, R38, !PT ;  /* 0x0000002605057209 */ /* 0x001fe20007810000 */
[----:B------:R-:W-:-:S04]  /*122f0*/  FFMA.FTZ R38, R49, R39, -R70 ;  /* 0x0000002731267223 */ /* 0x000fc80000010846 */
[----:B------:R-:W0:Y:S02]  /*12300*/  SHFL.BFLY PT, R24, R5, 0x1, 0x1f ;  /* 0x0c201f0005187f89 */ /* 0x000e2400000e0000 */
[----:B------:R-:W-:Y:S08]  /*12310*/  MUFU.EX2 R26, R26 ;  /* 0x0000001a001a7308 */ /* 0x000ff00000000800 */
[----:B------:R-:W-:Y:S01]  /*12320*/  MUFU.EX2 R142, R142 ;  /* 0x0000008e008e7308 */ /* 0x000fe20000000800 */
[----:B------:R-:W-:-:S02]  /*12330*/  WARPGROUP.DEPBAR.LE gsb0, 0x0 ;  /* 0x00008000000079c5 */ /* 0x000fc40000010000 */
[----:B------:R-:W-:Y:S01]  /*12340*/  WARPGROUP.ARRIVE ;  /* 0x00000000000079c5 */ /* 0x000fe20000000000 */
[----:B---3--:R-:W-:Y:S01]  /*12350*/  FADD.FTZ R4, R148, R4 ;  /* 0x0000000494047221 */ /* 0x008fe20000010000 */
[----:B------:R-:W-:-:S03]  /*12360*/  @!P1 VIADD R20, R20, 0x16860 ;  /* 0x0001686014149836 */ /* 0x000fc60000000000 */
[----:B------:R-:W-:Y:S01]  /*12370*/  MUFU.EX2 R15, R15 ;  /* 0x0000000f000f7308 */ /* 0x000fe20000000800 */
[----:B0-----:R-:W-:-:S05]  /*12380*/  FMNMX.FTZ R5, R5, R24, !PT ;  /* 0x0000001805057209 */ /* 0x001fca0007810000 */
[CC--:B------:R-:W-:Y:S01]  /*12390*/  FMUL.FTZ R50, R5.reuse, R39.reuse ;  /* 0x0000002705327220 */ /* 0x0c0fe20000410000 */
[----:B------:R-:W-:Y:S01]  /*123a0*/  FADD.FTZ R24, -R5, R13 ;  /* 0x0000000d05187221 */ /* 0x000fe20000010100 */
[----:B------:R-:W-:Y:S02]  /*123b0*/  MUFU.EX2 R136, R136 ;  /* 0x0000008800887308 */ /* 0x000fe40000000800 */
[-CC-:B------:R-:W-:Y:S01]  /*123c0*/  FFMA.FTZ R53, R76, R39.reuse, -R50.reuse ;  /* 0x000000274c357223 */ /* 0x180fe20000010832 */
[-C--:B------:R-:W-:Y:S01]  /*123d0*/  FMUL.FTZ R24, R24, R39.reuse ;  /* 0x0000002718187220 */ /* 0x080fe20000410000 */
[-CC-:B------:R-:W-:Y:S01]  /*123e0*/  FFMA.FTZ R49, R84, R39.reuse, -R50.reuse ;  /* 0x0000002754317223 */ /* 0x180fe20000010832 */
[-CC-:B------:R-:W-:Y:S01]  /*123f0*/  FFMA.FTZ R51, R81, R39.reuse, -R50.reuse ;  /* 0x0000002751337223 */ /* 0x180fe20000010832 */
[-CC-:B------:R-:W-:Y:S01]  /*12400*/  FFMA.FTZ R52, R80, R39.reuse, -R50.reuse ;  /* 0x0000002750347223 */ /* 0x180fe20000010832 */
[-CC-:B------:R-:W-:Y:S01]  /*12410*/  FFMA.FTZ R71, R73, R39.reuse, -R50.reuse ;  /* 0x0000002749477223 */ /* 0x180fe20000010832 */
[----:B------:R0:W-:Y:S01]  /*12420*/  MUFU.EX2 R13, R54 ;  /* 0x00000036000d7308 */ /* 0x0001e20000000800 */
[-CC-:B------:R-:W-:Y:S01]  /*12430*/  FFMA.FTZ R133, R35, R39.reuse, -R50.reuse ;  /* 0x0000002723857223 */ /* 0x180fe20000010832 */
[-CC-:B------:R-:W-:Y:S01]  /*12440*/  FFMA.FTZ R55, R72, R39.reuse, -R50.reuse ;  /* 0x0000002748377223 */ /* 0x180fe20000010832 */
[-C--:B------:R-:W-:Y:S01]  /*12450*/  FFMA.FTZ R75, R69, R39.reuse, -R50 ;  /* 0x00000027454b7223 */ /* 0x080fe20000010832 */
[----:B--2---:R-:W-:Y:S01]  /*12460*/  FADD.FTZ R4, R150, R4 ;  /* 0x0000000496047221 */ /* 0x004fe20000010000 */
[-C--:B------:R-:W-:Y:S01]  /*12470*/  FFMA.FTZ R69, R137, R39.reuse, -R50 ;  /* 0x0000002789457223 */ /* 0x080fe20000010832 */
[----:B------:R-:W-:Y:S01]  /*12480*/  @!P1 PRMT R20, RZ, 0x654, R20 ;  /* 0x00000654ff149816 */ /* 0x000fe20000000014 */
[-CC-:B------:R-:W-:Y:S01]  /*12490*/  FFMA.FTZ R72, R139, R39.reuse, -R50.reuse ;  /* 0x000000278b487223 */ /* 0x180fe20000010832 */
[----:B------:R1:W-:Y:S01]  /*124a0*/  MUFU.EX2 R48, R24 ;  /* 0x0000001800307308 */ /* 0x0003e20000000800 */
[-CC-:B0-----:R-:W-:Y:S01]  /*124b0*/  FFMA.FTZ R54, R77, R39.reuse, -R50.reuse ;  /* 0x000000274d367223 */ /* 0x181fe20000010832 */
[-CC-:B------:R-:W-:Y:S01]  /*124c0*/  FFMA.FTZ R70, R151, R39.reuse, -R50.reuse ;  /* 0x0000002797467223 */ /* 0x180fe20000010832 */
[----:B------:R-:W0:Y:S01]  /*124d0*/  S2R R77, SR_TID.X ;  /* 0x00000000004d7919 */ /* 0x000e220000002100 */
[-CC-:B------:R-:W-:Y:S01]  /*124e0*/  FFMA.FTZ R73, R149, R39.reuse, -R50.reuse ;  /* 0x0000002795497223 */ /* 0x180fe20000010832 */
[----:B------:R-:W-:-:S03]  /*124f0*/  FFMA.FTZ R74, R145, R39, -R50 ;  /* 0x00000027914a7223 */ /* 0x000fc60000010832 */
[----:B------:R-:W2:Y:S01]  /*12500*/  MUFU.EX2 R49, R49 ;  /* 0x0000003100317308 */ /* 0x000ea20000000800 */
[----:B-1----:R-:W-:-:S07]  /*12510*/  VIADD R24, R8, 0x300 ;  /* 0x0000030008187836 */ /* 0x002fce0000000000 */
[----:B------:R-:W1:Y:S01]  /*12520*/  MUFU.EX2 R51, R51 ;  /* 0x0000003300337308 */ /* 0x000e620000000800 */
[----:B------:R-:W-:Y:S01]  /*12530*/  R2UR UR14, R24 ;  /* 0x00000000180e72ca */ /* 0x000fe200000e0000 */
[----:B------:R-:W-:-:S06]  /*12540*/  VIADD R24, R8, 0x380 ;  /* 0x0000038008187836 */ /* 0x000fcc0000000000 */
[----:B------:R-:W3:Y:S08]  /*12550*/  MUFU.EX2 R52, R52 ;  /* 0x0000003400347308 */ /* 0x000ef00000000800 */
[----:B------:R-:W-:Y:S01]  /*12560*/  MUFU.EX2 R53, R53 ;  /* 0x0000003500357308 */ /* 0x000fe20000000800 */
[----:B------:R-:W-:Y:S01]  /*12570*/  HGMMA.64x64x16.F32 R88, R124, gdesc[UR12].tnspB, R88, gsb0 ;  /* 0x40e0000c7c587df0 */ /* 0x000fe20008000858 */
[----:B------:R-:W-:-:S06]  /*12580*/  R2UR UR14, R24 ;  /* 0x00000000180e72ca */ /* 0x000fcc00000e0000 */
[----:B------:R-:W-:Y:S01]  /*12590*/  MUFU.EX2 R71, R71 ;  /* 0x0000004700477308 */ /* 0x000fe20000000800 */
[----:B0-----:R-:W-:Y:S01]  /*125a0*/  SHF.R.U32.HI R76, RZ, 0x7, R77 ;  /* 0x00000007ff4c7819 */ /* 0x001fe2000001164d */
[----:B------:R-:W-:Y:S01]  /*125b0*/  FADD.FTZ R4, R45, R4 ;  /* 0x000000042d047221 */ /* 0x000fe20000010000 */
[----:B------:R-:W-:Y:S01]  /*125c0*/  R2UR UR15, R25 ;  /* 0x00000000190f72ca */ /* 0x000fe200000e0000 */
[----:B------:R-:W-:Y:S01]  /*125d0*/  @!P1 IMAD R25, R16, 0x8, R2 ;  /* 0x0000000810199824 */ /* 0x000fe200078e0202 */
[----:B------:R-:W-:Y:S01]  /*125e0*/  ISETP.GE.U32.AND P2, PT, R77, 0x180, PT ;  /* 0x000001804d00780c */ /* 0x000fe20003f46070 */
[----:B------:R-:W-:Y:S02]  /*125f0*/  VIADD R24, R76, 0x9 ;  /* 0x000000094c187836 */ /* 0x000fe40000000000 */
[--C-:B------:R-:W-:Y:S01]  /*12600*/  FFMA.FTZ R137, R147, R39, -R50.reuse ;  /* 0x0000002793897223 */ /* 0x100fe20000010832 */
[----:B------:R-:W4:Y:S01]  /*12610*/  LDL R76, [R1+0x50] ;  /* 0x00005000014c7983 */ /* 0x000f220000100800 */
[----:B------:R-:W0:Y:S01]  /*12620*/  MUFU.EX2 R54, R54 ;  /* 0x0000003600367308 */ /* 0x000e220000000800 */
[----:B--2---:R-:W-:Y:S01]  /*12630*/  FFMA.FTZ R3, R48, R3, R49 ;  /* 0x0000000330037223 */ /* 0x004fe20000010031 */
[-CC-:B------:R-:W-:Y:S01]  /*12640*/  FFMA.FTZ R139, R143, R39.reuse, -R50.reuse ;  /* 0x000000278f8b7223 */ /* 0x180fe20000010832 */
[----:B------:R-:W-:-:S05]  /*12650*/  FFMA.FTZ R8, R141, R39, -R50 ;  /* 0x000000278d087223 */ /* 0x000fca0000010832 */
[----:B------:R-:W2:Y:S08]  /*12660*/  MUFU.EX2 R55, R55 ;  /* 0x0000003700377308 */ /* 0x000eb00000000800 */
[----:B------:R-:W5:Y:S08]  /*12670*/  MUFU.EX2 R75, R75 ;  /* 0x0000004b004b7308 */ /* 0x000f700000000800 */
[----:B------:R-:W5:Y:S08]  /*12680*/  MUFU.EX2 R69, R69 ;  /* 0x0000004500457308 */ /* 0x000f700000000800 */
[----:B------:R-:W5:Y:S08]  /*12690*/  MUFU.EX2 R72, R72 ;  /* 0x0000004800487308 */ /* 0x000f700000000800 */
[----:B------:R-:W5:Y:S08]  /*126a0*/  MUFU.EX2 R70, R70 ;  /* 0x0000004600467308 */ /* 0x000f700000000800 */
[----:B------:R-:W5:Y:S08]  /*126b0*/  MUFU.EX2 R73, R73 ;  /* 0x0000004900497308 */ /* 0x000f700000000800 */
[----:B------:R-:W-:Y:S01]  /*126c0*/  MUFU.EX2 R27, R27 ;  /* 0x0000001b001b7308 */ /* 0x000fe20000000800 */
[----:B------:R-:W-:-:S02]  /*126d0*/  WARPGROUP.DEPBAR.LE gsb0, 0x0 ;  /* 0x00008000000079c5 */ /* 0x000fc40000010000 */
[----:B------:R-:W-:Y:S01]  /*126e0*/  WARPGROUP.ARRIVE ;  /* 0x00000000000079c5 */ /* 0x000fe20000000000 */
[----:B------:R-:W-:Y:S01]  /*126f0*/  @!P1 VIADD R25, R25, 0x16840 ;  /* 0x0001684019199836 */ /* 0x000fe20000000000 */
[----:B------:R-:W-:Y:S01]  /*12700*/  SEL R35, R24, 0x9, !P2 ;  /* 0x0000000918237807 */ /* 0x000fe20005000000 */
[----:B-1----:R-:W-:Y:S02]  /*12710*/  FADD.FTZ R3, R51, R3 ;  /* 0x0000000333037221 */ /* 0x002fe40000010000 */
[----:B------:R-:W1:Y:S01]  /*12720*/  MUFU.EX2 R137, R137 ;  /* 0x0000008900897308 */ /* 0x000e620000000800 */
[----:B------:R-:W-:Y:S01]  /*12730*/  HGMMA.64x64x16.F32 R88, R120, gdesc[UR12].tnspB, R88, gsb0 ;  /* 0x40e0000c78587df0 */ /* 0x000fe20008000858 */
[----:B------:R-:W-:-:S06]  /*12740*/  @!P1 PRMT R25, RZ, 0x654, R25 ;  /* 0x00000654ff199816 */ /* 0x000fcc0000000019 */
[----:B------:R-:W1:Y:S08]  /*12750*/  MUFU.EX2 R74, R74 ;  /* 0x0000004a004a7308 */ /* 0x000e700000000800 */
[----:B------:R-:W-:Y:S08]  /*12760*/  MUFU.EX2 R138, R138 ;  /* 0x0000008a008a7308 */ /* 0x000ff00000000800 */
[----:B------:R-:W1:Y:S01]  /*12770*/  MUFU.EX2 R139, R139 ;  /* 0x0000008b008b7308 */ /* 0x000e620000000800 */
[-CC-:B------:R-:W-:Y:S01]  /*12780*/  FFMA.FTZ R37, R37, R39.reuse, -R50.reuse ;  /* 0x0000002725257223 */ /* 0x180fe20000010832 */
[----:B------:R-:W-:-:S06]  /*12790*/  FFMA.FTZ R135, R41, R39, -R50 ;  /* 0x0000002729877223 */ /* 0x000fcc0000010832 */
[----:B------:R-:W-:Y:S08]  /*127a0*/  MUFU.EX2 R28, R28 ;  /* 0x0000001c001c7308 */ /* 0x000ff00000000800 */
[----:B------:R-:W1:Y:S01]  /*127b0*/  MUFU.EX2 R8, R8 ;  /* 0x0000000800087308 */ /* 0x000e620000000800 */
[----:B------:R-:W-:-:S07]  /*127c0*/  F2FP.F16.F32.PACK_AB R148, R148, R44 ;  /* 0x0000002c9494723e */ /* 0x000fce00000000ff */
[----:B------:R-:W1:Y:S08]  /*127d0*/  MUFU.EX2 R132, R132 ;  /* 0x0000008400847308 */ /* 0x000e700000000800 */
[----:B------:R-:W1:Y:S08]  /*127e0*/  MUFU.EX2 R133, R133 ;  /* 0x0000008500857308 */ /* 0x000e700000000800 */
[----:B------:R-:W1:Y:S08]  /*127f0*/  MUFU.EX2 R30, R30 ;  /* 0x0000001e001e7308 */ /* 0x000e700000000800 */
[----:B------:R-:W-:Y:S01]  /*12800*/  MUFU.EX2 R134, R134 ;  /* 0x0000008600867308 */ /* 0x000fe20000000800 */
[----:B------:R-:W-:-:S02]  /*12810*/  WARPGROUP.DEPBAR.LE gsb0, 0x0 ;  /* 0x00008000000079c5 */ /* 0x000fc40000010000 */
[----:B------:R5:W-:Y:S06]  /*12820*/  BAR.ARV R35, 0x100 ;  /* 0x000400230000751d */ /* 0x000bec0000002000 */
[----:B------:R3:W-:Y:S01]  /*12830*/  @!P1 SYNCS.ARRIVE.TRANS64.RED.A1T0 RZ, [R25+URZ], RZ ;  /* 0x000000ff19ff99a7 */ /* 0x0007e2000810043f */
[----:B------:R-:W-:Y:S01]  /*12840*/  MUFU.EX2 R31, R31 ;  /* 0x0000001f001f7308 */ /* 0x000fe20000000800 */
[----:B---3--:R-:W-:Y:S01]  /*12850*/  FADD.FTZ R25, R52, R3 ;  /* 0x0000000334197221 */ /* 0x008fe20000010000 */
[----:B------:R3:W-:Y:S06]  /*12860*/  @!P1 SYNCS.ARRIVE.TRANS64.RED.A1T0 RZ, [R20+URZ], RZ ;  /* 0x000000ff14ff99a7 */ /* 0x0007ec000810043f */
[----:B------:R-:W-:Y:S01]  /*12870*/  MUFU.EX2 R29, R29 ;  /* 0x0000001d001d7308 */ /* 0x000fe20000000800 */
[----:B0-----:R-:W-:-:S04]  /*12880*/  FADD.FTZ R25, R54, R25 ;  /* 0x0000001936197221 */ /* 0x001fc80000010000 */
[----:B------:R-:W-:Y:S01]  /*12890*/  FADD.FTZ R25, R53, R25 ;  /* 0x0000001935197221 */ /* 0x000fe20000010000 */
[----:B---3--:R-:W-:Y:S02]  /*128a0*/  FADD.FTZ R20, R144, R4 ;  /* 0x0000000490147221 */ /* 0x008fe40000010000 */
[----:B------:R-:W-:Y:S01]  /*128b0*/  MUFU.EX2 R32, R32 ;  /* 0x0000002000207308 */ /* 0x000fe20000000800 */
[----:B------:R-:W-:Y:S01]  /*128c0*/  FADD.FTZ R25, R71, R25 ;  /* 0x0000001947197221 */ /* 0x000fe20000010000 */
[----:B------:R-:W-:-:S03]  /*128d0*/  FADD.FTZ R20, R9, R20 ;  /* 0x0000001409147221 */ /* 0x000fc60000010000 */
[----:B--2---:R-:W-:Y:S01]  /*128e0*/  FADD.FTZ R25, R55, R25 ;  /* 0x0000001937197221 */ /* 0x004fe20000010000 */
[----:B-----5:R-:W-:Y:S02]  /*128f0*/  FADD.FTZ R35, R146, R20 ;  /* 0x0000001492237221 */ /* 0x020fe40000010000 */
[----:B------:R-:W-:Y:S01]  /*12900*/  MUFU.EX2 R33, R33 ;  /* 0x0000002100217308 */ /* 0x000fe20000000800 */
[----:B------:R-:W-:Y:S01]  /*12910*/  FADD.FTZ R25, R75, R25 ;  /* 0x000000194b197221 */ /* 0x000fe20000010000 */
[----:B------:R-:W-:-:S03]  /*12920*/  FADD.FTZ R35, R21, R35 ;  /* 0x0000002315237221 */ /* 0x000fc60000010000 */
[----:B------:R-:W-:Y:S01]  /*12930*/  FADD.FTZ R25, R69, R25 ;  /* 0x0000001945197221 */ /* 0x000fe20000010000 */
[----:B------:R-:W-:Y:S02]  /*12940*/  FADD.FTZ R35, R140, R35 ;  /* 0x000000238c237221 */ /* 0x000fe40000010000 */
        /* <DEDUP_REMOVED lines=8> */
[----:B-1----:R-:W-:Y:S01]  /*129d0*/  FADD.FTZ R25, R137, R25 ;  /* 0x0000001989197221 */ /* 0x002fe20000010000 */
[----:B------:R-:W-:Y:S02]  /*129e0*/  FADD.FTZ R35, R136, R35 ;  /* 0x0000002388237221 */ /* 0x000fe40000010000 */
[----:B------:R-:W0:Y:S01]  /*129f0*/  MUFU.EX2 R24, R37 ;  /* 0x0000002500187308 */ /* 0x000e220000000800 */
[----:B------:R-:W-:Y:S01]  /*12a00*/  FADD.FTZ R44, R74, R25 ;  /* 0x000000194a2c7221 */ /* 0x000fe20000010000 */
[----:B------:R-:W-:Y:S01]  /*12a10*/  FADD.FTZ R35, R27, R35 ;  /* 0x000000231b237221 */ /* 0x000fe20000010000 */
[-CC-:B------:R-:W-:Y:S01]  /*12a20*/  FFMA.FTZ R56, R56, R39.reuse, -R50.reuse ;  /* 0x0000002738387223 */ /* 0x180fe20000010832 */
[-C--:B------:R-:W-:Y:S01]  /*12a30*/  FFMA.FTZ R129, R57, R39.reuse, -R50 ;  /* 0x0000002739817223 */ /* 0x080fe20000010832 */
[----:B------:R-:W-:Y:S01]  /*12a40*/  FADD.FTZ R25, R139, R44 ;  /* 0x0000002c8b197221 */ /* 0x000fe20000010000 */
[----:B------:R-:W-:Y:S02]  /*12a50*/  FADD.FTZ R35, R138, R35 ;  /* 0x000000238a237221 */ /* 0x000fe40000010000 */
[----:B------:R-:W1:Y:S01]  /*12a60*/  MUFU.EX2 R135, R135 ;  /* 0x0000008700877308 */ /* 0x000e620000000800 */
[----:B------:R-:W-:Y:S01]  /*12a70*/  FFMA.FTZ R4, R58, R39, -R50 ;  /* 0x000000273a047223 */ /* 0x000fe20000010832 */
[----:B------:R-:W-:Y:S01]  /*12a80*/  FADD.FTZ R44, R8, R25 ;  /* 0x00000019082c7221 */ /* 0x000fe20000010000 */
[----:B------:R-:W-:Y:S01]  /*12a90*/  FADD.FTZ R35, R28, R35 ;  /* 0x000000231c237221 */ /* 0x000fe20000010000 */
[----:B------:R-:W-:-:S04]  /*12aa0*/  F2FP.F16.F32.PACK_AB R146, R21, R146 ;  /* 0x000000921592723e */ /* 0x000fc800000000ff */
[----:B------:R-:W2:Y:S01]  /*12ab0*/  MUFU.EX2 R3, R56 ;  /* 0x0000003800037308 */ /* 0x000ea20000000800 */
[----:B------:R-:W-:Y:S01]  /*12ac0*/  FADD.FTZ R35, R132, R35 ;  /* 0x0000002384237221 */ /* 0x000fe20000010000 */
[----:B------:R-:W-:Y:S01]  /*12ad0*/  FADD.FTZ R21, R133, R44 ;  /* 0x0000002c85157221 */ /* 0x000fe20000010000 */
[----:B------:R-:W-:-:S05]  /*12ae0*/  FFMA.FTZ R131, R59, R39, -R50 ;  /* 0x000000273b837223 */ /* 0x000fca0000010832 */
[----:B------:R-:W3:Y:S01]  /*12af0*/  MUFU.EX2 R129, R129 ;  /* 0x0000008100817308 */ /* 0x000ee20000000800 */
[----:B------:R-:W-:Y:S01]  /*12b00*/  FADD.FTZ R35, R30, R35 ;  /* 0x000000231e237221 */ /* 0x000fe20000010000 */
[----:B0-----:R-:W-:Y:S01]  /*12b10*/  FADD.FTZ R44, R24, R21 ;  /* 0x00000015182c7221 */ /* 0x001fe20000010000 */
[----:B------:R-:W-:Y:S01]  /*12b20*/  FFMA.FTZ R20, R60, R39, -R50 ;  /* 0x000000273c147223 */ /* 0x000fe20000010832 */
[----:B------:R-:W-:-:S04]  /*12b30*/  F2FP.F16.F32.PACK_AB R140, R26, R140 ;  /* 0x0000008c1a8c723e */ /* 0x000fc800000000ff */
[----:B------:R-:W0:Y:S01]  /*12b40*/  MUFU.EX2 R4, R4 ;  /* 0x0000000400047308 */ /* 0x000e220000000800 */
[----:B------:R-:W-:Y:S01]  /*12b50*/  FADD.FTZ R26, R134, R35 ;  /* 0x00000023861a7221 */ /* 0x000fe20000010000 */
[----:B-1----:R-:W-:Y:S01]  /*12b60*/  FADD.FTZ R44, R135, R44 ;  /* 0x0000002c872c7221 */ /* 0x002fe20000010000 */
[----:B------:R-:W-:-:S05]  /*12b70*/  FFMA.FTZ R125, R61, R39, -R50 ;  /* 0x000000273d7d7223 */ /* 0x000fca0000010832 */
[----:B------:R-:W1:Y:S01]  /*12b80*/  MUFU.EX2 R131, R131 ;  /* 0x0000008300837308 */ /* 0x000e620000000800 */
[----:B------:R-:W-:Y:S01]  /*12b90*/  FADD.FTZ R26, R31, R26 ;  /* 0x0000001a1f1a7221 */ /* 0x000fe20000010000 */
[----:B--2---:R-:W-:Y:S01]  /*12ba0*/  FADD.FTZ R44, R3, R44 ;  /* 0x0000002c032c7221 */ /* 0x004fe20000010000 */
[----:B------:R-:W-:Y:S01]  /*12bb0*/  FFMA.FTZ R62, R62, R39, -R50 ;  /* 0x000000273e3e7223 */ /* 0x000fe20000010832 */
[----:B------:R-:W-:-:S04]  /*12bc0*/  F2FP.F16.F32.PACK_AB R142, R15, R142 ;  /* 0x0000008e0f8e723e */ /* 0x000fc800000000ff */
[----:B------:R-:W2:Y:S01]  /*12bd0*/  MUFU.EX2 R20, R20 ;  /* 0x0000001400147308 */ /* 0x000ea20000000800 */
[----:B------:R-:W-:Y:S01]  /*12be0*/  FADD.FTZ R15, R29, R26 ;  /* 0x0000001a1d0f7221 */ /* 0x000fe20000010000 */
[----:B---3--:R-:W-:Y:S01]  /*12bf0*/  FADD.FTZ R21, R129, R44 ;  /* 0x0000002c81157221 */ /* 0x008fe20000010000 */
[----:B------:R-:W-:Y:S01]  /*12c00*/  FFMA.FTZ R63, R63, R39, -R50 ;  /* 0x000000273f3f7223 */ /* 0x000fe20000010832 */
[----:B------:R-:W-:-:S04]  /*12c10*/  F2FP.F16.F32.PACK_AB R144, R9, R144 ;  /* 0x000000900990723e */ /* 0x000fc800000000ff */
[----:B------:R-:W3:Y:S01]  /*12c20*/  MUFU.EX2 R125, R125 ;  /* 0x0000007d007d7308 */ /* 0x000ee20000000800 */
[----:B------:R-:W-:Y:S01]  /*12c30*/  FADD.FTZ R26, R32, R15 ;  /* 0x0000000f201a7221 */ /* 0x000fe20000010000 */
[----:B0-----:R-:W-:Y:S01]  /*12c40*/  FADD.FTZ R44, R4, R21 ;  /* 0x00000015042c7221 */ /* 0x001fe20000010000 */
[----:B------:R-:W-:-:S05]  /*12c50*/  FFMA.FTZ R64, R64, R39, -R50 ;  /* 0x0000002740407223 */ /* 0x000fca0000010832 */
[----:B------:R-:W0:Y:S01]  /*12c60*/  MUFU.EX2 R38, R38 ;  /* 0x0000002600267308 */ /* 0x000e220000000800 */
[----:B------:R-:W-:Y:S01]  /*12c70*/  FADD.FTZ R15, R33, R26 ;  /* 0x0000001a210f7221 */ /* 0x000fe20000010000 */
[----:B-1----:R-:W-:-:S06]  /*12c80*/  FADD.FTZ R21, R131, R44 ;  /* 0x0000002c83157221 */ /* 0x002fcc0000010000 */
[----:B------:R-:W1:Y:S01]  /*12c90*/  MUFU.EX2 R9, R62 ;  /* 0x0000003e00097308 */ /* 0x000e620000000800 */
[----:B------:R-:W-:Y:S01]  /*12ca0*/  FFMA.FTZ R65, R65, R39, -R50 ;  /* 0x0000002741417223 */ /* 0x000fe20000010832 */
[----:B------:R-:W-:Y:S01]  /*12cb0*/  F2FP.F16.F32.PACK_AB R139, R8, R139 ;  /* 0x0000008b088b723e */ /* 0x000fe200000000ff */
[----:B------:R-:W-:-:S05]  /*12cc0*/  FADD.FTZ R15, R34, R15 ;  /* 0x0000000f220f7221 */ /* 0x000fca0000010000 */
[----:B------:R-:W5:Y:S01]  /*12cd0*/  MUFU.EX2 R40, R40 ;  /* 0x0000002800287308 */ /* 0x000f620000000800 */
[----:B--2---:R-:W-:Y:S01]  /*12ce0*/  FADD.FTZ R8, R20, R21 ;  /* 0x0000001514087221 */ /* 0x004fe20000010000 */
[----:B------:R-:W-:-:S06]  /*12cf0*/  FFMA.FTZ R66, R66, R39, -R50 ;  /* 0x0000002742427223 */ /* 0x000fcc0000010832 */
[----:B------:R-:W2:Y:S01]  /*12d00*/  MUFU.EX2 R63, R63 ;  /* 0x0000003f003f7308 */ /* 0x000ea20000000800 */
[----:B------:R-:W-:Y:S01]  /*12d10*/  FADD.FTZ R15, R36, R15 ;  /* 0x0000000f240f7221 */ /* 0x000fe20000010000 */
[----:B---3--:R-:W-:-:S06]  /*12d20*/  FADD.FTZ R8, R125, R8 ;  /* 0x000000087d087221 */ /* 0x008fcc0000010000 */
[----:B------:R-:W3:Y:S01]  /*12d30*/  MUFU.EX2 R42, R42 ;  /* 0x0000002a002a7308 */ /* 0x000ee20000000800 */
[----:B------:R-:W-:-:S07]  /*12d40*/  FFMA.FTZ R67, R67, R39, -R50 ;  /* 0x0000002743437223 */ /* 0x000fce0000010832 */
[----:B------:R-:W4:Y:S01]  /*12d50*/  MUFU.EX2 R64, R64 ;  /* 0x0000004000407308 */ /* 0x000f220000000800 */
[----:B0-----:R-:W-:Y:S01]  /*12d60*/  FADD.FTZ R15, R38, R15 ;  /* 0x0000000f260f7221 */ /* 0x001fe20000010000 */
[----:B-1----:R-:W-:-:S06]  /*12d70*/  FADD.FTZ R8, R9, R8 ;  /* 0x0000000809087221 */ /* 0x002fcc0000010000 */
[----:B------:R-:W0:Y:S01]  /*12d80*/  MUFU.EX2 R43, R43 ;  /* 0x0000002b002b7308 */ /* 0x000e220000000800 */
[----:B------:R-:W-:-:S07]  /*12d90*/  FFMA.FTZ R50, R68, R39, -R50 ;  /* 0x0000002744327223 */ /* 0x000fce0000010832 */
[----:B------:R-:W1:Y:S01]  /*12da0*/  MUFU.EX2 R65, R65 ;  /* 0x0000004100417308 */ /* 0x000e620000000800 */
[----:B------:R-:W-:Y:S01]  /*12db0*/  F2FP.F16.F32.PACK_AB R135, R3, R135 ;  /* 0x000000870387723e */ /* 0x000fe200000000ff */
[----:B-----5:R-:W-:Y:S01]  /*12dc0*/  FADD.FTZ R15, R40, R15 ;  /* 0x0000000f280f7221 */ /* 0x020fe20000010000 */
[----:B--2---:R-:W-:-:S05]  /*12dd0*/  FADD.FTZ R3, R63, R8 ;  /* 0x000000083f037221 */ /* 0x004fca0000010000 */
[----:B------:R-:W2:Y:S08]  /*12de0*/  MUFU.EX2 R46, R46 ;  /* 0x0000002e002e7308 */ /* 0x000eb00000000800 */
[----:B------:R-:W5:Y:S01]  /*12df0*/  MUFU.EX2 R66, R66 ;  /* 0x0000004200427308 */ /* 0x000f620000000800 */
[----:B------:R-:W-:Y:S01]  /*12e00*/  F2FP.F16.F32.PACK_AB R129, R4, R129 ;  /* 0x000000810481723e */ /* 0x000fe200000000ff */
[----:B---3--:R-:W-:Y:S01]  /*12e10*/  FADD.FTZ R4, R42, R15 ;  /* 0x0000000f2a047221 */ /* 0x008fe20000010000 */
[----:B----4-:R-:W-:-:S05]  /*12e20*/  FADD.FTZ R8, R64, R3 ;  /* 0x0000000340087221 */ /* 0x010fca0000010000 */
[----:B------:R-:W3:Y:S01]  /*12e30*/  MUFU.EX2 R47, R47 ;  /* 0x0000002f002f7308 */ /* 0x000ee20000000800 */
[----:B------:R-:W-:-:S07]  /*12e40*/  ISETP.GT.AND P2, PT, R0, R76, PT ;  /* 0x0000004c0000720c */ /* 0x000fce0003f44270 */
[----:B------:R-:W4:Y:S01]  /*12e50*/  MUFU.EX2 R67, R67 ;  /* 0x0000004300437308 */ /* 0x000f220000000800 */
[----:B0-----:R-:W-:Y:S01]  /*12e60*/  FADD.FTZ R3, R43, R4 ;  /* 0x000000042b037221 */ /* 0x001fe20000010000 */
[----:B-1----:R-:W-:-:S06]  /*12e70*/  FADD.FTZ R15, R65, R8 ;  /* 0x00000008410f7221 */ /* 0x002fcc0000010000 */
[----:B------:R-:W0:Y:S01]  /*12e80*/  MUFU.EX2 R50, R50 ;  /* 0x0000003200327308 */ /* 0x000e220000000800 */
[----:B--2---:R-:W-:Y:S01]  /*12e90*/  FADD.FTZ R4, R46, R3 ;  /* 0x000000032e047221 */ /* 0x004fe20000010000 */
[----:B-----5:R-:W-:-:S03]  /*12ea0*/  FADD.FTZ R8, R66, R15 ;  /* 0x0000000f42087221 */ /* 0x020fc60000010000 */
[----:B---3--:R-:W-:Y:S01]  /*12eb0*/  FADD.FTZ R4, R47, R4 ;  /* 0x000000042f047221 */ /* 0x008fe20000010000 */
[----:B----4-:R-:W-:Y:S01]  /*12ec0*/  FADD.FTZ R8, R67, R8 ;  /* 0x0000000843087221 */ /* 0x010fe20000010000 */
[----:B------:R-:W-:Y:S02]  /*12ed0*/  F2FP.F16.F32.PACK_AB R131, R20, R131 ;  /* 0x000000831483723e */ /* 0x000fe400000000ff */
[C---:B------:R-:W-:Y:S01]  /*12ee0*/  FADD.FTZ R4, R13.reuse, R4 ;  /* 0x000000040d047221 */ /* 0x040fe20000010000 */
[----:B------:R-:W-:Y:S01]  /*12ef0*/  F2FP.F16.F32.PACK_AB R122, R13, R47 ;  /* 0x0000002f0d7a723e */ /* 0x000fe200000000ff */
[-C--:B------:R-:W-:Y:S01]  /*12f00*/  FMUL.FTZ R88, R88, R12.reuse ;  /* 0x0000000c58587220 */ /* 0x080fe20000410000 */
[-C--:B------:R-:W-:Y:S01]  /*12f10*/  FMUL.FTZ R89, R89, R12.reuse ;  /* 0x0000000c59597220 */ /* 0x080fe20000410000 */
[-C--:B------:R-:W-:Y:S01]  /*12f20*/  FMUL.FTZ R92, R92, R12.reuse ;  /* 0x0000000c5c5c7220 */ /* 0x080fe20000410000 */
[-C--:B------:R-:W-:Y:S01]  /*12f30*/  FMUL.FTZ R93, R93, R12.reuse ;  /* 0x0000000c5d5d7220 */ /* 0x080fe20000410000 */
[----:B0-----:R-:W-:Y:S01]  /*12f40*/  FADD.FTZ R3, R50, R8 ;  /* 0x0000000832037221 */ /* 0x001fe20000010000 */
        /* <DEDUP_REMOVED lines=12> */
[----:B------:R-:W-:Y:S01]  /*13010*/  F2FP.F16.F32.PACK_AB R150, R45, R150 ;  /* 0x000000962d96723e */ /* 0x000fe200000000ff */
[----:B------:R-:W-:Y:S01]  /*13020*/  VIADD R0, R0, 0xffffffff ;  /* 0xffffffff00007836 */ /* 0x000fe20000000000 */
[----:B------:R-:W-:Y:S01]  /*13030*/  F2FP.F16.F32.PACK_AB R149, R51, R49 ;  /* 0x000000313395723e */ /* 0x000fe200000000ff */
[----:B------:R-:W-:Y:S01]  /*13040*/  FMUL.FTZ R90, R90, R48 ;  /* 0x000000305a5a7220 */ /* 0x000fe20000410000 */
[----:B------:R-:W-:Y:S01]  /*13050*/  F2FP.F16.F32.PACK_AB R151, R54, R52 ;  /* 0x000000343697723e */ /* 0x000fe200000000ff */
[-C--:B------:R-:W-:Y:S01]  /*13060*/  FMUL.FTZ R91, R91, R48.reuse ;  /* 0x000000305b5b7220 */ /* 0x080fe20000410000 */
[----:B------:R-:W-:Y:S01]  /*13070*/  F2FP.F16.F32.PACK_AB R145, R71, R53 ;  /* 0x000000354791723e */ /* 0x000fe200000000ff */
[-C--:B------:R-:W-:Y:S01]  /*13080*/  FMUL.FTZ R94, R94, R48.reuse ;  /* 0x000000305e5e7220 */ /* 0x080fe20000410000 */
[----:B------:R-:W-:Y:S01]  /*13090*/  F2FP.F16.F32.PACK_AB R147, R75, R55 ;  /* 0x000000374b93723e */ /* 0x000fe200000000ff */
[-C--:B------:R-:W-:Y:S01]  /*130a0*/  FMUL.FTZ R95, R95, R48.reuse ;  /* 0x000000305f5f7220 */ /* 0x080fe20000410000 */
[----:B------:R-:W-:Y:S01]  /*130b0*/  F2FP.F16.F32.PACK_AB R141, R72, R69 ;  /* 0x00000045488d723e */ /* 0x000fe200000000ff */
[----:B------:R-:W-:Y:S01]  /*130c0*/  FMUL.FTZ R98, R98, R48 ;  /* 0x0000003062627220 */ /* 0x000fe20000410000 */
[----:B------:R-:W-:Y:S01]  /*130d0*/  F2FP.F16.F32.PACK_AB R143, R73, R70 ;  /* 0x00000046498f723e */ /* 0x000fe200000000ff */
[----:B------:R-:W-:Y:S01]  /*130e0*/  FMUL.FTZ R99, R99, R48 ;  /* 0x0000003063637220 */ /* 0x000fe20000410000 */
        /* <DEDUP_REMOVED lines=11> */
[-C--:B------:R-:W-:Y:S01]  /*131a0*/  FMUL.FTZ R111, R111, R48.reuse ;  /* 0x000000306f6f7220 */ /* 0x080fe20000410000 */
[----:B------:R-:W-:Y:S01]  /*131b0*/  F2FP.F16.F32.PACK_AB R128, R32, R29 ;  /* 0x0000001d2080723e */ /* 0x000fe200000000ff */
[-C--:B------:R-:W-:Y:S01]  /*131c0*/  FMUL.FTZ R114, R114, R48.reuse ;  /* 0x0000003072727220 */ /* 0x080fe20000410000 */
[----:B------:R-:W-:Y:S01]  /*131d0*/  F2FP.F16.F32.PACK_AB R130, R34, R33 ;  /* 0x000000212282723e */ /* 0x000fe200000000ff */
[----:B------:R-:W-:Y:S01]  /*131e0*/  FMUL.FTZ R115, R115, R48 ;  /* 0x0000003073737220 */ /* 0x000fe20000410000 */
[----:B------:R-:W-:Y:S01]  /*131f0*/  F2FP.F16.F32.PACK_AB R124, R38, R36 ;  /* 0x00000024267c723e */ /* 0x000fe200000000ff */
[-C--:B------:R-:W-:Y:S01]  /*13200*/  FMUL.FTZ R118, R118, R48.reuse ;  /* 0x0000003076767220 */ /* 0x080fe20000410000 */
[----:B------:R-:W-:Y:S01]  /*13210*/  F2FP.F16.F32.PACK_AB R125, R9, R125 ;  /* 0x0000007d097d723e */ /* 0x000fe200000000ff */
[----:B------:R-:W-:Y:S01]  /*13220*/  FMUL.FTZ R119, R119, R48 ;  /* 0x0000003077777220 */ /* 0x000fe20000410000 */
[----:B------:R-:W-:Y:S01]  /*13230*/  F2FP.F16.F32.PACK_AB R126, R42, R40 ;  /* 0x000000282a7e723e */ /* 0x000fe200000000ff */
[----:B------:R-:W-:Y:S01]  /*13240*/  IMAD.MOV.U32 R8, RZ, RZ, R154 ;  /* 0x000000ffff087224 */ /* 0x000fe200078e009a */
[----:B------:R-:W-:Y:S01]  /*13250*/  F2FP.F16.F32.PACK_AB R127, R64, R63 ;  /* 0x0000003f407f723e */ /* 0x000fe200000000ff */
[----:B------:R-:W-:Y:S01]  /*13260*/  IMAD.MOV.U32 R13, RZ, RZ, R5 ;  /* 0x000000ffff0d7224 */ /* 0x000fe200078e0005 */
[----:B------:R-:W-:Y:S01]  /*13270*/  F2FP.F16.F32.PACK_AB R120, R46, R43 ;  /* 0x0000002b2e78723e */ /* 0x000fe200000000ff */
[----:B------:R-:W-:Y:S01]  /*13280*/  IMAD.MOV.U32 R12, RZ, RZ, R14 ;  /* 0x000000ffff0c7224 */ /* 0x000fe200078e000e */
[----:B------:R-:W-:-:S02]  /*13290*/  F2FP.F16.F32.PACK_AB R121, R66, R65 ;  /* 0x000000414279723e */ /* 0x000fc400000000ff */
[----:B------:R-:W-:Y:S02]  /*132a0*/  F2FP.F16.F32.PACK_AB R123, R50, R67 ;  /* 0x00000043327b723e */ /* 0x000fe400000000ff */
[----:B------:R-:W-:Y:S01]  /*132b0*/  MOV R20, R16 ;  /* 0x0000001000147202 */ /* 0x000fe20000000f00 */
[----:B------:R-:W-:Y:S06]  /*132c0*/  @P2 BRA `(.L_x_1500) ;  /* 0xffffffd800102947 */ /* 0x000fec000383ffff */
.L_x_1490:
[----:B------:R-:W2:Y:S02]  /*132d0*/  LDL R8, [R1+0x58] ;  /* 0x0000580001087983 */ /* 0x000ea40000100800 */
[----:B--2---:R-:W-:-:S13]  /*132e0*/  ISETP.GE.AND P2, PT, R0, R8, PT ;  /* 0x000000080000720c */ /* 0x004fda0003f46270 */
[----:B------:R-:W-:Y:S05]  /*132f0*/  @!P2 BRA `(.L_x_1501) ;  /* 0x0000003400e8a947 */ /* 0x000fea0003800000 */
[----:B------:R-:W-:Y:S02]  /*13300*/  IMAD.MOV.U32 R15, RZ, RZ, R5 ;  /* 0x000000ffff0f7224 */ /* 0x000fe400078e0005 */
[----:B------:R-:W-:Y:S02]  /*13310*/  IMAD.MOV.U32 R20, RZ, RZ, R14 ;  /* 0x000000ffff147224 */ /* 0x000fe400078e000e */
[----:B------:R-:W-:Y:S02]  /*13320*/  IMAD.MOV.U32 R8, RZ, RZ, R154 ;  /* 0x000000ffff087224 */ /* 0x000fe400078e009a */
[----:B------:R-:W-:-:S07]  /*13330*/  IMAD.MOV.U32 R21, RZ, RZ, R16 ;  /* 0x000000ffff157224 */ /* 0x000fce00078e0010 */
.L_x_1519:
        /* <DEDUP_REMOVED lines=11> */
.L_x_1503:
[----:B------:R-:W-:Y:S01]  /*133f0*/  IMAD R5, R16, 0x8, R2 ;  /* 0x0000000810057824 */ /* 0x000fe200078e0202 */
[----:B------:R-:W-:-:S04]  /*13400*/  SHF.L.U32 R12, R154, 0x1f, RZ ;  /* 0x0000001f9a0c7819 */ /* 0x000fc800000006ff */
[----:B------:R0:W1:Y:S01]  /*13410*/  SYNCS.PHASECHK.TRANS64.TRYWAIT P3, [R5+URZ+0x16830], R12 ;  /* 0x0168300c050075a7 */ /* 0x000062000806017f */
[----:B------:R-:W-:Y:S05]  /*13420*/  @!P0 BRA `(.L_x_1504) ;  /* 0x0000000000048947 */ /* 0x000fea0003800000 */
[----:B------:R-:W-:Y:S01]  /*13430*/  BPT.TRAP 0x1 ;  /* 0x000000040000795c */ /* 0x000fe20000300000 */
.L_x_1504:
[----:B------:R-:W-:Y:S04]  /*13440*/  BSSY B0, `(.L_x_1502) ;  /* 0x0000004000007945 */ /* 0x000fe80003800000 */
[----:B-1----:R-:W-:Y:S05]  /*13450*/  @P3 BRA `(.L_x_1505) ;  /* 0x0000000000083947 */ /* 0x002fea0003800000 */
[----:B------:R-:W1:Y:S02]  /*13460*/  SYNCS.PHASECHK.TRANS64.TRYWAIT P3, [R5+URZ+0x16830], R12 ;  /* 0x0168300c050075a7 */ /* 0x000e64000806017f */
[----:B-1----:R-:W-:Y:S05]  /*13470*/  @!P3 BRA `(.L_x_1506) ;  /* 0x000000e800f8b947 */ /* 0x002fea0003800000 */
.L_x_1505:
[----:B------:R-:W-:Y:S05]  /*13480*/  BSYNC B0 ;  /* 0x0000000000007941 */ /* 0x000fea0003800000 */
.L_x_1502:
[----:B------:R-:W2:Y:S01]  /*13490*/  LDL R9, [R1+0x20] ;  /* 0x0000200001097983 */ /* 0x000ea20000100800 */
[----:B------:R-:W-:Y:S01]  /*134a0*/  IMAD.MOV.U32 R13, RZ, RZ, 0x40000040 ;  /* 0x40000040ff0d7424 */ /* 0x000fe200078e00ff */
[----:B------:R-:W-:Y:S05]  /*134b0*/  WARPSYNC.ALL ;  /* 0x0000000000007948 */ /* 0x000fea0003800000 */
[----:B------:R-:W-:Y:S01]  /*134c0*/  R2UR UR23, R13 ;  /* 0x000000000d1772ca */ /* 0x000fe200000e0000 */
[----:B01----:R-:W0:Y:S01]  /*134d0*/  S2R R5, SR_TID.X ;  /* 0x0000000000057919 */ /* 0x003e220000002100 */
[----:B------:R-:W-:Y:S01]  /*134e0*/  IMAD.MOV.U32 R27, RZ, RZ, 0x40000040 ;  /* 0x40000040ff1b7424 */ /* 0x000fe200078e00ff */
[----:B------:R-:W-:Y:S01]  /*134f0*/  R2UR UR12, R6 ;  /* 0x00000000060c72ca */ /* 0x000fe200000e0000 */
[----:B------:R-:W-:Y:S01]  /*13500*/  IMAD.MOV.U32 R25, RZ, RZ, 0x40000040 ;  /* 0x40000040ff197424 */ /* 0x000fe200078e00ff */
[----:B------:R-:W-:-:S02]  /*13510*/  R2UR UR13, R7 ;  /* 0x00000000070d72ca */ /* 0x000fc400000e0000 */
[----:B0-----:R-:W-:-:S05]  /*13520*/  SHF.R.U32.HI R5, RZ, 0x7, R5 ;  /* 0x00000007ff057819 */ /* 0x001fca0000011605 */
[----:B------:R-:W-:Y:S01]  /*13530*/  VIADD R5, R5, 0x8 ;  /* 0x0000000805057836 */ /* 0x000fe20000000000 */
[----:B------:R-:W-:Y:S02]  /*13540*/  R2UR UR15, R27 ;  /* 0x000000001b0f72ca */ /* 0x000fe400000e0000 */
        /* <DEDUP_REMOVED lines=8> */
[C---:B------:R-:W-:Y:S01]  /*135d0*/  VIADD R24, R26.reuse, 0x2 ;  /* 0x000000021a187836 */ /* 0x040fe20000000000 */
[----:B------:R-:W-:-:S04]  /*135e0*/  IADD3 R26, R26, 0x6, RZ ;  /* 0x000000061a1a7810 */ /* 0x000fc80007ffe0ff */
        /* <DEDUP_REMOVED lines=23> */
.L_x_1508:
[----:B------:R-:W-:Y:S01]  /*13760*/  SHF.L.U32 R5, R8, 0x1f, RZ ;  /* 0x0000001f08057819 */ /* 0x000fe200000006ff */
[----:B------:R-:W-:-:S04]  /*13770*/  IMAD R8, R21, 0x8, R2 ;  /* 0x0000000815087824 */ /* 0x000fc800078e0202 */
[----:B------:R0:W1:Y:S01]  /*13780*/  SYNCS.PHASECHK.TRANS64.TRYWAIT P2, [R8+URZ+0x16850], R5 ;  /* 0x01685005080075a7 */ /* 0x000062000804017f */
[----:B------:R-:W-:Y:S05]  /*13790*/  @!P0 BRA `(.L_x_1509) ;  /* 0x0000000000048947 */ /* 0x000fea0003800000 */
[----:B------:R-:W-:Y:S01]  /*137a0*/  BPT.TRAP 0x1 ;  /* 0x000000040000795c */ /* 0x000fe20000300000 */
.L_x_1509:
[----:B-1----:R-:W-:Y:S05]  /*137b0*/  @P2 BRA `(.L_x_1507) ;  /* 0x0000000000082947 */ /* 0x002fea0003800000 */
[----:B------:R-:W1:Y:S02]  /*137c0*/  SYNCS.PHASECHK.TRANS64.TRYWAIT P2, [R8+URZ+0x16850], R5 ;  /* 0x01685005080075a7 */ /* 0x000e64000804017f */
[----:B-1----:R-:W-:Y:S05]  /*137d0*/  @!P2 BRA `(.L_x_1510) ;  /* 0x000000e80034a947 */ /* 0x002fea0003800000 */
.L_x_1507:
[----:B01----:R-:W-:Y:S01]  /*137e0*/  VIADD R5, R2, 0x400 ;  /* 0x0000040002057836 */ /* 0x003fe20000000000 */
[----:B------:R-:W-:Y:S05]  /*137f0*/  WARPSYNC.ALL ;  /* 0x0000000000007948 */ /* 0x000fea0003800000 */
[----:B------:R-:W-:Y:S01]  /*13800*/  SHF.R.U32.HI R5, RZ, 0x4, R5 ;  /* 0x00000004ff057819 */ /* 0x000fe20000011605 */
[----:B------:R-:W-:Y:S01]  /*13810*/  IMAD.MOV.U32 R9, RZ, RZ, 0x40000040 ;  /* 0x40000040ff097424 */ /* 0x000fe200078e00ff */
[----:B------:R-:W-:Y:S02]  /*13820*/  WARPGROUP.ARRIVE ;  /* 0x00000000000079c5 */ /* 0x000fe40000000000 */
[----:B------:R-:W-:-:S02]  /*13830*/  LOP3.LUT R5, R5, 0x3fff, RZ, 0xc0, !PT ;  /* 0x00003fff05057812 */ /* 0x000fc400078ec0ff */
[----:B------:R-:W-:-:S03]  /*13840*/  R2UR UR15, R9 ;  /* 0x00000000090f72ca */ /* 0x000fc600000e0000 */
[----:B------:R-:W-:-:S05]  /*13850*/  IMAD R8, R21, 0x400, R5 ;  /* 0x0000040015087824 */ /* 0x000fca00078e0205 */
[----:B------:R-:W-:-:S13]  /*13860*/  R2UR UR14, R8 ;  /* 0x00000000080e72ca */ /* 0x000fda00000e0000 */
[----:B------:R-:W-:Y:S01]  /*13870*/  HGMMA.64x64x16.F32 R88, R148, gdesc[UR12].tnspB, R88, gsb0 ;  /* 0x40e0000c94587df0 */ /* 0x000fe20008000858 */
[----:B------:R-:W-:Y:S02]  /*13880*/  VIADD R12, R8, 0x80 ;  /* 0x00000080080c7836 */ /* 0x000fe40000000000 */
[----:B------:R-:W-:-:S03]  /*13890*/  IMAD.MOV.U32 R13, RZ, RZ, 0x40000040 ;  /* 0x40000040ff0d7424 */ /* 0x000fc600078e00ff */
[----:B------:R-:W-:Y:S02]  /*138a0*/  R2UR UR14, R12 ;  /* 0x000000000c0e72ca */ /* 0x000fe400000e0000 */
[----:B------:R-:W-:Y:S01]  /*138b0*/  R2UR UR15, R13 ;  /* 0x000000000d0f72ca */ /* 0x000fe200000e0000 */
[----:B------:R-:W-:Y:S02]  /*138c0*/  VIADD R12, R8, 0x100 ;  /* 0x00000100080c7836 */ /* 0x000fe40000000000 */
[----:B------:R-:W-:Y:S01]  /*138d0*/  IMAD.MOV.U32 R13, RZ, RZ, 0x40000040 ;  /* 0x40000040ff0d7424 */ /* 0x000fe200078e00ff */
[----:B------:R-:W-:Y:S02]  /*138e0*/  WARPGROUP.DEPBAR.LE gsb0, 0x0 ;  /* 0x00008000000079c5 */ /* 0x000fe40000010000 */
[----:B------:R-:W-:Y:S01]  /*138f0*/  WARPGROUP.ARRIVE ;  /* 0x00000000000079c5 */ /* 0x000fe20000000000 */
[----:B------:R-:W2:Y:S04]  /*13900*/  LDL R148, [R1+0x1c] ;  /* 0x00001c0001947983 */ /* 0x000ea80000100800 */
[----:B------:R-:W2:Y:S02]  /*13910*/  LDL R149, [R1+0x4c] ;  /* 0x00004c0001957983 */ /* 0x000ea40000100800 */
[----:B------:R-:W-:Y:S01]  /*13920*/  HGMMA.64x64x16.F32 R88, R144, gdesc[UR12].tnspB, R88, gsb0 ;  /* 0x40e0000c90587df0 */ /* 0x000fe20008000858 */
[----:B------:R-:W-:-:S02]  /*13930*/  R2UR UR14, R12 ;  /* 0x000000000c0e72ca */ /* 0x000fc400000e0000 */
[----:B------:R-:W-:Y:S01]  /*13940*/  R2UR UR15, R13 ;  /* 0x000000000d0f72ca */ /* 0x000fe200000e0000 */
[----:B------:R-:W-:Y:S01]  /*13950*/  VIADD R12, R8, 0x180 ;  /* 0x00000180080c7836 */ /* 0x000fe20000000000 */
[----:B------:R-:W3:Y:S01]  /*13960*/  LDL R150, [R1+0xc] ;  /* 0x00000c0001967983 */ /* 0x000ee20000100800 */
[----:B------:R-:W-:-:S03]  /*13970*/  IMAD.MOV.U32 R13, RZ, RZ, 0x40000040 ;  /* 0x40000040ff0d7424 */ /* 0x000fc600078e00ff */
[----:B------:R-:W3:Y:S01]  /*13980*/  LDL R151, [R1+0x8] ;  /* 0x0000080001977983 */ /* 0x000ee20000100800 */
        /* <DEDUP_REMOVED lines=34> */
[----:B------:R-:W-:-:S02]  /*13bb0*/  @!P1 IMAD R80, R16, 0x8, R2 ;  /* 0x0000000810509824 */ /* 0x000fc400078e0202 */
        /* <DEDUP_REMOVED lines=8> */
[----:B------:R-:W-:Y:S02]  /*13c40*/  @!P1 VIADD R80, R80, 0x16840 ;  /* 0x0001684050509836 */ /* 0x000fe40000000000 */
        /* <DEDUP_REMOVED lines=18> */
[----:B------:R-:W-:-:S02]  /*13d70*/  IMAD.SHL.U32 R82, R0, 0x80, RZ ;  /* 0x0000008000527824 */ /* 0x000fc400078e00ff */
[----:B------:R-:W-:Y:S01]  /*13d80*/  FMUL.FTZ R84, R84, UR6 ;  /* 0x0000000654547c20 */ /* 0x000fe20008410000 */
[----:B------:R-:W-:Y:S01]  /*13d90*/  FMUL.FTZ R85, R85, UR6 ;  /* 0x0000000655557c20 */ /* 0x000fe20008410000 */
[----:B------:R-:W-:Y:S01]  /*13da0*/  FMUL.FTZ R81, R86, UR6 ;  /* 0x0000000656517c20 */ /* 0x000fe20008410000 */
[----:B------:R-:W0:Y:S01]  /*13db0*/  MUFU.TANH R5, R5 ;  /* 0x0000000500057308 */ /* 0x000e220000002400 */
[----:B------:R-:W-:Y:S02]  /*13dc0*/  WARPGROUP.DEPBAR.LE gsb0, 0x0 ;  /* 0x00008000000079c5 */ /* 0x000fe40000010000 */
[----:B------:R-:W-:-:S05]  /*13dd0*/  WARPGROUP.ARRIVE ;  /* 0x00000000000079c5 */ /* 0x000fca0000000000 */
[----:B------:R-:W1:Y:S01]  /*13de0*/  MUFU.TANH R9, R9 ;  /* 0x0000000900097308 */ /* 0x000e620000002400 */
[----:B------:R-:W-:Y:S01]  /*13df0*/  HGMMA.64x64x16.F32 R88, R140, gdesc[UR12].tnspB, R88, gsb0 ;  /* 0x40e0000c8c587df0 */ /* 0x000fe20008000858 */
[----:B------:R-:W-:Y:S01]  /*13e00*/  R2UR UR14, R12 ;  /* 0x000000000c0e72ca */ /* 0x000fe200000e0000 */
[----:B------:R-:W-:Y:S01]  /*13e10*/  VIADD R12, R8, 0x200 ;  /* 0x00000200080c7836 */ /* 0x000fe20000000000 */
[----:B------:R-:W-:Y:S02]  /*13e20*/  R2UR UR15, R13 ;  /* 0x000000000d0f72ca */ /* 0x000fe400000e0000 */
[----:B------:R-:W-:Y:S02]  /*13e30*/  MOV R13, 0x40000040 ;  /* 0x40000040000d7802 */ /* 0x000fe40000000f00 */
        /* <DEDUP_REMOVED lines=55> */
[----:B--2---:R-:W-:-:S02]  /*141b0*/  IMAD.IADD R83, R149, 0x1, R148 ;  /* 0x0000000195537824 */ /* 0x004fc400078e0294 */
[----:B------:R-:W2:Y:S04]  /*141c0*/  S2R R148, SR_TID.X ;  /* 0x0000000000947919 */ /* 0x000ea80000002100 */
[----:B------:R-:W0:Y:S08]  /*141d0*/  MUFU.TANH R55, R55 ;  /* 0x0000003700377308 */ /* 0x000e300000002400 */
[----:B------:R-:W0:Y:S08]  /*141e0*/  MUFU.TANH R56, R56 ;  /* 0x0000003800387308 */ /* 0x000e300000002400 */
[----:B------:R-:W0:Y:S08]  /*141f0*/  MUFU.TANH R57, R57 ;  /* 0x0000003900397308 */ /* 0x000e300000002400 */
[----:B------:R-:W0:Y:S01]  /*14200*/  MUFU.TANH R58, R58 ;  /* 0x0000003a003a7308 */ /* 0x000e220000002400 */
[----:B--2---:R-:W-:-:S02]  /*14210*/  SHF.R.U32.HI R149, RZ, 0x7, R148 ;  /* 0x00000007ff957819 */ /* 0x004fc40000011694 */
[----:B------:R-:W-:-:S05]  /*14220*/  ISETP.GE.U32.AND P2, PT, R148, 0x180, PT ;  /* 0x000001809400780c */ /* 0x000fca0003f46070 */
[----:B------:R-:W2:Y:S08]  /*14230*/  MUFU.TANH R59, R59 ;  /* 0x0000003b003b7308 */ /* 0x000eb00000002400 */
        /* <DEDUP_REMOVED lines=14> */
[----:B------:R-:W0:Y:S01]  /*14320*/  MUFU.TANH R67, R67 ;  /* 0x0000004300437308 */ /* 0x000e220000002400 */
[----:B-1----:R-:W-:-:S07]  /*14330*/  @P4 IMAD.HI.U32 R13, R83, R13, RZ ;  /* 0x0000000d530d4227 */ /* 0x002fce00078e00ff */
[----:B------:R-:W1:Y:S01]  /*14340*/  MUFU.TANH R68, R68 ;  /* 0x0000004400447308 */ /* 0x000e620000002400 */
[----:B-----5:R-:W-:Y:S01]  /*14350*/  @P4 SHF.R.U32.HI R83, RZ, R12, R13 ;  /* 0x0000000cff534219 */ /* 0x020fe2000001160d */
[----:B------:R-:W-:Y:S01]  /*14360*/  VIADD R13, R149, 0x9 ;  /* 0x00000009950d7836 */ /* 0x000fe20000000000 */
[----:B------:R-:W-:-:S04]  /*14370*/  IADD3 R12, -R155, 0x1, -R82 ;  /* 0x000000019b0c7810 */ /* 0x000fc80007ffe952 */
[----:B------:R-:W-:Y:S01]  /*14380*/  SEL R13, R13, 0x9, !P2 ;  /* 0x000000090d0d7807 */ /* 0x000fe20005000000 */
[----:B------:R-:W0:Y:S01]  /*14390*/  MUFU.TANH R69, R69 ;  /* 0x0000004500457308 */ /* 0x000e220000002400 */
[----:B---3--:R-:W-:-:S07]  /*143a0*/  IADD3 R12, -R151, R12, R150 ;  /* 0x0000000c970c7210 */ /* 0x008fce0007ffe196 */
[----:B------:R-:W3:Y:S08]  /*143b0*/  MUFU.TANH R70, R70 ;  /* 0x0000004600467308 */ /* 0x000ef00000002400 */
        /* <DEDUP_REMOVED lines=16> */
[----:B------:R-:W5:Y:S01]  /*144c0*/  SHFL.IDX PT, R122, R83, RZ, 0x1c1f ;  /* 0x001c1fff537a7589 */ /* 0x000f6200000e0000 */
[C---:B------:R-:W-:Y:S02]  /*144d0*/  VIADD R121, R12.reuse, UR9 ;  /* 0x000000090c797c36 */ /* 0x040fe40008000000 */
[----:B------:R-:W-:Y:S01]  /*144e0*/  VIADD R120, R12, UR11 ;  /* 0x0000000b0c787c36 */ /* 0x000fe20008000000 */
[----:B------:R0:W-:Y:S06]  /*144f0*/  BAR.ARV R13, 0x100 ;  /* 0x0004000d0000751d */ /* 0x0001ec0000002000 */
[----:B------:R4:W-:Y:S02]  /*14500*/  @!P1 SYNCS.ARRIVE.TRANS64.RED.A1T0 RZ, [R80+URZ], RZ ;  /* 0x000000ff50ff99a7 */ /* 0x0009e4000810043f */
[----:B----4-:R-:W-:-:S06]  /*14510*/  FMUL.FTZ R80, R87, UR6 ;  /* 0x0000000657507c20 */ /* 0x010fcc0008410000 */
[----:B------:R-:W4:Y:S01]  /*14520*/  MUFU.TANH R80, R80 ;  /* 0x0000005000507308 */ /* 0x000f220000002400 */
[----:B-----5:R-:W-:Y:S01]  /*14530*/  IADD3 R87, R121, R122, RZ ;  /* 0x0000007a79577210 */ /* 0x020fe20007ffe0ff */
[----:B------:R-:W-:Y:S01]  /*14540*/  IMAD.IADD R86, R120, 0x1, R122 ;  /* 0x0000000178567824 */ /* 0x000fe200078e027a */
[----:B0123--:R-:W-:Y:S06]  /*14550*/  @!P5 BRA `(.L_x_1511) ;  /* 0x000000000058d947 */ /* 0x00ffec0003800000 */
[----:B------:R-:W-:Y:S01]  /*14560*/  IADD3 R122, -R151, R150, R122 ;  /* 0x00000096977a7210 */ /* 0x000fe20007ffe17a */
[----:B------:R-:W-:Y:S03]  /*14570*/  BSSY B0, `(.L_x_1512) ;  /* 0x0000010000007945 */ /* 0x000fe60003800000 */
        /* <DEDUP_REMOVED lines=10> */
.L_x_1513:
[----:B------:R-:W-:-:S05]  /*14620*/  IMAD.U32 R123, RZ, RZ, UR5 ;  /* 0x00000005ff7b7e24 */ /* 0x000fca000f8e00ff */
[----:B------:R-:W-:-:S13]  /*14630*/  ISETP.NE.AND P2, PT, R123, 0x1, PT ;  /* 0x000000017b00780c */ /* 0x000fda0003f45270 */
[----:B------:R-:W0:Y:S02]  /*14640*/  @P2 LDC.64 R12, c[0x0][0x9e8] ;  /* 0x00027a00ff0c2b82 */ /* 0x000e240000000a00 */
[----:B0-----:R-:W-:-:S05]  /*14650*/  @P2 IMAD.HI.U32 R12, R122, R12, RZ ;  /* 0x0000000c7a0c2227 */ /* 0x001fca00078e00ff */
[----:B------:R-:W-:-:S07]  /*14660*/  @P2 SHF.R.U32.HI R122, RZ, R13, R12 ;  /* 0x0000000dff7a2219 */ /* 0x000fce000001160c */
.L_x_1514:
[----:B------:R-:W-:Y:S05]  /*14670*/  BSYNC B0 ;  /* 0x0000000000007941 */ /* 0x000fea0003800000 */
.L_x_1512:
[----:B------:R-:W-:-:S04]  /*14680*/  IMAD R122, R122, R123, -R82 ;  /* 0x0000007b7a7a7224 */ /* 0x000fc800078e0a52 */
[----:B------:R-:W-:-:S05]  /*14690*/  IMAD.IADD R122, R122, 0x1, -R155 ;  /* 0x000000017a7a7824 */ /* 0x000fca00078e0a9b */
[----:B------:R-:W-:Y:S02]  /*146a0*/  VIMNMX R86, R86, R122, !PT ;  /* 0x0000007a56567248 */ /* 0x000fe40007fe0100 */
[----:B------:R-:W-:-:S07]  /*146b0*/  VIADDMNMX R87, R122, R123, R87, PT ;  /* 0x0000007b7a577246 */ /* 0x000fce0003800157 */
.L_x_1511:
        /* <DEDUP_REMOVED lines=113> */
.L_x_1517:
[----:B------:R-:W-:-:S05]  /*14dd0*/  IMAD.U32 R86, RZ, RZ, UR5 ;  /* 0x00000005ff567e24 */ /* 0x000fca000f8e00ff */
[----:B------:R-:W-:-:S13]  /*14de0*/  ISETP.NE.AND P2, PT, R86, 0x1, PT ;  /* 0x000000015600780c */ /* 0x000fda0003f45270 */
[----:B------:R-:W0:Y:S02]  /*14df0*/  @P2 LDC.64 R12, c[0x0][0x9e8] ;  /* 0x00027a00ff0c2b82 */ /* 0x000e240000000a00 */
[----:B0-----:R-:W-:-:S05]  /*14e00*/  @P2 IMAD.HI.U32 R12, R83, R12, RZ ;  /* 0x0000000c530c2227 */ /* 0x001fca00078e00ff */
[----:B------:R-:W-:-:S07]  /*14e10*/  @P2 SHF.R.U32.HI R83, RZ, R13, R12 ;  /* 0x0000000dff532219 */ /* 0x000fce000001160c */
.L_x_1518:
[----:B------:R-:W-:Y:S05]  /*14e20*/  BSYNC B0 ;  /* 0x0000000000007941 */ /* 0x000fea0003800000 */
.L_x_1516:
[----:B------:R-:W-:-:S04]  /*14e30*/  IMAD R82, R83, R86, -R82 ;  /* 0x0000005653527224 */ /* 0x000fc800078e0a52 */
[----:B------:R-:W-:-:S05]  /*14e40*/  IMAD.IADD R82, R82, 0x1, -R155 ;  /* 0x0000000152527824 */ /* 0x000fca00078e0a9b */
[----:B------:R-:W-:Y:S02]  /*14e50*/  VIADDMNMX R121, R82, R86, R121, PT ;  /* 0x0000005652797246 */ /* 0x000fe40003800179 */
[----:B------:R-:W-:-:S07]  /*14e60*/  VIMNMX R120, R120, R82, !PT ;  /* 0x0000005278787248 */ /* 0x000fce0007fe0100 */
.L_x_1515:
[----:B------:R-:W-:Y:S01]  /*14e70*/  ISETP.GT.AND P2, PT, R120, 0x1, P3 ;  /* 0x000000017800780c */ /* 0x000fe20001f44270 */
[----:B------:R-:W2:Y:S01]  /*14e80*/  LDL R87, [R1+0x58] ;  /* 0x0000580001577983 */ /* 0x000ea20000100800 */
[----:B------:R-:W-:Y:S01]  /*14e90*/  @!P1 IMAD R12, R21, 0x8, R2 ;  /* 0x00000008150c9824 */ /* 0x000fe200078e0202 */
[----:B------:R-:W-:Y:S02]  /*14ea0*/  FMNMX.FTZ R82, R5, R20, !PT ;  /* 0x0000001405527209 */ /* 0x000fe40007810000 */
[----:B------:R-:W-:Y:S01]  /*14eb0*/  ISETP.LT.OR P2, PT, R121, 0x2, P2 ;  /* 0x000000027900780c */ /* 0x000fe20001741670 */
[----:B------:R-:W-:Y:S01]  /*14ec0*/  @!P1 VIADD R12, R12, 0x16860 ;  /* 0x000168600c0c9836 */ /* 0x000fe20000000000 */
[----:B------:R-:W-:Y:S02]  /*14ed0*/  FMNMX.FTZ R82, R9, R82, !PT ;  /* 0x0000005209527209 */ /* 0x000fe40007810000 */
[----:B------:R-:W-:Y:S02]  /*14ee0*/  FSEL R24, R24, -INF , !P2 ;  /* 0xff80000018187808 */ /* 0x000fe40005000000 */
[----:B------:R-:W-:-:S02]  /*14ef0*/  ISETP.GT.AND P2, PT, R120, 0x8, P3 ;  /* 0x000000087800780c */ /* 0x000fc40001f44270 */
[----:B------:R-:W-:Y:S02]  /*14f00*/  @!P1 PRMT R12, RZ, 0x654, R12 ;  /* 0x00000654ff0c9816 */ /* 0x000fe4000000000c */
[----:B------:R-:W-:Y:S02]  /*14f10*/  ISETP.LT.OR P2, PT, R121, 0x9, P2 ;  /* 0x000000097900780c */ /* 0x000fe40001741670 */
[----:B------:R0:W-:Y:S01]  /*14f20*/  @!P1 SYNCS.ARRIVE.TRANS64.RED.A1T0 RZ, [R12+URZ], RZ ;  /* 0x000000ff0cff99a7 */ /* 0x0001e2000810043f */
[----:B------:R-:W-:Y:S02]  /*14f30*/  FMNMX.FTZ R13, R25, R82, !PT ;  /* 0x00000052190d7209 */ /* 0x000fe40007810000 */
[----:B------:R-:W-:Y:S02]  /*14f40*/  FSEL R27, R27, -INF , !P2 ;  /* 0xff8000001b1b7808 */ /* 0x000fe40005000000 */
[----:B------:R-:W-:Y:S02]  /*14f50*/  ISETP.GT.AND P2, PT, R120, 0x9, P3 ;  /* 0x000000097800780c */ /* 0x000fe40001f44270 */
[----:B------:R-:W-:-:S02]  /*14f60*/  FMNMX.FTZ R82, R26, R13, !PT ;  /* 0x0000000d1a527209 */ /* 0x000fc40007810000 */
[----:B------:R-:W-:Y:S02]  /*14f70*/  ISETP.LT.OR P2, PT, R121, 0xa, P2 ;  /* 0x0000000a7900780c */ /* 0x000fe40001741670 */
[----:B------:R-:W-:Y:S02]  /*14f80*/  FMNMX.FTZ R13, R29, R82, !PT ;  /* 0x000000521d0d7209 */ /* 0x000fe40007810000 */
[----:B------:R-:W-:Y:S02]  /*14f90*/  FSEL R28, R28, -INF , !P2 ;  /* 0xff8000001c1c7808 */ /* 0x000fe40005000000 */
[----:B------:R-:W-:Y:S02]  /*14fa0*/  ISETP.GT.AND P2, PT, R120, 0x10, P3 ;  /* 0x000000107800780c */ /* 0x000fe40001f44270 */
[----:B------:R-:W-:Y:S02]  /*14fb0*/  FMNMX.FTZ R82, R30, R13, !PT ;  /* 0x0000000d1e527209 */ /* 0x000fe40007810000 */
[----:B------:R-:W-:-:S02]  /*14fc0*/  ISETP.LT.OR P2, PT, R121, 0x11, P2 ;  /* 0x000000117900780c */ /* 0x000fc40001741670 */
[----:B------:R-:W-:Y:S02]  /*14fd0*/  FMNMX.FTZ R13, R33, R82, !PT ;  /* 0x00000052210d7209 */ /* 0x000fe40007810000 */
[----:B------:R-:W-:Y:S02]  /*14fe0*/  FSEL R31, R31, -INF , !P2 ;  /* 0xff8000001f1f7808 */ /* 0x000fe40005000000 */
[----:B------:R-:W-:Y:S02]  /*14ff0*/  ISETP.GT.AND P2, PT, R120, 0x11, P3 ;  /* 0x000000117800780c */ /* 0x000fe40001f44270 */
[----:B------:R-:W-:Y:S02]  /*15000*/  FMNMX.FTZ R82, R34, R13, !PT ;  /* 0x0000000d22527209 */ /* 0x000fe40007810000 */
[----:B------:R-:W-:Y:S02]  /*15010*/  ISETP.LT.OR P2, PT, R121, 0x12, P2 ;  /* 0x000000127900780c */ /* 0x000fe40001741670 */
[----:B------:R-:W-:-:S02]  /*15020*/  FMNMX.FTZ R13, R37, R82, !PT ;  /* 0x00000052250d7209 */ /* 0x000fc40007810000 */
[----:B------:R-:W-:Y:S02]  /*15030*/  FSEL R32, R32, -INF , !P2 ;  /* 0xff80000020207808 */ /* 0x000fe40005000000 */
[----:B------:R-:W-:Y:S02]  /*15040*/  ISETP.GT.AND P2, PT, R120, 0x18, P3 ;  /* 0x000000187800780c */ /* 0x000fe40001f44270 */
[----:B------:R-:W-:Y:S02]  /*15050*/  FMNMX.FTZ R82, R38, R13, !PT ;  /* 0x0000000d26527209 */ /* 0x000fe40007810000 */
[----:B------:R-:W-:Y:S02]  /*15060*/  ISETP.LT.OR P2, PT, R121, 0x19, P2 ;  /* 0x000000197900780c */ /* 0x000fe40001741670 */
[----:B------:R-:W-:Y:S02]  /*15070*/  FMNMX.FTZ R13, R41, R82, !PT ;  /* 0x00000052290d7209 */ /* 0x000fe40007810000 */
[----:B------:R-:W-:-:S02]  /*15080*/  FSEL R35, R35, -INF , !P2 ;  /* 0xff80000023237808 */ /* 0x000fc40005000000 */
[----:B------:R-:W-:Y:S02]  /*15090*/  ISETP.GT.AND P2, PT, R120, 0x19, P3 ;  /* 0x000000197800780c */ /* 0x000fe40001f44270 */
[----:B------:R-:W-:Y:S02]  /*150a0*/  FMNMX.FTZ R82, R42, R13, !PT ;  /* 0x0000000d2a527209 */ /* 0x000fe40007810000 */
[----:B------:R-:W-:Y:S02]  /*150b0*/  ISETP.LT.OR P2, PT, R121, 0x1a, P2 ;  /* 0x0000001a7900780c */ /* 0x000fe40001741670 */
[----:B------:R-:W-:Y:S02]  /*150c0*/  FMNMX.FTZ R13, R45, R82, !PT ;  /* 0x000000522d0d7209 */ /* 0x000fe40007810000 */
[----:B------:R-:W-:Y:S02]  /*150d0*/  FSEL R36, R36, -INF , !P2 ;  /* 0xff80000024247808 */ /* 0x000fe40005000000 */
[----:B------:R-:W-:-:S02]  /*150e0*/  ISETP.GT.AND P2, PT, R120, 0x20, P3 ;  /* 0x000000207800780c */ /* 0x000fc40001f44270 */
[----:B------:R-:W-:Y:S02]  /*150f0*/  FMNMX.FTZ R82, R46, R13, !PT ;  /* 0x0000000d2e527209 */ /* 0x000fe40007810000 */
[----:B------:R-:W-:Y:S02]  /*15100*/  ISETP.LT.OR P2, PT, R121, 0x21, P2 ;  /* 0x000000217900780c */ /* 0x000fe40001741670 */
[----:B------:R-:W-:Y:S02]  /*15110*/  FMNMX.FTZ R13, R49, R82, !PT ;  /* 0x00000052310d7209 */ /* 0x000fe40007810000 */
[----:B0-----:R-:W-:Y:S02]  /*15120*/  FSEL R12, R39, -INF , !P2 ;  /* 0xff800000270c7808 */ /* 0x001fe40005000000 */
        /* <DEDUP_REMOVED lines=42> */
[----:B------:R-:W-:-:S03]  /*153d0*/  ISETP.LT.OR P2, PT, R121, 0x42, P2 ;  /* 0x000000427900780c */ /* 0x000fc60001741670 */
[----:B------:R-:W0:Y:S01]  /*153e0*/  SHFL.BFLY PT, R39, R21, 0x2, 0x1f ;  /* 0x0c401f0015277f89 */ /* 0x000e2200000e0000 */
        /* <DEDUP_REMOVED lines=19> */
[----:B------:R-:W-:-:S04]  /*15520*/  ISETP.GT.AND P2, PT, R120, RZ, P3 ;  /* 0x000000ff7800720c */ /* 0x000fc80001f44270 */
[----:B------:R-:W-:-:S04]  /*15530*/  ISETP.LT.OR P2, PT, R121, 0x1, P2 ;  /* 0x000000017900780c */ /* 0x000fc80001741670 */
[----:B------:R-:W-:Y:S02]  /*15540*/  FSEL R13, R14, -INF , !P2 ;  /* 0xff8000000e0d7808 */ /* 0x000fe40005000000 */
[----:B0-----:R-:W-:Y:S02]  /*15550*/  FMNMX.FTZ R14, R21, R39, !PT ;  /* 0x00000027150e7209 */ /* 0x001fe40007810000 */
[----:B------:R-:W-:Y:S02]  /*15560*/  FMNMX.FTZ R21, R13, R15, !PT ;  /* 0x0000000f0d157209 */ /* 0x000fe40007810000 */
[----:B------:R-:W-:Y:S01]  /*15570*/  ISETP.GT.AND P2, PT, R120, 0x60, P3 ;  /* 0x000000607800780c */ /* 0x000fe20001f44270 */
[----:B------:R-:W0:Y:S01]  /*15580*/  SHFL.BFLY PT, R39, R14, 0x1, 0x1f ;  /* 0x0c201f000e277f89 */ /* 0x000e2200000e0000 */
[----:B------:R-:W-:Y:S02]  /*15590*/  FMNMX.FTZ R82, R24, R21, !PT ;  /* 0x0000001518527209 */ /* 0x000fe40007810000 */
[----:B------:R-:W-:-:S02]  /*155a0*/  ISETP.LT.OR P2, PT, R121, 0x61, P2 ;  /* 0x000000617900780c */ /* 0x000fc40001741670 */
[----:B------:R-:W-:Y:S02]  /*155b0*/  FMNMX.FTZ R21, R27, R82, !PT ;  /* 0x000000521b157209 */ /* 0x000fe40007810000 */
[----:B------:R-:W-:Y:S02]  /*155c0*/  FSEL R71, R71, -INF , !P2 ;  /* 0xff80000047477808 */ /* 0x000fe40005000000 */
[----:B------:R-:W-:Y:S02]  /*155d0*/  FMNMX.FTZ R82, R28, R21, !PT ;  /* 0x000000151c527209 */ /* 0x000fe40007810000 */
[----:B------:R-:W-:Y:S02]  /*155e0*/  ISETP.GT.AND P2, PT, R120, 0x61, P3 ;  /* 0x000000617800780c */ /* 0x000fe40001f44270 */
        /* <DEDUP_REMOVED lines=33> */
[----:B0-----:R-:W-:Y:S02]  /*15800*/  FMNMX.FTZ R14, R14, R39, !PT ;  /* 0x000000270e0e7209 */ /* 0x001fe40007810000 */
[----:B------:R-:W-:Y:S02]  /*15810*/  FMNMX.FTZ R82, R64, R21, !PT ;  /* 0x0000001540527209 */ /* 0x000fe40007810000 */
[----:B------:R-:W-:Y:S02]  /*15820*/  FSEL R81, R81, -INF , !P2 ;  /* 0xff80000051517808 */ /* 0x000fe40005000000 */
[----:B------:R-:W-:Y:S02]  /*15830*/  FMNMX.FTZ R21, R67, R82, !PT ;  /* 0x0000005243157209 */ /* 0x000fe40007810000 */
[----:B------:R-:W-:-:S02]  /*15840*/  FSETP.NEU.FTZ.AND P2, PT, R14, -INF , PT ;  /* 0xff8000000e00780b */ /* 0x000fc40003f5d000 */
[----:B------:R-:W-:Y:S02]  /*15850*/  FMNMX.FTZ R82, R68, R21, !PT ;  /* 0x0000001544527209 */ /* 0x000fe40007810000 */
[----:B------:R-:W-:Y:S02]  /*15860*/  FSEL R39, R14, RZ, P2 ;  /* 0x000000ff0e277208 */ /* 0x000fe40001000000 */
[----:B------:R-:W-:Y:S02]  /*15870*/  FMNMX.FTZ R21, R71, R82, !PT ;  /* 0x0000005247157209 */ /* 0x000fe40007810000 */
[----:B------:R-:W-:Y:S01]  /*15880*/  ISETP.GT.AND P3, PT, R120, 0x79, P3 ;  /* 0x000000797800780c */ /* 0x000fe20001f64270 */
[----:B------:R-:W-:Y:S01]  /*15890*/  FADD.FTZ R20, -R39, R20 ;  /* 0x0000001427147221 */ /* 0x000fe20000010100 */
[----:B------:R-:W-:Y:S01]  /*158a0*/  FMNMX.FTZ R82, R72, R21, !PT ;  /* 0x0000001548527209 */ /* 0x000fe20007810000 */
[----:B------:R-:W0:Y:S01]  /*158b0*/  LDC R39, c[0x0][0x988] ;  /* 0x00026200ff277b82 */ /* 0x000e220000000800 */
[----:B------:R-:W-:-:S02]  /*158c0*/  ISETP.LT.OR P3, PT, R121, 0x7a, P3 ;  /* 0x0000007a7900780c */ /* 0x000fc40001f61670 */
[----:B------:R-:W-:Y:S02]  /*158d0*/  FMNMX.FTZ R21, R75, R82, !PT ;  /* 0x000000524b157209 */ /* 0x000fe40007810000 */
[----:B----4-:R-:W-:Y:S02]  /*158e0*/  FSEL R80, R80, -INF , !P3 ;  /* 0xff80000050507808 */ /* 0x010fe40005800000 */
[----:B------:R-:W-:-:S04]  /*158f0*/  FMNMX.FTZ R21, R8, R21, !PT ;  /* 0x0000001508157209 */ /* 0x000fc80007810000 */
[----:B------:R-:W-:-:S04]  /*15900*/  FMNMX.FTZ R82, R78, R21, !PT ;  /* 0x000000154e527209 */ /* 0x000fc80007810000 */
[----:B------:R-:W-:-:S04]  /*15910*/  FMNMX.FTZ R21, R79, R82, !PT ;  /* 0x000000524f157209 */ /* 0x000fc80007810000 */
[----:B------:R-:W-:-:S04]  /*15920*/  FMNMX.FTZ R21, R81, R21, !PT ;  /* 0x0000001551157209 */ /* 0x000fc80007810000 */
[----:B------:R-:W-:Y:S01]  /*15930*/  FMNMX.FTZ R21, R80, R21, !PT ;  /* 0x0000001550157209 */ /* 0x000fe20007810000 */
[-C--:B0-----:R-:W-:Y:S01]  /*15940*/  FMUL.FTZ R82, R14, R39.reuse ;  /* 0x000000270e527220 */ /* 0x081fe20000410000 */
[----:B------:R-:W-:-:S03]  /*15950*/  FMUL.FTZ R20, R20, R39 ;  /* 0x0000002714147220 */ /* 0x000fc60000410000 */
[----:B------:R-:W0:Y:S01]  /*15960*/  SHFL.BFLY PT, R83, R21, 0x2, 0x1f ;  /* 0x0c401f0015537f89 */ /* 0x000e2200000e0000 */
[----:B------:R-:W-:Y:S02]  /*15970*/  FSEL R82, R82, RZ, P2 ;  /* 0x000000ff52527208 */ /* 0x000fe40001000000 */
[----:B------:R-:W-:Y:S03]  /*15980*/  MUFU.EX2 R20, R20 ;  /* 0x0000001400147308 */ /* 0x000fe60000000800 */
[-CC-:B------:R-:W-:Y:S01]  /*15990*/  FFMA.FTZ R5, R5, R39.reuse, -R82.reuse ;  /* 0x0000002705057223 */ /* 0x180fe20000010852 */
[-CC-:B------:R-:W-:Y:S01]  /*159a0*/  FFMA.FTZ R9, R9, R39.reuse, -R82.reuse ;  /* 0x0000002709097223 */ /* 0x180fe20000010852 */
[-CC-:B------:R-:W-:Y:S01]  /*159b0*/  FFMA.FTZ R25, R25, R39.reuse, -R82.reuse ;  /* 0x0000002719197223 */ /* 0x180fe20000010852 */
[-CC-:B------:R-:W-:Y:S01]  /*159c0*/  FFMA.FTZ R26, R26, R39.reuse, -R82.reuse ;  /* 0x000000271a1a7223 */ /* 0x180fe20000010852 */
[-CC-:B------:R-:W-:Y:S01]  /*159d0*/  FFMA.FTZ R29, R29, R39.reuse, -R82.reuse ;  /* 0x000000271d1d7223 */ /* 0x180fe20000010852 */
[----:B------:R0:W1:Y:S01]  /*159e0*/  MUFU.EX2 R148, R5 ;  /* 0x0000000500947308 */ /* 0x0000620000000800 */
[-CC-:B------:R-:W-:Y:S01]  /*159f0*/  FFMA.FTZ R30, R30, R39.reuse, -R82.reuse ;  /* 0x000000271e1e7223 */ /* 0x180fe20000010852 */
[-CC-:B------:R-:W-:Y:S01]  /*15a00*/  FFMA.FTZ R33, R33, R39.reuse, -R82.reuse ;  /* 0x0000002721217223 */ /* 0x180fe20000010852 */
[-CC-:B------:R-:W-:Y:S01]  /*15a10*/  FFMA.FTZ R34, R34, R39.reuse, -R82.reuse ;  /* 0x0000002722227223 */ /* 0x180fe20000010852 */
[-CC-:B------:R-:W-:Y:S01]  /*15a20*/  FFMA.FTZ R37, R37, R39.reuse, -R82.reuse ;  /* 0x0000002725257223 */ /* 0x180fe20000010852 */
[-CC-:B------:R-:W-:Y:S01]  /*15a30*/  FFMA.FTZ R38, R38, R39.reuse, -R82.reuse ;  /* 0x0000002726267223 */ /* 0x180fe20000010852 */
[-CC-:B------:R-:W-:Y:S01]  /*15a40*/  FFMA.FTZ R41, R41, R39.reuse, -R82.reuse ;  /* 0x0000002729297223 */ /* 0x180fe20000010852 */
[-CC-:B------:R-:W-:Y:S01]  /*15a50*/  FFMA.FTZ R42, R42, R39.reuse, -R82.reuse ;  /* 0x000000272a2a7223 */ /* 0x180fe20000010852 */
[----:B------:R-:W3:Y:S01]  /*15a60*/  MUFU.EX2 R9, R9 ;  /* 0x0000000900097308 */ /* 0x000ee20000000800 */
[-CC-:B------:R-:W-:Y:S01]  /*15a70*/  FFMA.FTZ R45, R45, R39.reuse, -R82.reuse ;  /* 0x000000272d2d7223 */ /* 0x180fe20000010852 */
[-CC-:B------:R-:W-:Y:S01]  /*15a80*/  FFMA.FTZ R46, R46, R39.reuse, -R82.reuse ;  /* 0x000000272e2e7223 */ /* 0x180fe20000010852 */
[-CC-:B------:R-:W-:Y:S01]  /*15a90*/  FFMA.FTZ R49, R49, R39.reuse, -R82.reuse ;  /* 0x0000002731317223 */ /* 0x180fe20000010852 */
[--C-:B------:R-:W-:Y:S01]  /*15aa0*/  FFMA.FTZ R50, R50, R39, -R82.reuse ;  /* 0x0000002732327223 */ /* 0x100fe20000010852 */
[----:B0-----:R-:W-:Y:S01]  /*15ab0*/  FMNMX.FTZ R5, R21, R83, !PT ;  /* 0x0000005315057209 */ /* 0x001fe20007810000 */
[-CC-:B------:R-:W-:Y:S01]  /*15ac0*/  FFMA.FTZ R53, R53, R39.reuse, -R82.reuse ;  /* 0x0000002735357223 */ /* 0x180fe20000010852 */
[-C--:B------:R-:W-:Y:S01]  /*15ad0*/  FFMA.FTZ R54, R54, R39.reuse, -R82 ;  /* 0x0000002736367223 */ /* 0x080fe20000010852 */
[----:B------:R-:W-:Y:S01]  /*15ae0*/  MUFU.EX2 R25, R25 ;  /* 0x0000001900197308 */ /* 0x000fe20000000800 */
[----:B-1----:R-:W-:Y:S01]  /*15af0*/  FFMA.FTZ R4, R20, R4, R148 ;  /* 0x0000000414047223 */ /* 0x002fe20000010094 */
[----:B------:R-:W0:Y:S01]  /*15b00*/  SHFL.BFLY PT, R21, R5, 0x1, 0x1f ;  /* 0x0c201f0005157f89 */ /* 0x000e2200000e0000 */
[-CC-:B------:R-:W-:Y:S01]  /*15b10*/  FFMA.FTZ R57, R57, R39.reuse, -R82.reuse ;  /* 0x0000002739397223 */ /* 0x180fe20000010852 */
[-CC-:B------:R-:W-:Y:S01]  /*15b20*/  FFMA.FTZ R58, R58, R39.reuse, -R82.reuse ;  /* 0x000000273a3a7223 */ /* 0x180fe20000010852 */
[-CC-:B------:R-:W-:Y:S01]  /*15b30*/  FFMA.FTZ R61, R61, R39.reuse, -R82.reuse ;  /* 0x000000273d3d7223 */ /* 0x180fe20000010852 */
[-CC-:B------:R-:W-:Y:S01]  /*15b40*/  FFMA.FTZ R62, R62, R39.reuse, -R82.reuse ;  /* 0x000000273e3e7223 */ /* 0x180fe20000010852 */
[-C--:B------:R-:W-:Y:S01]  /*15b50*/  FFMA.FTZ R65, R65, R39.reuse, -R82 ;  /* 0x0000002741417223 */ /* 0x080fe20000010852 */
[----:B------:R-:W1:Y:S01]  /*15b60*/  MUFU.EX2 R26, R26 ;  /* 0x0000001a001a7308 */ /* 0x000e620000000800 */
[C---:B---3--:R-:W-:Y:S01]  /*15b70*/  FADD.FTZ R4, R9.reuse, R4 ;  /* 0x0000000409047221 */ /* 0x048fe20000010000 */
[----:B------:R-:W-:Y:S01]  /*15b80*/  F2FP.F16.F32.PACK_AB R148, R9, R148 ;  /* 0x000000940994723e */ /* 0x000fe200000000ff */
        /* <DEDUP_REMOVED lines=9> */
[----:B------:R-:W-:Y:S01]  /*15c20*/  FFMA.FTZ R82, R85, R39, -R82 ;  /* 0x0000002755527223 */ /* 0x000fe20000010852 */
[-C--:B------:R-:W-:Y:S01]  /*15c30*/  FMUL.FTZ R88, R88, R20.reuse ;  /* 0x0000001458587220 */ /* 0x080fe20000410000 */
[-C--:B------:R-:W-:Y:S01]  /*15c40*/  FMUL.FTZ R89, R89, R20.reuse ;  /* 0x0000001459597220 */ /* 0x080fe20000410000 */
[-C--:B------:R-:W-:Y:S01]  /*15c50*/  FMUL.FTZ R92, R92, R20.reuse ;  /* 0x000000145c5c7220 */ /* 0x080fe20000410000 */
[----:B------:R-:W4:Y:S01]  /*15c60*/  MUFU.EX2 R30, R30 ;  /* 0x0000001e001e7308 */ /* 0x000f220000000800 */
[----:B-1----:R-:W-:Y:S01]  /*15c70*/  F2FP.F16.F32.PACK_AB R150, R26, R25 ;  /* 0x000000191a96723e */ /* 0x002fe200000000ff */
[-C--:B------:R-:W-:Y:S01]  /*15c80*/  FMUL.FTZ R93, R93, R20.reuse ;  /* 0x000000145d5d7220 */ /* 0x080fe20000410000 */
[----:B0-----:R-:W-:Y:S01]  /*15c90*/  FMNMX.FTZ R5, R5, R21, !PT ;  /* 0x0000001505057209 */ /* 0x001fe20007810000 */
[-C--:B------:R-:W-:Y:S01]  /*15ca0*/  FMUL.FTZ R96, R96, R20.reuse ;  /* 0x0000001460607220 */ /* 0x080fe20000410000 */
[-C--:B------:R-:W-:Y:S01]  /*15cb0*/  FMUL.FTZ R97, R97, R20.reuse ;  /* 0x0000001461617220 */ /* 0x080fe20000410000 */
[-C--:B------:R-:W-:Y:S01]  /*15cc0*/  FMUL.FTZ R100, R100, R20.reuse ;  /* 0x0000001464647220 */ /* 0x080fe20000410000 */
[C---:B------:R-:W-:Y:S01]  /*15cd0*/  FSETP.NEU.FTZ.AND P2, PT, R5.reuse, -INF , PT ;  /* 0xff8000000500780b */ /* 0x040fe20003f5d000 */
[-C--:B------:R-:W-:Y:S01]  /*15ce0*/  FMUL.FTZ R86, R5, R39.reuse ;  /* 0x0000002705567220 */ /* 0x080fe20000410000 */
[----:B------:R-:W0:Y:S01]  /*15cf0*/  MUFU.EX2 R33, R33 ;  /* 0x0000002100217308 */ /* 0x000e220000000800 */
[-C--:B------:R-:W-:Y:S01]  /*15d00*/  FMUL.FTZ R101, R101, R20.reuse ;  /* 0x0000001465657220 */ /* 0x080fe20000410000 */
[-C--:B------:R-:W-:Y:S01]  /*15d10*/  FMUL.FTZ R104, R104, R20.reuse ;  /* 0x0000001468687220 */ /* 0x080fe20000410000 */
[-C--:B------:R-:W-:Y:S01]  /*15d20*/  FMUL.FTZ R105, R105, R20.reuse ;  /* 0x0000001469697220 */ /* 0x080fe20000410000 */
[----:B------:R-:W-:Y:S01]  /*15d30*/  FSEL R86, R86, RZ, P2 ;  /* 0x000000ff56567208 */ /* 0x000fe20001000000 */
[-C--:B------:R-:W-:Y:S01]  /*15d40*/  FMUL.FTZ R108, R108, R20.reuse ;  /* 0x000000146c6c7220 */ /* 0x080fe20000410000 */
[-C--:B------:R-:W-:Y:S01]  /*15d50*/  FMUL.FTZ R109, R109, R20.reuse ;  /* 0x000000146d6d7220 */ /* 0x080fe20000410000 */
[-C--:B------:R-:W-:Y:S01]  /*15d60*/  FMUL.FTZ R112, R112, R20.reuse ;  /* 0x0000001470707220 */ /* 0x080fe20000410000 */
[----:B------:R-:W1:Y:S01]  /*15d70*/  MUFU.EX2 R34, R34 ;  /* 0x0000002200227308 */ /* 0x000e620000000800 */
[-C--:B------:R-:W-:Y:S01]  /*15d80*/  FFMA.FTZ R147, R35, R39.reuse, -R86 ;  /* 0x0000002723937223 */ /* 0x080fe20000010856 */
[----:B------:R-:W-:Y:S01]  /*15d90*/  FADD.FTZ R35, R25, R4 ;  /* 0x0000000419237221 */ /* 0x000fe20000010000 */
[-CC-:B------:R-:W-:Y:S01]  /*15da0*/  FFMA.FTZ R149, R13, R39.reuse, -R86.reuse ;  /* 0x000000270d957223 */ /* 0x180fe20000010856 */
[-CC-:B------:R-:W-:Y:S01]  /*15db0*/  FFMA.FTZ R13, R24, R39.reuse, -R86.reuse ;  /* 0x00000027180d7223 */ /* 0x180fe20000010856 */
[-CC-:B------:R-:W-:Y:S01]  /*15dc0*/  FFMA.FTZ R24, R32, R39.reuse, -R86.reuse ;  /* 0x0000002720187223 */ /* 0x180fe20000010856 */
[-CC-:B------:R-:W-:Y:S01]  /*15dd0*/  FFMA.FTZ R32, R8, R39.reuse, -R86.reuse ;  /* 0x0000002708207223 */ /* 0x180fe20000010856 */
[----:B------:R-:W-:Y:S01]  /*15de0*/  FADD.FTZ R4, R26, R35 ;  /* 0x000000231a047221 */ /* 0x000fe20000010000 */
[----:B------:R-:W-:Y:S01]  /*15df0*/  FSEL R8, R5, RZ, P2 ;  /* 0x000000ff05087208 */ /* 0x000fe20001000000 */
[----:B------:R-:W5:Y:S01]  /*15e00*/  MUFU.EX2 R37, R37 ;  /* 0x0000002500257308 */ /* 0x000f620000000800 */
[-C--:B------:R-:W-:Y:S01]  /*15e10*/  FFMA.FTZ R151, R27, R39.reuse, -R86 ;  /* 0x000000271b977223 */ /* 0x080fe20000010856 */
[----:B---3--:R-:W-:Y:S01]  /*15e20*/  FADD.FTZ R9, R29, R4 ;  /* 0x000000041d097221 */ /* 0x008fe20000010000 */
[-CC-:B------:R-:W-:Y:S01]  /*15e30*/  FFMA.FTZ R21, R28, R39.reuse, -R86.reuse ;  /* 0x000000271c157223 */ /* 0x180fe20000010856 */
[----:B------:R-:W-:Y:S01]  /*15e40*/  FADD.FTZ R8, -R8, R15 ;  /* 0x0000000f08087221 */ /* 0x000fe20000010100 */
[-CC-:B------:R-:W-:Y:S01]  /*15e50*/  FFMA.FTZ R145, R31, R39.reuse, -R86.reuse ;  /* 0x000000271f917223 */ /* 0x180fe20000010856 */
[----:B----4-:R-:W-:Y:S01]  /*15e60*/  FADD.FTZ R4, R30, R9 ;  /* 0x000000091e047221 */ /* 0x010fe20000010000 */
[-C--:B------:R-:W-:Y:S01]  /*15e70*/  FFMA.FTZ R27, R36, R39.reuse, -R86 ;  /* 0x00000027241b7223 */ /* 0x080fe20000010856 */
[----:B------:R-:W3:Y:S01]  /*15e80*/  MUFU.EX2 R38, R38 ;  /* 0x0000002600267308 */ /* 0x000ee20000000800 */
[-C--:B------:R-:W-:Y:S01]  /*15e90*/  FMUL.FTZ R8, R8, R39.reuse ;  /* 0x0000002708087220 */ /* 0x080fe20000410000 */
[----:B0-----:R-:W-:Y:S01]  /*15ea0*/  FADD.FTZ R9, R33, R4 ;  /* 0x0000000421097221 */ /* 0x001fe20000010000 */
[-CC-:B------:R-:W-:Y:S01]  /*15eb0*/  FFMA.FTZ R141, R12, R39.reuse, -R86.reuse ;  /* 0x000000270c8d7223 */ /* 0x180fe20000010856 */
[-CC-:B------:R-:W-:Y:S01]  /*15ec0*/  FFMA.FTZ R12, R40, R39.reuse, -R86.reuse ;  /* 0x00000027280c7223 */ /* 0x180fe20000010856 */
[-CC-:B------:R-:W-:Y:S01]  /*15ed0*/  FFMA.FTZ R143, R43, R39.reuse, -R86.reuse ;  /* 0x000000272b8f7223 */ /* 0x180fe20000010856 */
[----:B-1----:R-:W-:Y:S01]  /*15ee0*/  FADD.FTZ R4, R34, R9 ;  /* 0x0000000922047221 */ /* 0x002fe20000010000 */
[-CC-:B------:R-:W-:Y:S01]  /*15ef0*/  FFMA.FTZ R28, R44, R39.reuse, -R86.reuse ;  /* 0x000000272c1c7223 */ /* 0x180fe20000010856 */
[----:B------:R-:W0:Y:S01]  /*15f00*/  MUFU.EX2 R41, R41 ;  /* 0x0000002900297308 */ /* 0x000e220000000800 */
[-C--:B------:R-:W-:Y:S01]  /*15f10*/  FFMA.FTZ R137, R47, R39.reuse, -R86 ;  /* 0x000000272f897223 */ /* 0x080fe20000010856 */
[----:B-----5:R-:W-:Y:S01]  /*15f20*/  FADD.FTZ R9, R37, R4 ;  /* 0x0000000425097221 */ /* 0x020fe20000010000 */
[-CC-:B------:R-:W-:Y:S01]  /*15f30*/  FFMA.FTZ R31, R48, R39.reuse, -R86.reuse ;  /* 0x00000027301f7223 */ /* 0x180fe20000010856 */
[-CC-:B------:R-:W-:Y:S01]  /*15f40*/  FFMA.FTZ R51, R51, R39.reuse, -R86.reuse ;  /* 0x0000002733337223 */ /* 0x180fe20000010856 */
[-CC-:B------:R-:W-:Y:S01]  /*15f50*/  FFMA.FTZ R52, R52, R39.reuse, -R86.reuse ;  /* 0x0000002734347223 */ /* 0x180fe20000010856 */
[-CC-:B------:R-:W-:Y:S01]  /*15f60*/  FFMA.FTZ R55, R55, R39.reuse, -R86.reuse ;  /* 0x0000002737377223 */ /* 0x180fe20000010856 */
[-CC-:B------:R-:W-:Y:S01]  /*15f70*/  FFMA.FTZ R56, R56, R39.reuse, -R86.reuse ;  /* 0x0000002738387223 */ /* 0x180fe20000010856 */
        /* <DEDUP_REMOVED lines=8> */
[----:B------:R-:W-:Y:S01]  /*16000*/  MUFU.EX2 R149, R149 ;  /* 0x0000009500957308 */ /* 0x000fe20000000800 */
[----:B0-----:R-:W-:Y:S01]  /*16010*/  FADD.FTZ R9, R41, R4 ;  /* 0x0000000429097221 */ /* 0x001fe20000010000 */
[-CC-:B------:R-:W-:Y:S01]  /*16020*/  FFMA.FTZ R71, R71, R39.reuse, -R86.reuse ;  /* 0x0000002747477223 */ /* 0x180fe20000010856 */
[-CC-:B------:R-:W-:Y:S01]  /*16030*/  FFMA.FTZ R72, R72, R39.reuse, -R86.reuse ;  /* 0x0000002748487223 */ /* 0x180fe20000010856 */
[-CC-:B------:R-:W-:Y:S01]  /*16040*/  FFMA.FTZ R75, R75, R39.reuse, -R86.reuse ;  /* 0x000000274b4b7223 */ /* 0x180fe20000010856 */
[-CC-:B------:R-:W-:Y:S01]  /*16050*/  FFMA.FTZ R78, R78, R39.reuse, -R86.reuse ;  /* 0x000000274e4e7223 */ /* 0x180fe20000010856 */
[-CC-:B------:R-:W-:Y:S01]  /*16060*/  FFMA.FTZ R79, R79, R39.reuse, -R86.reuse ;  /* 0x000000274f4f7223 */ /* 0x180fe20000010856 */
[-CC-:B------:R-:W-:Y:S01]  /*16070*/  FFMA.FTZ R81, R81, R39.reuse, -R86.reuse ;  /* 0x0000002751517223 */ /* 0x180fe20000010856 */
[----:B------:R-:W0:Y:S01]  /*16080*/  MUFU.EX2 R8, R8 ;  /* 0x0000000800087308 */ /* 0x000e220000000800 */
[----:B-1----:R-:W-:Y:S01]  /*16090*/  FADD.FTZ R26, R42, R9 ;  /* 0x000000092a1a7221 */ /* 0x002fe20000010000 */
[----:B------:R-:W-:Y:S01]  /*160a0*/  FFMA.FTZ R80, R80, R39, -R86 ;  /* 0x0000002750507223 */ /* 0x000fe20000010856 */
[----:B--2---:R-:W-:Y:S01]  /*160b0*/  ISETP.GT.AND P2, PT, R0, R87, PT ;  /* 0x000000570000720c */ /* 0x004fe20003f44270 */
[-C--:B------:R-:W-:Y:S01]  /*160c0*/  FMUL.FTZ R113, R113, R20.reuse ;  /* 0x0000001471717220 */ /* 0x080fe20000410000 */
[-C--:B------:R-:W-:Y:S01]  /*160d0*/  FMUL.FTZ R116, R116, R20.reuse ;  /* 0x0000001474747220 */ /* 0x080fe20000410000 */
[----:B------:R-:W-:Y:S01]  /*160e0*/  FMUL.FTZ R117, R117, R20 ;  /* 0x0000001475757220 */ /* 0x000fe20000410000 */
[----:B------:R-:W-:Y:S01]  /*160f0*/  F2FP.F16.F32.PACK_AB R144, R30, R29 ;  /* 0x0000001d1e90723e */ /* 0x000fe200000000ff */
[----:B------:R-:W1:Y:S01]  /*16100*/  MUFU.EX2 R45, R45 ;  /* 0x0000002d002d7308 */ /* 0x000e620000000800 */
[----:B------:R-:W-:Y:S01]  /*16110*/  F2FP.F16.F32.PACK_AB R146, R34, R33 ;  /* 0x000000212292723e */ /* 0x000fe200000000ff */
[----:B------:R-:W-:Y:S01]  /*16120*/  VIADD R0, R0, 0xffffffff ;  /* 0xffffffff00007836 */ /* 0x000fe20000000000 */
[----:B------:R-:W-:Y:S01]  /*16130*/  F2FP.F16.F32.PACK_AB R140, R38, R37 ;  /* 0x00000025268c723e */ /* 0x000fe200000000ff */
[----:B------:R-:W-:Y:S01]  /*16140*/  IMAD.MOV.U32 R20, RZ, RZ, R14 ;  /* 0x000000ffff147224 */ /* 0x000fe200078e000e */
[----:B------:R-:W-:Y:S01]  /*16150*/  F2FP.F16.F32.PACK_AB R142, R42, R41 ;  /* 0x000000292a8e723e */ /* 0x000fe200000000ff */
[----:B------:R-:W-:-:S02]  /*16160*/  IMAD.MOV.U32 R15, RZ, RZ, R5 ;  /* 0x000000ffff0f7224 */ /* 0x000fc400078e0005 */
[----:B------:R-:W2:Y:S01]  /*16170*/  MUFU.EX2 R13, R13 ;  /* 0x0000000d000d7308 */ /* 0x000ea20000000800 */
[----:B0-----:R-:W-:Y:S01]  /*16180*/  FFMA.FTZ R4, R8, R3, R149 ;  /* 0x0000000308047223 */ /* 0x001fe20000010095 */
[-C--:B------:R-:W-:Y:S01]  /*16190*/  FMUL.FTZ R90, R90, R8.reuse ;  /* 0x000000085a5a7220 */ /* 0x080fe20000410000 */
[-C--:B------:R-:W-:Y:S01]  /*161a0*/  FMUL.FTZ R91, R91, R8.reuse ;  /* 0x000000085b5b7220 */ /* 0x080fe20000410000 */
[-C--:B------:R-:W-:Y:S01]  /*161b0*/  FMUL.FTZ R94, R94, R8.reuse ;  /* 0x000000085e5e7220 */ /* 0x080fe20000410000 */
[-C--:B------:R-:W-:Y:S01]  /*161c0*/  FMUL.FTZ R95, R95, R8.reuse ;  /* 0x000000085f5f7220 */ /* 0x080fe20000410000 */
[-C--:B------:R-:W-:Y:S01]  /*161d0*/  FMUL.FTZ R98, R98, R8.reuse ;  /* 0x0000000862627220 */ /* 0x080fe20000410000 */
        /* <DEDUP_REMOVED lines=9> */
[----:B------:R-:W1:Y:S01]  /*16270*/  MUFU.EX2 R151, R151 ;  /* 0x0000009700977308 */ /* 0x000e620000000800 */
[----:B--2---:R-:W-:Y:S01]  /*16280*/  FADD.FTZ R4, R13, R4 ;  /* 0x000000040d047221 */ /* 0x004fe20000010000 */
[-C--:B------:R-:W-:Y:S01]  /*16290*/  FMUL.FTZ R114, R114, R8.reuse ;  /* 0x0000000872727220 */ /* 0x080fe20000410000 */
[-C--:B------:R-:W-:Y:S01]  /*162a0*/  FMUL.FTZ R115, R115, R8.reuse ;  /* 0x0000000873737220 */ /* 0x080fe20000410000 */
[-C--:B------:R-:W-:Y:S01]  /*162b0*/  FMUL.FTZ R118, R118, R8.reuse ;  /* 0x0000000876767220 */ /* 0x080fe20000410000 */
[----:B------:R-:W-:Y:S01]  /*162c0*/  FMUL.FTZ R119, R119, R8 ;  /* 0x0000000877777220 */ /* 0x000fe20000410000 */
[----:B------:R-:W-:Y:S01]  /*162d0*/  F2FP.F16.F32.PACK_AB R149, R13, R149 ;  /* 0x000000950d95723e */ /* 0x000fe200000000ff */
[----:B------:R-:W-:Y:S01]  /*162e0*/  IMAD.MOV.U32 R8, RZ, RZ, R154 ;  /* 0x000000ffff087224 */ /* 0x000fe200078e009a */
        /* <DEDUP_REMOVED lines=9> */
[----:B------:R-:W-:Y:S02]  /*16380*/  F2FP.F16.F32.PACK_AB R151, R21, R151 ;  /* 0x000000971597723e */ /* 0x000fe400000000ff */
[----:B------:R-:W-:-:S04]  /*16390*/  MOV R21, R16 ;  /* 0x0000001000157202 */ /* 0x000fc80000000f00 */
        /* <DEDUP_REMOVED lines=106> */
[----:B-1----:R-:W-:Y:S01]  /*16a40*/  FADD.FTZ R12, R81, R12 ;  /* 0x0000000c510c7221 */ /* 0x002fe20000010000 */
[C---:B--2---:R-:W-:Y:S01]  /*16a50*/  FADD.FTZ R4, R82.reuse, R9 ;  /* 0x0000000952047221 */ /* 0x044fe20000010000 */
[----:B------:R-:W-:Y:S02]  /*16a60*/  F2FP.F16.F32.PACK_AB R122, R82, R84 ;  /* 0x00000054527a723e */ /* 0x000fe400000000ff */
[C---:B0-----:R-:W-:Y:S01]  /*16a70*/  FADD.FTZ R3, R80.reuse, R12 ;  /* 0x0000000c50037221 */ /* 0x041fe20000010000 */
[----:B------:R-:W-:Y:S01]  /*16a80*/  F2FP.F16.F32.PACK_AB R123, R80, R81 ;  /* 0x00000051507b723e */ /* 0x000fe200000000ff */
[----:B------:R-:W-:Y:S06]  /*16a90*/  @P2 BRA `(.L_x_1519) ;  /* 0xffffffc800282947 */ /* 0x000fec000383ffff */
.L_x_1501:
[----:B------:R-:W-:Y:S05]  /*16aa0*/  WARPSYNC.ALL ;  /* 0x0000000000007948 */ /* 0x000fea0003800000 */
[----:B------:R-:W-:Y:S06]  /*16ab0*/  BAR.ARV 0x8, 0x200 ;  /* 0x0208000000007b1d */ /* 0x000fec0000002000 */
[----:B------:R-:W-:Y:S05]  /*16ac0*/  @!P0 BRA `(.L_x_1520) ;  /* 0x0000000000048947 */ /* 0x000fea0003800000 */
[----:B------:R-:W-:Y:S01]  /*16ad0*/  BPT.TRAP 0x1 ;  /* 0x000000040000795c */ /* 0x000fe20000300000 */
.L_x_1520:
[----:B------:R-:W-:Y:S01]  /*16ae0*/  IMAD R11, R16, 0x8, R2 ;  /* 0x00000008100b7824 */ /* 0x000fe200078e0202 */
[----:B------:R-:W-:-:S04]  /*16af0*/  SHF.L.U32 R0, R154, 0x1f, RZ ;  /* 0x0000001f9a007819 */ /* 0x000fc800000006ff */
[----:B------:R0:W1:Y:S01]  /*16b00*/  SYNCS.PHASECHK.TRANS64.TRYWAIT P2, [R11+URZ+0x16850], R0 ;  /* 0x016850000b0075a7 */ /* 0x000062000804017f */
[----:B------:R-:W-:Y:S05]  /*16b10*/  @!P0 BRA `(.L_x_1521) ;  /* 0x0000000000048947 */ /* 0x000fea0003800000 */
[----:B------:R-:W-:Y:S01]  /*16b20*/  BPT.TRAP 0x1 ;  /* 0x000000040000795c */ /* 0x000fe20000300000 */
.L_x_1521:
[----:B------:R-:W-:-:S05]  /*16b30*/  VIADD R2, R2, 0x400 ;  /* 0x0000040002027836 */ /* 0x000fca0000000000 */
[----:B------:R-:W-:-:S04]  /*16b40*/  SHF.R.U32.HI R2, RZ, 0x4, R2 ;  /* 0x00000004ff027819 */ /* 0x000fc80000011602 */
[----:B------:R-:W-:Y:S01]  /*16b50*/  LOP3.LUT R7, R2, 0x3fff, RZ, 0xc0, !PT ;  /* 0x00003fff02077812 */ /* 0x000fe200078ec0ff */
[----:B-1----:R-:W-:Y:S06]  /*16b60*/  @P2 BRA `(.L_x_1522) ;  /* 0x0000000000082947 */ /* 0x002fec0003800000 */
[----:B------:R-:W1:Y:S02]  /*16b70*/  SYNCS.PHASECHK.TRANS64.TRYWAIT P0, [R11+URZ+0x16850], R0 ;  /* 0x016850000b0075a7 */ /* 0x000e64000800017f */
[----:B-1----:R-:W-:Y:S05]  /*16b80*/  @!P0 BRA `(.L_x_1523) ;  /* 0x000000b4005c8947 */ /* 0x002fea0003800000 */
.L_x_1522:
[----:B------:R-:W-:Y:S01]  /*16b90*/  IMAD R6, R16, 0x400, R7 ;  /* 0x0000040010067824 */ /* 0x000fe200078e0207 */
[----:B------:R-:W2:Y:S01]  /*16ba0*/  LDL.LU R13, [R1+0x70] ;  /* 0x00007000010d7983 */ /* 0x000ea20000300800 */
[----:B------:R-:W-:Y:S01]  /*16bb0*/  IMAD.MOV.U32 R7, RZ, RZ, 0x40000040 ;  /* 0x40000040ff077424 */ /* 0x000fe200078e00ff */
[----:B------:R-:W-:Y:S05]  /*16bc0*/  WARPSYNC.ALL ;  /* 0x0000000000007948 */ /* 0x000fea0003800000 */
[C---:B------:R-:W-:Y:S01]  /*16bd0*/  R2UR UR6, R6.reuse ;  /* 0x00000000060672ca */ /* 0x040fe200000e0000 */
[----:B------:R-:W-:Y:S01]  /*16be0*/  WARPGROUP.ARRIVE ;  /* 0x00000000000079c5 */ /* 0x000fe20000000000 */
[----:B------:R-:W-:Y:S01]  /*16bf0*/  R2UR UR7, R7 ;  /* 0x00000000070772ca */ /* 0x000fe200000e0000 */
[----:B------:R-:W-:Y:S01]  /*16c00*/  VIADD R8, R6, 0x80 ;  /* 0x0000008006087836 */ /* 0x000fe20000000000 */
[----:B01----:R-:W0:Y:S01]  /*16c10*/  SHFL.BFLY PT, R0, R3, 0x2, 0x1f ;  /* 0x0c401f0003007f89 */ /* 0x003e2200000e0000 */
[----:B------:R-:W-:-:S02]  /*16c20*/  IMAD.MOV.U32 R9, RZ, RZ, 0x40000040 ;  /* 0x40000040ff097424 */ /* 0x000fc400078e00ff */
[----:B------:R-:W-:Y:S02]  /*16c30*/  IMAD.MOV.U32 R7, RZ, RZ, 0x40000040 ;  /* 0x40000040ff077424 */ /* 0x000fe400078e00ff */
[----:B------:R-:W-:-:S05]  /*16c40*/  VIADD R16, R16, 0x1 ;  /* 0x0000000110107836 */ /* 0x000fca0000000000 */
[----:B------:R-:W-:Y:S01]  /*16c50*/  ISETP.NE.AND P2, PT, R16, 0x2, PT ;  /* 0x000000021000780c */ /* 0x000fe20003f45270 */
[----:B------:R-:W-:Y:S01]  /*16c60*/  HGMMA.64x64x16.F32 R88, R148, gdesc[UR4].tnspB, R88, gsb0 ;  /* 0x40e0000494587df0 */ /* 0x000fe20008000858 */
[----:B------:R-:W-:Y:S01]  /*16c70*/  R2UR UR6, R8 ;  /* 0x00000000080672ca */ /* 0x000fe200000e0000 */
[----:B------:R-:W-:Y:S01]  /*16c80*/  VIADD R8, R6, 0x100 ;  /* 0x0000010006087836 */ /* 0x000fe20000000000 */
[----:B------:R-:W-:Y:S01]  /*16c90*/  R2UR UR7, R9 ;  /* 0x00000000090772ca */ /* 0x000fe200000e0000 */
[----:B------:R-:W-:Y:S01]  /*16ca0*/  IMAD.MOV.U32 R9, RZ, RZ, 0x40000040 ;  /* 0x40000040ff097424 */ /* 0x000fe200078e00ff */
[----:B------:R-:W-:Y:S01]  /*16cb0*/  SEL R16, R16, RZ, P2 ;  /* 0x000000ff10107207 */ /* 0x000fe20001000000 */
[----:B0-----:R-:W-:Y:S01]  /*16cc0*/  FADD.FTZ R2, R0, R3 ;  /* 0x0000000300027221 */ /* 0x001fe20000010000 */
[----:B------:R-:W-:-:S04]  /*16cd0*/  SEL R3, RZ, 0x1, P2 ;  /* 0x00000001ff037807 */ /* 0x000fc80001000000 */
[----:B------:R-:W-:Y:S01]  /*16ce0*/  LOP3.LUT R154, R154, R3, RZ, 0x3c, !PT ;  /* 0x000000039a9a7212 */ /* 0x000fe200078e3cff */
[----:B------:R-:W-:Y:S01]  /*16cf0*/  IMAD.MOV.U32 R3, RZ, RZ, -0x800000 ;  /* 0xff800000ff037424 */ /* 0x000fe200078e00ff */
[----:B------:R-:W-:Y:S02]  /*16d00*/  WARPGROUP.DEPBAR.LE gsb0, 0x0 ;  /* 0x00008000000079c5 */ /* 0x000fe40000010000 */
[----:B------:R-:W-:-:S06]  /*16d10*/  WARPGROUP.ARRIVE ;  /* 0x00000000000079c5 */ /* 0x000fcc0000000000 */
[----:B------:R-:W-:Y:S01]  /*16d20*/  HGMMA.64x64x16.F32 R88, R144, gdesc[UR4].tnspB, R88, gsb0 ;  /* 0x40e0000490587df0 */ /* 0x000fe20008000858 */
[----:B------:R-:W-:Y:S01]  /*16d30*/  R2UR UR6, R8 ;  /* 0x00000000080672ca */ /* 0x000fe200000e0000 */
[----:B------:R-:W-:Y:S01]  /*16d40*/  VIADD R8, R6, 0x180 ;  /* 0x0000018006087836 */ /* 0x000fe20000000000 */
[----:B------:R-:W-:Y:S01]  /*16d50*/  R2UR UR7, R9 ;  /* 0x00000000090772ca */ /* 0x000fe200000e0000 */
[----:B------:R-:W-:Y:S01]  /*16d60*/  IMAD.MOV.U32 R9, RZ, RZ, 0x40000040 ;  /* 0x40000040ff097424 */ /* 0x000fe200078e00ff */
[----:B------:R-:W-:Y:S02]  /*16d70*/  WARPGROUP.DEPBAR.LE gsb0, 0x0 ;  /* 0x00008000000079c5 */ /* 0x000fe40000010000 */
[----:B------:R-:W-:-:S09]  /*16d80*/  WARPGROUP.ARRIVE ;  /* 0x00000000000079c5 */ /* 0x000fd20000000000 */
[----:B------:R-:W-:Y:S01]  /*16d90*/  HGMMA.64x64x16.F32 R88, R140, gdesc[UR4].tnspB, R88, gsb0 ;  /* 0x40e000048c587df0 */ /* 0x000fe20008000858 */
[----:B------:R-:W-:Y:S01]  /*16da0*/  R2UR UR6, R8 ;  /* 0x00000000080672ca */ /* 0x000fe200000e0000 */
[----:B------:R-:W-:Y:S01]  /*16db0*/  VIADD R8, R6, 0x200 ;  /* 0x0000020006087836 */ /* 0x000fe20000000000 */
[----:B------:R-:W-:Y:S02]  /*16dc0*/  R2UR UR7, R9 ;  /* 0x00000000090772ca */ /* 0x000fe400000e0000 */
[----:B------:R-:W-:Y:S01]  /*16dd0*/  MOV R9, 0x40000040 ;  /* 0x4000004000097802 */ /* 0x000fe20000000f00 */
[----:B------:R-:W-:Y:S02]  /*16de0*/  WARPGROUP.DEPBAR.LE gsb0, 0x0 ;  /* 0x00008000000079c5 */ /* 0x000fe40000010000 */
[----:B------:R-:W-:-:S08]  /*16df0*/  WARPGROUP.ARRIVE ;  /* 0x00000000000079c5 */ /* 0x000fd00000000000 */
[----:B------:R-:W-:Y:S01]  /*16e00*/  HGMMA.64x64x16.F32 R88, R136, gdesc[UR4].tnspB, R88, gsb0 ;  /* 0x40e0000488587df0 */ /* 0x000fe20008000858 */
[----:B------:R-:W-:Y:S01]  /*16e10*/  R2UR UR6, R8 ;  /* 0x00000000080672ca */ /* 0x000fe200000e0000 */
[----:B------:R-:W-:Y:S01]  /*16e20*/  VIADD R8, R6, 0x280 ;  /* 0x0000028006087836 */ /* 0x000fe20000000000 */
[----:B------:R-:W-:Y:S01]  /*16e30*/  R2UR UR7, R9 ;  /* 0x00000000090772ca */ /* 0x000fe200000e0000 */
[----:B------:R-:W-:Y:S02]  /*16e40*/  IMAD.MOV.U32 R9, RZ, RZ, 0x40000040 ;  /* 0x40000040ff097424 */ /* 0x000fe400078e00ff */
[----:B--2---:R-:W-:-:S05]  /*16e50*/  VIADD R13, R13, 0x1 ;  /* 0x000000010d0d7836 */ /* 0x004fca0000000000 */
[----:B------:R-:W-:Y:S01]  /*16e60*/  STL [R1+0x70], R13 ;  /* 0x0000700d01007387 */ /* 0x000fe20000100800 */
[----:B------:R-:W-:Y:S02]  /*16e70*/  WARPGROUP.DEPBAR.LE gsb0, 0x0 ;  /* 0x00008000000079c5 */ /* 0x000fe40000010000 */
[----:B------:R-:W-:-:S06]  /*16e80*/  WARPGROUP.ARRIVE ;  /* 0x00000000000079c5 */ /* 0x000fcc0000000000 */
[----:B------:R-:W-:Y:S01]  /*16e90*/  HGMMA.64x64x16.F32 R88, R132, gdesc[UR4].tnspB, R88, gsb0 ;  /* 0x40e0000484587df0 */ /* 0x000fe20008000858 */
[----:B------:R-:W-:Y:S01]  /*16ea0*/  R2UR UR6, R8 ;  /* 0x00000000080672ca */ /* 0x000fe200000e0000 */
[C---:B------:R-:W-:Y:S01]  /*16eb0*/  VIADD R8, R6.reuse, 0x300 ;  /* 0x0000030006087836 */ /* 0x040fe20000000000 */
[----:B------:R-:W-:Y:S01]  /*16ec0*/  R2UR UR7, R9 ;  /* 0x00000000090772ca */ /* 0x000fe200000e0000 */
[----:B------:R-:W-:Y:S02]  /*16ed0*/  IMAD.MOV.U32 R9, RZ, RZ, 0x40000040 ;  /* 0x40000040ff097424 */ /* 0x000fe400078e00ff */
[----:B------:R-:W-:Y:S01]  /*16ee0*/  VIADD R6, R6, 0x380 ;  /* 0x0000038006067836 */ /* 0x000fe20000000000 */
[----:B------:R-:W-:Y:S02]  /*16ef0*/  WARPGROUP.DEPBAR.LE gsb0, 0x0 ;  /* 0x00008000000079c5 */ /* 0x000fe40000010000 */
[----:B------:R-:W-:-:S07]  /*16f00*/  WARPGROUP.ARRIVE ;  /* 0x00000000000079c5 */ /* 0x000fce0000000000 */
[----:B------:R-:W-:Y:S01]  /*16f10*/  HGMMA.64x64x16.F32 R88, R128, gdesc[UR4].tnspB, R88, gsb0 ;  /* 0x40e0000480587df0 */ /* 0x000fe20008000858 */
[----:B------:R-:W-:Y:S02]  /*16f20*/  R2UR UR6, R8 ;  /* 0x00000000080672ca */ /* 0x000fe400000e0000 */
[----:B------:R-:W-:Y:S02]  /*16f30*/  R2UR UR7, R9 ;  /* 0x00000000090772ca */ /* 0x000fe400000e0000 */
[----:B------:R-:W0:Y:S02]  /*16f40*/  SHFL.BFLY PT, R9, R4, 0x2, 0x1f ;  /* 0x0c401f0004097f89 */ /* 0x000e2400000e0000 */
[----:B0-----:R-:W-:Y:S01]  /*16f50*/  FADD.FTZ R9, R9, R4 ;  /* 0x0000000409097221 */ /* 0x001fe20000010000 */
[----:B------:R-:W-:-:S04]  /*16f60*/  IMAD.MOV.U32 R4, RZ, RZ, RZ ;  /* 0x000000ffff047224 */ /* 0x000fc800078e00ff */
[----:B------:R-:W0:Y:S02]  /*16f70*/  SHFL.BFLY PT, R0, R9, 0x1, 0x1f ;  /* 0x0c201f0009007f89 */ /* 0x000e2400000e0000 */
[----:B0-----:R-:W-:Y:S01]  /*16f80*/  FADD.FTZ R10, R9, R0 ;  /* 0x00000000090a7221 */ /* 0x001fe20000010000 */
[----:B------:R-:W-:Y:S02]  /*16f90*/  @!P1 VIADD R9, R11, 0x16860 ;  /* 0x000168600b099836 */ /* 0x000fe40000000000 */
[----:B------:R-:W-:Y:S02]  /*16fa0*/  IMAD.MOV.U32 R0, RZ, RZ, -0x800000 ;  /* 0xff800000ff007424 */ /* 0x000fe400078e00ff */
[----:B------:R-:W-:Y:S02]  /*16fb0*/  FSETP.NE.FTZ.AND P0, PT, R10, RZ, PT ;  /* 0x000000ff0a00720b */ /* 0x000fe40003f15000 */
[----:B------:R-:W-:-:S11]  /*16fc0*/  @!P1 PRMT R9, RZ, 0x654, R9 ;  /* 0x00000654ff099816 */ /* 0x000fd60000000009 */
[----:B------:R-:W-:Y:S01]  /*16fd0*/  @P0 MUFU.RCP R4, R10 ;  /* 0x0000000a00040308 */ /* 0x000fe20000001000 */
[----:B------:R-:W-:Y:S02]  /*16fe0*/  WARPGROUP.DEPBAR.LE gsb0, 0x0 ;  /* 0x00008000000079c5 */ /* 0x000fe40000010000 */
[----:B------:R-:W-:-:S06]  /*16ff0*/  WARPGROUP.ARRIVE ;  /* 0x00000000000079c5 */ /* 0x000fcc0000000000 */
[----:B------:R-:W-:Y:S01]  /*17000*/  HGMMA.64x64x16.F32 R88, R124, gdesc[UR4].tnspB, R88, gsb0 ;  /* 0x40e000047c587df0 */ /* 0x000fe20008000858 */
[----:B------:R-:W-:Y:S02]  /*17010*/  R2UR UR6, R6 ;  /* 0x00000000060672ca */ /* 0x000fe400000e0000 */
[----:B------:R-:W-:Y:S01]  /*17020*/  R2UR UR7, R7 ;  /* 0x00000000070772ca */ /* 0x000fe200000e0000 */
[----:B------:R-:W0:Y:S01]  /*17030*/  @P0 MUFU.LG2 R6, R10 ;  /* 0x0000000a00060308 */ /* 0x000e220000000c00 */
[----:B------:R-:W1:Y:S01]  /*17040*/  SHFL.BFLY PT, R7, R2, 0x1, 0x1f ;  /* 0x0c201f0002077f89 */ /* 0x000e6200000e0000 */
[----:B0-----:R-:W-:Y:S01]  /*17050*/  @P0 FMUL.FTZ R6, R6, 0.69314718246459960938 ;  /* 0x3f31721806060820 */ /* 0x001fe20000410000 */
[----:B-1----:R-:W-:Y:S01]  /*17060*/  FADD.FTZ R12, R2, R7 ;  /* 0x00000007020c7221 */ /* 0x002fe20000010000 */
[----:B------:R-:W-:Y:S02]  /*17070*/  IMAD.MOV.U32 R2, RZ, RZ, RZ ;  /* 0x000000ffff027224 */ /* 0x000fe400078e00ff */
[----:B------:R-:W-:-:S02]  /*17080*/  @P0 FMUL.FTZ R7, R39, 0.69314718246459960938 ;  /* 0x3f31721827070820 */ /* 0x000fc40000410000 */
[----:B------:R-:W-:Y:S02]  /*17090*/  FSETP.NE.FTZ.AND P3, PT, R12, RZ, PT ;  /* 0x000000ff0c00720b */ /* 0x000fe40003f75000 */
[----:B------:R-:W-:Y:S01]  /*170a0*/  @P0 FFMA.FTZ R0, R7, R14, R6 ;  /* 0x0000000e07000223 */ /* 0x000fe20000010006 */
[----:B------:R-:W-:-:S10]  /*170b0*/  PLOP3.LUT P0, PT, PT, PT, PT, 0x8, 0x0 ;  /* 0x000000000000781c */ /* 0x000fd40003f0e170 */
[----:B------:R-:W0:Y:S01]  /*170c0*/  @P3 MUFU.LG2 R8, R12 ;  /* 0x0000000c00083308 */ /* 0x000e220000000c00 */
[----:B------:R-:W-:-:S07]  /*170d0*/  @P3 FMUL.FTZ R39, R39, 0.69314718246459960938 ;  /* 0x3f31721827273820 */ /* 0x000fce0000410000 */
[----:B------:R-:W1:Y:S01]  /*170e0*/  @P3 MUFU.RCP R2, R12 ;  /* 0x0000000c00023308 */ /* 0x000e620000001000 */
[----:B0-----:R-:W-:-:S04]  /*170f0*/  @P3 FMUL.FTZ R8, R8, 0.69314718246459960938 ;  /* 0x3f31721808083820 */ /* 0x001fc80000410000 */
[----:B------:R-:W-:Y:S01]  /*17100*/  @P3 FFMA.FTZ R3, R39, R5, R8 ;  /* 0x0000000527033223 */ /* 0x000fe20000010008 */
[----:B------:R-:W-:Y:S02]  /*17110*/  WARPGROUP.DEPBAR.LE gsb0, 0x0 ;  /* 0x00008000000079c5 */ /* 0x000fe40000010000 */
[----:B------:R-:W-:-:S06]  /*17120*/  WARPGROUP.ARRIVE ;  /* 0x00000000000079c5 */ /* 0x000fcc0000000000 */
[----:B------:R-:W-:Y:S03]  /*17130*/  HGMMA.64x64x16.F32 R88, R120, gdesc[UR4].tnspB, R88, gsb0 ;  /* 0x40e0000478587df0 */ /* 0x000fe60008000858 */
        /* <DEDUP_REMOVED lines=33> */
[----:B0-----:R-:W-:-:S07]  /*17350*/  FMUL.FTZ R119, R119, R2 ;  /* 0x0000000277777220 */ /* 0x001fce0000410000 */
.L_x_1416:
[----:B------:R-:W0:Y:S01]  /*17360*/  S2R R2, SR_TID.X ;  /* 0x0000000000027919 */ /* 0x000e220000002100 */
[----:B------:R-:W-:Y:S05]  /*17370*/  WARPSYNC.ALL ;  /* 0x0000000000007948 */ /* 0x000fea0003800000 */
[----:B------:R-:W1:Y:S08]  /*17380*/  S2UR UR5, SR_CgaCtaId ;  /* 0x00000000000579c3 */ /* 0x000e700000008800 */
[----:B------:R-:W-:Y:S06]  /*17390*/  BAR.SYNC.DEFER_BLOCKING 0x5, 0x200 ;  /* 0x0148000000007b1d */ /* 0x000fec0000010000 */
[----:B------:R-:W-:Y:S01]  /*173a0*/  UMOV UR4, 0x400 ;  /* 0x0000040000047882 */ /* 0x000fe20000000000 */
[----:B------:R-:W-:Y:S01]  /*173b0*/  BSSY B0, `(.L_x_1524) ;  /* 0x0000241000007945 */ /* 0x000fe20003800000 */
[----:B-1----:R-:W-:Y:S01]  /*173c0*/  ULEA UR4, UR5, UR4, 0x18 ;  /* 0x0000000405047291 */ /* 0x002fe2000f8ec03f */
[----:B0-----:R-:W-:-:S04]  /*173d0*/  IADD3 R48, R2, -0x80, RZ ;  /* 0xffffff8002307810 */ /* 0x001fc80007ffe0ff */
[--C-:B------:R-:W-:Y:S01]  /*173e0*/  SHF.R.S32.HI R46, RZ, 0x1f, R48.reuse ;  /* 0x0000001fff2e7819 */ /* 0x100fe20000011430 */
[----:B------:R-:W-:Y:S01]  /*173f0*/  IMAD.U32 R2, RZ, RZ, UR4 ;  /* 0x00000004ff027e24 */ /* 0x000fe2000f8e00ff */
[----:B------:R-:W-:Y:S02]  /*17400*/  SHF.R.S32.HI R4, RZ, 0x1f, R48 ;  /* 0x0000001fff047819 */ /* 0x000fe40000011430 */
[-C--:B------:R-:W-:Y:S02]  /*17410*/  LEA.HI R46, R46, R48.reuse, RZ, 0x3 ;  /* 0x000000302e2e7211 */ /* 0x080fe400078f18ff */
[----:B------:R0:W1:Y:S01]  /*17420*/  LDS.128 R28, [R2+0x168d0] ;  /* 0x0168d000021c7984 */ /* 0x0000620000000c00 */
[----:B------:R-:W-:Y:S02]  /*17430*/  LEA.HI R4, R4, R48, RZ, 0x3 ;  /* 0x0000003004047211 */ /* 0x000fe400078f18ff */
[----:B------:R-:W-:Y:S02]  /*17440*/  LOP3.LUT R46, R46, 0xfffffff8, RZ, 0xc0, !PT ;  /* 0xfffffff82e2e7812 */ /* 0x000fe400078ec0ff */
[----:B------:R-:W-:-:S03]  /*17450*/  SHF.R.S32.HI R45, RZ, 0x3, R4 ;  /* 0x00000003ff2d7819 */ /* 0x000fc60000011404 */
[----:B------:R-:W-:-:S04]  /*17460*/  IMAD.IADD R46, R48, 0x1, -R46 ;  /* 0x00000001302e7824 */ /* 0x000fc800078e0a2e */
[----:B------:R-:W-:-:S05]  /*17470*/  IMAD.SHL.U32 R44, R46, 0x8, RZ ;  /* 0x000000082e2c7824 */ /* 0x000fca00078e00ff */
[----:B------:R-:W-:Y:S01]  /*17480*/  SHF.R.S32.HI R43, RZ, 0x1f, R44 ;  /* 0x0000001fff2b7819 */ /* 0x000fe2000001142c */
[----:B------:R-:W-:Y:S06]  /*17490*/  BAR.ARV 0x4, 0x200 ;  /* 0x0108000000007b1d */ /* 0x000fec0000002000 */
[----:B0-----:R-:W-:Y:S05]  /*174a0*/  @P0 BRA `(.L_x_1525) ;  /* 0x0000001800340947 */ /* 0x001fea0003800000 */
[----:B------:R-:W2:Y:S01]  /*174b0*/  LDL R6, [R1+0x80] ;  /* 0x0000800001067983 */ /* 0x000ea20000100800 */
[----:B------:R-:W-:-:S03]  /*174c0*/  ULDC UR4, c[0x0][0xad4] ;  /* 0x0002b50000047ab9 */ /* 0x000fc60000000800 */
[----:B------:R-:W3:Y:S04]  /*174d0*/  LDL.LU R34, [R1+0x68] ;  /* 0x0000680001227983 */ /* 0x000ee80000300800 */
[----:B------:R-:W4:Y:S01]  /*174e0*/  LDL R40, [R1+0x6c] ;  /* 0x00006c0001287983 */ /* 0x000f220000100800 */
[----:B------:R-:W0:Y:S01]  /*174f0*/  S2R R5, SR_SWINHI ;  /* 0x0000000000057919 */ /* 0x000e220000002f00 */
[----:B-----5:R-:W-:Y:S02]  /*17500*/  MOV R24, R2 ;  /* 0x0000000200187202 */ /* 0x020fe40000000f00 */
[----:B0-----:R-:W-:Y:S02]  /*17510*/  MOV R25, R5 ;  /* 0x0000000500197202 */ /* 0x001fe40000000f00 */
[----:B------:R-:W-:Y:S01]  /*17520*/  F2FP.F16.F32.PACK_AB R14, R27, R26 ;  /* 0x0000001a1b0e723e */ /* 0x000fe200000000ff */
[----:B-1----:R-:W-:-:S02]  /*17530*/  IMAD.MOV.U32 R28, RZ, RZ, RZ ;  /* 0x000000ffff1c7224 */ /* 0x002fc400078e00ff */
[----:B--2---:R-:W-:-:S03]  /*17540*/  IMAD.WIDE R10, R6, 0x2, R24 ;  /* 0x00000002060a7825 */ /* 0x004fc600078e0218 */
[----:B------:R-:W-:-:S05]  /*17550*/  IADD3 R33, P0, R10, 0x60, RZ ;  /* 0x000000600a217810 */ /* 0x000fca0007f1e0ff */
[----:B------:R-:W-:Y:S01]  /*17560*/  IMAD.X R5, RZ, RZ, R11, P0 ;  /* 0x000000ffff057224 */ /* 0x000fe200000e060b */
[----:B---3--:R-:W-:-:S04]  /*17570*/  ISETP.NE.AND P0, PT, R34, RZ, PT ;  /* 0x000000ff2200720c */ /* 0x008fc80003f05270 */
[----:B------:R-:W-:Y:S01]  /*17580*/  SEL R39, R34, UR4, P0 ;  /* 0x0000000422277c07 */ /* 0x000fe20008000000 */
[----:B------:R-:W-:Y:S05]  /*17590*/  WARPSYNC.ALL ;  /* 0x0000000000007948 */ /* 0x000fea0003800000 */
[----:B------:R-:W-:Y:S01]  /*175a0*/  BAR.SYNC.DEFER_BLOCKING 0x1, 0x180 ;  /* 0x0046000000007b1d */ /* 0x000fe20000010000 */
[C---:B------:R-:W-:Y:S02]  /*175b0*/  IADD3 R13, P2, R10.reuse, 0x20, RZ ;  /* 0x000000200a0d7810 */ /* 0x040fe40007f5e0ff */
[C---:B------:R-:W-:Y:S02]  /*175c0*/  IADD3 R15, P1, R10.reuse, 0x40, RZ ;  /* 0x000000400a0f7810 */ /* 0x040fe40007f3e0ff */
[----:B------:R-:W-:Y:S01]  /*175d0*/  LOP3.LUT R9, R10, 0x380, RZ, 0xc0, !PT ;  /* 0x000003800a097812 */ /* 0x000fe200078ec0ff */
[----:B------:R-:W-:Y:S01]  /*175e0*/  ULDC.64 UR6, c[0x0][0xc08] ;  /* 0x0003020000067ab9 */ /* 0x000fe20000000a00 */
[----:B------:R-:W-:Y:S01]  /*175f0*/  LOP3.LUT R4, R13, 0x380, RZ, 0xc0, !PT ;  /* 0x000003800d047812 */ /* 0x000fe200078ec0ff */
[----:B------:R-:W-:Y:S01]  /*17600*/  ULDC.64 UR4, c[0x0][0xc00] ;  /* 0x0003000000047ab9 */ /* 0x000fe20000000a00 */
[----:B------:R-:W-:-:S02]  /*17610*/  LOP3.LUT R6, R15, 0x380, RZ, 0xc0, !PT ;  /* 0x000003800f067812 */ /* 0x000fc400078ec0ff */
[----:B------:R-:W-:Y:S02]  /*17620*/  LOP3.LUT R12, R33, 0x380, RZ, 0xc0, !PT ;  /* 0x00000380210c7812 */ /* 0x000fe400078ec0ff */
[----:B------:R-:W-:Y:S02]  /*17630*/  ISETP.NE.U32.AND P0, PT, RZ, UR6, PT ;  /* 0x00000006ff007c0c */ /* 0x000fe4000bf05070 */
[----:B------:R-:W-:Y:S02]  /*17640*/  SHF.R.U64 R9, R9, 0x3, RZ ;  /* 0x0000000309097819 */ /* 0x000fe400000012ff */
[----:B------:R-:W-:Y:S02]  /*17650*/  SHF.R.U64 R4, R4, 0x3, RZ ;  /* 0x0000000304047819 */ /* 0x000fe400000012ff */
[----:B------:R-:W-:Y:S02]  /*17660*/  SHF.R.U64 R6, R6, 0x3, RZ ;  /* 0x0000000306067819 */ /* 0x000fe400000012ff */
[----:B------:R-:W-:-:S02]  /*17670*/  SHF.R.U64 R12, R12, 0x3, RZ ;  /* 0x000000030c0c7819 */ /* 0x000fc400000012ff */
[----:B------:R-:W-:Y:S02]  /*17680*/  ISETP.NE.AND.EX P0, PT, RZ, UR7, PT, P0 ;  /* 0x00000007ff007c0c */ /* 0x000fe4000bf05300 */
[----:B------:R-:W-:Y:S01]  /*17690*/  LOP3.LUT R10, R9, R10, RZ, 0x3c, !PT ;  /* 0x0000000a090a7212 */ /* 0x000fe200078e3cff */
[--C-:B------:R-:W-:Y:S01]  /*176a0*/  IMAD.X R7, RZ, RZ, R11.reuse, P1 ;  /* 0x000000ffff077224 */ /* 0x100fe200008e060b */
[----:B------:R-:W-:Y:S01]  /*176b0*/  LOP3.LUT R8, R4, R13, RZ, 0x3c, !PT ;  /* 0x0000000d04087212 */ /* 0x000fe200078e3cff */
[----:B------:R-:W-:Y:S01]  /*176c0*/  IMAD.X R9, RZ, RZ, R11, P2 ;  /* 0x000000ffff097224 */ /* 0x000fe200010e060b */
[----:B------:R-:W-:Y:S02]  /*176d0*/  LOP3.LUT R6, R6, R15, RZ, 0x3c, !PT ;  /* 0x0000000f06067212 */ /* 0x000fe400078e3cff */
[----:B------:R-:W-:Y:S02]  /*176e0*/  LOP3.LUT R4, R12, R33, RZ, 0x3c, !PT ;  /* 0x000000210c047212 */ /* 0x000fe400078e3cff */
[----:B------:R-:W-:Y:S01]  /*176f0*/  MOV R10, R10 ;  /* 0x0000000a000a7202 */ /* 0x000fe20000000f00 */
[----:B------:R-:W4:Y:S01]  /*17700*/  LDC.64 R32, c[0x0][0xc00] ;  /* 0x00030000ff207b82 */ /* 0x000f220000000a00 */
[----:B------:R-:W-:-:S02]  /*17710*/  F2FP.F16.F32.PACK_AB R12, R21, R20 ;  /* 0x00000014150c723e */ /* 0x000fc400000000ff */
[----:B------:R-:W-:Y:S02]  /*17720*/  F2FP.F16.F32.PACK_AB R13, R91, R90 ;  /* 0x0000005a5b0d723e */ /* 0x000fe400000000ff */
[----:B------:R-:W-:Y:S02]  /*17730*/  F2FP.F16.F32.PACK_AB R15, R95, R94 ;  /* 0x0000005e5f0f723e */ /* 0x000fe400000000ff */
[----:B------:R-:W-:Y:S01]  /*17740*/  MOV R37, R6 ;  /* 0x0000000600257202 */ /* 0x000fe20000000f00 */
[----:B------:R-:W0:Y:S01]  /*17750*/  @P0 LDC.64 R34, c[0x0][0xc08] ;  /* 0x00030200ff220b82 */ /* 0x000e220000000a00 */
[----:B------:R-:W-:Y:S01]  /*17760*/  MOV R36, R4 ;  /* 0x0000000400247202 */ /* 0x000fe20000000f00 */
[----:B------:R1:W-:Y:S01]  /*17770*/  STSM.16.M88.4 [R10], R12 ;  /* 0x0000000c0a007844 */ /* 0x0003e20000000200 */
[----:B------:R-:W-:Y:S02]  /*17780*/  MOV R38, R8 ;  /* 0x0000000800267202 */ /* 0x000fe40000000f00 */
[----:B------:R-:W-:-:S02]  /*17790*/  F2FP.F16.F32.PACK_AB R4, R97, R96 ;  /* 0x000000606104723e */ /* 0x000fc400000000ff */
[----:B------:R-:W-:Y:S02]  /*177a0*/  F2FP.F16.F32.PACK_AB R5, R99, R98 ;  /* 0x000000626305723e */ /* 0x000fe400000000ff */
[----:B------:R-:W-:Y:S02]  /*177b0*/  F2FP.F16.F32.PACK_AB R6, R101, R100 ;  /* 0x000000646506723e */ /* 0x000fe400000000ff */
[----:B------:R-:W-:Y:S02]  /*177c0*/  F2FP.F16.F32.PACK_AB R7, R103, R102 ;  /* 0x000000666707723e */ /* 0x000fe400000000ff */
[----:B------:R-:W-:Y:S02]  /*177d0*/  F2FP.F16.F32.PACK_AB R8, R105, R104 ;  /* 0x000000686908723e */ /* 0x000fe400000000ff */
[----:B------:R-:W-:Y:S02]  /*177e0*/  F2FP.F16.F32.PACK_AB R9, R107, R106 ;  /* 0x0000006a6b09723e */ /* 0x000fe400000000ff */
[----:B------:R-:W-:-:S02]  /*177f0*/  F2FP.F16.F32.PACK_AB R11, R111, R110 ;  /* 0x0000006e6f0b723e */ /* 0x000fc400000000ff */
[----:B-1----:R-:W-:Y:S02]  /*17800*/  F2FP.F16.F32.PACK_AB R10, R109, R108 ;  /* 0x0000006c6d0a723e */ /* 0x002fe400000000ff */
[----:B------:R-:W-:Y:S02]  /*17810*/  F2FP.F16.F32.PACK_AB R12, R113, R112 ;  /* 0x00000070710c723e */ /* 0x000fe400000000ff */
[----:B------:R-:W-:Y:S02]  /*17820*/  F2FP.F16.F32.PACK_AB R13, R115, R114 ;  /* 0x00000072730d723e */ /* 0x000fe400000000ff */
[----:B------:R-:W-:Y:S02]  /*17830*/  F2FP.F16.F32.PACK_AB R14, R117, R116 ;  /* 0x00000074750e723e */ /* 0x000fe400000000ff */
[----:B------:R-:W-:Y:S01]  /*17840*/  F2FP.F16.F32.PACK_AB R15, R119, R118 ;  /* 0x00000076770f723e */ /* 0x000fe200000000ff */
[----:B------:R-:W-:Y:S04]  /*17850*/  STSM.16.M88.4 [R38], R4 ;  /* 0x0000000426007844 */ /* 0x000fe80000000200 */
[----:B------:R1:W-:Y:S04]  /*17860*/  STSM.16.M88.4 [R37], R8 ;  /* 0x0000000825007844 */ /* 0x0003e80000000200 */
[----:B------:R2:W-:Y:S01]  /*17870*/  STSM.16.M88.4 [R36], R12 ;  /* 0x0000000c24007844 */ /* 0x0005e20000000200 */
[----:B------:R-:W-:Y:S01]  /*17880*/  BAR.SYNC.DEFER_BLOCKING 0x1, 0x180 ;  /* 0x0046000000007b1d */ /* 0x000fe20000010000 */
[----:B------:R-:W-:-:S04]  /*17890*/  ISETP.NE.U32.AND P3, PT, RZ, UR4, PT ;  /* 0x00000004ff007c0c */ /* 0x000fc8000bf65070 */
[----:B------:R-:W-:Y:S01]  /*178a0*/  ISETP.NE.AND.EX P3, PT, RZ, UR5, PT, P3 ;  /* 0x00000005ff007c0c */ /* 0x000fe2000bf65330 */
[----:B------:R-:W-:Y:S01]  /*178b0*/  ULDC UR6, c[0x0][0xa88] ;  /* 0x0002a20000067ab9 */ /* 0x000fe20000000800 */
[C---:B----4-:R-:W-:Y:S01]  /*178c0*/  IMAD.WIDE R32, R40.reuse, 0x4, R32 ;  /* 0x0000000428207825 */ /* 0x050fe200078e0220 */
[----:B------:R-:W-:Y:S01]  /*178d0*/  ISETP.GT.AND P1, PT, R39, 0x1, PT ;  /* 0x000000012700780c */ /* 0x000fe20003f24270 */
[----:B-1----:R-:W1:Y:S02]  /*178e0*/  LDC R8, c[0x0][0xbe8] ;  /* 0x0002fa00ff087b82 */ /* 0x002e640000000800 */
[----:B------:R-:W-:Y:S02]  /*178f0*/  IMAD.U32 R47, RZ, RZ, UR6 ;  /* 0x00000006ff2f7e24 */ /* 0x000fe4000f8e00ff */
[----:B0-----:R-:W-:-:S05]  /*17900*/  @P0 IMAD.WIDE R4, R40, 0x4, R34 ;  /* 0x0000000428040825 */ /* 0x001fca00078e0222 */
[----:B------:R0:W5:Y:S04]  /*17910*/  @P3 LDG.E R28, desc[UR40][R32.64] ;  /* 0x00000028201c3981 */ /* 0x000168000c1e1900 */
[----:B------:R0:W5:Y:S01]  /*17920*/  @P0 LDG.E R47, desc[UR40][R4.64] ;  /* 0x00000028042f0981 */ /* 0x000162000c1e1900 */
[----:B------:R-:W-:-:S05]  /*17930*/  IMAD.MOV.U32 R34, RZ, RZ, 0x9b8 ;  /* 0x000009b8ff227424 */ /* 0x000fca00078e00ff */
[----:B------:R-:W-:-:S04]  /*17940*/  SEL R34, R34, 0x978, P1 ;  /* 0x0000097822227807 */ /* 0x000fc80000800000 */
[----:B--2---:R0:W2:Y:S08]  /*17950*/  LDC.64 R12, c[0x0][R34+0x220] ;  /* 0x00008800220c7b82 */ /* 0x0040b00000000a00 */
[----:B------:R0:W3:Y:S08]  /*17960*/  LDC.64 R14, c[0x0][R34+0x218] ;  /* 0x00008600220e7b82 */ /* 0x0000f00000000a00 */
[----:B------:R0:W4:Y:S01]  /*17970*/  LDC.64 R10, c[0x0][R34+0x228] ;  /* 0x00008a00220a7b82 */ /* 0x0001220000000a00 */
[----:B-1----:R-:W-:Y:S01]  /*17980*/  ISETP.NE.AND P2, PT, R8, 0x1, PT ;  /* 0x000000010800780c */ /* 0x002fe20003f45270 */
[----:B0-----:R-:W-:-:S12]  /*17990*/  @P0 BRA `(.L_x_1526) ;  /* 0x0000000000100947 */ /* 0x001fd80003800000 */
[----:B------:R-:W-:Y:S05]  /*179a0*/  @!P3 BRA `(.L_x_1526) ;  /* 0x00000000000cb947 */ /* 0x000fea0003800000 */
[----:B------:R-:W2:Y:S04]  /*179b0*/  LDG.E R4, desc[UR40][R32.64] ;  /* 0x0000002820047981 */ /* 0x000ea8000c1e1900 */
[----:B-----5:R-:W2:Y:S02]  /*179c0*/  LDG.E R47, desc[UR40][R32.64+0x4] ;  /* 0x00000428202f7981 */ /* 0x020ea4000c1e1900 */
[----:B--2---:R-:W-:-:S07]  /*179d0*/  IMAD.IADD R47, R47, 0x1, -R4 ;  /* 0x000000012f2f7824 */ /* 0x004fce00078e0a04 */
.L_x_1526:
[----:B------:R-:W3:Y:S04]  /*179e0*/  LDL R49, [R1+0x64] ;  /* 0x0000640001317983 */ /* 0x000ee80000100800 */
[----:B------:R-:W4:Y:S04]  /*179f0*/  LDL R38, [R1+0x4c] ;  /* 0x00004c0001267983 */ /* 0x000f280000100800 */
[----:B------:R-:W4:Y:S04]  /*17a00*/  LDL R50, [R1+0x1c] ;  /* 0x00001c0001327983 */ /* 0x000f280000100800 */
[----:B------:R-:W4:Y:S01]  /*17a10*/  LDL R48, [R1+0x74] ;  /* 0x0000740001307983 */ /* 0x000f220000100800 */
[----:B------:R-:W-:Y:S01]  /*17a20*/  ISETP.NE.U32.AND P0, PT, RZ, UR4, PT ;  /* 0x00000004ff007c0c */ /* 0x000fe2000bf05070 */
[----:B------:R0:W1:Y:S03]  /*17a30*/  LDC.64 R4, c[0x0][R34+0x210] ;  /* 0x0000840022047b82 */ /* 0x0000660000000a00 */
[----:B------:R-:W-:-:S02]  /*17a40*/  ISETP.NE.AND.EX P0, PT, RZ, UR5, PT, P0 ;  /* 0x00000005ff007c0c */ /* 0x000fc4000bf05300 */
[----:B------:R-:W-:Y:S02]  /*17a50*/  SHF.R.S32.HI R32, RZ, 0x1f, R40 ;  /* 0x0000001fff207819 */ /* 0x000fe40000011428 */
[----:B------:R-:W-:Y:S01]  /*17a60*/  SEL R9, R40, RZ, !P0 ;  /* 0x000000ff28097207 */ /* 0x000fe20004000000 */
[----:B------:R-:W1:Y:S01]  /*17a70*/  @P2 LDC R36, c[0x0][0xbec] ;  /* 0x0002fb00ff242b82 */ /* 0x000e620000000800 */
[----:B------:R-:W4:Y:S07]  /*17a80*/  LDL R40, [R1+0x7c] ;  /* 0x00007c0001287983 */ /* 0x000f2e0000100800 */
[----:B------:R-:W1:Y:S01]  /*17a90*/  @P2 LDC R39, c[0x0][0xbf0] ;  /* 0x0002fc00ff272b82 */ /* 0x000e620000000800 */
[----:B------:R-:W-:-:S07]  /*17aa0*/  SEL R33, R32, RZ, !P0 ;  /* 0x000000ff20217207 */ /* 0x000fce0004000000 */
[----:B------:R-:W1:Y:S01]  /*17ab0*/  LDC.64 R6, c[0x0][0xba8] ;  /* 0x0002ea00ff067b82 */ /* 0x000e620000000a00 */
[----:B--2---:R-:W-:Y:S01]  /*17ac0*/  IMAD R13, R13, R9, RZ ;  /* 0x000000090d0d7224 */ /* 0x004fe200078e02ff */
[----:B0-----:R-:W0:Y:S03]  /*17ad0*/  S2R R34, SR_TID.X ;  /* 0x0000000000227919 */ /* 0x001e260000002100 */
[C---:B------:R-:W-:Y:S02]  /*17ae0*/  IMAD R37, R12.reuse, R33, R13 ;  /* 0x000000210c257224 */ /* 0x040fe400078e020d */
[----:B------:R-:W-:-:S04]  /*17af0*/  IMAD.WIDE.U32 R12, R12, R9, RZ ;  /* 0x000000090c0c7225 */ /* 0x000fc800078e00ff */
[----:B------:R-:W-:Y:S01]  /*17b00*/  IMAD.IADD R37, R13, 0x1, R37 ;  /* 0x000000010d257824 */ /* 0x000fe200078e0225 */
[----:B-1----:R-:W1:Y:S08]  /*17b10*/  @!P1 LDC R6, c[0x0][0xb50] ;  /* 0x0002d400ff069b82 */ /* 0x002e700000000800 */
[----:B------:R-:W2:Y:S01]  /*17b20*/  @!P1 LDC R7, c[0x0][0xb54] ;  /* 0x0002d500ff079b82 */ /* 0x000ea20000000800 */
[----:B0-----:R-:W-:-:S05]  /*17b30*/  VIADD R42, R34, 0xffffff80 ;  /* 0xffffff80222a7836 */ /* 0x001fca0000000000 */
[----:B------:R-:W-:-:S04]  /*17b40*/  SHF.R.S32.HI R34, RZ, 0x1f, R42 ;  /* 0x0000001fff227819 */ /* 0x000fc8000001142a */
[----:B------:R-:W-:-:S04]  /*17b50*/  LEA.HI R34, R34, R42, RZ, 0x7 ;  /* 0x0000002a22227211 */ /* 0x000fc800078f38ff */
[----:B------:R-:W-:Y:S01]  /*17b60*/  LOP3.LUT R34, R34, 0xffffff80, RZ, 0xc0, !PT ;  /* 0xffffff8022227812 */ /* 0x000fe200078ec0ff */
[----:B-----5:R-:W-:-:S04]  /*17b70*/  IMAD R47, R47, R8, RZ ;  /* 0x000000082f2f7224 */ /* 0x020fc800078e02ff */
[----:B------:R-:W-:Y:S02]  /*17b80*/  IMAD.IADD R34, R42, 0x1, -R34 ;  /* 0x000000012a227824 */ /* 0x000fe400078e0a22 */
[-C--:B---3--:R-:W-:Y:S02]  /*17b90*/  IMAD R35, R15, R49.reuse, RZ ;  /* 0x000000310f237224 */ /* 0x088fe400078e02ff */
[----:B------:R-:W-:-:S04]  /*17ba0*/  IMAD.WIDE.U32 R14, R14, R49, RZ ;  /* 0x000000310e0e7225 */ /* 0x000fc800078e00ff */
[----:B----4-:R-:W-:Y:S01]  /*17bb0*/  IMAD.IADD R41, R38, 0x1, R50 ;  /* 0x0000000126297824 */ /* 0x010fe200078e0232 */
[----:B------:R-:W-:Y:S02]  /*17bc0*/  IADD3 R32, P0, P3, R12, R14, R28 ;  /* 0x0000000e0c207210 */ /* 0x000fe40007b1e01c */
[----:B------:R-:W-:Y:S01]  /*17bd0*/  SEL R33, R48, RZ, P1 ;  /* 0x000000ff30217207 */ /* 0x000fe20000800000 */
[----:B------:R-:W-:-:S04]  /*17be0*/  @P2 IMAD.HI.U32 R14, R41, R36, RZ ;  /* 0x00000024290e2227 */ /* 0x000fc800078e00ff */
[----:B------:R-:W-:Y:S01]  /*17bf0*/  IMAD.IADD R38, R15, 0x1, R35 ;  /* 0x000000010f267824 */ /* 0x000fe200078e0223 */
[----:B------:R-:W-:Y:S01]  /*17c00*/  MOV R15, R41 ;  /* 0x00000029000f7202 */ /* 0x000fe20000000f00 */
[----:B------:R-:W-:Y:S01]  /*17c10*/  IMAD R35, R11, R33, RZ ;  /* 0x000000210b237224 */ /* 0x000fe200078e02ff */
[----:B------:R-:W-:Y:S02]  /*17c20*/  SHF.R.S32.HI R11, RZ, 0x1f, R28 ;  /* 0x0000001fff0b7819 */ /* 0x000fe4000001141c */
[----:B------:R-:W-:Y:S01]  /*17c30*/  @P2 SHF.R.U32.HI R15, RZ, R39, R14 ;  /* 0x00000027ff0f2219 */ /* 0x000fe2000001160e */
[----:B------:R-:W-:Y:S01]  /*17c40*/  IMAD.WIDE.U32 R12, R10, R33, RZ ;  /* 0x000000210a0c7225 */ /* 0x000fe200078e00ff */
[----:B------:R-:W-:-:S03]  /*17c50*/  IADD3.X R33, R37, R38, R11, P0, P3 ;  /* 0x0000002625217210 */ /* 0x000fc600007e640b */
[----:B------:R-:W-:Y:S01]  /*17c60*/  IMAD.MOV R37, RZ, RZ, -R15 ;  /* 0x000000ffff257224 */ /* 0x000fe200078e0a0f */
[----:B------:R-:W-:Y:S01]  /*17c70*/  IADD3 R12, P0, P3, R15, R32, R12 ;  /* 0x000000200f0c7210 */ /* 0x000fe20007b1e00c */
[----:B------:R-:W-:Y:S01]  /*17c80*/  IMAD.IADD R35, R13, 0x1, R35 ;  /* 0x000000010d237824 */ /* 0x000fe200078e0223 */
[----:B------:R-:W-:Y:S01]  /*17c90*/  SHF.R.S32.HI R10, RZ, 0x1f, R15 ;  /* 0x0000001fff0a7819 */ /* 0x000fe2000001140f */
[----:B------:R-:W-:-:S03]  /*17ca0*/  IMAD R15, R8, R37, R41 ;  /* 0x00000025080f7224 */ /* 0x000fc600078e0229 */
[----:B------:R-:W-:Y:S01]  /*17cb0*/  IADD3.X R13, R10, R33, R35, P0, P3 ;  /* 0x000000210a0d7210 */ /* 0x000fe200007e6423 */
[----:B------:R-:W-:Y:S01]  /*17cc0*/  IMAD R5, R5, R15, RZ ;  /* 0x0000000f05057224 */ /* 0x000fe200078e02ff */
[----:B------:R-:W-:-:S05]  /*17cd0*/  SHF.R.S32.HI R33, RZ, 0x1f, R15 ;  /* 0x0000001fff217819 */ /* 0x000fca000001140f */
[C---:B------:R-:W-:Y:S02]  /*17ce0*/  IMAD R33, R4.reuse, R33, R5 ;  /* 0x0000002104217224 */ /* 0x040fe400078e0205 */
[----:B------:R-:W-:-:S04]  /*17cf0*/  IMAD.WIDE.U32 R4, R4, R15, R12 ;  /* 0x0000000f04047225 */ /* 0x000fc800078e000c */
[----:B------:R-:W-:Y:S01]  /*17d00*/  IMAD.IADD R5, R5, 0x1, R33 ;  /* 0x0000000105057824 */ /* 0x000fe200078e0221 */
[----:B-1----:R-:W-:-:S04]  /*17d10*/  LEA R14, P0, R4, R6, 0x2 ;  /* 0x00000006040e7211 */ /* 0x002fc800078010ff */
[----:B--2---:R-:W-:Y:S01]  /*17d20*/  LEA.HI.X R7, R4, R7, R5, 0x2, P0 ;  /* 0x0000000704077211 */ /* 0x004fe200000f1405 */
[----:B------:R-:W-:Y:S01]  /*17d30*/  SHFL.IDX PT, R12, R14, 0x1, 0x1c1f ;  /* 0x003c1f000e0c7f89 */ /* 0x000fe200000e0000 */
[----:B------:R-:W-:-:S03]  /*17d40*/  IMAD.IADD R10, R40, 0x1, R50 ;  /* 0x00000001280a7824 */ /* 0x000fc600078e0232 */
[----:B------:R-:W-:Y:S04]  /*17d50*/  SHFL.IDX PT, R4, R14, RZ, 0x1c1f ;  /* 0x001c1fff0e047589 */ /* 0x000fe800000e0000 */
[----:B------:R-:W0:Y:S04]  /*17d60*/  SHFL.IDX PT, R5, R7, RZ, 0x1c1f ;  /* 0x001c1fff07057589 */ /* 0x000e2800000e0000 */
[----:B------:R-:W1:Y:S01]  /*17d70*/  SHFL.IDX PT, R13, R7, 0x1, 0x1c1f ;  /* 0x003c1f00070d7f89 */ /* 0x000e6200000e0000 */
[----:B------:R-:W-:Y:S01]  /*17d80*/  LOP3.LUT P0, RZ, R34, 0x3, RZ, 0xc0, !PT ;  /* 0x0000000322ff7812 */ /* 0x000fe2000780c0ff */
[----:B------:R-:W-:-:S03]  /*17d90*/  VIADD R6, R10, 0x8 ;  /* 0x000000080a067836 */ /* 0x000fc60000000000 */
        /* <DEDUP_REMOVED lines=30> */
[----:B------:R-:W-:-:S02]  /*17f80*/  IMAD.X R33, RZ, RZ, R25, P1 ;  /* 0x000000ffff217224 */ /* 0x000fc400008e0619 */
[--C-:B------:R-:W-:Y:S02]  /*17f90*/  IMAD.X R37, RZ, RZ, R25.reuse, P3 ;  /* 0x000000ffff257224 */ /* 0x100fe400018e0619 */
[----:B------:R-:W-:Y:S02]  /*17fa0*/  IMAD.MOV.U32 R5, RZ, RZ, R25 ;  /* 0x000000ffff057224 */ /* 0x000fe400078e0019 */
[----:B------:R-:W-:Y:S01]  /*17fb0*/  IMAD.IADD R11, R11, 0x1, R3 ;  /* 0x000000010b0b7824 */ /* 0x000fe200078e0203 */
[----:B------:R-:W5:Y:S01]  /*17fc0*/  LD.E.128 R24, desc[UR40][R26.64] ;  /* 0x000000281a187980 */ /* 0x000f62000c101d00 */
[----:B------:R-:W-:Y:S02]  /*17fd0*/  IMAD R0, R46, 0x30, R45 ;  /* 0x000000302e007824 */ /* 0x000fe400078e022d */
[----:B------:R-:W-:Y:S01]  /*17fe0*/  IMAD.WIDE.U32 R10, R49, UR4, R10 ;  /* 0x00000004310a7c25 */ /* 0x000fe2000f8e000a */
[----:B------:R-:W5:Y:S01]  /*17ff0*/  LD.E.128 R4, desc[UR40][R4.64] ;  /* 0x0000002804047980 */ /* 0x000f62000c101d00 */
[----:B------:R-:W-:-:S03]  /*18000*/  SHF.R.S32.HI R12, RZ, 0x1f, R9 ;  /* 0x0000001fff0c7819 */ /* 0x000fc60000011409 */
[----:B------:R-:W5:Y:S01]  /*18010*/  LD.E.128 R32, desc[UR40][R32.64] ;  /* 0x0000002820207980 */ /* 0x000f62000c101d00 */
[----:B------:R-:W-:-:S03]  /*18020*/  IADD3 R14, R50, R0, RZ ;  /* 0x00000000320e7210 */ /* 0x000fc60007ffe0ff */
[----:B------:R-:W5:Y:S01]  /*18030*/  LD.E.128 R36, desc[UR40][R36.64] ;  /* 0x0000002824247980 */ /* 0x000f62000c101d00 */
[----:B------:R-:W-:Y:S01]  /*18040*/  @!PT LDS RZ, [RZ] ;  /* 0x00000000fffff984 */ /* 0x000fe20000000800 */
[----:B------:R-:W-:Y:S01]  /*18050*/  @!PT LDS RZ, [RZ] ;  /* 0x00000000fffff984 */ /* 0x000fe20000000800 */
[----:B------:R-:W-:Y:S01]  /*18060*/  @!PT LDS RZ, [RZ] ;  /* 0x00000000fffff984 */ /* 0x000fe20000000800 */
[----:B------:R-:W-:Y:S01]  /*18070*/  @!PT LDS RZ, [RZ] ;  /* 0x00000000fffff984 */ /* 0x000fe20000000800 */
[----:B------:R2:W-:Y:S06]  /*18080*/  MEMBAR.ALL.CTA ;  /* 0x0000000000007992 */ /* 0x0005ec0000008000 */
[----:B--2---:R-:W2:Y:S01]  /*18090*/  FENCE.VIEW.ASYNC.S ;  /* 0x00000000000073c6 */ /* 0x004ea20000000000 */
[----:B------:R-:W-:Y:S01]  /*180a0*/  IMAD R11, R49, UR5, R11 ;  /* 0x00000005310b7c24 */ /* 0x000fe2000f8e020b */
[----:B------:R-:W-:Y:S01]  /*180b0*/  ULDC.64 UR4, c[0x0][0xaf0] ;  /* 0x0002bc0000047ab9 */ /* 0x000fe20000000a00 */
[----:B0-----:R-:W-:-:S04]  /*180c0*/  @P2 IMAD.HI.U32 R0, R14, R13, RZ ;  /* 0x0000000d0e002227 */ /* 0x001fc800078e00ff */
[----:B------:R-:W-:Y:S02]  /*180d0*/  IMAD R12, R12, UR4, RZ ;  /* 0x000000040c0c7c24 */ /* 0x000fe4000f8e02ff */
[----:B------:R-:W-:Y:S01]  /*180e0*/  IMAD.MOV.U32 R3, RZ, RZ, R14 ;  /* 0x000000ffff037224 */ /* 0x000fe200078e000e */
[----:B-1----:R-:W-:Y:S01]  /*180f0*/  @P2 SHF.R.U32.HI R3, RZ, R15, R0 ;  /* 0x0000000fff032219 */ /* 0x002fe20000011600 */
[C---:B------:R-:W-:Y:S02]  /*18100*/  IMAD R13, R9.reuse, UR5, R12 ;  /* 0x00000005090d7c24 */ /* 0x040fe4000f8e020c */
[----:B------:R-:W-:Y:S01]  /*18110*/  IMAD.WIDE.U32 R10, R9, UR4, R10 ;  /* 0x00000004090a7c25 */ /* 0x000fe2000f8e000a */
[----:B------:R-:W-:Y:S01]  /*18120*/  SHF.R.S32.HI R9, RZ, 0x1f, R3 ;  /* 0x0000001fff097819 */ /* 0x000fe20000011403 */
[----:B------:R-:W-:Y:S02]  /*18130*/  ULDC.64 UR4, c[0x0][0xae0] ;  /* 0x0002b80000047ab9 */ /* 0x000fe40000000a00 */
[----:B------:R-:W-:-:S02]  /*18140*/  IMAD.IADD R11, R11, 0x1, R13 ;  /* 0x000000010b0b7824 */ /* 0x000fc400078e020d */
[----:B------:R-:W-:Y:S02]  /*18150*/  VIADD R0, R2, 0x16820 ;  /* 0x0001682002007836 */ /* 0x000fe40000000000 */
        /* <DEDUP_REMOVED lines=14> */
[----:B------:R-:W-:Y:S01]  /*18240*/  LEA R40, P0, R8, UR4, 0x1 ;  /* 0x0000000408287c11 */ /* 0x000fe2000f8008ff */
[----:B------:R-:W-:Y:S01]  /*18250*/  IMAD.IADD R41, R9, 0x1, R41 ;  /* 0x0000000109297824 */ /* 0x000fe200078e0229 */
[----:B------:R-:W-:-:S04]  /*18260*/  UMOV UR4, 0xffffffff ;  /* 0xffffffff00047882 */ /* 0x000fc80000000000 */
[----:B------:R-:W-:Y:S01]  /*18270*/  LEA.HI.X R41, R8, UR5, R41, 0x1, P0 ;  /* 0x0000000508297c11 */ /* 0x000fe200080f0c29 */
[----:B------:R-:W-:Y:S06]  /*18280*/  BRA.DIV UR4, `(.L_x_1528) ;  /* 0x0000009e04b07947 */ /* 0x000fec000b800000 */
[----:B------:R-:W0:Y:S01]  /*18290*/  SHFL.IDX PT, R3, R40, RZ, 0x181f ;  /* 0x00181fff28037589 */ /* 0x000e2200000e0000 */
[----:B------:R-:W-:Y:S01]  /*182a0*/  ULDC UR4, c[0x0][0xac8] ;  /* 0x0002b20000047ab9 */ /* 0x000fe20000000800 */
[----:B------:R-:W-:Y:S01]  /*182b0*/  IMAD.IADD R42, R45, 0x1, R50 ;  /* 0x000000012d2a7824 */ /* 0x000fe200078e0232 */
[----:B------:R-:W-:Y:S01]  /*182c0*/  ISETP.GE.AND P0, PT, R44, UR4, PT ;  /* 0x000000042c007c0c */ /* 0x000fe2000bf06270 */
[----:B------:R-:W1:Y:S02]  /*182d0*/  SHFL.IDX PT, R9, R40, 0x1, 0x181f ;  /* 0x00381f0028097f89 */ /* 0x000e6400000e0000 */
[C---:B------:R-:W-:Y:S01]  /*182e0*/  VIADD R12, R42.reuse, 0x30 ;  /* 0x000000302a0c7836 */ /* 0x040fe20000000000 */
[CC--:B------:R-:W-:Y:S01]  /*182f0*/  ISETP.GE.OR P2, PT, R42.reuse, R47.reuse, P0 ;  /* 0x0000002f2a00720c */ /* 0x0c0fe20000746670 */
[----:B------:R-:W2:Y:S01]  /*18300*/  SHFL.IDX PT, R0, R41, RZ, 0x181f ;  /* 0x00181fff29007589 */ /* 0x000ea200000e0000 */
[----:B------:R-:W-:Y:S02]  /*18310*/  VIADD R20, R42, 0x60 ;  /* 0x000000602a147836 */ /* 0x000fe40000000000 */
[-C--:B------:R-:W-:Y:S01]  /*18320*/  ISETP.GE.OR P3, PT, R12, R47.reuse, P0 ;  /* 0x0000002f0c00720c */ /* 0x080fe20000766670 */
[----:B------:R-:W3:Y:S02]  /*18330*/  SHFL.IDX PT, R14, R40, 0x2, 0x181f ;  /* 0x00581f00280e7f89 */ /* 0x000ee400000e0000 */
[----:B------:R-:W-:-:S02]  /*18340*/  ISETP.GE.OR P4, PT, R20, R47, P0 ;  /* 0x0000002f1400720c */ /* 0x000fc40000786670 */
[----:B------:R-:W4:Y:S04]  /*18350*/  SHFL.IDX PT, R8, R41, 0x1, 0x181f ;  /* 0x00381f0029087f89 */ /* 0x000f2800000e0000 */
[----:B------:R-:W4:Y:S01]  /*18360*/  SHFL.IDX PT, R10, R41, 0x2, 0x181f ;  /* 0x00581f00290a7f89 */ /* 0x000f2200000e0000 */
[----:B0-----:R-:W-:-:S03]  /*18370*/  @!P2 LEA R28, P5, R44, R3, 0x1 ;  /* 0x000000032c1ca211 */ /* 0x001fc600078a08ff */
[C---:B-1----:R-:W-:Y:S02]  /*18380*/  @!P3 LEA R20, P1, R44.reuse, R9, 0x1 ;  /* 0x000000092c14b211 */ /* 0x042fe400078208ff */
[C---:B--2---:R-:W-:Y:S02]  /*18390*/  @!P2 LEA.HI.X R3, R44.reuse, R0, R43, 0x1, P5 ;  /* 0x000000002c03a211 */ /* 0x044fe400028f0c2b */
[----:B------:R-:W0:Y:S01]  /*183a0*/  SHFL.IDX PT, R0, R41, 0x3, 0x181f ;  /* 0x00781f0029007f89 */ /* 0x000e2200000e0000 */
[C---:B---3--:R-:W-:Y:S02]  /*183b0*/  @!P4 LEA R45, P5, R44.reuse, R14, 0x1 ;  /* 0x0000000e2c2dc211 */ /* 0x048fe400078a08ff */
[----:B------:R-:W-:Y:S01]  /*183c0*/  @!P2 IMAD.MOV.U32 R9, RZ, RZ, R3 ;  /* 0x000000ffff09a224 */ /* 0x000fe200078e0003 */
[----:B------:R-:W1:Y:S01]  /*183d0*/  SHFL.IDX PT, R14, R40, 0x3, 0x181f ;  /* 0x00781f00280e7f89 */ /* 0x000e6200000e0000 */
[C-C-:B----4-:R-:W-:Y:S01]  /*183e0*/  @!P3 LEA.HI.X R21, R44.reuse, R8, R43.reuse, 0x1, P1 ;  /* 0x000000082c15b211 */ /* 0x150fe200008f0c2b */
[----:B------:R-:W-:Y:S01]  /*183f0*/  @!P2 IMAD.MOV.U32 R8, RZ, RZ, R28 ;  /* 0x000000ffff08a224 */ /* 0x000fe200078e001c */
[----:B------:R-:W-:-:S04]  /*18400*/  @!P4 LEA.HI.X R10, R44, R10, R43, 0x1, P5 ;  /* 0x0000000a2c0ac211 */ /* 0x000fc800028f0c2b */
[----:B-----5:R2:W-:Y:S04]  /*18410*/  @!P2 ST.E.128 desc[UR40][R8.64], R4 ;  /* 0x000000040800a985 */ /* 0x0205e8000c101d28 */
[----:B------:R3:W-:Y:S01]  /*18420*/  @!P3 ST.E.128 desc[UR40][R20.64], R24 ;  /* 0x000000181400b985 */ /* 0x0007e2000c101d28 */
[----:B--2---:R-:W-:Y:S02]  /*18430*/  @!P4 IMAD.MOV.U32 R4, RZ, RZ, R45 ;  /* 0x000000ffff04c224 */ /* 0x004fe400078e002d */
[----:B------:R-:W-:-:S05]  /*18440*/  @!P4 IMAD.MOV.U32 R5, RZ, RZ, R10 ;  /* 0x000000ffff05c224 */ /* 0x000fca00078e000a */
[----:B01----:R3:W-:Y:S02]  /*18450*/  @!P4 ST.E.128 desc[UR40][R4.64], R32 ;  /* 0x000000200400c985 */ /* 0x0037e4000c101d28 */
.L_x_1740:
[----:B------:R-:W-:-:S04]  /*18460*/  IADD3 R42, R42, 0x90, RZ ;  /* 0x000000902a2a7810 */ /* 0x000fc80007ffe0ff */
[----:B------:R-:W-:-:S13]  /*18470*/  ISETP.GE.OR P0, PT, R42, R47, P0 ;  /* 0x0000002f2a00720c */ /* 0x000fda0000706670 */
[----:B------:R-:W-:Y:S05]  /*18480*/  @P0 BRA `(.L_x_1529) ;  /* 0x0000001000cc0947 */ /* 0x000fea0003800000 */
[----:B------:R-:W-:-:S04]  /*18490*/  LEA R14, P0, R44, R14, 0x1 ;  /* 0x0000000e2c0e7211 */ /* 0x000fc800078008ff */
[----:B------:R-:W-:-:S05]  /*184a0*/  LEA.HI.X R15, R44, R0, R43, 0x1, P0 ;  /* 0x000000002c0f7211 */ /* 0x000fca00000f0c2b */
[----:B------:R4:W-:Y:S01]  /*184b0*/  ST.E.128 desc[UR40][R14.64], R36 ;  /* 0x000000240e007985 */ /* 0x0009e2000c101d28 */
[----:B------:R-:W-:Y:S05]  /*184c0*/  BRA `(.L_x_1529) ;  /* 0x0000001000bc7947 */ /* 0x000fea0003800000 */
.L_x_1527:
[----:B0-----:R-:W0:Y:S01]  /*184d0*/  @P2 LDC R12, c[0x0][0xbec] ;  /* 0x0002fb00ff0c2b82 */ /* 0x001e220000000800 */
[----:B------:R-:W-:Y:S01]  /*184e0*/  ULDC.64 UR4, c[0x0][0xb08] ;  /* 0x0002c20000047ab9 */ /* 0x000fe20000000a00 */
[----:B------:R-:W-:Y:S01]  /*184f0*/  SHF.R.S32.HI R0, RZ, 0x1f, R9 ;  /* 0x0000001fff007819 */ /* 0x000fe20000011409 */
[----:B------:R-:W-:Y:S01]  /*18500*/  IMAD R11, R11, UR4, RZ ;  /* 0x000000040b0b7c24 */ /* 0x000fe2000f8e02ff */
[----:B------:R-:W-:Y:S01]  /*18510*/  ULDC.64 UR6, c[0x0][0xb30] ;  /* 0x0002cc0000067ab9 */ /* 0x000fe20000000a00 */
[----:B------:R-:W-:-:S03]  /*18520*/  IMAD.WIDE.U32 R4, R28, UR4, RZ ;  /* 0x000000041c047c25 */ /* 0x000fc6000f8e00ff */
[----:B------:R-:W1:Y:S01]  /*18530*/  @P2 LDC R13, c[0x0][0xbf0] ;  /* 0x0002fc00ff0d2b82 */ /* 0x000e620000000800 */
[----:B------:R-:W-:Y:S01]  /*18540*/  IMAD R11, R28, UR5, R11 ;  /* 0x000000051c0b7c24 */ /* 0x000fe2000f8e020b */
[----:B------:R-:W-:Y:S01]  /*18550*/  ULDC.64 UR4, c[0x0][0xb38] ;  /* 0x0002ce0000047ab9 */ /* 0x000fe20000000a00 */
[----:B------:R-:W-:Y:S02]  /*18560*/  IMAD.MOV.U32 R3, RZ, RZ, R41 ;  /* 0x000000ffff037224 */ /* 0x000fe400078e0029 */
[----:B------:R-:W-:Y:S02]  /*18570*/  IMAD.IADD R5, R5, 0x1, R11 ;  /* 0x0000000105057824 */ /* 0x000fe400078e020b */
[----:B------:R-:W-:Y:S02]  /*18580*/  VIADD R35, R155, 0x10 ;  /* 0x000000109b237836 */ /* 0x000fe40000000000 */
[----:B------:R-:W-:-:S03]  /*18590*/  IMAD.WIDE.U32 R4, R49, UR4, R4 ;  /* 0x0000000431047c25 */ /* 0x000fc6000f8e0004 */
[----:B------:R-:W-:Y:S01]  /*185a0*/  SHF.R.S32.HI R28, RZ, 0x1f, R35 ;  /* 0x0000001fff1c7819 */ /* 0x000fe20000011423 */
[----:B------:R-:W-:Y:S01]  /*185b0*/  IMAD R5, R49, UR5, R5 ;  /* 0x0000000531057c24 */ /* 0x000fe2000f8e0205 */
[----:B------:R-:W-:Y:S01]  /*185c0*/  ULDC.64 UR4, c[0x0][0xb40] ;  /* 0x0002d00000047ab9 */ /* 0x000fe20000000a00 */
[----:B------:R-:W-:Y:S02]  /*185d0*/  VIADD R37, R155, 0x18 ;  /* 0x000000189b257836 */ /* 0x000fe40000000000 */
[----:B------:R-:W-:Y:S02]  /*185e0*/  IMAD R0, R0, UR4, RZ ;  /* 0x0000000400007c24 */ /* 0x000fe4000f8e02ff */
[----:B0-----:R-:W-:Y:S01]  /*185f0*/  @P2 IMAD.HI.U32 R12, R41, R12, RZ ;  /* 0x0000000c290c2227 */ /* 0x001fe200078e00ff */
[----:B------:R-:W-:-:S03]  /*18600*/  SHF.R.S32.HI R34, RZ, 0x1f, R37 ;  /* 0x0000001fff227819 */ /* 0x000fc60000011425 */
[C---:B------:R-:W-:Y:S01]  /*18610*/  IMAD R7, R9.reuse, UR5, R0 ;  /* 0x0000000509077c24 */ /* 0x040fe2000f8e0200 */
[----:B-1----:R-:W-:Y:S01]  /*18620*/  @P2 SHF.R.U32.HI R3, RZ, R13, R12 ;  /* 0x0000000dff032219 */ /* 0x002fe2000001160c */
[----:B------:R-:W-:Y:S01]  /*18630*/  IMAD.WIDE.U32 R4, R9, UR4, R4 ;  /* 0x0000000409047c25 */ /* 0x000fe2000f8e0004 */
[----:B------:R-:W-:Y:S02]  /*18640*/  ULDC.64 UR4, c[0x0][0xb48] ;  /* 0x0002d20000047ab9 */ /* 0x000fe40000000a00 */
[----:B------:R-:W-:Y:S01]  /*18650*/  SHF.R.S32.HI R0, RZ, 0x1f, R3 ;  /* 0x0000001fff007819 */ /* 0x000fe20000011403 */
[----:B------:R-:W-:Y:S02]  /*18660*/  IMAD.IADD R5, R5, 0x1, R7 ;  /* 0x0000000105057824 */ /* 0x000fe400078e0207 */
[----:B------:R-:W-:Y:S02]  /*18670*/  IMAD.MOV R7, RZ, RZ, -R3 ;  /* 0x000000ffff077224 */ /* 0x000fe400078e0a03 */
[----:B------:R-:W-:-:S04]  /*18680*/  IMAD.WIDE.U32 R4, R48, UR4, R4 ;  /* 0x0000000430047c25 */ /* 0x000fc8000f8e0004 */
[----:B------:R-:W-:Y:S02]  /*18690*/  IMAD R7, R8, R7, R41 ;  /* 0x0000000708077224 */ /* 0x000fe400078e0229 */
[----:B------:R-:W-:Y:S02]  /*186a0*/  IMAD R0, R0, UR6, RZ ;  /* 0x0000000600007c24 */ /* 0x000fe4000f8e02ff */
[----:B------:R-:W-:Y:S01]  /*186b0*/  IMAD R5, R48, UR5, R5 ;  /* 0x0000000530057c24 */ /* 0x000fe2000f8e0205 */
[----:B------:R-:W-:Y:S01]  /*186c0*/  ULDC.64 UR4, c[0x0][0xb28] ;  /* 0x0002ca0000047ab9 */ /* 0x000fe20000000a00 */
[C---:B------:R-:W-:Y:S01]  /*186d0*/  IMAD R9, R3.reuse, UR7, R0 ;  /* 0x0000000703097c24 */ /* 0x040fe2000f8e0200 */
[----:B------:R-:W-:Y:S01]  /*186e0*/  SHF.R.S32.HI R0, RZ, 0x1f, R7 ;  /* 0x0000001fff007819 */ /* 0x000fe20000011407 */
[----:B------:R-:W-:-:S04]  /*186f0*/  IMAD.WIDE.U32 R4, R3, UR6, R4 ;  /* 0x0000000603047c25 */ /* 0x000fc8000f8e0004 */
[----:B------:R-:W-:Y:S02]  /*18700*/  IMAD R0, R0, UR4, RZ ;  /* 0x0000000400007c24 */ /* 0x000fe4000f8e02ff */
[----:B------:R-:W-:Y:S02]  /*18710*/  IMAD.IADD R5, R5, 0x1, R9 ;  /* 0x0000000105057824 */ /* 0x000fe400078e0209 */
[----:B------:R-:W-:Y:S02]  /*18720*/  VIADD R8, R2, 0x16820 ;  /* 0x0001682002087836 */ /* 0x000fe40000000000 */
[C---:B------:R-:W-:Y:S02]  /*18730*/  IMAD R3, R7.reuse, UR5, R0 ;  /* 0x0000000507037c24 */ /* 0x040fe4000f8e0200 */
[----:B------:R-:W-:Y:S01]  /*18740*/  IMAD.WIDE.U32 R4, R7, UR4, R4 ;  /* 0x0000000407047c25 */ /* 0x000fe2000f8e0004 */
[----:B------:R-:W-:Y:S01]  /*18750*/  ULDC.64 UR4, c[0x0][0xb00] ;  /* 0x0002c00000047ab9 */ /* 0x000fe20000000a00 */
[----:B------:R-:W-:-:S02]  /*18760*/  PRMT R8, RZ, 0x654, R8 ;  /* 0x00000654ff087816 */ /* 0x000fc40000000008 */
[----:B------:R-:W-:Y:S01]  /*18770*/  IMAD.IADD R5, R5, 0x1, R3 ;  /* 0x0000000105057824 */ /* 0x000fe200078e0203 */
[C---:B------:R-:W-:Y:S01]  /*18780*/  LEA R3, P0, R4.reuse, UR4, 0x2 ;  /* 0x0000000404037c11 */ /* 0x040fe2000f8010ff */
[C---:B------:R-:W-:Y:S01]  /*18790*/  VIADD R39, R155.reuse, 0x20 ;  /* 0x000000209b277836 */ /* 0x040fe20000000000 */
[----:B------:R-:W-:Y:S01]  /*187a0*/  UMOV UR4, 0xffffffff ;  /* 0xffffffff00047882 */ /* 0x000fe20000000000 */
[C---:B------:R-:W-:Y:S01]  /*187b0*/  VIADD R41, R155.reuse, 0x28 ;  /* 0x000000289b297836 */ /* 0x040fe20000000000 */
[C---:B------:R-:W-:Y:S01]  /*187c0*/  IADD3 R7, R155.reuse, 0x8, RZ ;  /* 0x000000089b077810 */ /* 0x040fe20007ffe0ff */
[C---:B------:R-:W-:Y:S01]  /*187d0*/  VIADD R43, R155.reuse, 0x30 ;  /* 0x000000309b2b7836 */ /* 0x040fe20000000000 */
[----:B------:R0:W-:Y:S01]  /*187e0*/  SYNCS.ARRIVE.TRANS64.RED.A1T0 RZ, [R8+URZ], RZ ;  /* 0x000000ff08ff79a7 */ /* 0x0001e2000810043f */
[----:B------:R-:W-:Y:S01]  /*187f0*/  VIADD R45, R155, 0x38 ;  /* 0x000000389b2d7836 */ /* 0x000fe20000000000 */
[----:B------:R-:W-:Y:S02]  /*18800*/  LEA.HI.X R4, R4, UR5, R5, 0x2, P0 ;  /* 0x0000000504047c11 */ /* 0x000fe400080f1405 */
[----:B------:R-:W-:-:S02]  /*18810*/  SHF.R.S32.HI R5, RZ, 0x1f, R155 ;  /* 0x0000001fff057819 */ /* 0x000fc4000001149b */
[----:B------:R-:W-:Y:S02]  /*18820*/  SHF.R.S32.HI R36, RZ, 0x1f, R39 ;  /* 0x0000001fff247819 */ /* 0x000fe40000011427 */
[----:B------:R-:W-:Y:S02]  /*18830*/  SHF.R.S32.HI R38, RZ, 0x1f, R41 ;  /* 0x0000001fff267819 */ /* 0x000fe40000011429 */
[----:B------:R-:W-:Y:S02]  /*18840*/  SHF.R.S32.HI R40, RZ, 0x1f, R43 ;  /* 0x0000001fff287819 */ /* 0x000fe4000001142b */
[----:B------:R-:W-:Y:S02]  /*18850*/  SHF.R.S32.HI R42, RZ, 0x1f, R45 ;  /* 0x0000001fff2a7819 */ /* 0x000fe4000001142d */
[----:B------:R-:W-:Y:S01]  /*18860*/  SHF.R.S32.HI R44, RZ, 0x1f, R7 ;  /* 0x0000001fff2c7819 */ /* 0x000fe20000011407 */
[----:B0-----:R-:W-:Y:S06]  /*18870*/  BRA.DIV UR4, `(.L_x_1530) ;  /* 0x0000009e043c7947 */ /* 0x001fec000b800000 */
[----:B------:R0:W1:Y:S04]  /*18880*/  SHFL.IDX PT, R0, R4, RZ, 0x1c1f ;  /* 0x001c1fff04007589 */ /* 0x00006800000e0000 */
[----:B------:R0:W2:Y:S02]  /*18890*/  SHFL.IDX PT, R14, R3, RZ, 0x1c1f ;  /* 0x001c1fff030e7589 */ /* 0x0000a400000e0000 */
.L_x_1743:
        /* <DEDUP_REMOVED lines=8> */
[-C--:B--2---:R-:W-:Y:S02]  /*18920*/  @!P1 LEA R8, P3, R155, R14.reuse, 0x2 ;  /* 0x0000000e9b089211 */ /* 0x084fe400078610ff */
[----:B------:R-:W-:Y:S02]  /*18930*/  @!P2 LEA R10, P4, R7, R14, 0x2 ;  /* 0x0000000e070aa211 */ /* 0x000fe400078810ff */
[-C--:B-1----:R-:W-:Y:S02]  /*18940*/  @!P1 LEA.HI.X R9, R155, R0.reuse, R5, 0x2, P3 ;  /* 0x000000009b099211 */ /* 0x082fe400018f1405 */
[----:B------:R-:W-:Y:S02]  /*18950*/  @!P2 LEA.HI.X R11, R7, R0, R44, 0x2, P4 ;  /* 0x00000000070ba211 */ /* 0x000fe400020f142c */
[----:B------:R-:W-:Y:S01]  /*18960*/  @!P5 LEA R12, P3, R35, R14, 0x2 ;  /* 0x0000000e230cd211 */ /* 0x000fe200078610ff */
[----:B------:R1:W-:Y:S01]  /*18970*/  @!P1 ST.E.64 desc[UR40][R8.64], R20 ;  /* 0x0000001408009985 */ /* 0x0003e2000c101b28 */
[----:B------:R-:W-:-:S02]  /*18980*/  ISETP.GE.AND P1, PT, R39, UR4, PT ;  /* 0x0000000427007c0c */ /* 0x000fc4000bf26270 */
[----:B------:R-:W-:Y:S01]  /*18990*/  @!P5 LEA.HI.X R13, R35, R0, R28, 0x2, P3 ;  /* 0x00000000230dd211 */ /* 0x000fe200018f141c */
[----:B------:R2:W-:Y:S01]  /*189a0*/  @!P2 ST.E.64 desc[UR40][R10.64], R26 ;  /* 0x0000001a0a00a985 */ /* 0x0005e2000c101b28 */
[----:B------:R-:W-:Y:S02]  /*189b0*/  ISETP.GE.AND P2, PT, R41, UR4, PT ;  /* 0x0000000429007c0c */ /* 0x000fe4000bf46270 */
[----:B------:R-:W-:Y:S01]  /*189c0*/  @!P0 LEA R24, P4, R37, R14, 0x2 ;  /* 0x0000000e25188211 */ /* 0x000fe200078810ff */
[----:B------:R3:W-:Y:S01]  /*189d0*/  @!P5 ST.E.64 desc[UR40][R12.64], R96 ;  /* 0x000000600c00d985 */ /* 0x0007e2000c101b28 */
[----:B------:R-:W-:Y:S02]  /*189e0*/  ISETP.GE.AND P3, PT, R43, UR4, PT ;  /* 0x000000042b007c0c */ /* 0x000fe4000bf66270 */
[----:B------:R-:W-:Y:S02]  /*189f0*/  ISETP.GE.AND P5, PT, R45, UR4, PT ;  /* 0x000000042d007c0c */ /* 0x000fe4000bfa6270 */
[----:B------:R-:W-:-:S02]  /*18a00*/  @!P0 LEA.HI.X R25, R37, R0, R34, 0x2, P4 ;  /* 0x0000000025198211 */ /* 0x000fc400020f1422 */
[----:B------:R-:W-:-:S03]  /*18a10*/  @!P1 LEA R32, P4, R39, R14, 0x2 ;  /* 0x0000000e27209211 */ /* 0x000fc600078810ff */
[----:B------:R3:W-:Y:S01]  /*18a20*/  @!P0 ST.E.64 desc[UR40][R24.64], R100 ;  /* 0x0000006418008985 */ /* 0x0007e2000c101b28 */
[----:B-1----:R-:W-:Y:S02]  /*18a30*/  @!P2 LEA R8, P0, R41, R14, 0x2 ;  /* 0x0000000e2908a211 */ /* 0x002fe400078010ff */
[----:B------:R-:W-:Y:S02]  /*18a40*/  @!P1 LEA.HI.X R33, R39, R0, R36, 0x2, P4 ;  /* 0x0000000027219211 */ /* 0x000fe400020f1424 */
[----:B--2---:R-:W-:Y:S02]  /*18a50*/  @!P3 LEA R10, P4, R43, R14, 0x2 ;  /* 0x0000000e2b0ab211 */ /* 0x004fe400078810ff */
[----:B------:R-:W-:Y:S01]  /*18a60*/  @!P2 LEA.HI.X R9, R41, R0, R38, 0x2, P0 ;  /* 0x000000002909a211 */ /* 0x000fe200000f1426 */
[----:B------:R3:W-:Y:S01]  /*18a70*/  @!P1 ST.E.64 desc[UR40][R32.64], R104 ;  /* 0x0000006820009985 */ /* 0x0007e2000c101b28 */
[----:B------:R-:W-:Y:S02]  /*18a80*/  @!P5 LEA R14, P0, R45, R14, 0x2 ;  /* 0x0000000e2d0ed211 */ /* 0x000fe400078010ff */
[-C--:B------:R-:W-:Y:S01]  /*18a90*/  @!P3 LEA.HI.X R11, R43, R0.reuse, R40, 0x2, P4 ;  /* 0x000000002b0bb211 */ /* 0x080fe200020f1428 */
[----:B------:R3:W-:Y:S01]  /*18aa0*/  @!P2 ST.E.64 desc[UR40][R8.64], R108 ;  /* 0x0000006c0800a985 */ /* 0x0007e2000c101b28 */
[----:B------:R-:W-:-:S03]  /*18ab0*/  @!P5 LEA.HI.X R15, R45, R0, R42, 0x2, P0 ;  /* 0x000000002d0fd211 */ /* 0x000fc600000f142a */
[----:B------:R3:W-:Y:S04]  /*18ac0*/  @!P3 ST.E.64 desc[UR40][R10.64], R112 ;  /* 0x000000700a00b985 */ /* 0x0007e8000c101b28 */
[----:B------:R3:W-:Y:S02]  /*18ad0*/  @!P5 ST.E.64 desc[UR40][R14.64], R116 ;  /* 0x000000740e00d985 */ /* 0x0007e4000c101b28 */
.L_x_1532:
[----:B------:R-:W-:Y:S05]  /*18ae0*/  BSYNC B1 ;  /* 0x0000000000017941 */ /* 0x000fea0003800000 */
.L_x_1531:
[----:B------:R-:W-:-:S03]  /*18af0*/  UMOV UR4, 0xffffffff ;  /* 0xffffffff00047882 */ /* 0x000fc60000000000 */
[----:B------:R-:W-:Y:S05]  /*18b00*/  BRA.DIV UR4, `(.L_x_1533) ;  /* 0x0000009a04cc7947 */ /* 0x000fea000b800000 */
[----:B-1----:R1:W4:Y:S04]  /*18b10*/  SHFL.IDX PT, R0, R4, 0x1, 0x1c1f ;  /* 0x003c1f0004007f89 */ /* 0x00232800000e0000 */
[----:B--23--:R1:W2:Y:S02]  /*18b20*/  SHFL.IDX PT, R14, R3, 0x1, 0x1c1f ;  /* 0x003c1f00030e7f89 */ /* 0x00c2a400000e0000 */
.L_x_1747:
[----:B------:R-:W-:-:S13]  /*18b30*/  ISETP.GE.AND P0, PT, R6, R47, PT ;  /* 0x0000002f0600720c */ /* 0x000fda0003f06270 */
[----:B------:R-:W-:Y:S05]  /*18b40*/  @P0 BRA `(.L_x_1529) ;  /* 0x0000000c001c0947 */ /* 0x000fea0003800000 */
[----:B------:R-:W-:Y:S02]  /*18b50*/  ULDC UR4, c[0x0][0xac8] ;  /* 0x0002b20000047ab9 */ /* 0x000fe40000000800 */
[----:B------:R-:W-:Y:S02]  /*18b60*/  ISETP.GE.AND P0, PT, R155, UR4, PT ;  /* 0x000000049b007c0c */ /* 0x000fe4000bf06270 */
[----:B------:R-:W-:Y:S02]  /*18b70*/  ISETP.GE.AND P5, PT, R7, UR4, PT ;  /* 0x0000000407007c0c */ /* 0x000fe4000bfa6270 */
[----:B------:R-:W-:Y:S02]  /*18b80*/  ISETP.GE.AND P3, PT, R35, UR4, PT ;  /* 0x0000000423007c0c */ /* 0x000fe4000bf66270 */
[----:B------:R-:W-:-:S07]  /*18b90*/  ISETP.GE.AND P2, PT, R37, UR4, PT ;  /* 0x0000000425007c0c */ /* 0x000fce000bf46270 */
[-C--:B012---:R-:W-:Y:S02]  /*18ba0*/  @!P0 LEA R4, P1, R155, R14.reuse, 0x2 ;  /* 0x0000000e9b048211 */ /* 0x087fe400078210ff */
[----:B------:R-:W-:Y:S02]  /*18bb0*/  @!P5 LEA R6, P4, R7, R14, 0x2 ;  /* 0x0000000e0706d211 */ /* 0x000fe400078810ff */
[-C--:B----4-:R-:W-:Y:S02]  /*18bc0*/  @!P0 LEA.HI.X R5, R155, R0.reuse, R5, 0x2, P1 ;  /* 0x000000009b058211 */ /* 0x090fe400008f1405 */
[----:B------:R-:W-:Y:S02]  /*18bd0*/  ISETP.GE.AND P1, PT, R39, UR4, PT ;  /* 0x0000000427007c0c */ /* 0x000fe4000bf26270 */
[----:B------:R-:W-:Y:S01]  /*18be0*/  @!P5 LEA.HI.X R7, R7, R0, R44, 0x2, P4 ;  /* 0x000000000707d211 */ /* 0x000fe200020f142c */
[----:B------:R0:W-:Y:S01]  /*18bf0*/  @!P0 ST.E.64 desc[UR40][R4.64], R90 ;  /* 0x0000005a04008985 */ /* 0x0001e2000c101b28 */
[----:B------:R-:W-:-:S02]  /*18c00*/  ISETP.GE.AND P0, PT, R41, UR4, PT ;  /* 0x0000000429007c0c */ /* 0x000fc4000bf06270 */
[-C--:B------:R-:W-:Y:S01]  /*18c10*/  @!P3 LEA R8, P4, R35, R14.reuse, 0x2 ;  /* 0x0000000e2308b211 */ /* 0x080fe200078810ff */
[----:B------:R1:W-:Y:S01]  /*18c20*/  @!P5 ST.E.64 desc[UR40][R6.64], R94 ;  /* 0x0000005e0600d985 */ /* 0x0003e2000c101b28 */
[----:B------:R-:W-:Y:S02]  /*18c30*/  @!P2 LEA R10, P5, R37, R14, 0x2 ;  /* 0x0000000e250aa211 */ /* 0x000fe400078a10ff */
[-C--:B------:R-:W-:Y:S02]  /*18c40*/  @!P3 LEA.HI.X R9, R35, R0.reuse, R28, 0x2, P4 ;  /* 0x000000002309b211 */ /* 0x080fe400020f141c */
[----:B------:R-:W-:Y:S02]  /*18c50*/  ISETP.GE.AND P4, PT, R43, UR4, PT ;  /* 0x000000042b007c0c */ /* 0x000fe4000bf86270 */
[----:B------:R-:W-:Y:S01]  /*18c60*/  @!P2 LEA.HI.X R11, R37, R0, R34, 0x2, P5 ;  /* 0x00000000250ba211 */ /* 0x000fe200028f1422 */
[----:B------:R1:W-:Y:S01]  /*18c70*/  @!P3 ST.E.64 desc[UR40][R8.64], R98 ;  /* 0x000000620800b985 */ /* 0x0003e2000c101b28 */
[----:B------:R-:W-:-:S03]  /*18c80*/  @!P1 LEA R12, P5, R39, R14, 0x2 ;  /* 0x0000000e270c9211 */ /* 0x000fc600078a10ff */
[----:B------:R1:W-:Y:S01]  /*18c90*/  @!P2 ST.E.64 desc[UR40][R10.64], R102 ;  /* 0x000000660a00a985 */ /* 0x0003e2000c101b28 */
[----:B------:R-:W-:Y:S02]  /*18ca0*/  @!P1 LEA.HI.X R13, R39, R0, R36, 0x2, P5 ;  /* 0x00000000270d9211 */ /* 0x000fe400028f1424 */
[----:B------:R-:W-:-:S03]  /*18cb0*/  @!P0 LEA R20, P5, R41, R14, 0x2 ;  /* 0x0000000e29148211 */ /* 0x000fc600078a10ff */
[----:B------:R1:W-:Y:S01]  /*18cc0*/  @!P1 ST.E.64 desc[UR40][R12.64], R106 ;  /* 0x0000006a0c009985 */ /* 0x0003e2000c101b28 */
[----:B------:R-:W-:Y:S02]  /*18cd0*/  @!P0 LEA.HI.X R21, R41, R0, R38, 0x2, P5 ;  /* 0x0000000029158211 */ /* 0x000fe400028f1426 */
[----:B0-----:R-:W-:-:S03]  /*18ce0*/  @!P4 LEA R4, P5, R43, R14, 0x2 ;  /* 0x0000000e2b04c211 */ /* 0x001fc600078a10ff */
[----:B------:R1:W-:Y:S01]  /*18cf0*/  @!P0 ST.E.64 desc[UR40][R20.64], R110 ;  /* 0x0000006e14008985 */ /* 0x0003e2000c101b28 */
[----:B------:R-:W-:Y:S02]  /*18d00*/  @!P4 LEA.HI.X R5, R43, R0, R40, 0x2, P5 ;  /* 0x000000002b05c211 */ /* 0x000fe400028f1428 */
[----:B------:R-:W-:-:S03]  /*18d10*/  ISETP.GE.AND P0, PT, R45, UR4, PT ;  /* 0x000000042d007c0c */ /* 0x000fc6000bf06270 */
[----:B------:R1:W-:Y:S10]  /*18d20*/  @!P4 ST.E.64 desc[UR40][R4.64], R114 ;  /* 0x000000720400c985 */ /* 0x0003f4000c101b28 */
[----:B------:R-:W-:Y:S05]  /*18d30*/  @P0 BRA `(.L_x_1529) ;  /* 0x0000000800a00947 */ /* 0x000fea0003800000 */
[----:B------:R-:W-:-:S04]  /*18d40*/  LEA R14, P0, R45, R14, 0x2 ;  /* 0x0000000e2d0e7211 */ /* 0x000fc800078010ff */
[----:B------:R-:W-:-:S05]  /*18d50*/  LEA.HI.X R15, R45, R0, R42, 0x2, P0 ;  /* 0x000000002d0f7211 */ /* 0x000fca00000f142a */
[----:B------:R0:W-:Y:S01]  /*18d60*/  ST.E.64 desc[UR40][R14.64], R118 ;  /* 0x000000760e007985 */ /* 0x0001e2000c101b28 */
[----:B------:R-:W-:Y:S05]  /*18d70*/  BRA `(.L_x_1529) ;  /* 0x0000000800907947 */ /* 0x000fea0003800000 */
.L_x_1525:
[----:B------:R-:W2:Y:S01]  /*18d80*/  LDL R0, [R1+0x6c] ;  /* 0x00006c0001007983 */ /* 0x000ea20000100800 */
[----:B------:R-:W-:Y:S01]  /*18d90*/  ULDC.64 UR4, c[0x0][0xc08] ;  /* 0x0003020000047ab9 */ /* 0x000fe20000000a00 */
[----:B------:R-:W2:Y:S01]  /*18da0*/  LDC.64 R4, c[0x0][0xc00] ;  /* 0x00030000ff047b82 */ /* 0x000ea20000000a00 */
[----:B------:R-:W-:Y:S01]  /*18db0*/  ISETP.NE.U32.AND P0, PT, RZ, UR4, PT ;  /* 0x00000004ff007c0c */ /* 0x000fe2000bf05070 */
[----:B------:R-:W3:Y:S01]  /*18dc0*/  LDL R8, [R1+0x68] ;  /* 0x0000680001087983 */ /* 0x000ee20000100800 */
[----:B------:R-:W-:Y:S02]  /*18dd0*/  IMAD.MOV.U32 R3, RZ, RZ, RZ ;  /* 0x000000ffff037224 */ /* 0x000fe400078e00ff */
[----:B------:R-:W-:Y:S01]  /*18de0*/  ISETP.NE.AND.EX P1, PT, RZ, UR5, PT, P0 ;  /* 0x00000005ff007c0c */ /* 0x000fe2000bf25300 */
[----:B------:R-:W-:Y:S02]  /*18df0*/  ULDC.64 UR4, c[0x0][0xc00] ;  /* 0x0003000000047ab9 */ /* 0x000fe40000000a00 */
[----:B------:R-:W-:-:S04]  /*18e00*/  ISETP.NE.U32.AND P0, PT, RZ, UR4, PT ;  /* 0x00000004ff007c0c */ /* 0x000fc8000bf05070 */
[----:B------:R-:W-:-:S06]  /*18e10*/  ISETP.NE.AND.EX P0, PT, RZ, UR5, PT, P0 ;  /* 0x00000005ff007c0c */ /* 0x000fcc000bf05300 */
[----:B------:R-:W0:Y:S01]  /*18e20*/  @P1 LDC.64 R6, c[0x0][0xc08] ;  /* 0x00030200ff061b82 */ /* 0x000e220000000a00 */
[----:B------:R-:W-:Y:S02]  /*18e30*/  ULDC UR4, c[0x0][0xa88] ;  /* 0x0002a20000047ab9 */ /* 0x000fe40000000800 */
[----:B-----5:R-:W-:Y:S02]  /*18e40*/  IMAD.U32 R24, RZ, RZ, UR4 ;  /* 0x00000004ff187e24 */ /* 0x020fe4000f8e00ff */
[----:B--2---:R-:W-:-:S04]  /*18e50*/  IMAD.WIDE R4, R0, 0x4, R4 ;  /* 0x0000000400047825 */ /* 0x004fc800078e0204 */
[----:B0-----:R-:W-:Y:S01]  /*18e60*/  @P1 IMAD.WIDE R6, R0, 0x4, R6 ;  /* 0x0000000400061825 */ /* 0x001fe200078e0206 */
[----:B------:R0:W5:Y:S04]  /*18e70*/  @P0 LDG.E R3, desc[UR40][R4.64] ;  /* 0x0000002804030981 */ /* 0x000168000c1e1900 */
[----:B------:R0:W5:Y:S01]  /*18e80*/  @P1 LDG.E R24, desc[UR40][R6.64] ;  /* 0x0000002806181981 */ /* 0x000162000c1e1900 */
[----:B---3--:R-:W-:Y:S02]  /*18e90*/  ISETP.NE.AND P2, PT, R8, RZ, PT ;  /* 0x000000ff0800720c */ /* 0x008fe40003f45270 */
[----:B------:R-:W-:Y:S02]  /*18ea0*/  ISETP.GT.AND P3, PT, R48, 0xbf, PT ;  /* 0x000000bf3000780c */ /* 0x000fe40003f64270 */
[----:B-1----:R-:W-:-:S09]  /*18eb0*/  SHF.R.S32.HI R28, RZ, 0x1f, R0 ;  /* 0x0000001fff1c7819 */ /* 0x002fd20000011400 */
[----:B------:R-:W1:Y:S02]  /*18ec0*/  @!P2 LDC R8, c[0x0][0xad4] ;  /* 0x0002b500ff08ab82 */ /* 0x000e640000000800 */
[----:B-1----:R0:W-:Y:S01]  /*18ed0*/  @!P2 STL [R1+0x68], R8 ;  /* 0x000068080100a387 */ /* 0x0021e20000100800 */
[----:B------:R-:W-:Y:S01]  /*18ee0*/  ISETP.GT.AND P2, PT, R8, 0x1, PT ;  /* 0x000000010800780c */ /* 0x000fe20003f44270 */
[----:B------:R-:W-:-:S12]  /*18ef0*/  @P1 BRA `(.L_x_1534) ;  /* 0x0000000000101947 */ /* 0x000fd80003800000 */
[----:B------:R-:W-:Y:S05]  /*18f00*/  @!P0 BRA `(.L_x_1534) ;  /* 0x00000000000c8947 */ /* 0x000fea0003800000 */
[----:B0-----:R-:W2:Y:S04]  /*18f10*/  LDG.E R7, desc[UR40][R4.64] ;  /* 0x0000002804077981 */ /* 0x001ea8000c1e1900 */
[----:B-----5:R-:W2:Y:S02]  /*18f20*/  LDG.E R24, desc[UR40][R4.64+0x4] ;  /* 0x0000042804187981 */ /* 0x020ea4000c1e1900 */
[----:B--2---:R-:W-:-:S07]  /*18f30*/  IMAD.IADD R24, R24, 0x1, -R7 ;  /* 0x0000000118187824 */ /* 0x004fce00078e0a07 */
.L_x_1534:
[----:B------:R-:W-:Y:S01]  /*18f40*/  BSSY B1, `(.L_x_1535) ;  /* 0x000003a000017945 */ /* 0x000fe20003800000 */
[----:B------:R-:W-:Y:S02]  /*18f50*/  SEL R33, R0, RZ, !P0 ;  /* 0x000000ff00217207 */ /* 0x000fe40004000000 */
[----:B------:R-:W-:Y:S02]  /*18f60*/  SEL R28, R28, RZ, !P0 ;  /* 0x000000ff1c1c7207 */ /* 0x000fe40004000000 */
[----:B-----5:R-:W-:Y:S01]  /*18f70*/  SHF.R.S32.HI R26, RZ, 0x1f, R3 ;  /* 0x0000001fff1a7819 */ /* 0x020fe20000011403 */
[----:B------:R-:W-:Y:S06]  /*18f80*/  @P3 BRA `(.L_x_1536) ;  /* 0x0000000000d43947 */ /* 0x000fec0003800000 */
[----:B------:R-:W2:Y:S01]  /*18f90*/  LDL R0, [R1+0x1c] ;  /* 0x00001c0001007983 */ /* 0x000ea20000100800 */
[----:B------:R-:W1:Y:S01]  /*18fa0*/  LDC R37, c[0x0][0xbe8] ;  /* 0x0002fa00ff257b82 */ /* 0x000e620000000800 */
[----:B0-----:R-:W0:Y:S01]  /*18fb0*/  S2R R5, SR_TID.X ;  /* 0x0000000000057919 */ /* 0x001e220000002100 */
[----:B--2---:R-:W-:Y:S02]  /*18fc0*/  IMAD.MOV.U32 R4, RZ, RZ, R0 ;  /* 0x000000ffff047224 */ /* 0x004fe400078e0000 */
[----:B-1----:R-:W-:-:S03]  /*18fd0*/  IMAD R0, R24, R37, RZ ;  /* 0x0000002518007224 */ /* 0x002fc600078e02ff */
[----:B0-----:R-:W-:-:S04]  /*18fe0*/  IADD3 R35, R4, -0x80, R5 ;  /* 0xffffff8004237810 */ /* 0x001fc80007ffe005 */
        /* <DEDUP_REMOVED lines=25> */
[----:B------:R-:W-:-:S04]  /*19180*/  IMAD.WIDE.U32 R14, R8, R33, RZ ;  /* 0x00000021080e7225 */ /* 0x000fc800078e00ff */
[----:B------:R-:W-:Y:S01]  /*19190*/  IMAD.IADD R25, R7, 0x1, R25 ;  /* 0x0000000107197824 */ /* 0x000fe200078e0219 */
[----:B------:R-:W-:Y:S01]  /*191a0*/  IADD3 R0, P1, P3, R14, R6, R3 ;  /* 0x000000060e007210 */ /* 0x000fe20007b3e003 */
[----:B------:R-:W-:Y:S02]  /*191b0*/  IMAD.MOV R8, RZ, RZ, -R21 ;  /* 0x000000ffff087224 */ /* 0x000fe400078e0a15 */
        /* <DEDUP_REMOVED lines=16> */
[----:B-1----:R-:W-:-:S05]  /*192c0*/  LEA.HI.X R5, R6, R5, R0, 0x2, P0 ;  /* 0x0000000506057211 */ /* 0x002fca00000f1400 */
[----:B------:R1:W-:Y:S02]  /*192d0*/  STG.E desc[UR40][R4.64], R7 ;  /* 0x0000000704007986 */ /* 0x0003e4000c101928 */
.L_x_1536:
[----:B------:R-:W-:Y:S05]  /*192e0*/  BSYNC B1 ;  /* 0x0000000000017941 */ /* 0x000fea0003800000 */
.L_x_1535:
[----:B------:R-:W-:Y:S05]  /*192f0*/  @P2 BRA `(.L_x_1529) ;  /* 0x0000000400302947 */ /* 0x000fea0003800000 */
[----:B------:R-:W2:Y:S01]  /*19300*/  LDL.LU R10, [R1+0x64] ;  /* 0x00006400010a7983 */ /* 0x000ea20000300800 */
[----:B------:R-:W3:Y:S01]  /*19310*/  LDC R9, c[0x0][0xbe8] ;  /* 0x0002fa00ff097b82 */ /* 0x000ee20000000800 */
[----:B------:R-:W-:Y:S01]  /*19320*/  ULDC.64 UR4, c[0x0][0xaa0] ;  /* 0x0002a80000047ab9 */ /* 0x000fe20000000a00 */
[----:B------:R-:W-:Y:S01]  /*19330*/  ULDC.64 UR6, c[0x0][0xaf0] ;  /* 0x0002bc0000067ab9 */ /* 0x000fe20000000a00 */
[----:B------:R-:W4:Y:S01]  /*19340*/  LDL R27, [R1+0x1c] ;  /* 0x00001c00011b7983 */ /* 0x000f220000100800 */
[----:B------:R-:W-:Y:S02]  /*19350*/  IMAD R0, R26, UR4, RZ ;  /* 0x000000041a007c24 */ /* 0x000fe4000f8e02ff */
[----:B01----:R-:W-:-:S04]  /*19360*/  IMAD.WIDE.U32 R4, R3, UR4, RZ ;  /* 0x0000000403047c25 */ /* 0x003fc8000f8e00ff */
[----:B------:R-:W-:Y:S01]  /*19370*/  IMAD R7, R3, UR5, R0 ;  /* 0x0000000503077c24 */ /* 0x000fe2000f8e0200 */
[----:B------:R-:W-:Y:S01]  /*19380*/  ULDC.64 UR4, c[0x0][0xae8] ;  /* 0x0002ba0000047ab9 */ /* 0x000fe20000000a00 */
[----:B------:R-:W-:Y:S02]  /*19390*/  IMAD R0, R46, 0x30, R45 ;  /* 0x000000302e007824 */ /* 0x000fe400078e022d */
[----:B------:R-:W-:Y:S02]  /*193a0*/  IMAD.IADD R5, R5, 0x1, R7 ;  /* 0x0000000105057824 */ /* 0x000fe400078e0207 */
[----:B------:R-:W-:-:S04]  /*193b0*/  IMAD R6, R28, UR6, RZ ;  /* 0x000000061c067c24 */ /* 0x000fc8000f8e02ff */
[----:B------:R-:W-:Y:S01]  /*193c0*/  IMAD R7, R33, UR7, R6 ;  /* 0x0000000721077c24 */ /* 0x000fe2000f8e0206 */
[----:B---3--:R-:W-:-:S13]  /*193d0*/  ISETP.NE.AND P0, PT, R9, 0x1, PT ;  /* 0x000000010900780c */ /* 0x008fda0003f05270 */
[----:B------:R-:W0:Y:S08]  /*193e0*/  @P0 LDC R11, c[0x0][0xbec] ;  /* 0x0002fb00ff0b0b82 */ /* 0x000e300000000800 */
[----:B------:R-:W1:Y:S01]  /*193f0*/  @P0 LDC R13, c[0x0][0xbf0] ;  /* 0x0002fc00ff0d0b82 */ /* 0x000e620000000800 */
[----:B--2---:R-:W-:Y:S01]  /*19400*/  IMAD.WIDE.U32 R4, R10, UR4, R4 ;  /* 0x000000040a047c25 */ /* 0x004fe2000f8e0004 */
[----:B----4-:R-:W-:-:S03]  /*19410*/  IADD3 R8, R27, R0, RZ ;  /* 0x000000001b087210 */ /* 0x010fc60007ffe0ff */
[----:B------:R-:W-:Y:S01]  /*19420*/  IMAD R5, R10, UR5, R5 ;  /* 0x000000050a057c24 */ /* 0x000fe2000f8e0205 */
[----:B------:R-:W-:Y:S01]  /*19430*/  ULDC.64 UR4, c[0x0][0xae0] ;  /* 0x0002b80000047ab9 */ /* 0x000fe20000000a00 */
[----:B0-----:R-:W-:-:S04]  /*19440*/  @P0 IMAD.HI.U32 R0, R8, R11, RZ ;  /* 0x0000000b08000227 */ /* 0x001fc800078e00ff */
[----:B------:R-:W-:Y:S01]  /*19450*/  IMAD.MOV.U32 R3, RZ, RZ, R8 ;  /* 0x000000ffff037224 */ /* 0x000fe200078e0008 */
[----:B-1----:R-:W-:Y:S01]  /*19460*/  @P0 SHF.R.U32.HI R3, RZ, R13, R0 ;  /* 0x0000000dff030219 */ /* 0x002fe20000011600 */
[----:B------:R-:W-:Y:S01]  /*19470*/  IMAD.WIDE.U32 R4, R33, UR6, R4 ;  /* 0x0000000621047c25 */ /* 0x000fe2000f8e0004 */
[----:B------:R-:W-:Y:S02]  /*19480*/  ULDC.64 UR6, c[0x0][0xa80] ;  /* 0x0002a00000067ab9 */ /* 0x000fe40000000a00 */
        /* <DEDUP_REMOVED lines=10> */
[----:B------:R-:W-:-:S04]  /*19530*/  IMAD R0, R0, UR4, RZ ;  /* 0x0000000400007c24 */ /* 0x000fc8000f8e02ff */
[C---:B------:R-:W-:Y:S02]  /*19540*/  IMAD R3, R21.reuse, UR5, R0 ;  /* 0x0000000515037c24 */ /* 0x040fe4000f8e0200 */
[----:B------:R-:W-:Y:S01]  /*19550*/  IMAD.WIDE.U32 R20, R21, UR4, R4 ;  /* 0x0000000415147c25 */ /* 0x000fe2000f8e0004 */
[----:B------:R-:W-:Y:S02]  /*19560*/  ULDC UR4, c[0x0][0xac8] ;  /* 0x0002b20000047ab9 */ /* 0x000fe40000000800 */
[----:B------:R-:W-:Y:S01]  /*19570*/  ISETP.GE.AND P0, PT, R44, UR4, PT ;  /* 0x000000042c007c0c */ /* 0x000fe2000bf06270 */
[----:B------:R-:W-:Y:S01]  /*19580*/  IMAD.IADD R3, R21, 0x1, R3 ;  /* 0x0000000115037824 */ /* 0x000fe200078e0203 */
[----:B------:R-:W-:Y:S01]  /*19590*/  LEA R7, P1, R20, UR6, 0x1 ;  /* 0x0000000614077c11 */ /* 0x000fe2000f8208ff */
[----:B------:R-:W-:-:S03]  /*195a0*/  UMOV UR4, 0xffffffff ;  /* 0xffffffff00047882 */ /* 0x000fc60000000000 */
[----:B------:R-:W-:Y:S01]  /*195b0*/  LEA.HI.X R20, R20, UR7, R3, 0x1, P1 ;  /* 0x0000000714147c11 */ /* 0x000fe200088f0c03 */
[----:B------:R-:W-:Y:S08]  /*195c0*/  BRA.DIV UR4, `(.L_x_1537) ;  /* 0x0000009204647947 */ /* 0x000ff0000b800000 */
[----:B------:R-:W0:Y:S01]  /*195d0*/  SHFL.IDX PT, R3, R7, RZ, 0x181f ;  /* 0x00181fff07037589 */ /* 0x000e2200000e0000 */
[----:B------:R-:W-:Y:S02]  /*195e0*/  IMAD R21, R24, R9, RZ ;  /* 0x0000000918157224 */ /* 0x000fe400078e02ff */
[----:B------:R-:W-:Y:S01]  /*195f0*/  IMAD.IADD R24, R45, 0x1, R27 ;  /* 0x000000012d187824 */ /* 0x000fe200078e021b */
[----:B------:R-:W1:Y:S03]  /*19600*/  SHFL.IDX PT, R0, R20, RZ, 0x181f ;  /* 0x00181fff14007589 */ /* 0x000e6600000e0000 */
[C---:B------:R-:W-:Y:S01]  /*19610*/  VIADD R8, R24.reuse, 0x30 ;  /* 0x0000003018087836 */ /* 0x040fe20000000000 */
[----:B------:R-:W2:Y:S01]  /*19620*/  SHFL.IDX PT, R5, R7, 0x1, 0x181f ;  /* 0x00381f0007057f89 */ /* 0x000ea200000e0000 */
[C---:B------:R-:W-:Y:S01]  /*19630*/  ISETP.GE.OR P2, PT, R24.reuse, R21, P0 ;  /* 0x000000151800720c */ /* 0x040fe20000746670 */
[----:B------:R-:W-:-:S02]  /*19640*/  VIADD R10, R24, 0x60 ;  /* 0x00000060180a7836 */ /* 0x000fc40000000000 */
[----:B------:R-:W3:Y:S01]  /*19650*/  SHFL.IDX PT, R14, R7, 0x2, 0x181f ;  /* 0x00581f00070e7f89 */ /* 0x000ee200000e0000 */
[-C--:B------:R-:W-:Y:S02]  /*19660*/  ISETP.GE.OR P3, PT, R8, R21.reuse, P0 ;  /* 0x000000150800720c */ /* 0x080fe40000766670 */
        /* <DEDUP_REMOVED lines=10> */
[C---:B----4-:R-:W-:Y:S01]  /*19710*/  @!P3 LEA.HI.X R9, R44.reuse, R4, R43, 0x1, P1 ;  /* 0x000000042c09b211 */ /* 0x050fe200008f0c2b */
[----:B------:R-:W-:Y:S02]  /*19720*/  @!P4 IMAD.MOV.U32 R4, RZ, RZ, R25 ;  /* 0x000000ffff04c224 */ /* 0x000fe400078e0019 */
[----:B------:R0:W2:Y:S01]  /*19730*/  SHFL.IDX PT, R14, R7, 0x3, 0x181f ;  /* 0x00781f00070e7f89 */ /* 0x0000a200000e0000 */
[----:B-----5:R-:W-:-:S03]  /*19740*/  @!P4 LEA.HI.X R5, R44, R6, R43, 0x1, P5 ;  /* 0x000000062c05c211 */ /* 0x020fc600028f0c2b */
[----:B------:R0:W-:Y:S04]  /*19750*/  @!P3 ST.E.128 desc[UR40][R8.64], RZ ;  /* 0x000000ff0800b985 */ /* 0x0001e8000c101d28 */
[----:B------:R0:W-:Y:S02]  /*19760*/  @!P4 ST.E.128 desc[UR40][R4.64], RZ ;  /* 0x000000ff0400c985 */ /* 0x0001e4000c101d28 */
.L_x_1756:
[----:B------:R-:W-:-:S05]  /*19770*/  VIADD R24, R24, 0x90 ;  /* 0x0000009018187836 */ /* 0x000fca0000000000 */
[----:B------:R-:W-:-:S13]  /*19780*/  ISETP.GE.OR P0, PT, R24, R21, P0 ;  /* 0x000000151800720c */ /* 0x000fda0000706670 */
[----:B--2---:R-:W-:-:S04]  /*19790*/  @!P0 LEA R14, P1, R44, R14, 0x1 ;  /* 0x0000000e2c0e8211 */ /* 0x004fc800078208ff */
[----:B-1----:R-:W-:-:S05]  /*197a0*/  @!P0 LEA.HI.X R15, R44, R0, R43, 0x1, P1 ;  /* 0x000000002c0f8211 */ /* 0x002fca00008f0c2b */
[----:B------:R2:W-:Y:S04]  /*197b0*/  @!P0 ST.E.128 desc[UR40][R14.64], RZ ;  /* 0x000000ff0e008985 */ /* 0x0005e8000c101d28 */
.L_x_1529:
[----:B------:R-:W-:Y:S05]  /*197c0*/  BSYNC B0 ;  /* 0x0000000000007941 */ /* 0x000fea0003800000 */
.L_x_1524:
[----:B------:R-:W-:Y:S02]  /*197d0*/  ULDC UR4, c[0x0][0xc3c] ;  /* 0x00030f0000047ab9 */ /* 0x000fe40000000800 */
[----:B------:R-:W-:-:S13]  /*197e0*/  ISETP.GE.AND P0, PT, R31, UR4, PT ;  /* 0x000000041f007c0c */ /* 0x000fda000bf06270 */
[----:B------:R-:W-:Y:S05]  /*197f0*/  @!P0 BRA `(.L_x_1538) ;  /* 0xfffffe78000c8947 */ /* 0x000fea000383ffff */
[----:B------:R-:W-:Y:S05]  /*19800*/  BRA `(.L_x_1336) ;  /* 0x0000007800a47947 */ /* 0x000fea0003800000 */
.L_x_1334:
[----:B------:R-:W-:-:S08]  /*19810*/  NOP ;  /* 0x0000000000007918 */ /* 0x000fd00000000000 */
[----:B--2---:R-:W0:-:S00]  /*19820*/  USETMAXREG.DEALLOC.CTAPOOL 0x20 ;  /* 0x00000020000079c8 */ /* 0x004e0000080e0500 */
[----:B0-----:R-:W-:Y:S01]  /*19830*/  LOP3.LUT R0, R0, 0x3, RZ, 0xc0, !PT ;  /* 0x0000000300007812 */ /* 0x001fe200078ec0ff */
[----:B------:R-:W-:Y:S01]  /*19840*/  IMAD.MOV.U32 R25, RZ, RZ, RZ ;  /* 0x000000ffff197224 */ /* 0x000fe200078e00ff */
[----:B------:R-:W-:-:S04]  /*19850*/  LOP3.LUT R22, R22, 0xfffffffd, RZ, 0xc0, !PT ;  /* 0xfffffffd16167812 */ /* 0x000fc800078ec0ff */
[----:B------:R-:W0:Y:S02]  /*19860*/  SHFL.IDX PT, R0, R0, RZ, 0x1f ;  /* 0x00001fff00007589 */ /* 0x000e2400000e0000 */
[----:B0-----:R-:W-:-:S13]  /*19870*/  ISETP.NE.AND P0, PT, R0, RZ, PT ;  /* 0x000000ff0000720c */ /* 0x001fda0003f05270 */
[----:B------:R-:W-:Y:S01]  /*19880*/  @P0 LOP3.LUT R22, R22, 0x2, RZ, 0xfc, !PT ;  /* 0x0000000216160812 */ /* 0x000fe200078efcff */
[----:B------:R-:W-:Y:S06]  /*19890*/  @!P0 BRA `(.L_x_1539) ;  /* 0x00000000001c8947 */ /* 0x000fec0003800000 */
[----:B------:R-:W0:Y:S08]  /*198a0*/  S2UR UR5, SR_CgaCtaId ;  /* 0x00000000000579c3 */ /* 0x000e300000008800 */
[----:B------:R-:W-:Y:S06]  /*198b0*/  BAR.SYNC.DEFER_BLOCKING 0x5, 0x200 ;  /* 0x0148000000007b1d */ /* 0x000fec0000010000 */
[----:B------:R-:W-:-:S02]  /*198c0*/  UMOV UR4, 0x400 ;  /* 0x0000040000047882 */ /* 0x000fc40000000000 */
[----:B0-----:R-:W-:-:S09]  /*198d0*/  ULEA UR4, UR5, UR4, 0x18 ;  /* 0x0000000405047291 */ /* 0x001fd2000f8ec03f */
[----:B------:R-:W1:Y:S01]  /*198e0*/  LDS.128 R24, [UR4+0x168d0] ;  /* 0x0168d004ff187984 */ /* 0x000e620008000c00 */
[----:B------:R-:W-:Y:S06]  /*198f0*/  BAR.ARV 0x4, 0x200 ;  /* 0x0108000000007b1d */ /* 0x000fec0000002000 */
[----:B------:R-:W-:Y:S05]  /*19900*/  BRA `(.L_x_1540) ;  /* 0x0000000c008c7947 */ /* 0x000fea0003800000 */
.L_x_1539:
[----:B------:R-:W0:Y:S01]  /*19910*/  S2R R0, SR_TID.X ;  /* 0x0000000000007919 */ /* 0x000e220000002100 */
        /* <DEDUP_REMOVED lines=43> */
.L_x_1543:
        /* <DEDUP_REMOVED lines=37> */
.L_x_1541:
        /* <DEDUP_REMOVED lines=13> */
.L_x_1544:
        /* <DEDUP_REMOVED lines=17> */
[----:B------:R-:W-:Y:S02]  /*1a000*/  IMAD.MOV R11, RZ, RZ, -R10 ;  /* 0x000000ffff0b7224 */ /* 0x000fe400078e0a0a */
[----:B------:R-:W-:-:S04]  /*1a010*/  IMAD.HI.U32 R2, R3, R8, RZ ;  /* 0x0000000803027227 */ /* 0x000fc800078e00ff */
[----:B------:R-:W-:-:S05]  /*1a020*/  IMAD R8, R2, R11, R8 ;  /* 0x0000000b02087224 */ /* 0x000fca00078e0208 */
        /* <DEDUP_REMOVED lines=10> */
[----:B------:R-:W-:-:S05]  /*1a0d0*/  @P0 IADD3 R2, R2, 0x1, RZ ;  /* 0x0000000102020810 */ /* 0x000fca0007ffe0ff */
[----:B------:R-:W-:Y:S02]  /*1a0e0*/  IMAD.MOV.U32 R7, RZ, RZ, R2 ;  /* 0x000000ffff077224 */ /* 0x000fe400078e0002 */
[----:B0-----:R-:W-:Y:S02]  /*1a0f0*/  IMAD.MOV R8, RZ, RZ, -R3 ;  /* 0x000000ffff087224 */ /* 0x001fe400078e0a03 */
[----:B------:R-:W-:Y:S01]  /*1a100*/  @!P2 IMAD.MOV R7, RZ, RZ, -R7 ;  /* 0x000000ffff07a224 */ /* 0x000fe200078e0a07 */
[----:B------:R-:W-:Y:S01]  /*1a110*/  @!P1 LOP3.LUT R7, RZ, R25, RZ, 0x33, !PT ;  /* 0x00000019ff079212 */ /* 0x000fe200078e33ff */
[----:B------:R-:W-:Y:S01]  /*1a120*/  IMAD.MOV.U32 R2, RZ, RZ, R8 ;  /* 0x000000ffff027224 */ /* 0x000fe200078e0008 */
[----:B------:R-:W-:-:S03]  /*1a130*/  IABS R8, R6 ;  /* 0x0000000600087213 */ /* 0x000fc60000000000 */
[----:B------:R-:W-:Y:S02]  /*1a140*/  IMAD R9, R2, R5, RZ ;  /* 0x0000000502097224 */ /* 0x000fe400078e02ff */
[----:B------:R-:W-:Y:S02]  /*1a150*/  IMAD.MOV.U32 R2, RZ, RZ, RZ ;  /* 0x000000ffff027224 */ /* 0x000fe400078e00ff */
[----:B------:R-:W-:Y:S02]  /*1a160*/  IMAD.MOV R8, RZ, RZ, -R8 ;  /* 0x000000ffff087224 */ /* 0x000fe400078e0a08 */
[----:B------:R-:W-:Y:S01]  /*1a170*/  IMAD.HI.U32 R2, R3, R9, R2 ;  /* 0x0000000903027227 */ /* 0x000fe200078e0002 */
[----:B------:R-:W-:-:S05]  /*1a180*/  IABS R3, R7 ;  /* 0x0000000700037213 */ /* 0x000fca0000000000 */
[----:B------:R-:W-:-:S04]  /*1a190*/  IMAD.HI.U32 R2, R2, R3, RZ ;  /* 0x0000000302027227 */ /* 0x000fc800078e00ff */
[----:B------:R-:W-:Y:S01]  /*1a1a0*/  IMAD R8, R2, R8, R3 ;  /* 0x0000000802087224 */ /* 0x000fe200078e0203 */
[----:B------:R-:W-:-:S04]  /*1a1b0*/  LOP3.LUT R3, R7, R6, RZ, 0x3c, !PT ;  /* 0x0000000607037212 */ /* 0x000fc800078e3cff */
[----:B------:R-:W-:Y:S02]  /*1a1c0*/  ISETP.GT.U32.AND P1, PT, R5, R8, PT ;  /* 0x000000080500720c */ /* 0x000fe40003f24070 */
[----:B------:R-:W-:Y:S01]  /*1a1d0*/  ISETP.GE.AND P2, PT, R3, RZ, PT ;  /* 0x000000ff0300720c */ /* 0x000fe20003f46270 */
[----:B------:R-:W-:-:S10]  /*1a1e0*/  IMAD.MOV R3, RZ, RZ, -R7 ;  /* 0x000000ffff037224 */ /* 0x000fd400078e0a07 */
        /* <DEDUP_REMOVED lines=8> */
[C---:B------:R-:W-:Y:S02]  /*1a270*/  IMAD R7, R6.reuse, R5, R7 ;  /* 0x0000000506077224 */ /* 0x040fe400078e0207 */
[----:B------:R-:W-:Y:S02]  /*1a280*/  IMAD R6, R6, 0x1000000, R2 ;  /* 0x0100000006067824 */ /* 0x000fe400078e0202 */
[----:B------:R-:W-:-:S03]  /*1a290*/  IMAD R2, R25, R3, R4 ;  /* 0x0000000319027224 */ /* 0x000fc600078e0204 */
[----:B------:R-:W-:Y:S01]  /*1a2a0*/  LEA R26, R7, R6, 0x10 ;  /* 0x00000006071a7211 */ /* 0x000fe200078e80ff */
[----:B------:R-:W-:Y:S06]  /*1a2b0*/  BRA `(.L_x_1546) ;  /* 0x0000000000f07947 */ /* 0x000fec0003800000 */
.L_x_1545:
[----:B0-----:R-:W0:Y:S02]  /*1a2c0*/  LDC.64 R2, c[0x0][0xc90] ;  /* 0x00032400ff027b82 */ /* 0x001e240000000a00 */
        /* <DEDUP_REMOVED lines=10> */
[----:B------:R-:W-:-:S04]  /*1a370*/  IMAD R9, R9, R10, RZ ;  /* 0x0000000a09097224 */ /* 0x000fc800078e02ff */
[----:B------:R-:W-:Y:S01]  /*1a380*/  IMAD.HI.U32 R2, R3, R9, R2 ;  /* 0x0000000903027227 */ /* 0x000fe200078e0002 */
[----:B------:R-:W-:Y:S02]  /*1a390*/  IABS R9, R4 ;  /* 0x0000000400097213 */ /* 0x000fe40000000000 */
[----:B------:R-:W-:-:S03]  /*1a3a0*/  IABS R3, R5 ;  /* 0x0000000500037213 */ /* 0x000fc60000000000 */
[----:B------:R-:W-:-:S04]  /*1a3b0*/  IMAD.HI.U32 R2, R2, R9, RZ ;  /* 0x0000000902027227 */ /* 0x000fc800078e00ff */
[----:B------:R-:W-:-:S04]  /*1a3c0*/  IMAD.MOV R3, RZ, RZ, -R3 ;  /* 0x000000ffff037224 */ /* 0x000fc800078e0a03 */
        /* <DEDUP_REMOVED lines=16> */
[----:B------:R-:W-:-:S04]  /*1a4d0*/  VIADDMNMX R7, R7, UR5, R8, PT ;  /* 0x0000000507077c46 */ /* 0x000fc8000b800108 */
[----:B------:R-:W-:Y:S01]  /*1a4e0*/  IABS R8, R7 ;  /* 0x0000000700087213 */ /* 0x000fe20000000000 */
[----:B------:R-:W-:-:S03]  /*1a4f0*/  IMAD.MOV R26, RZ, RZ, -R7 ;  /* 0x000000ffff1a7224 */ /* 0x000fc600078e0a07 */
[----:B------:R-:W0:Y:S08]  /*1a500*/  I2F.RP R9, R8 ;  /* 0x0000000800097306 */ /* 0x000e300000209400 */
[----:B0-----:R-:W0:Y:S02]  /*1a510*/  MUFU.RCP R9, R9 ;  /* 0x0000000900097308 */ /* 0x001e240000001000 */
[----:B0-----:R-:W-:Y:S01]  /*1a520*/  VIADD R3, R9, 0xffffffe ;  /* 0x0ffffffe09037836 */ /* 0x001fe20000000000 */
[----:B------:R-:W-:-:S05]  /*1a530*/  IABS R9, R7 ;  /* 0x0000000700097213 */ /* 0x000fca0000000000 */
[----:B------:R-:W0:Y:S02]  /*1a540*/  F2I.FTZ.U32.TRUNC.NTZ R3, R3 ;  /* 0x0000000300037305 */ /* 0x000e24000021f000 */
[----:B0-----:R-:W-:-:S04]  /*1a550*/  IMAD.MOV R11, RZ, RZ, -R3 ;  /* 0x000000ffff0b7224 */ /* 0x001fc800078e0a03 */
[----:B------:R-:W-:-:S04]  /*1a560*/  IMAD R5, R11, R8, RZ ;  /* 0x000000080b057224 */ /* 0x000fc800078e02ff */
[----:B------:R-:W-:Y:S01]  /*1a570*/  IMAD.HI.U32 R2, R3, R5, R2 ;  /* 0x0000000503027227 */ /* 0x000fe200078e0002 */
[----:B------:R-:W-:Y:S02]  /*1a580*/  IABS R5, R4 ;  /* 0x0000000400057213 */ /* 0x000fe40000000000 */
[----:B------:R-:W-:-:S03]  /*1a590*/  IADD3 R3, RZ, -R9, RZ ;  /* 0x80000009ff037210 */ /* 0x000fc60007ffe0ff */
        /* <DEDUP_REMOVED lines=8> */
[----:B------:R-:W-:Y:S02]  /*1a620*/  ISETP.GE.AND P2, PT, R3, RZ, PT ;  /* 0x000000ff0300720c */ /* 0x000fe40003f46270 */
[----:B------:R-:W-:-:S05]  /*1a630*/  IADD3 R3, R6, 0x1000000, R4 ;  /* 0x0100000006037810 */ /* 0x000fca0007ffe004 */
[----:B------:R-:W-:-:S06]  /*1a640*/  @P0 VIADD R2, R2, 0x1 ;  /* 0x0000000102020836 */ /* 0x000fcc0000000000 */
[----:B------:R-:W-:Y:S01]  /*1a650*/  @!P2 IMAD.MOV R2, RZ, RZ, -R2 ;  /* 0x000000ffff02a224 */ /* 0x000fe200078e0a02 */
[----:B------:R-:W-:-:S05]  /*1a660*/  @!P1 LOP3.LUT R2, RZ, R7, RZ, 0x33, !PT ;  /* 0x00000007ff029212 */ /* 0x000fca00078e33ff */
[----:B------:R-:W-:-:S07]  /*1a670*/  IMAD R26, R2, R26, R3 ;  /* 0x0000001a021a7224 */ /* 0x000fce00078e0203 */
.L_x_1546:
[----:B------:R-:W-:-:S05]  /*1a680*/  LOP3.LUT R2, RZ, R2, RZ, 0x33, !PT ;  /* 0x00000002ff027212 */ /* 0x000fca00078e33ff */
[----:B------:R-:W-:Y:S01]  /*1a690*/  IMAD.IADD R25, R25, 0x1, R2 ;  /* 0x0000000119197824 */ /* 0x000fe200078e0202 */
[----:B------:R-:W-:Y:S06]  /*1a6a0*/  BRA `(.L_x_1547) ;  /* 0x00000000000c7947 */ /* 0x000fec0003800000 */
.L_x_1542:
[----:B------:R-:W-:Y:S02]  /*1a6b0*/  IMAD.MOV.U32 R25, RZ, RZ, RZ ;  /* 0x000000ffff197224 */ /* 0x000fe400078e00ff */
[----:B------:R-:W-:Y:S02]  /*1a6c0*/  IMAD.U32 R24, RZ, RZ, UR6 ;  /* 0x00000006ff187e24 */ /* 0x000fe4000f8e00ff */
[----:B------:R-:W-:-:S07]  /*1a6d0*/  IMAD.MOV.U32 R26, RZ, RZ, RZ ;  /* 0x000000ffff1a7224 */ /* 0x000fce00078e00ff */
.L_x_1547:
[----:B------:R-:W-:-:S13]  /*1a6e0*/  ISETP.NE.AND P0, PT, R0, RZ, PT ;  /* 0x000000ff0000720c */ /* 0x000fda0003f05270 */
[----:B------:R-:W0:Y:S01]  /*1a6f0*/  @!P0 S2R R3, SR_CgaCtaId ;  /* 0x0000000000038919 */ /* 0x000e220000008800 */
[----:B------:R-:W-:-:S04]  /*1a700*/  @!P0 MOV R0, 0x400 ;  /* 0x0000040000008802 */ /* 0x000fc80000000f00 */
[----:B0-----:R-:W-:-:S05]  /*1a710*/  @!P0 LEA R0, R3, R0, 0x18 ;  /* 0x0000000003008211 */ /* 0x001fca00078ec0ff */
[----:B------:R0:W-:Y:S01]  /*1a720*/  @!P0 STS.128 [R0+0x168d0], R24 ;  /* 0x0168d01800008388 */ /* 0x0001e20000000c00 */
[----:B------:R-:W-:Y:S06]  /*1a730*/  BAR.ARV 0x5, 0x200 ;  /* 0x0148000000007b1d */ /* 0x000fec0000002000 */
.L_x_1540:
[----:B------:R2:W-:Y:S01]  /*1a740*/  STL [R1+0x34], RZ ;  /* 0x000034ff01007387 */ /* 0x0005e20000100800 */
[----:B------:R-:W-:Y:S01]  /*1a750*/  ULDC UR4, c[0x0][0xc3c] ;  /* 0x00030f0000047ab9 */ /* 0x000fe20000000800 */
[----:B------:R-:W-:Y:S01]  /*1a760*/  IMAD.MOV.U32 R28, RZ, RZ, 0x1 ;  /* 0x00000001ff1c7424 */ /* 0x000fe200078e00ff */
[----:B-1----:R-:W-:Y:S01]  /*1a770*/  ISETP.GE.AND P0, PT, R27, UR4, PT ;  /* 0x000000041b007c0c */ /* 0x002fe2000bf06270 */
[----:B------:R-:W-:-:S12]  /*1a780*/  IMAD.MOV.U32 R18, RZ, RZ, RZ ;  /* 0x000000ffff127224 */ /* 0x000fd800078e00ff */
[----:B--2---:R-:W-:Y:S05]  /*1a790*/  @P0 BRA `(.L_x_1548) ;  /* 0x0000006400e40947 */ /* 0x004fea0003800000 */
[----:B------:R-:W1:Y:S01]  /*1a7a0*/  S2R R5, SR_TID.X ;  /* 0x0000000000057919 */ /* 0x000e620000002100 */
[----:B------:R-:W2:Y:S01]  /*1a7b0*/  S2UR UR5, SR_CgaCtaId ;  /* 0x00000000000579c3 */ /* 0x000ea20000008800 */
        /* <DEDUP_REMOVED lines=8> */
[----:B--2---:R-:W-:-:S06]  /*1a840*/  ULEA UR4, UR5, UR4, 0x18 ;  /* 0x0000000405047291 */ /* 0x004fcc000f8ec03f */
[----:B------:R-:W-:Y:S01]  /*1a850*/  IMAD.U32 R17, RZ, RZ, UR4 ;  /* 0x00000004ff117e24 */ /* 0x000fe2000f8e00ff */
[C---:B-1----:R-:W-:Y:S01]  /*1a860*/  LOP3.LUT R4, R5.reuse, 0x7f, RZ, 0xc0, !PT ;  /* 0x0000007f05047812 */ /* 0x042fe200078ec0ff */
[----:B0-----:R-:W-:-:S04]  /*1a870*/  IMAD.SHL.U32 R0, R5, 0x8, RZ ;  /* 0x0000000805007824 */ /* 0x001fc800078e00ff */
[----:B------:R-:W-:Y:S01]  /*1a880*/  IMAD.SHL.U32 R3, R4, 0x8, RZ ;  /* 0x0000000804037824 */ /* 0x000fe200078e00ff */
[----:B------:R-:W-:Y:S01]  /*1a890*/  LOP3.LUT R2, R0, 0x1f8, RZ, 0xc0, !PT ;  /* 0x000001f800027812 */ /* 0x000fe200078ec0ff */
[----:B------:R-:W-:Y:S01]  /*1a8a0*/  IMAD.MOV.U32 R0, RZ, RZ, 0x1 ;  /* 0x00000001ff007424 */ /* 0x000fe200078e00ff */
[----:B------:R-:W-:Y:S02]  /*1a8b0*/  SHF.R.U32.HI R4, RZ, 0x3, R4 ;  /* 0x00000003ff047819 */ /* 0x000fe40000011604 */
[----:B------:R-:W-:Y:S02]  /*1a8c0*/  LOP3.LUT R2, R2, 0x38, R5, 0x78, !PT ;  /* 0x0000003802027812 */ /* 0x000fe400078e7805 */
[----:B------:R0:W-:Y:S02]  /*1a8d0*/  STL [R1], R0 ;  /* 0x0000000001007387 */ /* 0x0001e40000100800 */
[----:B------:R-:W-:Y:S02]  /*1a8e0*/  LOP3.LUT R2, R2, 0x200, R3, 0xf8, !PT ;  /* 0x0000020002027812 */ /* 0x000fe400078ef803 */
[----:B------:R-:W-:-:S04]  /*1a8f0*/  SHF.L.U32 R3, R5, 0x4, RZ ;  /* 0x0000000405037819 */ /* 0x000fc800000006ff */
[----:B------:R-:W-:Y:S01]  /*1a900*/  LOP3.LUT R3, R4, 0x70, R3, 0xf8, !PT ;  /* 0x0000007004037812 */ /* 0x000fe200078ef803 */
[----:B0-----:R-:W-:-:S05]  /*1a910*/  IMAD R0, R2, 0x2, R17 ;  /* 0x0000000202007824 */ /* 0x001fca00078e0211 */
[----:B------:R0:W-:Y:S02]  /*1a920*/  STL [R1+0xc], R0 ;  /* 0x00000c0001007387 */ /* 0x0001e40000100800 */
.L_x_1690:
[----:B------:R-:W-:Y:S05]  /*1a930*/  YIELD ;  /* 0x0000000000007946 */ /* 0x000fea0003800000 */
[----:B------:R-:W-:Y:S01]  /*1a940*/  ULDC.64 UR4, c[0x0][0xa28] ;  /* 0x00028a0000047ab9 */ /* 0x000fe20000000a00 */
[----:B------:R-:W-:Y:S02]  /*1a950*/  CS2R R6, SRZ ;  /* 0x0000000000067805 */ /* 0x000fe4000001ff00 */
[----:B------:R-:W-:Y:S01]  /*1a960*/  ISETP.NE.U32.AND P0, PT, RZ, UR4, PT ;  /* 0x00000004ff007c0c */ /* 0x000fe2000bf05070 */
[----:B-1----:R-:W1:Y:S01]  /*1a970*/  LDC.64 R10, c[0x0][0xa00] ;  /* 0x00028000ff0a7b82 */ /* 0x002e620000000a00 */
[----:B0-----:R-:W-:Y:S01]  /*1a980*/  IMAD.MOV.U32 R0, RZ, RZ, RZ ;  /* 0x000000ffff007224 */ /* 0x001fe200078e00ff */
[----:B------:R-:W-:Y:S01]  /*1a990*/  ULDC.64 UR6, c[0x0][0xa08] ;  /* 0x0002820000067ab9 */ /* 0x000fe20000000a00 */
[----:B------:R-:W-:Y:S01]  /*1a9a0*/  ISETP.NE.AND.EX P0, PT, RZ, UR5, PT, P0 ;  /* 0x00000005ff007c0c */ /* 0x000fe2000bf05300 */
[----:B------:R-:W-:Y:S01]  /*1a9b0*/  ULDC.64 UR4, c[0x0][0xa18] ;  /* 0x0002860000047ab9 */ /* 0x000fe20000000a00 */
[----:B------:R-:W-:-:S03]  /*1a9c0*/  ULDC.64 UR8, c[0x0][0xa10] ;  /* 0x0002840000087ab9 */ /* 0x000fc60000000a00 */
[----:B------:R-:W0:Y:S08]  /*1a9d0*/  LDC.64 R4, c[0x0][0xa08] ;  /* 0x00028200ff047b82 */ /* 0x000e300000000a00 */
[----:B------:R-:W2:Y:S02]  /*1a9e0*/  @P0 LDC.64 R2, c[0x0][0xa28] ;  /* 0x00028a00ff020b82 */ /* 0x000ea40000000a00 */
[----:B--2---:R-:W-:-:S05]  /*1a9f0*/  @P0 IMAD.WIDE R2, R27, 0x4, R2 ;  /* 0x000000041b020825 */ /* 0x004fca00078e0202 */
[----:B------:R2:W5:Y:S01]  /*1aa00*/  @P0 LDG.E R7, desc[UR40][R2.64] ;  /* 0x0000002802070981 */ /* 0x000562000c1e1900 */
[----:B------:R-:W-:Y:S01]  /*1aa10*/  ISETP.NE.U32.AND P0, PT, RZ, UR4, PT ;  /* 0x00000004ff007c0c */ /* 0x000fe2000bf05070 */
[C---:B-1----:R-:W-:Y:S01]  /*1aa20*/  IMAD.WIDE R10, R27.reuse, 0x4, R10 ;  /* 0x000000041b0a7825 */ /* 0x042fe200078e020a */
[----:B------:R-:W-:Y:S02]  /*1aa30*/  ISETP.NE.U32.AND P2, PT, RZ, UR6, PT ;  /* 0x00000006ff007c0c */ /* 0x000fe4000bf45070 */
[----:B------:R-:W-:Y:S01]  /*1aa40*/  ISETP.NE.AND.EX P0, PT, RZ, UR5, PT, P0 ;  /* 0x00000005ff007c0c */ /* 0x000fe2000bf05300 */
[----:B------:R-:W-:Y:S01]  /*1aa50*/  ULDC.64 UR4, c[0x0][0xa00] ;  /* 0x0002800000047ab9 */ /* 0x000fe20000000a00 */
[----:B------:R-:W-:Y:S01]  /*1aa60*/  ISETP.NE.U32.AND P4, PT, RZ, UR8, PT ;  /* 0x00000008ff007c0c */ /* 0x000fe2000bf85070 */
[----:B------:R-:W-:Y:S01]  /*1aa70*/  IMAD.MOV.U32 R12, RZ, RZ, RZ ;  /* 0x000000ffff0c7224 */ /* 0x000fe200078e00ff */
[----:B------:R-:W-:Y:S01]  /*1aa80*/  ISETP.NE.U32.AND P1, PT, RZ, UR4, PT ;  /* 0x00000004ff007c0c */ /* 0x000fe2000bf25070 */
[----:B--2---:R-:W1:Y:S01]  /*1aa90*/  LDC.64 R2, c[0x0][0xa10] ;  /* 0x00028400ff027b82 */ /* 0x004e620000000a00 */
[----:B0-----:R-:W-:-:S02]  /*1aaa0*/  IMAD.WIDE R4, R27, 0x4, R4 ;  /* 0x000000041b047825 */ /* 0x001fc400078e0204 */
[----:B------:R-:W-:-:S05]  /*1aab0*/  ISETP.NE.AND.EX P3, PT, RZ, UR5, PT, P1 ;  /* 0x00000005ff007c0c */ /* 0x000fca000bf65310 */
[----:B------:R-:W0:Y:S01]  /*1aac0*/  @P0 LDC.64 R8, c[0x0][0xa18] ;  /* 0x00028600ff080b82 */ /* 0x000e220000000a00 */
[----:B------:R-:W-:Y:S01]  /*1aad0*/  ULDC UR4, c[0x0][0x288] ;  /* 0x0000a20000047ab9 */ /* 0x000fe20000000800 */
[----:B------:R-:W-:Y:S02]  /*1aae0*/  ISETP.NE.AND.EX P1, PT, RZ, UR7, PT, P2 ;  /* 0x00000007ff007c0c */ /* 0x000fe4000bf25320 */
[----:B------:R-:W-:-:S04]  /*1aaf0*/  ISETP.NE.AND.EX P2, PT, RZ, UR9, PT, P4 ;  /* 0x00000009ff007c0c */ /* 0x000fc8000bf45340 */
[----:B------:R-:W2:Y:S07]  /*1ab00*/  @P3 LDG.E R0, desc[UR40][R10.64] ;  /* 0x000000280a003981 */ /* 0x000eae000c1e1900 */
[----:B------:R-:W5:Y:S01]  /*1ab10*/  @P1 LDG.E R12, desc[UR40][R4.64] ;  /* 0x00000028040c1981 */ /* 0x000f62000c1e1900 */
[----:B-1----:R-:W-:-:S05]  /*1ab20*/  IMAD.WIDE R2, R27, 0x4, R2 ;  /* 0x000000041b027825 */ /* 0x002fca00078e0202 */
[----:B------:R-:W5:Y:S01]  /*1ab30*/  @P2 LDG.E R6, desc[UR40][R2.64] ;  /* 0x0000002802062981 */ /* 0x000f62000c1e1900 */
[----:B0-----:R-:W-:-:S03]  /*1ab40*/  @P0 IMAD.WIDE R8, R27, 0x4, R8 ;  /* 0x000000041b080825 */ /* 0x001fc600078e0208 */
        /* <DEDUP_REMOVED lines=10> */
[----:B------:R-:W-:Y:S02]  /*1abf0*/  ULDC UR5, c[0x0][0x348] ;  /* 0x0000d20000057ab9 */ /* 0x000fe40000000800 */
[----:B0-----:R-:W-:Y:S02]  /*1ac00*/  IMAD.U32 R8, RZ, RZ, UR5 ;  /* 0x00000005ff087e24 */ /* 0x001fe4000f8e00ff */
[----:B------:R-:W-:Y:S01]  /*1ac10*/  IMAD.U32 R9, RZ, RZ, UR4 ;  /* 0x00000004ff097e24 */ /* 0x000fe2000f8e00ff */
[----:B--2---:R0:W-:Y:S01]  /*1ac20*/  STL [R1+0x18], R0 ;  /* 0x0000180001007387 */ /* 0x0041e20000100800 */
[----:B------:R-:W-:Y:S01]  /*1ac30*/  IMAD.MOV.U32 R13, RZ, RZ, R0 ;  /* 0x000000ffff0d7224 */ /* 0x000fe200078e0000 */
[----:B---3--:R-:W-:Y:S06]  /*1ac40*/  @P0 BRA `(.L_x_1549) ;  /* 0x0000000000140947 */ /* 0x008fec0003800000 */
[----:B------:R-:W-:Y:S05]  /*1ac50*/  @!P3 BRA `(.L_x_1549) ;  /* 0x000000000010b947 */ /* 0x000fea0003800000 */
[----:B0-----:R-:W2:Y:S04]  /*1ac60*/  LDG.E R0, desc[UR40][R10.64] ;  /* 0x000000280a007981 */ /* 0x001ea8000c1e1900 */
[----:B------:R-:W2:Y:S02]  /*1ac70*/  LDG.E R10, desc[UR40][R10.64+0x4] ;  /* 0x000004280a0a7981 */ /* 0x000ea4000c1e1900 */
[----:B--2---:R-:W-:-:S05]  /*1ac80*/  IMAD.IADD R13, R10, 0x1, -R0 ;  /* 0x000000010a0d7824 */ /* 0x004fca00078e0a00 */
[----:B------:R1:W-:Y:S02]  /*1ac90*/  STL [R1+0x18], R13 ;  /* 0x0000180d01007387 */ /* 0x0003e40000100800 */
.L_x_1549:
[----:B------:R-:W-:Y:S01]  /*1aca0*/  ULDC.64 UR4, c[0x0][0xa20] ;  /* 0x0002880000047ab9 */ /* 0x000fe20000000a00 */
[C---:B0-----:R-:W-:Y:S02]  /*1acb0*/  LOP3.LUT R0, R26.reuse, 0xff000000, RZ, 0xc0, !PT ;  /* 0xff0000001a007812 */ /* 0x041fe400078ec0ff */
[----:B------:R-:W-:Y:S02]  /*1acc0*/  ISETP.NE.U32.AND P0, PT, RZ, UR4, PT ;  /* 0x00000004ff007c0c */ /* 0x000fe4000bf05070 */
[----:B------:R-:W-:Y:S02]  /*1acd0*/  SHF.R.U32.HI R0, RZ, 0x8, R0 ;  /* 0x00000008ff007819 */ /* 0x000fe40000011600 */
[----:B------:R-:W-:Y:S02]  /*1ace0*/  ISETP.NE.AND.EX P0, PT, RZ, UR5, PT, P0 ;  /* 0x00000005ff007c0c */ /* 0x000fe4000bf05300 */
[C---:B------:R-:W-:Y:S02]  /*1acf0*/  LOP3.LUT R10, R26.reuse, 0xff0000, RZ, 0xc0, !PT ;  /* 0x00ff00001a0a7812 */ /* 0x040fe400078ec0ff */
[----:B------:R-:W-:-:S02]  /*1ad00*/  LOP3.LUT R16, R26, 0xffff, RZ, 0xc0, !PT ;  /* 0x0000ffff1a107812 */ /* 0x000fc400078ec0ff */
[----:B------:R-:W-:Y:S02]  /*1ad10*/  LEA.HI R0, R10, R0, RZ, 0x10 ;  /* 0x000000000a007211 */ /* 0x000fe400078f80ff */
[----:B-----5:R-:W-:-:S05]  /*1ad20*/  IADD3 R26, R12, R7, RZ ;  /* 0x000000070c1a7210 */ /* 0x020fca0007ffe0ff */
[----:B------:R-:W-:Y:S05]  /*1ad30*/  @!P0 BRA `(.L_x_1550) ;  /* 0x0000000000108947 */ /* 0x000fea0003800000 */
[----:B------:R-:W0:Y:S02]  /*1ad40*/  LDC.64 R4, c[0x0][0xa20] ;  /* 0x00028800ff047b82 */ /* 0x000e240000000a00 */
[----:B0-----:R-:W-:-:S05]  /*1ad50*/  IMAD.WIDE R4, R27, 0x4, R4 ;  /* 0x000000041b047825 */ /* 0x001fca00078e0204 */
[----:B------:R0:W5:Y:S01]  /*1ad60*/  LDG.E R9, desc[UR40][R4.64] ;  /* 0x0000002804097981 */ /* 0x000162000c1e1900 */
[----:B------:R-:W-:Y:S05]  /*1ad70*/  BRA `(.L_x_1551) ;  /* 0x0000000000107947 */ /* 0x000fea0003800000 */
.L_x_1550:
[----:B------:R-:W-:Y:S05]  /*1ad80*/  @!P1 BRA `(.L_x_1551) ;  /* 0x00000000000c9947 */ /* 0x000fea0003800000 */
[----:B------:R-:W2:Y:S04]  /*1ad90*/  LDG.E R9, desc[UR40][R4.64] ;  /* 0x0000002804097981 */ /* 0x000ea8000c1e1900 */
[----:B------:R-:W2:Y:S02]  /*1ada0*/  LDG.E R4, desc[UR40][R4.64+0x4] ;  /* 0x0000042804047981 */ /* 0x000ea4000c1e1900 */
[----:B--2---:R-:W-:-:S07]  /*1adb0*/  IMAD.IADD R9, R4, 0x1, -R9 ;  /* 0x0000000104097824 */ /* 0x004fce00078e0a09 */
.L_x_1551:
[----:B0-----:R-:W2:Y:S04]  /*1adc0*/  @P2 LDG.E R4, desc[UR40][R2.64] ;  /* 0x0000002802042981 */ /* 0x001ea8000c1e1900 */
[----:B------:R0:W2:Y:S01]  /*1add0*/  @P2 LDG.E R5, desc[UR40][R2.64+0x4] ;  /* 0x0000042802052981 */ /* 0x0000a2000c1e1900 */
[----:B------:R-:W-:Y:S02]  /*1ade0*/  IMAD R14, R25, 0xc0, RZ ;  /* 0x000000c0190e7824 */ /* 0x000fe400078e02ff */
[----:B-----5:R-:W-:Y:S02]  /*1adf0*/  IMAD.IADD R7, R9, 0x1, -R7 ;  /* 0x0000000109077824 */ /* 0x020fe400078e0a07 */
[----:B------:R-:W-:Y:S01]  /*1ae00*/  VIADD R10, R14, 0xbf ;  /* 0x000000bf0e0a7836 */ /* 0x000fe20000000000 */
[----:B------:R3:W-:Y:S01]  /*1ae10*/  STL [R1+0x10], R14 ;  /* 0x0000100e01007387 */ /* 0x0007e20000100800 */
[----:B0-----:R-:W0:Y:S02]  /*1ae20*/  LDC R2, c[0x0][0x448] ;  /* 0x00011200ff027b82 */ /* 0x001e240000000800 */
[----:B0-----:R-:W-:-:S13]  /*1ae30*/  ISETP.NE.AND P1, PT, R2, 0x1, PT ;  /* 0x000000010200780c */ /* 0x001fda0003f25270 */
[----:B------:R-:W0:Y:S08]  /*1ae40*/  @P1 LDC R3, c[0x0][0x44c] ;  /* 0x00011300ff031b82 */ /* 0x000e300000000800 */
[----:B------:R-:W4:Y:S01]  /*1ae50*/  @P1 LDC R2, c[0x0][0x450] ;  /* 0x00011400ff021b82 */ /* 0x000f220000000800 */
[----:B0-----:R-:W-:-:S05]  /*1ae60*/  @P1 IMAD.HI.U32 R3, R10, R3, RZ ;  /* 0x000000030a031227 */ /* 0x001fca00078e00ff */
[----:B----4-:R-:W-:Y:S01]  /*1ae70*/  @P1 SHF.R.U32.HI R10, RZ, R2, R3 ;  /* 0x00000002ff0a1219 */ /* 0x010fe20000011603 */
[----:B--2---:R-:W-:-:S04]  /*1ae80*/  @P2 IMAD.IADD R8, R5, 0x1, -R4 ;  /* 0x0000000105082824 */ /* 0x004fc800078e0a04 */
[----:B------:R-:W-:-:S04]  /*1ae90*/  IMAD.IADD R19, R7, 0x1, R8 ;  /* 0x0000000107137824 */ /* 0x000fc800078e0208 */
[C---:B------:R-:W-:Y:S01]  /*1aea0*/  VIADD R4, R19.reuse, 0x7f ;  /* 0x0000007f13047836 */ /* 0x040fe20000000000 */
[----:B------:R-:W-:-:S04]  /*1aeb0*/  IADD3 R9, R19, 0x1, -R13 ;  /* 0x0000000113097810 */ /* 0x000fc80007ffe80d */
[----:B------:R-:W-:Y:S01]  /*1aec0*/  SHF.R.S32.HI R2, RZ, 0x1f, R4 ;  /* 0x0000001fff027819 */ /* 0x000fe20000011404 */
[----:B------:R-:W-:-:S03]  /*1aed0*/  IMAD.IADD R10, R9, 0x1, R10 ;  /* 0x00000001090a7824 */ /* 0x000fc600078e020a */
[----:B------:R-:W-:Y:S02]  /*1aee0*/  LEA.HI R4, R2, R4, RZ, 0x7 ;  /* 0x0000000402047211 */ /* 0x000fe400078f38ff */
[----:B------:R-:W0:Y:S02]  /*1aef0*/  LDC.64 R2, c[0x0][0x9e0] ;  /* 0x00027800ff027b82 */ /* 0x000e240000000a00 */
[----:B------:R-:W-:-:S05]  /*1af00*/  SHF.R.S32.HI R12, RZ, 0x7, R4 ;  /* 0x00000007ff0c7819 */ /* 0x000fca0000011404 */
[----:B------:R3:W-:Y:S01]  /*1af10*/  STL [R1+0x44], R12 ;  /* 0x0000440c01007387 */ /* 0x0007e20000100800 */
[----:B0-----:R-:W-:Y:S01]  /*1af20*/  ISETP.GE.AND P3, PT, R3, 0x1, PT ;  /* 0x000000010300780c */ /* 0x001fe20003f66270 */
[----:B------:R-:W-:-:S12]  /*1af30*/  IMAD.IADD R2, R10, 0x1, R2 ;  /* 0x000000010a027824 */ /* 0x000fd800078e0202 */
[----:B---3--:R-:W-:Y:S05]  /*1af40*/  @!P3 BRA `(.L_x_1552) ;  /* 0x000000000048b947 */ /* 0x008fea0003800000 */
        /* <DEDUP_REMOVED lines=11> */
.L_x_1554:
[----:B------:R-:W-:-:S13]  /*1b000*/  ISETP.NE.AND P0, PT, R3, 0x1, PT ;  /* 0x000000010300780c */ /* 0x000fda0003f05270 */
[----:B------:R-:W0:Y:S02]  /*1b010*/  @P0 LDC.64 R4, c[0x0][0x9e8] ;  /* 0x00027a00ff040b82 */ /* 0x000e240000000a00 */
[----:B0-----:R-:W-:-:S05]  /*1b020*/  @P0 IMAD.HI.U32 R4, R11, R4, RZ ;  /* 0x000000040b040227 */ /* 0x001fca00078e00ff */
[----:B------:R-:W-:-:S07]  /*1b030*/  @P0 SHF.R.U32.HI R11, RZ, R5, R4 ;  /* 0x00000005ff0b0219 */ /* 0x000fce0000011604 */
.L_x_1555:
[----:B------:R-:W-:Y:S05]  /*1b040*/  BSYNC B0 ;  /* 0x0000000000007941 */ /* 0x000fea0003800000 */
.L_x_1553:
[----:B------:R-:W-:-:S05]  /*1b050*/  IMAD R11, R11, R3, R3 ;  /* 0x000000030b0b7224 */ /* 0x000fca00078e0203 */
[----:B------:R-:W-:-:S07]  /*1b060*/  VIMNMX R2, R2, R11, PT ;  /* 0x0000000b02027248 */ /* 0x000fce0003fe0100 */
.L_x_1552:
[----:B------:R-:W0:Y:S01]  /*1b070*/  @P1 LDC R10, c[0x0][0x44c] ;  /* 0x00011300ff0a1b82 */ /* 0x000e220000000800 */
[----:B------:R-:W-:Y:S01]  /*1b080*/  VIADD R2, R2, 0x7f ;  /* 0x0000007f02027836 */ /* 0x000fe20000000000 */
[----:B------:R-:W-:Y:S01]  /*1b090*/  ULDC UR4, c[0x0][0x9dc] ;  /* 0x0002770000047ab9 */ /* 0x000fe20000000800 */
[----:B------:R-:W-:Y:S02]  /*1b0a0*/  IMAD.MOV.U32 R4, RZ, RZ, R14 ;  /* 0x000000ffff047224 */ /* 0x000fe400078e000e */
[----:B------:R-:W-:-:S03]  /*1b0b0*/  IMAD.IADD R19, R19, 0x1, -R13 ;  /* 0x0000000113137824 */ /* 0x000fc600078e0a0d */
[----:B------:R-:W2:Y:S01]  /*1b0c0*/  @P1 LDC R5, c[0x0][0x450] ;  /* 0x00011400ff051b82 */ /* 0x000ea20000000800 */
[----:B0-----:R-:W-:-:S05]  /*1b0d0*/  @P1 IMAD.HI.U32 R10, R14, R10, RZ ;  /* 0x0000000a0e0a1227 */ /* 0x001fca00078e00ff */
[----:B--2---:R-:W-:Y:S02]  /*1b0e0*/  @P1 SHF.R.U32.HI R4, RZ, R5, R10 ;  /* 0x00000005ff041219 */ /* 0x004fe4000001160a */
[----:B------:R-:W-:Y:S02]  /*1b0f0*/  SHF.R.S32.HI R5, RZ, 0x1f, R2 ;  /* 0x0000001fff057819 */ /* 0x000fe40000011402 */
[----:B------:R-:W-:Y:S02]  /*1b100*/  IADD3 R11, R19, R4, RZ ;  /* 0x00000004130b7210 */ /* 0x000fe40007ffe0ff */
[----:B------:R-:W-:-:S03]  /*1b110*/  LEA.HI R5, R5, R2, RZ, 0x7 ;  /* 0x0000000205057211 */ /* 0x000fc600078f38ff */
[----:B------:R-:W-:Y:S01]  /*1b120*/  VIADD R2, R11, -UR4 ;  /* 0x800000040b027c36 */ /* 0x000fe20008000000 */
[----:B------:R-:W-:-:S04]  /*1b130*/  SHF.R.S32.HI R5, RZ, 0x7, R5 ;  /* 0x00000007ff057819 */ /* 0x000fc80000011405 */
[----:B------:R-:W-:Y:S01]  /*1b140*/  VIMNMX R10, R12, R5, PT ;  /* 0x000000050c0a7248 */ /* 0x000fe20003fe0100 */
        /* <DEDUP_REMOVED lines=11> */
.L_x_1558:
[----:B------:R-:W-:-:S13]  /*1b200*/  ISETP.NE.AND P0, PT, R3, 0x1, PT ;  /* 0x000000010300780c */ /* 0x000fda0003f05270 */
[----:B------:R-:W0:Y:S02]  /*1b210*/  @P0 LDC.64 R4, c[0x0][0x9e8] ;  /* 0x00027a00ff040b82 */ /* 0x000e240000000a00 */
[----:B0-----:R-:W-:-:S05]  /*1b220*/  @P0 IMAD.HI.U32 R4, R11, R4, RZ ;  /* 0x000000040b040227 */ /* 0x001fca00078e00ff */
[----:B------:R-:W-:-:S07]  /*1b230*/  @P0 SHF.R.U32.HI R11, RZ, R5, R4 ;  /* 0x00000005ff0b0219 */ /* 0x000fce0000011604 */
.L_x_1559:
[----:B------:R-:W-:Y:S05]  /*1b240*/  BSYNC B0 ;  /* 0x0000000000007941 */ /* 0x000fea0003800000 */
.L_x_1557:
[----:B------:R-:W-:-:S05]  /*1b250*/  IMAD R3, R11, R3, RZ ;  /* 0x000000030b037224 */ /* 0x000fca00078e02ff */
[----:B------:R-:W-:-:S07]  /*1b260*/  VIMNMX R2, R2, R3, !PT ;  /* 0x0000000302027248 */ /* 0x000fce0007fe0100 */
.L_x_1556:
[----:B------:R-:W-:Y:S01]  /*1b270*/  SHF.R.S32.HI R3, RZ, 0x1f, R2 ;  /* 0x0000001fff037819 */ /* 0x000fe20000011402 */
[----:B------:R-:W-:Y:S01]  /*1b280*/  BSSY B0, `(.L_x_1560) ;  /* 0x0000027000007945 */ /* 0x000fe20003800000 */
[----:B------:R-:W-:Y:S01]  /*1b290*/  LOP3.LUT R14, R0, 0xff, RZ, 0xc0, !PT ;  /* 0x000000ff000e7812 */ /* 0x000fe200078ec0ff */
[----:B-1----:R-:W-:Y:S01]  /*1b2a0*/  IMAD.MOV.U32 R13, RZ, RZ, RZ ;  /* 0x000000ffff0d7224 */ /* 0x002fe200078e00ff */
[----:B------:R-:W-:Y:S02]  /*1b2b0*/  LEA.HI R3, R3, R2, RZ, 0x7 ;  /* 0x0000000203037211 */ /* 0x000fe400078f38ff */
[----:B------:R-:W-:Y:S01]  /*1b2c0*/  SHF.R.U32.HI R0, RZ, 0x10, R0 ;  /* 0x00000010ff007819 */ /* 0x000fe20000011600 */
[----:B------:R0:W-:Y:S01]  /*1b2d0*/  STL [R1+0x40], R14 ;  /* 0x0000400e01007387 */ /* 0x0001e20000100800 */
[----:B------:R-:W-:-:S04]  /*1b2e0*/  SHF.R.S32.HI R3, RZ, 0x7, R3 ;  /* 0x00000007ff037819 */ /* 0x000fc80000011403 */
[----:B------:R-:W-:-:S04]  /*1b2f0*/  VIMNMX R4, RZ, R3, !PT ;  /* 0x00000003ff047248 */ /* 0x000fc80007fe0100 */
[----:B------:R-:W-:-:S13]  /*1b300*/  ISETP.GT.AND P0, PT, R10, R4, PT ;  /* 0x000000040a00720c */ /* 0x000fda0003f04270 */
[----:B0-----:R-:W-:Y:S05]  /*1b310*/  @!P0 BRA `(.L_x_1561) ;  /* 0x0000000000748947 */ /* 0x001fea0003800000 */
[----:B------:R-:W-:Y:S01]  /*1b320*/  ISETP.NE.AND P0, PT, R0, RZ, PT ;  /* 0x000000ff0000720c */ /* 0x000fe20003f05270 */
[----:B------:R-:W-:-:S03]  /*1b330*/  ULDC UR4, c[0x0][0x9f0] ;  /* 0x00027c0000047ab9 */ /* 0x000fc60000000800 */
[----:B------:R-:W-:-:S04]  /*1b340*/  SEL R5, R0, UR4, P0 ;  /* 0x0000000400057c07 */ /* 0x000fc80008000000 */
[----:B------:R-:W-:Y:S02]  /*1b350*/  IABS R12, R5 ;  /* 0x00000005000c7213 */ /* 0x000fe40000000000 */
[----:B------:R-:W-:Y:S02]  /*1b360*/  IADD3 R11, R5, -0x1, R10 ;  /* 0xffffffff050b7810 */ /* 0x000fe40007ffe00a */
[----:B------:R-:W0:Y:S03]  /*1b370*/  I2F.RP R2, R12 ;  /* 0x0000000c00027306 */ /* 0x000e260000209400 */
[----:B------:R-:W-:-:S05]  /*1b380*/  IMAD.IADD R11, R11, 0x1, -R4 ;  /* 0x000000010b0b7824 */ /* 0x000fca00078e0a04 */
[----:B0-----:R-:W0:Y:S02]  /*1b390*/  MUFU.RCP R2, R2 ;  /* 0x0000000200027308 */ /* 0x001e240000001000 */
[----:B0-----:R-:W-:-:S06]  /*1b3a0*/  VIADD R2, R2, 0xffffffe ;  /* 0x0ffffffe02027836 */ /* 0x001fcc0000000000 */
[----:B------:R0:W1:Y:S02]  /*1b3b0*/  F2I.FTZ.U32.TRUNC.NTZ R3, R2 ;  /* 0x0000000200037305 */ /* 0x000064000021f000 */
[----:B0-----:R-:W-:-:S04]  /*1b3c0*/  LOP3.LUT R2, R11, R5, RZ, 0x3c, !PT ;  /* 0x000000050b027212 */ /* 0x001fc800078e3cff */
[----:B------:R-:W-:Y:S01]  /*1b3d0*/  ISETP.GE.AND P3, PT, R2, RZ, PT ;  /* 0x000000ff0200720c */ /* 0x000fe20003f66270 */
[----:B-1----:R-:W-:-:S04]  /*1b3e0*/  IMAD.MOV R2, RZ, RZ, -R3 ;  /* 0x000000ffff027224 */ /* 0x002fc800078e0a03 */
[----:B------:R-:W-:Y:S02]  /*1b3f0*/  IMAD R13, R2, R12, RZ ;  /* 0x0000000c020d7224 */ /* 0x000fe400078e02ff */
[----:B------:R-:W-:-:S04]  /*1b400*/  IMAD.MOV.U32 R2, RZ, RZ, RZ ;  /* 0x000000ffff027224 */ /* 0x000fc800078e00ff */
        /* <DEDUP_REMOVED lines=13> */
[----:B------:R-:W-:-:S07]  /*1b4e0*/  @!P1 LOP3.LUT R13, RZ, R5, RZ, 0x33, !PT ;  /* 0x00000005ff0d9212 */ /* 0x000fce00078e33ff */
.L_x_1561:
[----:B------:R-:W-:Y:S05]  /*1b4f0*/  BSYNC B0 ;  /* 0x0000000000007941 */ /* 0x000fea0003800000 */
.L_x_1560:
[-C--:B------:R-:W-:Y:S01]  /*1b500*/  IMAD R4, R14, R13.reuse, R4 ;  /* 0x0000000d0e047224 */ /* 0x080fe200078e0204 */
[----:B------:R-:W-:Y:S04]  /*1b510*/  BSSY B0, `(.L_x_1562) ;  /* 0x00000dc000007945 */ /* 0x000fe80003800000 */
[C---:B------:R-:W-:Y:S01]  /*1b520*/  VIADDMNMX R10, R4.reuse, R13, R10, PT ;  /* 0x0000000d040a7246 */ /* 0x040fe2000380010a */
[----:B------:R-:W-:-:S04]  /*1b530*/  IMAD R4, R4, 0x80, -R7 ;  /* 0x0000008004047824 */ /* 0x000fc800078e0a07 */
[----:B------:R-:W-:Y:S01]  /*1b540*/  IMAD R10, R10, 0x80, -R7 ;  /* 0x000000800a0a7824 */ /* 0x000fe200078e0a07 */
[----:B------:R-:W-:-:S04]  /*1b550*/  VIMNMX R4, RZ, R4, !PT ;  /* 0x00000004ff047248 */ /* 0x000fc80007fe0100 */
[----:B------:R-:W-:-:S04]  /*1b560*/  VIMNMX R10, R10, R8, PT ;  /* 0x000000080a0a7248 */ /* 0x000fc80003fe0100 */
[----:B------:R-:W-:Y:S02]  /*1b570*/  ISETP.GT.AND P0, PT, R10, R4, PT ;  /* 0x000000040a00720c */ /* 0x000fe40003f04270 */
[----:B------:R-:W-:-:S11]  /*1b580*/  SHF.R.U32.HI R4, RZ, 0x7, R4 ;  /* 0x00000007ff047819 */ /* 0x000fd60000011604 */
[----:B------:R-:W-:-:S04]  /*1b590*/  @P0 IADD3 R2, R10, 0x7f, RZ ;  /* 0x0000007f0a020810 */ /* 0x000fc80007ffe0ff */
[----:B------:R-:W-:-:S04]  /*1b5a0*/  @P0 SHF.R.S32.HI R3, RZ, 0x1f, R2 ;  /* 0x0000001fff030819 */ /* 0x000fc80000011402 */
[----:B------:R-:W-:Y:S01]  /*1b5b0*/  @P0 LEA.HI R2, R3, R2, RZ, 0x7 ;  /* 0x0000000203020211 */ /* 0x000fe200078f38ff */
[----:B------:R-:W-:-:S03]  /*1b5c0*/  IMAD.MOV.U32 R3, RZ, RZ, R4 ;  /* 0x000000ffff037224 */ /* 0x000fc600078e0004 */
[----:B------:R-:W-:Y:S02]  /*1b5d0*/  @P0 SHF.R.S32.HI R3, RZ, 0x7, R2 ;  /* 0x00000007ff030819 */ /* 0x000fe40000011402 */
[----:B------:R-:W-:Y:S02]  /*1b5e0*/  PLOP3.LUT P0, PT, PT, PT, PT, 0x80, 0x0 ;  /* 0x000000000000781c */ /* 0x000fe40003f0f070 */
[----:B------:R-:W-:-:S13]  /*1b5f0*/  ISETP.GT.AND P1, PT, R3, R4, PT ;  /* 0x000000040300720c */ /* 0x000fda0003f24270 */
[----:B------:R-:W-:Y:S05]  /*1b600*/  @!P1 BRA `(.L_x_1563) ;  /* 0x0000000c00309947 */ /* 0x000fea0003800000 */
[----:B------:R-:W-:Y:S01]  /*1b610*/  UMOV UR4, 0xffffffff ;  /* 0xffffffff00047882 */ /* 0x000fe20000000000 */
[----:B------:R-:W-:Y:S02]  /*1b620*/  SEL R2, R27, RZ, !P2 ;  /* 0x000000ff1b027207 */ /* 0x000fe40005000000 */
[----:B------:R-:W-:Y:S05]  /*1b630*/  BRA.DIV UR4, `(.L_x_1564) ;  /* 0x0000007604487947 */ /* 0x000fea000b800000 */
[----:B------:R-:W0:Y:S02]  /*1b640*/  S2R R5, SR_TID.X ;  /* 0x0000000000057919 */ /* 0x000e240000002100 */
[----:B0-----:R-:W-:-:S04]  /*1b650*/  SHF.R.U32.HI R5, RZ, 0x5, R5 ;  /* 0x00000005ff057819 */ /* 0x001fc80000011605 */
[----:B------:R-:W-:-:S05]  /*1b660*/  LOP3.LUT R5, R5, 0x3, RZ, 0xc0, !PT ;  /* 0x0000000305057812 */ /* 0x000fca00078ec0ff */
[----:B------:R0:W1:Y:S02]  /*1b670*/  SHFL.IDX PT, R14, R5, RZ, 0x1f ;  /* 0x00001fff050e7589 */ /* 0x00006400000e0000 */
.L_x_1759:
[----:B-1----:R-:W-:Y:S02]  /*1b680*/  ISETP.NE.AND P0, PT, R14, RZ, PT ;  /* 0x000000ff0e00720c */ /* 0x002fe40003f05270 */
[----:B------:R-:W-:-:S11]  /*1b690*/  PLOP3.LUT P6, PT, PT, PT, PT, 0x8, 0x0 ;  /* 0x000000000000781c */ /* 0x000fd60003fce170 */
[----:B------:R-:W-:Y:S05]  /*1b6a0*/  @P0 BRA `(.L_x_1565) ;  /* 0x00000000000c0947 */ /* 0x000fea0003800000 */
[----:B------:R-:W-:-:S03]  /*1b6b0*/  UMOV UR4, 0xffffffff ;  /* 0xffffffff00047882 */ /* 0x000fc60000000000 */
[----:B------:R-:W-:Y:S05]  /*1b6c0*/  BRA.DIV UR4, `(.L_x_1566) ;  /* 0x0000007604587947 */ /* 0x000fea000b800000 */
[----:B------:R-:W-:-:S13]  /*1b6d0*/  ELECT P6, URZ, PT ;  /* 0x00000000003f782f */ /* 0x000fda00038c0000 */
.L_x_1565:
[----:B0-----:R-:W2:Y:S01]  /*1b6e0*/  LDL R5, [R1+0x34] ;  /* 0x0000340001057983 */ /* 0x001ea20000100800 */
[----:B------:R-:W-:Y:S01]  /*1b6f0*/  BSSY B1, `(.L_x_1567) ;  /* 0x0000008000017945 */ /* 0x000fe20003800000 */
[----:B--2---:R-:W-:-:S05]  /*1b700*/  VIADD R5, R5, 0x1 ;  /* 0x0000000105057836 */ /* 0x004fca0000000000 */
[----:B------:R-:W-:-:S04]  /*1b710*/  LEA.HI R7, R5, R5, RZ, 0x1 ;  /* 0x0000000505077211 */ /* 0x000fc800078f08ff */
[----:B------:R-:W-:-:S05]  /*1b720*/  LOP3.LUT R7, R7, 0xfffffffe, RZ, 0xc0, !PT ;  /* 0xfffffffe07077812 */ /* 0x000fca00078ec0ff */
[----:B------:R-:W-:-:S05]  /*1b730*/  IMAD.IADD R5, R5, 0x1, -R7 ;  /* 0x0000000105057824 */ /* 0x000fca00078e0a07 */
[----:B------:R-:W-:-:S04]  /*1b740*/  SHF.L.U32 R5, R5, 0x1f, RZ ;  /* 0x0000001f05057819 */ /* 0x000fc800000006ff */
[----:B------:R-:W0:Y:S02]  /*1b750*/  SYNCS.PHASECHK.TRANS64.TRYWAIT P0, [R17+URZ+0x16820], R5 ;  /* 0x01682005110075a7 */ /* 0x000e24000800017f */
[----:B0-----:R-:W-:Y:S05]  /*1b760*/  @!P0 BRA `(.L_x_1568) ;  /* 0x0000007400508947 */ /* 0x001fea0003800000 */
.L_x_1762:
[----:B------:R-:W-:Y:S05]  /*1b770*/  BSYNC B1 ;  /* 0x0000000000017941 */ /* 0x000fea0003800000 */
.L_x_1567:
[----:B------:R-:W-:Y:S04]  /*1b780*/  BSSY B1, `(.L_x_1569) ;  /* 0x0000050000017945 */ /* 0x000fe80003800000 */
[----:B------:R-:W-:Y:S05]  /*1b790*/  @!P6 BRA `(.L_x_1570) ;  /* 0x000000040038e947 */ /* 0x000fea0003800000 */
[----:B------:R-:W2:Y:S01]  /*1b7a0*/  LDL R7, [R1] ;  /* 0x0000000001077983 */ /* 0x000ea20000100800 */
[----:B0-----:R-:W-:Y:S01]  /*1b7b0*/  IMAD R5, R29, 0x8, R17 ;  /* 0x000000081d057824 */ /* 0x001fe200078e0211 */
[----:B------:R-:W0:Y:S01]  /*1b7c0*/  S2R R8, SR_TID.X ;  /* 0x0000000000087919 */ /* 0x000e220000002100 */
[----:B------:R-:W-:Y:S01]  /*1b7d0*/  BSSY B2, `(.L_x_1571) ;  /* 0x0000006000027945 */ /* 0x000fe20003800000 */
[----:B0-----:R-:W-:-:S04]  /*1b7e0*/  LOP3.LUT R8, R8, 0x7f, RZ, 0xc0, !PT ;  /* 0x0000007f08087812 */ /* 0x001fc800078ec0ff */
[----:B------:R-:W-:Y:S02]  /*1b7f0*/  ISETP.NE.AND P1, PT, R8, RZ, PT ;  /* 0x000000ff0800720c */ /* 0x000fe40003f25270 */
[----:B--2---:R-:W-:-:S04]  /*1b800*/  SHF.L.U32 R7, R7, 0x1f, RZ ;  /* 0x0000001f07077819 */ /* 0x004fc800000006ff */
[----:B------:R-:W0:Y:S02]  /*1b810*/  SYNCS.PHASECHK.TRANS64.TRYWAIT P0, [R5+URZ+0x168a0], R7 ;  /* 0x0168a007050075a7 */ /* 0x000e24000800017f */
[----:B0-----:R-:W-:Y:S05]  /*1b820*/  @!P0 BRA `(.L_x_1572) ;  /* 0x0000007400348947 */ /* 0x001fea0003800000 */
.L_x_1763:
[----:B------:R-:W-:Y:S05]  /*1b830*/  BSYNC B2 ;  /* 0x0000000000027941 */ /* 0x000fea0003800000 */
.L_x_1571:
[----:B------:R-:W-:Y:S04]  /*1b840*/  BSSY B2, `(.L_x_1573) ;  /* 0x0000009000027945 */ /* 0x000fe80003800000 */
        /* <DEDUP_REMOVED lines=8> */
.L_x_1574:
[----:B------:R-:W-:Y:S05]  /*1b8d0*/  BSYNC B2 ;  /* 0x0000000000027941 */ /* 0x000fea0003800000 */
.L_x_1573:
[----:B------:R-:W-:Y:S01]  /*1b8e0*/  IMAD.MOV.U32 R13, RZ, RZ, RZ ;  /* 0x000000ffff0d7224 */ /* 0x000fe200078e00ff */
[----:B------:R-:W-:Y:S01]  /*1b8f0*/  UIADD3 UR4, UP0, UR38, 0x570, URZ ;  /* 0x0000057026047890 */ /* 0x000fe2000ff1e03f */
[----:B------:R-:W-:Y:S01]  /*1b900*/  IMAD R8, R3, 0x80, R6 ;  /* 0x0000008003087824 */ /* 0x000fe200078e0206 */
[----:B------:R-:W-:Y:S01]  /*1b910*/  PLOP3.LUT P0, PT, PT, PT, PT, 0x80, 0x0 ;  /* 0x000000000000781c */ /* 0x000fe20003f0f070 */
[----:B------:R-:W-:Y:S01]  /*1b920*/  IMAD R10, R29, 0x4000, R17 ;  /* 0x000040001d0a7824 */ /* 0x000fe200078e0211 */
[----:B------:R-:W-:Y:S01]  /*1b930*/  R2UR UR10, R13 ;  /* 0x000000000d0a72ca */ /* 0x000fe200000e0000 */
[----:B------:R-:W-:Y:S01]  /*1b940*/  VIADD R8, R8, 0xffffff80 ;  /* 0xffffff8008087836 */ /* 0x000fe20000000000 */
[----:B------:R-:W-:Y:S01]  /*1b950*/  UIADD3.X UR5, URZ, UR39, URZ, UP0, !UPT ;  /* 0x000000273f057290 */ /* 0x000fe200087fe43f */
[----:B------:R-:W-:Y:S01]  /*1b960*/  VIADD R10, R10, 0xe400 ;  /* 0x0000e4000a0a7836 */ /* 0x000fe20000000000 */
[----:B------:R-:W-:Y:S01]  /*1b970*/  UMOV UR6, 0x0 ;  /* 0x0000000000067882 */ /* 0x000fe20000000000 */
[----:B------:R-:W-:Y:S01]  /*1b980*/  IMAD.SHL.U32 R11, R29, 0x2000, RZ ;  /* 0x000020001d0b7824 */ /* 0x000fe200078e00ff */
[----:B------:R-:W-:Y:S01]  /*1b990*/  UMOV UR7, 0x12f00000 ;  /* 0x12f0000000077882 */ /* 0x000fe20000000000 */
[----:B------:R-:W-:-:S08]  /*1b9a0*/  VIADD R12, R5, 0x16890 ;  /* 0x00016890050c7836 */ /* 0x000fd00000000000 */
.L_x_1575:
        /* <DEDUP_REMOVED lines=9> */
[----:B-1----:R-:W-:Y:S05]  /*1ba40*/  @P0 BRA.U.ANY `(.L_x_1575) ;  /* 0xfffffffd00d80947 */ /* 0x002fea000393ffff */
[----:B------:R-:W1:Y:S01]  /*1ba50*/  SYNCS.PHASECHK.TRANS64.TRYWAIT P0, [R5+URZ+0x168c0], R7 ;  /* 0x0168c007050075a7 */ /* 0x000e62000800017f */
[----:B------:R-:W-:Y:S04]  /*1ba60*/  BSSY B2, `(.L_x_1576) ;  /* 0x0000002000027945 */ /* 0x000fe80003800000 */
[----:B-1----:R-:W-:Y:S05]  /*1ba70*/  @!P0 BRA `(.L_x_1577) ;  /* 0x0000007000b48947 */ /* 0x002fea0003800000 */
.L_x_1764:
[----:B------:R-:W-:Y:S05]  /*1ba80*/  BSYNC B2 ;  /* 0x0000000000027941 */ /* 0x000fea0003800000 */
.L_x_1576:
[----:B------:R-:W-:Y:S01]  /*1ba90*/  BSSY B2, `(.L_x_1578) ;  /* 0x000000b000027945 */ /* 0x000fe20003800000 */
[----:B------:R-:W-:Y:S01]  /*1baa0*/  IMAD.MOV.U32 R14, RZ, RZ, 0x0 ;  /* 0x00000000ff0e7424 */ /* 0x000fe200078e00ff */
[----:B------:R-:W-:Y:S02]  /*1bab0*/  MOV R15, 0x12f00000 ;  /* 0x12f00000000f7802 */ /* 0x000fe40000000f00 */
[----:B------:R-:W-:Y:S05]  /*1bac0*/  @P1 BRA `(.L_x_1579) ;  /* 0x00000000001c1947 */ /* 0x000fea0003800000 */
[----:B------:R-:W2:Y:S01]  /*1bad0*/  S2R R10, SR_TID.X ;  /* 0x00000000000a7919 */ /* 0x000ea20000002100 */
[----:B01----:R-:W-:-:S04]  /*1bae0*/  IMAD.MOV.U32 R7, RZ, RZ, 0x4000 ;  /* 0x00004000ff077424 */ /* 0x003fc800078e00ff */
[----:B------:R3:W-:Y:S01]  /*1baf0*/  SYNCS.ARRIVE.TRANS64 RZ, [R5+URZ+0x168b0], R7 ;  /* 0x0168b00705ff79a7 */ /* 0x0007e2000800003f */
[----:B--2---:R-:W-:-:S04]  /*1bb00*/  LOP3.LUT R10, R10, 0x1f, RZ, 0xc0, !PT ;  /* 0x0000001f0a0a7812 */ /* 0x004fc800078ec0ff */
[----:B------:R-:W-:-:S13]  /*1bb10*/  ISETP.NE.AND P0, PT, R10, RZ, PT ;  /* 0x000000ff0a00720c */ /* 0x000fda0003f05270 */
[----:B---3--:R-:W-:Y:S05]  /*1bb20*/  @!P0 BRA `(.L_x_1579) ;  /* 0x0000000000048947 */ /* 0x008fea0003800000 */
[----:B------:R-:W-:Y:S01]  /*1bb30*/  BPT.TRAP 0x1 ;  /* 0x000000040000795c */ /* 0x000fe20000300000 */
.L_x_1579:
[----:B------:R-:W-:Y:S05]  /*1bb40*/  BSYNC B2 ;  /* 0x0000000000027941 */ /* 0x000fea0003800000 */
.L_x_1578:
[----:B------:R-:W-:Y:S01]  /*1bb50*/  R2UR UR10, R13 ;  /* 0x000000000d0a72ca */ /* 0x000fe200000e0000 */
[----:B------:R-:W-:Y:S01]  /*1bb60*/  IMAD R11, R11, 0x2, R17 ;  /* 0x000000020b0b7824 */ /* 0x000fe200078e0211 */
[----:B------:R-:W-:Y:S01]  /*1bb70*/  R2UR UR6, R14 ;  /* 0x000000000e0672ca */ /* 0x000fe200000e0000 */
[----:B------:R-:W-:Y:S01]  /*1bb80*/  UIADD3 UR4, UP0, UR38, 0x670, URZ ;  /* 0x0000067026047890 */ /* 0x000fe2000ff1e03f */
[----:B------:R-:W-:Y:S01]  /*1bb90*/  R2UR UR7, R15 ;  /* 0x000000000f0772ca */ /* 0x000fe200000e0000 */
[----:B01----:R-:W-:Y:S01]  /*1bba0*/  VIADD R5, R5, 0x168b0 ;  /* 0x000168b005057836 */ /* 0x003fe20000000000 */
[----:B------:R-:W-:Y:S01]  /*1bbb0*/  PLOP3.LUT P0, PT, PT, PT, PT, 0x80, 0x0 ;  /* 0x000000000000781c */ /* 0x000fe20003f0f070 */
[----:B------:R-:W-:Y:S01]  /*1bbc0*/  VIADD R11, R11, 0x400 ;  /* 0x000004000b0b7836 */ /* 0x000fe20000000000 */
[----:B------:R-:W-:-:S12]  /*1bbd0*/  UIADD3.X UR5, URZ, UR39, URZ, UP0, !UPT ;  /* 0x000000273f057290 */ /* 0x000fd800087fe43f */
.L_x_1580:
        /* <DEDUP_REMOVED lines=10> */
.L_x_1570:
[----:B------:R-:W-:Y:S05]  /*1bc80*/  BSYNC B1 ;  /* 0x0000000000017941 */ /* 0x000fea0003800000 */
.L_x_1569:
[----:B------:R-:W2:Y:S01]  /*1bc90*/  LDL.LU R7, [R1] ;  /* 0x0000000001077983 */ /* 0x000ea20000300800 */
[----:B------:R-:W-:Y:S01]  /*1bca0*/  VIADD R29, R29, 0x1 ;  /* 0x000000011d1d7836 */ /* 0x000fe20000000000 */
[----:B------:R-:W-:Y:S01]  /*1bcb0*/  PLOP3.LUT P0, PT, PT, PT, PT, 0x8, 0x0 ;  /* 0x000000000000781c */ /* 0x000fe20003f0e170 */
[----:B------:R-:W-:-:S03]  /*1bcc0*/  VIADD R3, R3, 0xfffffffe ;  /* 0xfffffffe03037836 */ /* 0x000fc60000000000 */
[----:B------:R-:W-:Y:S02]  /*1bcd0*/  ISETP.NE.AND P1, PT, R29, 0x2, PT ;  /* 0x000000021d00780c */ /* 0x000fe40003f25270 */
[----:B------:R-:W-:Y:S02]  /*1bce0*/  ISETP.GE.AND P2, PT, R3, R4, PT ;  /* 0x000000040300720c */ /* 0x000fe40003f46270 */
[----:B0-----:R-:W-:Y:S02]  /*1bcf0*/  SEL R5, RZ, 0x1, P1 ;  /* 0x00000001ff057807 */ /* 0x001fe40000800000 */
[----:B------:R-:W-:Y:S02]  /*1bd00*/  SEL R29, R29, RZ, P1 ;  /* 0x000000ff1d1d7207 */ /* 0x000fe40000800000 */
[----:B--2---:R-:W-:-:S05]  /*1bd10*/  LOP3.LUT R7, R7, R5, RZ, 0x3c, !PT ;  /* 0x0000000507077212 */ /* 0x004fca00078e3cff */
[----:B------:R0:W-:Y:S02]  /*1bd20*/  STL [R1], R7 ;  /* 0x0000000701007387 */ /* 0x0001e40000100800 */
[----:B------:R-:W-:Y:S05]  /*1bd30*/  @!P2 BRA `(.L_x_1563) ;  /* 0x000000040064a947 */ /* 0x000fea0003800000 */
.L_x_1593:
[----:B------:R-:W-:Y:S05]  /*1bd40*/  YIELD ;  /* 0x0000000000007946 */ /* 0x000fea0003800000 */
[----:B------:R-:W-:Y:S04]  /*1bd50*/  BSSY B1, `(.L_x_1581) ;  /* 0x000004d000017945 */ /* 0x000fe80003800000 */
[----:B-1----:R-:W-:Y:S05]  /*1bd60*/  @!P6 BRA `(.L_x_1582) ;  /* 0x00000004002ce947 */ /* 0x002fea0003800000 */
[----:B0-----:R-:W2:Y:S01]  /*1bd70*/  LDL R7, [R1] ;  /* 0x0000000001077983 */ /* 0x001ea20000100800 */
[----:B------:R-:W0:Y:S02]  /*1bd80*/  S2R R5, SR_TID.X ;  /* 0x0000000000057919 */ /* 0x000e240000002100 */
[----:B0-----:R-:W-:Y:S01]  /*1bd90*/  LOP3.LUT R8, R5, 0x7f, RZ, 0xc0, !PT ;  /* 0x0000007f05087812 */ /* 0x001fe200078ec0ff */
[----:B------:R-:W-:Y:S01]  /*1bda0*/  IMAD R5, R29, 0x8, R17 ;  /* 0x000000081d057824 */ /* 0x000fe200078e0211 */
[----:B------:R-:W-:Y:S02]  /*1bdb0*/  BSSY B2, `(.L_x_1583) ;  /* 0x0000005000027945 */ /* 0x000fe40003800000 */
[----:B------:R-:W-:Y:S02]  /*1bdc0*/  ISETP.NE.AND P2, PT, R8, RZ, PT ;  /* 0x000000ff0800720c */ /* 0x000fe40003f45270 */
[----:B--2---:R-:W-:-:S04]  /*1bdd0*/  SHF.L.U32 R7, R7, 0x1f, RZ ;  /* 0x0000001f07077819 */ /* 0x004fc800000006ff */
[----:B------:R-:W0:Y:S02]  /*1bde0*/  SYNCS.PHASECHK.TRANS64.TRYWAIT P1, [R5+URZ+0x168a0], R7 ;  /* 0x0168a007050075a7 */ /* 0x000e24000802017f */
[----:B0-----:R-:W-:Y:S05]  /*1bdf0*/  @!P1 BRA `(.L_x_1584) ;  /* 0x0000006c00e89947 */ /* 0x001fea0003800000 */
.L_x_1765:
[----:B------:R-:W-:Y:S05]  /*1be00*/  BSYNC B2 ;  /* 0x0000000000027941 */ /* 0x000fea0003800000 */
.L_x_1583:
        /* <DEDUP_REMOVED lines=9> */
.L_x_1586:
[----:B------:R-:W-:Y:S05]  /*1bea0*/  BSYNC B2 ;  /* 0x0000000000027941 */ /* 0x000fea0003800000 */
.L_x_1585:
        /* <DEDUP_REMOVED lines=11> */
.L_x_1587:
        /* <DEDUP_REMOVED lines=13> */
.L_x_1766:
[----:B------:R-:W-:Y:S05]  /*1c030*/  BSYNC B2 ;  /* 0x0000000000027941 */ /* 0x000fea0003800000 */
.L_x_1588:
[----:B------:R-:W-:Y:S01]  /*1c040*/  BSSY B2, `(.L_x_1590) ;  /* 0x000000b000027945 */ /* 0x000fe20003800000 */
[----:B------:R-:W-:Y:S01]  /*1c050*/  MOV R14, 0x0 ;  /* 0x00000000000e7802 */ /* 0x000fe20000000f00 */
[----:B------:R-:W-:Y:S02]  /*1c060*/  IMAD.MOV.U32 R15, RZ, RZ, 0x12f00000 ;  /* 0x12f00000ff0f7424 */ /* 0x000fe400078e00ff */
        /* <DEDUP_REMOVED lines=8> */
.L_x_1591:
[----:B------:R-:W-:Y:S05]  /*1c0f0*/  BSYNC B2 ;  /* 0x0000000000027941 */ /* 0x000fea0003800000 */
.L_x_1590:
        /* <DEDUP_REMOVED lines=8> */
.L_x_1592:
        /* <DEDUP_REMOVED lines=10> */
.L_x_1582:
[----:B------:R-:W-:Y:S05]  /*1c220*/  BSYNC B1 ;  /* 0x0000000000017941 */ /* 0x000fea0003800000 */
.L_x_1581:
[----:B0-----:R-:W2:Y:S01]  /*1c230*/  LDL.LU R7, [R1] ;  /* 0x0000000001077983 */ /* 0x001ea20000300800 */
[----:B------:R-:W-:Y:S01]  /*1c240*/  VIADD R29, R29, 0x1 ;  /* 0x000000011d1d7836 */ /* 0x000fe20000000000 */
[C---:B------:R-:W-:Y:S01]  /*1c250*/  ISETP.GT.AND P2, PT, R3.reuse, R4, PT ;  /* 0x000000040300720c */ /* 0x040fe20003f44270 */
[----:B------:R-:W-:-:S03]  /*1c260*/  VIADD R3, R3, 0xffffffff ;  /* 0xffffffff03037836 */ /* 0x000fc60000000000 */
[----:B------:R-:W-:-:S04]  /*1c270*/  ISETP.NE.AND P1, PT, R29, 0x2, PT ;  /* 0x000000021d00780c */ /* 0x000fc80003f25270 */
[----:B------:R-:W-:Y:S02]  /*1c280*/  SEL R5, RZ, 0x1, P1 ;  /* 0x00000001ff057807 */ /* 0x000fe40000800000 */
[----:B------:R-:W-:Y:S02]  /*1c290*/  SEL R29, R29, RZ, P1 ;  /* 0x000000ff1d1d7207 */ /* 0x000fe40000800000 */
[----:B--2---:R-:W-:-:S05]  /*1c2a0*/  LOP3.LUT R7, R7, R5, RZ, 0x3c, !PT ;  /* 0x0000000507077212 */ /* 0x004fca00078e3cff */
[----:B------:R1:W-:Y:S01]  /*1c2b0*/  STL [R1], R7 ;  /* 0x0000000701007387 */ /* 0x0003e20000100800 */
[----:B------:R-:W-:Y:S05]  /*1c2c0*/  @P2 BRA `(.L_x_1593) ;  /* 0xfffffff8009c2947 */ /* 0x000fea000383ffff */
.L_x_1563:
[----:B------:R-:W-:Y:S05]  /*1c2d0*/  BSYNC B0 ;  /* 0x0000000000007941 */ /* 0x000fea0003800000 */
.L_x_1562:
[----:B01----:R-:W2:Y:S01]  /*1c2e0*/  LDL R7, [R1+0x10] ;  /* 0x0000100001077983 */ /* 0x003ea20000100800 */
[----:B------:R-:W0:Y:S01]  /*1c2f0*/  LDC R2, c[0x0][0x448] ;  /* 0x00011200ff027b82 */ /* 0x000e220000000800 */
[----:B------:R-:W-:Y:S07]  /*1c300*/  @!P0 WARPSYNC.ALL ;  /* 0x0000000000008948 */ /* 0x000fee0003800000 */
[----:B------:R-:W-:Y:S01]  /*1c310*/  @!P0 BAR.SYNC.DEFER_BLOCKING 0xc, 0x200 ;  /* 0x0308000000008b1d */ /* 0x000fe20000010000 */
[----:B0-----:R-:W-:-:S13]  /*1c320*/  ISETP.NE.AND P1, PT, R2, 0x1, PT ;  /* 0x000000010200780c */ /* 0x001fda0003f25270 */
[----:B------:R-:W0:Y:S08]  /*1c330*/  @P1 LDC R4, c[0x0][0x44c] ;  /* 0x00011300ff041b82 */ /* 0x000e300000000800 */
[----:B------:R-:W1:Y:S01]  /*1c340*/  @P1 LDC R2, c[0x0][0x450] ;  /* 0x00011400ff021b82 */ /* 0x000e620000000800 */
[----:B--2---:R-:W-:-:S04]  /*1c350*/  VIADD R3, R7, 0xbf ;  /* 0x000000bf07037836 */ /* 0x004fc80000000000 */
[----:B0-----:R-:W-:-:S05]  /*1c360*/  @P1 IMAD.HI.U32 R4, R3, R4, RZ ;  /* 0x0000000403041227 */ /* 0x001fca00078e00ff */
[----:B-1----:R-:W-:-:S05]  /*1c370*/  @P1 SHF.R.U32.HI R3, RZ, R2, R4 ;  /* 0x00000002ff031219 */ /* 0x002fca0000011604 */
[----:B------:R-:W-:Y:S02]  /*1c380*/  IMAD.IADD R9, R9, 0x1, R3 ;  /* 0x0000000109097824 */ /* 0x000fe400078e0203 */
[----:B------:R-:W0:Y:S02]  /*1c390*/  LDC.64 R2, c[0x0][0x9e0] ;  /* 0x00027800ff027b82 */ /* 0x000e240000000a00 */
[----:B0-----:R-:W-:Y:S01]  /*1c3a0*/  ISETP.GE.AND P2, PT, R3, 0x1, PT ;  /* 0x000000010300780c */ /* 0x001fe20003f46270 */
[----:B------:R-:W-:-:S12]  /*1c3b0*/  IMAD.IADD R2, R9, 0x1, R2 ;  /* 0x0000000109027824 */ /* 0x000fd800078e0202 */
        /* <DEDUP_REMOVED lines=12> */
.L_x_1596:
[----:B------:R-:W-:-:S13]  /*1c480*/  ISETP.NE.AND P0, PT, R3, 0x1, PT ;  /* 0x000000010300780c */ /* 0x000fda0003f05270 */
[----:B------:R-:W0:Y:S02]  /*1c490*/  @P0 LDC.64 R4, c[0x0][0x9e8] ;  /* 0x00027a00ff040b82 */ /* 0x000e240000000a00 */
[----:B0-----:R-:W-:-:S05]  /*1c4a0*/  @P0 IMAD.HI.U32 R4, R6, R4, RZ ;  /* 0x0000000406040227 */ /* 0x001fca00078e00ff */
[----:B------:R-:W-:-:S07]  /*1c4b0*/  @P0 SHF.R.U32.HI R6, RZ, R5, R4 ;  /* 0x00000005ff060219 */ /* 0x000fce0000011604 */
.L_x_1597:
[----:B------:R-:W-:Y:S05]  /*1c4c0*/  BSYNC B0 ;  /* 0x0000000000007941 */ /* 0x000fea0003800000 */
.L_x_1595:
[----:B------:R-:W-:-:S05]  /*1c4d0*/  IMAD R5, R6, R3, R3 ;  /* 0x0000000306057224 */ /* 0x000fca00078e0203 */
[----:B------:R-:W-:-:S07]  /*1c4e0*/  VIMNMX R2, R2, R5, PT ;  /* 0x0000000502027248 */ /* 0x000fce0003fe0100 */
.L_x_1594:
[----:B------:R-:W2:Y:S01]  /*1c4f0*/  LDL R8, [R1+0x44] ;  /* 0x0000440001087983 */ /* 0x000ea20000100800 */
[----:B------:R-:W0:Y:S01]  /*1c500*/  @P1 LDC R5, c[0x0][0x44c] ;  /* 0x00011300ff051b82 */ /* 0x000e220000000800 */
[----:B------:R-:W-:Y:S01]  /*1c510*/  VIADD R2, R2, 0x7f ;  /* 0x0000007f02027836 */ /* 0x000fe20000000000 */
[----:B------:R-:W-:Y:S01]  /*1c520*/  ULDC UR4, c[0x0][0x9dc] ;  /* 0x0002770000047ab9 */ /* 0x000fe20000000800 */
[----:B------:R-:W-:-:S05]  /*1c530*/  IMAD.MOV.U32 R6, RZ, RZ, R7 ;  /* 0x000000ffff067224 */ /* 0x000fca00078e0007 */
[----:B------:R-:W1:Y:S01]  /*1c540*/  @P1 LDC R4, c[0x0][0x450] ;  /* 0x00011400ff041b82 */ /* 0x000e620000000800 */
[----:B0-----:R-:W-:-:S05]  /*1c550*/  @P1 IMAD.HI.U32 R5, R7, R5, RZ ;  /* 0x0000000507051227 */ /* 0x001fca00078e00ff */
[----:B-1----:R-:W-:Y:S02]  /*1c560*/  @P1 SHF.R.U32.HI R6, RZ, R4, R5 ;  /* 0x00000004ff061219 */ /* 0x002fe40000011605 */
[----:B------:R-:W-:Y:S02]  /*1c570*/  SHF.R.S32.HI R5, RZ, 0x1f, R2 ;  /* 0x0000001fff057819 */ /* 0x000fe40000011402 */
[----:B------:R-:W-:Y:S02]  /*1c580*/  IADD3 R7, R19, R6, RZ ;  /* 0x0000000613077210 */ /* 0x000fe40007ffe0ff */
[----:B------:R-:W-:-:S03]  /*1c590*/  LEA.HI R5, R5, R2, RZ, 0x7 ;  /* 0x0000000205057211 */ /* 0x000fc600078f38ff */
[----:B------:R-:W-:Y:S01]  /*1c5a0*/  VIADD R2, R7, -UR4 ;  /* 0x8000000407027c36 */ /* 0x000fe20008000000 */
[----:B------:R-:W-:-:S05]  /*1c5b0*/  SHF.R.S32.HI R9, RZ, 0x7, R5 ;  /* 0x00000007ff097819 */ /* 0x000fca0000011405 */
[----:B------:R0:W-:Y:S01]  /*1c5c0*/  STL [R1+0x48], R9 ;  /* 0x0000480901007387 */ /* 0x0001e20000100800 */
[----:B--2---:R-:W-:Y:S01]  /*1c5d0*/  VIMNMX R6, R8, R9, PT ;  /* 0x0000000908067248 */ /* 0x004fe20003fe0100 */
[----:B0-----:R-:W-:Y:S06]  /*1c5e0*/  @!P2 BRA `(.L_x_1598) ;  /* 0x000000000044a947 */ /* 0x001fec0003800000 */
        /* <DEDUP_REMOVED lines=10> */
.L_x_1600:
[----:B------:R-:W-:-:S13]  /*1c690*/  ISETP.NE.AND P0, PT, R3, 0x1, PT ;  /* 0x000000010300780c */ /* 0x000fda0003f05270 */
[----:B------:R-:W0:Y:S02]  /*1c6a0*/  @P0 LDC.64 R4, c[0x0][0x9e8] ;  /* 0x00027a00ff040b82 */ /* 0x000e240000000a00 */
[----:B0-----:R-:W-:-:S05]  /*1c6b0*/  @P0 IMAD.HI.U32 R4, R7, R4, RZ ;  /* 0x0000000407040227 */ /* 0x001fca00078e00ff */
[----:B------:R-:W-:-:S07]  /*1c6c0*/  @P0 SHF.R.U32.HI R7, RZ, R5, R4 ;  /* 0x00000005ff070219 */ /* 0x000fce0000011604 */
.L_x_1601:
[----:B------:R-:W-:Y:S05]  /*1c6d0*/  BSYNC B0 ;  /* 0x0000000000007941 */ /* 0x000fea0003800000 */
.L_x_1599:
[----:B------:R-:W-:-:S05]  /*1c6e0*/  IMAD R3, R7, R3, RZ ;  /* 0x0000000307037224 */ /* 0x000fca00078e02ff */
[----:B------:R-:W-:-:S07]  /*1c6f0*/  VIMNMX R2, R2, R3, !PT ;  /* 0x0000000302027248 */ /* 0x000fce0007fe0100 */
.L_x_1598:
[----:B------:R-:W-:Y:S01]  /*1c700*/  SHF.R.S32.HI R3, RZ, 0x1f, R2 ;  /* 0x0000001fff037819 */ /* 0x000fe20000011402 */
[----:B------:R-:W-:Y:S01]  /*1c710*/  BSSY B0, `(.L_x_1602) ;  /* 0x0000025000007945 */ /* 0x000fe20003800000 */
[----:B------:R-:W-:Y:S02]  /*1c720*/  ISETP.NE.AND P1, PT, R0, RZ, PT ;  /* 0x000000ff0000720c */ /* 0x000fe40003f25270 */
[----:B------:R-:W-:-:S04]  /*1c730*/  LEA.HI R3, R3, R2, RZ, 0x7 ;  /* 0x0000000203037211 */ /* 0x000fc800078f38ff */
[----:B------:R-:W-:-:S04]  /*1c740*/  SHF.R.S32.HI R3, RZ, 0x7, R3 ;  /* 0x00000007ff037819 */ /* 0x000fc80000011403 */
[----:B------:R-:W-:-:S03]  /*1c750*/  VIMNMX R8, RZ, R3, !PT ;  /* 0x00000003ff087248 */ /* 0x000fc60007fe0100 */
[----:B------:R-:W0:Y:S01]  /*1c760*/  @!P1 LDC R0, c[0x0][0x9f0] ;  /* 0x00027c00ff009b82 */ /* 0x000e220000000800 */
[----:B------:R-:W-:Y:S01]  /*1c770*/  ISETP.GT.AND P0, PT, R6, R8, PT ;  /* 0x000000080600720c */ /* 0x000fe20003f04270 */
[----:B------:R1:W-:Y:S04]  /*1c780*/  STL [R1+0x20], R8 ;  /* 0x0000200801007387 */ /* 0x0003e80000100800 */
[----:B------:R1:W-:Y:S08]  /*1c790*/  STL [R1+0x24], RZ ;  /* 0x000024ff01007387 */ /* 0x0003f00000100800 */
[----:B-1----:R-:W-:Y:S05]  /*1c7a0*/  @!P0 BRA `(.L_x_1603) ;  /* 0x00000000006c8947 */ /* 0x002fea0003800000 */
[-C--:B0-----:R-:W-:Y:S02]  /*1c7b0*/  IABS R4, R0.reuse ;  /* 0x0000000000047213 */ /* 0x081fe40000000000 */
[----:B------:R-:W-:Y:S02]  /*1c7c0*/  IABS R7, R0 ;  /* 0x0000000000077213 */ /* 0x000fe40000000000 */
[----:B------:R-:W0:Y:S03]  /*1c7d0*/  I2F.RP R2, R4 ;  /* 0x0000000400027306 */ /* 0x000e260000209400 */
        /* <DEDUP_REMOVED lines=23> */
[----:B------:R1:W-:Y:S02]  /*1c950*/  STL [R1+0x24], R5 ;  /* 0x0000240501007387 */ /* 0x0003e40000100800 */
.L_x_1603:
[----:B------:R-:W-:Y:S05]  /*1c960*/  BSYNC B0 ;  /* 0x0000000000007941 */ /* 0x000fea0003800000 */
.L_x_1602:
[----:B------:R-:W2:Y:S04]  /*1c970*/  LDL R2, [R1+0x24] ;  /* 0x0000240001027983 */ /* 0x000ea80000100800 */
[----:B0-----:R-:W2:Y:S01]  /*1c980*/  LDL R0, [R1+0x40] ;  /* 0x0000400001007983 */ /* 0x001ea20000100800 */
[----:B------:R-:W-:Y:S01]  /*1c990*/  BSSY B7, `(.L_x_1604) ;  /* 0x0000355000077945 */ /* 0x000fe20003800000 */
[----:B--2---:R-:W-:-:S05]  /*1c9a0*/  IMAD R0, R0, R2, R8 ;  /* 0x0000000200007224 */ /* 0x004fca00078e0208 */
        /* <DEDUP_REMOVED lines=9> */
[----:B-1----:R-:W0:Y:S01]  /*1ca40*/  S2R R5, SR_LANEID ;  /* 0x0000000000057919 */ /* 0x002e220000000000 */
        /* <DEDUP_REMOVED lines=10> */
[----:B0-----:R-:W-:Y:S01]  /*1caf0*/  IADD3 R24, R0, UR36, R7 ;  /* 0x0000002400187c10 */ /* 0x001fe2000fffe007 */
[----:B------:R-:W-:Y:S06]  /*1cb00*/  BRA `(.L_x_1606) ;  /* 0x0000003000f47947 */ /* 0x000fec0003800000 */
.L_x_1605:
        /* <DEDUP_REMOVED lines=11> */
[----:B-1----:R-:W-:Y:S02]  /*1cbc0*/  IMAD.U32 R5, RZ, RZ, UR7 ;  /* 0x00000007ff057e24 */ /* 0x002fe4000f8e00ff */
[----:B------:R-:W-:Y:S02]  /*1cbd0*/  IMAD.U32 R7, RZ, RZ, UR9 ;  /* 0x00000009ff077e24 */ /* 0x000fe4000f8e00ff */
[----:B------:R-:W-:-:S02]  /*1cbe0*/  IMAD.U32 R10, RZ, RZ, UR4 ;  /* 0x00000004ff0a7e24 */ /* 0x000fc4000f8e00ff */
[----:B------:R-:W-:Y:S02]  /*1cbf0*/  IMAD.U32 R11, RZ, RZ, UR5 ;  /* 0x00000005ff0b7e24 */ /* 0x000fe4000f8e00ff */
[----:B------:R-:W-:Y:S02]  /*1cc00*/  IMAD.MOV.U32 R8, RZ, RZ, 0x70 ;  /* 0x00000070ff087424 */ /* 0x000fe400078e00ff */
[----:B------:R-:W-:Y:S02]  /*1cc10*/  IMAD.MOV.U32 R12, RZ, RZ, 0x1 ;  /* 0x00000001ff0c7424 */ /* 0x000fe400078e00ff */
[----:B------:R-:W-:-:S07]  /*1cc20*/  IMAD.MOV.U32 R13, RZ, RZ, RZ ;  /* 0x000000ffff0d7224 */ /* 0x000fce00078e00ff */
[----:B------:R-:W-:-:S07]  /*1cc30*/  LEPC R20, `(.L_x_1608) ;  /* 0x000000001014794e */ /* 0x000fce0000000000 */
[----:B0-----:R-:W-:Y:S05]  /*1cc40*/  CALL.ABS.NOINC R2 ;  /* 0x0000000002007343 */ /* 0x001fea0003c00000 */
.L_x_1608:
[----:B------:R-:W-:Y:S05]  /*1cc50*/  BSYNC B6 ;  /* 0x0000000000067941 */ /* 0x000fea0003800000 */
.L_x_1607:
        /* <DEDUP_REMOVED lines=10> */
[----:B------:R-:W-:Y:S01]  /*1cd00*/  MOV R8, 0x70 ;  /* 0x0000007000087802 */ /* 0x000fe20000000f00 */
[----:B-1----:R-:W-:Y:S02]  /*1cd10*/  IMAD.U32 R5, RZ, RZ, UR7 ;  /* 0x00000007ff057e24 */ /* 0x002fe4000f8e00ff */
[----:B------:R-:W-:Y:S02]  /*1cd20*/  IMAD.U32 R6, RZ, RZ, UR8 ;  /* 0x00000008ff067e24 */ /* 0x000fe4000f8e00ff */
[----:B------:R-:W-:-:S02]  /*1cd30*/  IMAD.U32 R7, RZ, RZ, UR9 ;  /* 0x00000009ff077e24 */ /* 0x000fc4000f8e00ff */
[----:B------:R-:W-:Y:S02]  /*1cd40*/  IMAD.U32 R10, RZ, RZ, UR4 ;  /* 0x00000004ff0a7e24 */ /* 0x000fe4000f8e00ff */
[----:B------:R-:W-:Y:S02]  /*1cd50*/  IMAD.U32 R11, RZ, RZ, UR5 ;  /* 0x00000005ff0b7e24 */ /* 0x000fe4000f8e00ff */
[----:B------:R-:W-:Y:S02]  /*1cd60*/  IMAD.MOV.U32 R12, RZ, RZ, 0x1 ;  /* 0x00000001ff0c7424 */ /* 0x000fe400078e00ff */
[----:B0-----:R-:W-:-:S07]  /*1cd70*/  IMAD.MOV.U32 R13, RZ, RZ, RZ ;  /* 0x000000ffff0d7224 */ /* 0x001fce00078e00ff */
[----:B------:R-:W-:-:S07]  /*1cd80*/  LEPC R20, `(.L_x_1611) ;  /* 0x000000001014794e */ /* 0x000fce0000000000 */
[----:B--2---:R-:W-:Y:S05]  /*1cd90*/  CALL.ABS.NOINC R2 ;  /* 0x0000000002007343 */ /* 0x004fea0003c00000 */
.L_x_1611:
        /* <DEDUP_REMOVED lines=15> */
.L_x_1610:
[----:B------:R-:W-:Y:S05]  /*1ce90*/  BSYNC B6 ;  /* 0x0000000000067941 */ /* 0x000fea0003800000 */
.L_x_1609:
[----:B------:R-:W-:Y:S01]  /*1cea0*/  ULDC.64 UR4, c[0x0][0x9f8] ;  /* 0x00027e0000047ab9 */ /* 0x000fe20000000a00 */
[----:B------:R-:W-:Y:S01]  /*1ceb0*/  IMAD.MOV.U32 R25, RZ, RZ, R27 ;  /* 0x000000ffff197224 */ /* 0x000fe200078e001b */
[----:B------:R-:W-:-:S04]  /*1cec0*/  ISETP.NE.U32.AND P0, PT, RZ, UR4, PT ;  /* 0x00000004ff007c0c */ /* 0x000fc8000bf05070 */
[----:B------:R-:W-:Y:S01]  /*1ced0*/  ISETP.NE.AND.EX P0, PT, RZ, UR5, PT, P0 ;  /* 0x00000005ff007c0c */ /* 0x000fe2000bf05300 */
[----:B------:R-:W-:-:S12]  /*1cee0*/  ULDC.64 UR4, c[0x0][0xa08] ;  /* 0x0002820000047ab9 */ /* 0x000fd80000000a00 */
[----:B------:R-:W0:Y:S02]  /*1cef0*/  @P0 LDC.64 R2, c[0x0][0x9f8] ;  /* 0x00027e00ff020b82 */ /* 0x000e240000000a00 */
[----:B0-----:R-:W-:-:S05]  /*1cf00*/  @P0 IMAD.WIDE R2, R27, 0x4, R2 ;  /* 0x000000041b020825 */ /* 0x001fca00078e0202 */
[----:B------:R0:W2:Y:S01]  /*1cf10*/  @P0 LDG.E R25, desc[UR40][R2.64] ;  /* 0x0000002802190981 */ /* 0x0000a2000c1e1900 */
[----:B------:R-:W-:Y:S01]  /*1cf20*/  VIADD R23, R23, 0xffffffff ;  /* 0xffffffff17177836 */ /* 0x000fe20000000000 */
[----:B0-----:R-:W0:Y:S02]  /*1cf30*/  LDC.64 R2, c[0x0][0x418] ;  /* 0x00010600ff027b82 */ /* 0x001e240000000a00 */
[----:B0-----:R-:W-:Y:S01]  /*1cf40*/  LOP3.LUT P0, RZ, R2, UR4, RZ, 0xfc, !PT ;  /* 0x0000000402ff7c12 */ /* 0x001fe2000f80fcff */
[----:B------:R-:W-:-:S03]  /*1cf50*/  UMOV UR4, 0xffffffff ;  /* 0xffffffff00047882 */ /* 0x000fc60000000000 */
[----:B------:R-:W-:Y:S02]  /*1cf60*/  LOP3.LUT P0, RZ, R3, UR5, RZ, 0xfc, P0 ;  /* 0x0000000503ff7c12 */ /* 0x000fe4000800fcff */
[----:B--2---:R-:W-:Y:S02]  /*1cf70*/  SHF.R.S32.HI R7, RZ, 0x1f, R25 ;  /* 0x0000001fff077819 */ /* 0x004fe40000011419 */
[----:B------:R-:W-:-:S03]  /*1cf80*/  SEL R19, R25, RZ, !P0 ;  /* 0x000000ff19137207 */ /* 0x000fc60004000000 */
[----:B------:R0:W-:Y:S01]  /*1cf90*/  STL [R1+0x4], R7 ;  /* 0x0000040701007387 */ /* 0x0001e20000100800 */
[----:B------:R-:W-:Y:S05]  /*1cfa0*/  BRA.DIV UR4, `(.L_x_1612) ;  /* 0x0000005e04a47947 */ /* 0x000fea000b800000 */
[----:B------:R-:W2:Y:S02]  /*1cfb0*/  S2R R0, SR_TID.X ;  /* 0x0000000000007919 */ /* 0x000ea40000002100 */
[----:B--2---:R-:W-:-:S04]  /*1cfc0*/  SHF.R.U32.HI R0, RZ, 0x5, R0 ;  /* 0x00000005ff007819 */ /* 0x004fc80000011600 */
[----:B------:R-:W-:-:S05]  /*1cfd0*/  LOP3.LUT R0, R0, 0x3, RZ, 0xc0, !PT ;  /* 0x0000000300007812 */ /* 0x000fca00078ec0ff */
[----:B------:R2:W3:Y:S02]  /*1cfe0*/  SHFL.IDX PT, R14, R0, RZ, 0x1f ;  /* 0x00001fff000e7589 */ /* 0x0004e400000e0000 */
.L_x_1769:
[----:B---3--:R-:W-:Y:S02]  /*1cff0*/  ISETP.NE.AND P0, PT, R14, RZ, PT ;  /* 0x000000ff0e00720c */ /* 0x008fe40003f05270 */
[----:B------:R-:W-:Y:S02]  /*1d000*/  PLOP3.LUT P1, PT, PT, PT, PT, 0x8, 0x0 ;  /* 0x000000000000781c */ /* 0x000fe40003f2e170 */
[----:B------:R-:W-:-:S11]  /*1d010*/  LOP3.LUT R22, R22, 0xfffffffe, RZ, 0xc0, !PT ;  /* 0xfffffffe16167812 */ /* 0x000fd600078ec0ff */
[----:B------:R-:W-:Y:S01]  /*1d020*/  @P1 LOP3.LUT R22, R22, 0x1, RZ, 0xfc, !PT ;  /* 0x0000000116161812 */ /* 0x000fe200078efcff */
[----:B------:R-:W-:Y:S06]  /*1d030*/  @P0 BRA `(.L_x_1613) ;  /* 0x0000000000f00947 */ /* 0x000fec0003800000 */
[----:B------:R-:W-:-:S03]  /*1d040*/  UMOV UR4, 0xffffffff ;  /* 0xffffffff00047882 */ /* 0x000fc60000000000 */
[----:B------:R-:W-:Y:S05]  /*1d050*/  BRA.DIV UR4, `(.L_x_1614) ;  /* 0x0000005e04ac7947 */ /* 0x000fea000b800000 */
[----:B------:R-:W-:-:S13]  /*1d060*/  ELECT P6, URZ, PT ;  /* 0x00000000003f782f */ /* 0x000fda00038c0000 */
.L_x_1772:
[----:B------:R-:W-:Y:S05]  /*1d070*/  @!P6 BRA `(.L_x_1613) ;  /* 0x0000000000e0e947 */ /* 0x000fea0003800000 */
[----:B------:R-:W-:-:S04]  /*1d080*/  ISETP.NE.U32.AND P0, PT, R2, RZ, PT ;  /* 0x000000ff0200720c */ /* 0x000fc80003f05070 */
[----:B------:R-:W-:-:S13]  /*1d090*/  ISETP.NE.AND.EX P0, PT, R3, RZ, PT, P0 ;  /* 0x000000ff0300720c */ /* 0x000fda0003f05300 */
[----:B------:R-:W-:Y:S05]  /*1d0a0*/  @!P0 BRA `(.L_x_1615) ;  /* 0x0000000000488947 */ /* 0x000fea0003800000 */
[----:B------:R-:W3:Y:S01]  /*1d0b0*/  LDC R6, c[0x0][0x43c] ;  /* 0x00010f00ff067b82 */ /* 0x000ee20000000800 */
[----:B--2---:R-:W-:Y:S01]  /*1d0c0*/  MOV R0, R23 ;  /* 0x0000001700007202 */ /* 0x004fe20000000f00 */
[----:B------:R-:W-:Y:S01]  /*1d0d0*/  ULDC.64 UR4, c[0x0][0x428] ;  /* 0x00010a0000047ab9 */ /* 0x000fe20000000a00 */
[----:B---3--:R-:W-:-:S13]  /*1d0e0*/  ISETP.NE.AND P0, PT, R6, 0x1, PT ;  /* 0x000000010600780c */ /* 0x008fda0003f05270 */
[----:B-1----:R-:W1:Y:S02]  /*1d0f0*/  @P0 LDC.64 R4, c[0x0][0x440] ;  /* 0x00011000ff040b82 */ /* 0x002e640000000a00 */
[----:B-1----:R-:W-:-:S05]  /*1d100*/  @P0 IMAD.HI.U32 R4, R23, R4, RZ ;  /* 0x0000000417040227 */ /* 0x002fca00078e00ff */
[----:B------:R-:W-:-:S04]  /*1d110*/  @P0 SHF.R.U32.HI R0, RZ, R5, R4 ;  /* 0x00000005ff000219 */ /* 0x000fc80000011604 */
[--C-:B------:R-:W-:Y:S01]  /*1d120*/  SHF.R.S32.HI R5, RZ, 0x1f, R0.reuse ;  /* 0x0000001fff057819 */ /* 0x100fe20000011400 */
[----:B------:R-:W-:-:S04]  /*1d130*/  IMAD.MOV R4, RZ, RZ, -R0 ;  /* 0x000000ffff047224 */ /* 0x000fc800078e0a00 */
        /* <DEDUP_REMOVED lines=9> */
.L_x_1615:
[----:B--2---:R-:W-:Y:S01]  /*1d1d0*/  IMAD R0, R18, 0x8, R17 ;  /* 0x0000000812007824 */ /* 0x004fe200078e0211 */
[----:B---3--:R-:W-:-:S04]  /*1d1e0*/  SHF.L.U32 R2, R28, 0x1f, RZ ;  /* 0x0000001f1c027819 */ /* 0x008fc800000006ff */
[----:B------:R-:W2:Y:S02]  /*1d1f0*/  SYNCS.PHASECHK.TRANS64.TRYWAIT P0, [R0+URZ+0x16840], R2 ;  /* 0x01684002000075a7 */ /* 0x000ea4000800017f */
[----:B--2---:R-:W-:Y:S05]  /*1d200*/  @!P0 BRA `(.L_x_1616) ;  /* 0x0000005c00608947 */ /* 0x004fea0003800000 */
.L_x_1773:
[----:B------:R-:W3:Y:S02]  /*1d210*/  S2R R3, SR_TID.X ;  /* 0x0000000000037919 */ /* 0x000ee40000002100 */
[----:B---3--:R-:W-:-:S04]  /*1d220*/  LOP3.LUT R3, R3, 0x7f, RZ, 0xc0, !PT ;  /* 0x0000007f03037812 */ /* 0x008fc800078ec0ff */
[----:B------:R-:W-:-:S13]  /*1d230*/  ISETP.NE.AND P0, PT, R3, RZ, PT ;  /* 0x000000ff0300720c */ /* 0x000fda0003f05270 */
[----:B------:R-:W-:Y:S05]  /*1d240*/  @P0 BRA `(.L_x_1617) ;  /* 0x00000000001c0947 */ /* 0x000fea0003800000 */
[----:B------:R-:W3:Y:S01]  /*1d250*/  S2R R3, SR_TID.X ;  /* 0x0000000000037919 */ /* 0x000ee20000002100 */
[----:B--2---:R-:W-:-:S04]  /*1d260*/  IMAD.MOV.U32 R2, RZ, RZ, 0x4000 ;  /* 0x00004000ff027424 */ /* 0x004fc800078e00ff */
[----:B------:R4:W-:Y:S01]  /*1d270*/  SYNCS.ARRIVE.TRANS64 RZ, [R0+URZ+0x16830], R2 ;  /* 0x0168300200ff79a7 */ /* 0x0009e2000800003f */
[----:B---3--:R-:W-:-:S04]  /*1d280*/  LOP3.LUT R3, R3, 0x1f, RZ, 0xc0, !PT ;  /* 0x0000001f03037812 */ /* 0x008fc800078ec0ff */
[----:B------:R-:W-:-:S13]  /*1d290*/  ISETP.NE.AND P0, PT, R3, RZ, PT ;  /* 0x000000ff0300720c */ /* 0x000fda0003f05270 */
[----:B----4-:R-:W-:Y:S05]  /*1d2a0*/  @!P0 BRA `(.L_x_1617) ;  /* 0x0000000000048947 */ /* 0x010fea0003800000 */
[----:B------:R-:W-:Y:S01]  /*1d2b0*/  BPT.TRAP 0x1 ;  /* 0x000000040000795c */ /* 0x000fe20000300000 */
.L_x_1617:
[----:B------:R-:W-:Y:S01]  /*1d2c0*/  R2UR UR9, R0 ;  /* 0x00000000000972ca */ /* 0x000fe200000e0000 */
[----:B--2---:R-:W-:Y:S01]  /*1d2d0*/  IMAD R0, R18, 0x4000, R17 ;  /* 0x0000400012007824 */ /* 0x004fe200078e0211 */
        /* <DEDUP_REMOVED lines=10> */
[----:B------:R-:W-:Y:S01]  /*1d380*/  UIADD3 UR9, UR9, 0x16830, URZ ;  /* 0x0001683009097890 */ /* 0x000fe2000fffe03f */
[----:B------:R-:W-:-:S03]  /*1d390*/  LOP3.LUT R22, R22, 0xfffffffe, RZ, 0xc0, !PT ;  /* 0xfffffffe16167812 */ /* 0x000fc600078ec0ff */
[----:B------:R-:W-:Y:S02]  /*1d3a0*/  ULEA UR11, UR11, UR4, 0x7 ;  /* 0x000000040b0b7291 */ /* 0x000fe4000f8e383f */
[----:B------:R-:W-:Y:S01]  /*1d3b0*/  UIADD3 UR8, UR8, 0xe400, URZ ;  /* 0x0000e40008087890 */ /* 0x000fe2000fffe03f */
[----:B------:R-:W-:-:S05]  /*1d3c0*/  UMOV UR4, 0x0 ;  /* 0x0000000000047882 */ /* 0x000fca0000000000 */
[----:B------:R-:W-:-:S03]  /*1d3d0*/  @P0 LOP3.LUT R22, R22, 0x1, RZ, 0xfc, !PT ;  /* 0x0000000116160812 */ /* 0x000fc600078efcff */
[----:B------:R3:W-:Y:S02]  /*1d3e0*/  UTMALDG.4D [UR8], [UR6], desc[UR4] ;  /* 0x00000408060075b4 */ /* 0x0007e40008019000 */
[----:B---3--:R-:W-:Y:S02]  /*1d3f0*/  NOP ;  /* 0x0000000000007918 */ /* 0x008fe40000000000 */
.L_x_1613:
[----:B------:R-:W3:Y:S01]  /*1d400*/  LDL.LU R3, [R1+0x28] ;  /* 0x0000280001037983 */ /* 0x000ee20000300800 */
[----:B------:R-:W-:Y:S05]  /*1d410*/  WARPSYNC.ALL ;  /* 0x0000000000007948 */ /* 0x000fea0003800000 */
[----:B------:R-:W-:Y:S01]  /*1d420*/  ULDC.64 UR4, c[0x0][0x298] ;  /* 0x0000a60000047ab9 */ /* 0x000fe20000000a00 */
[----:B--2---:R-:W-:Y:S01]  /*1d430*/  VIADD R0, R17, 0x8400 ;  /* 0x0000840011007836 */ /* 0x004fe20000000000 */
[----:B------:R-:W-:Y:S01]  /*1d440*/  ULDC.64 UR6, c[0x0][0xa00] ;  /* 0x0002800000067ab9 */ /* 0x000fe20000000a00 */
[----:B------:R-:W-:Y:S01]  /*1d450*/  BSSY B6, `(.L_x_1618) ;  /* 0x0000022000067945 */ /* 0x000fe20003800000 */
[----:B------:R-:W-:Y:S01]  /*1d460*/  BAR.SYNC.DEFER_BLOCKING 0x8, 0x200 ;  /* 0x0208000000007b1d */ /* 0x000fe20000010000 */
[----:B------:R-:W-:-:S02]  /*1d470*/  ISETP.NE.U32.AND P0, PT, RZ, UR6, PT ;  /* 0x00000006ff007c0c */ /* 0x000fc4000bf05070 */
[----:B------:R-:W-:Y:S02]  /*1d480*/  LOP3.LUT P1, RZ, R0, 0x3ff, RZ, 0xc0, !PT ;  /* 0x000003ff00ff7812 */ /* 0x000fe4000782c0ff */
[----:B------:R-:W-:Y:S02]  /*1d490*/  ISETP.NE.AND.EX P0, PT, RZ, UR7, PT, P0 ;  /* 0x00000007ff007c0c */ /* 0x000fe4000bf05300 */
[----:B---3--:R-:W-:Y:S01]  /*1d4a0*/  SHF.R.S32.HI R2, RZ, 0x1f, R3 ;  /* 0x0000001fff027819 */ /* 0x008fe20000011403 */
[----:B-1----:R-:W-:-:S04]  /*1d4b0*/  IMAD.WIDE.U32 R4, R3, UR4, RZ ;  /* 0x0000000403047c25 */ /* 0x002fc8000f8e00ff */
        /* <DEDUP_REMOVED lines=11> */
[----:B-1----:R-:W-:Y:S01]  /*1d570*/  MOV R2, 0x0 ;  /* 0x0000000000027802 */ /* 0x002fe20000000f00 */
[----:B------:R-:W-:Y:S01]  /*1d580*/  ULDC.64 UR4, c[0x4][0xa8] ;  /* 0x01002a0000047ab9 */ /* 0x000fe20000000a00 */
[----:B------:R-:W-:Y:S01]  /*1d590*/  ULDC.64 UR6, c[0x4][0xb0] ;  /* 0x01002c0000067ab9 */ /* 0x000fe20000000a00 */
[----:B------:R-:W-:Y:S01]  /*1d5a0*/  ULDC.64 UR8, c[0x4][0x20] ;  /* 0x0100080000087ab9 */ /* 0x000fe20000000a00 */
[----:B------:R-:W-:Y:S01]  /*1d5b0*/  IMAD.U32 R4, RZ, RZ, UR4 ;  /* 0x00000004ff047e24 */ /* 0x000fe2000f8e00ff */
[----:B------:R-:W-:Y:S01]  /*1d5c0*/  MOV R11, UR9 ;  /* 0x00000009000b7c02 */ /* 0x000fe20008000f00 */
[----:B------:R-:W1:Y:S01]  /*1d5d0*/  LDC.64 R2, c[0x4][R2] ;  /* 0x0100000002027b82 */ /* 0x000e620000000a00 */
[----:B------:R-:W-:Y:S02]  /*1d5e0*/  IMAD.U32 R5, RZ, RZ, UR5 ;  /* 0x00000005ff057e24 */ /* 0x000fe4000f8e00ff */
[----:B------:R-:W-:Y:S02]  /*1d5f0*/  IMAD.U32 R6, RZ, RZ, UR6 ;  /* 0x00000006ff067e24 */ /* 0x000fe4000f8e00ff */
[----:B0-----:R-:W-:-:S02]  /*1d600*/  IMAD.U32 R7, RZ, RZ, UR7 ;  /* 0x00000007ff077e24 */ /* 0x001fc4000f8e00ff */
[----:B------:R-:W-:Y:S02]  /*1d610*/  IMAD.U32 R10, RZ, RZ, UR8 ;  /* 0x00000008ff0a7e24 */ /* 0x000fe4000f8e00ff */
[----:B------:R-:W-:Y:S02]  /*1d620*/  IMAD.MOV.U32 R8, RZ, RZ, 0x70 ;  /* 0x00000070ff087424 */ /* 0x000fe400078e00ff */
[----:B------:R-:W-:Y:S02]  /*1d630*/  IMAD.MOV.U32 R12, RZ, RZ, 0x1 ;  /* 0x00000001ff0c7424 */ /* 0x000fe400078e00ff */
[----:B------:R-:W-:-:S07]  /*1d640*/  IMAD.MOV.U32 R13, RZ, RZ, RZ ;  /* 0x000000ffff0d7224 */ /* 0x000fce00078e00ff */
[----:B------:R-:W-:-:S07]  /*1d650*/  LEPC R20, `(.L_x_1619) ;  /* 0x000000001014794e */ /* 0x000fce0000000000 */
[----:B-1----:R-:W-:Y:S05]  /*1d660*/  CALL.ABS.NOINC R2 ;  /* 0x0000000002007343 */ /* 0x002fea0003c00000 */
.L_x_1619:
[----:B------:R-:W-:Y:S05]  /*1d670*/  BSYNC B6 ;  /* 0x0000000000067941 */ /* 0x000fea0003800000 */
.L_x_1618:
[----:B------:R-:W2:Y:S01]  /*1d680*/  LDL.LU R20, [R1+0x38] ;  /* 0x0000380001147983 */ /* 0x000ea20000300800 */
[----:B------:R-:W-:Y:S01]  /*1d690*/  ULDC.64 UR6, c[0x0][0x2e0] ;  /* 0x0000b80000067ab9 */ /* 0x000fe20000000a00 */
[----:B------:R-:W3:Y:S01]  /*1d6a0*/  LDC R9, c[0x0][0x448] ;  /* 0x00011200ff097b82 */ /* 0x000ee20000000800 */
[----:B------:R-:W-:Y:S01]  /*1d6b0*/  ULDC.64 UR4, c[0x0][0x2d8] ;  /* 0x0000b60000047ab9 */ /* 0x000fe20000000a00 */
[----:B-1----:R-:W2:Y:S01]  /*1d6c0*/  LDL.LU.64 R2, [R1+0x28] ;  /* 0x0000280001027983 */ /* 0x002ea20000300a00 */
[----:B------:R-:W-:-:S03]  /*1d6d0*/  ULDC.64 UR8, c[0x0][0x280] ;  /* 0x0000a00000087ab9 */ /* 0x000fc60000000a00 */
[----:B------:R-:W4:Y:S04]  /*1d6e0*/  LDL.LU R21, [R1+0x3c] ;  /* 0x00003c0001157983 */ /* 0x000f280000300800 */
[----:B------:R-:W4:Y:S04]  /*1d6f0*/  LDL.LU R4, [R1+0x30] ;  /* 0x0000300001047983 */ /* 0x000f280000300800 */
[----:B------:R-:W4:Y:S01]  /*1d700*/  LDL R12, [R1+0x10] ;  /* 0x00001000010c7983 */ /* 0x000f220000100800 */
[----:B---3--:R-:W-:-:S13]  /*1d710*/  ISETP.NE.AND P1, PT, R9, 0x1, PT ;  /* 0x000000010900780c */ /* 0x008fda0003f25270 */
[----:B------:R-:W1:Y:S08]  /*1d720*/  @P1 LDC R5, c[0x0][0x450] ;  /* 0x00011400ff051b82 */ /* 0x000e700000000800 */
[----:B------:R-:W3:Y:S01]  /*1d730*/  @P1 LDC R8, c[0x0][0x450] ;  /* 0x00011400ff081b82 */ /* 0x000ee20000000800 */
[----:B--2---:R-:W-:Y:S02]  /*1d740*/  IMAD.MOV.U32 R3, RZ, RZ, R20 ;  /* 0x000000ffff037224 */ /* 0x004fe400078e0014 */
[----:B------:R-:W2:Y:S01]  /*1d750*/  S2R R20, SR_TID.X ;  /* 0x0000000000147919 */ /* 0x000ea20000002100 */
        /* <DEDUP_REMOVED lines=9> */
[C---:B--2---:R-:W-:Y:S01]  /*1d7f0*/  LOP3.LUT R21, R20.reuse, 0x7f, RZ, 0xc0, !PT ;  /* 0x0000007f14157812 */ /* 0x044fe200078ec0ff */
[----:B------:R-:W-:-:S03]  /*1d800*/  IMAD.SHL.U32 R20, R20, 0x10, RZ ;  /* 0x0000001014147824 */ /* 0x000fc600078e00ff */
[----:B------:R-:W-:-:S04]  /*1d810*/  SHF.R.U32.HI R21, RZ, 0x3, R21 ;  /* 0x00000003ff157819 */ /* 0x000fc80000011615 */
[----:B------:R-:W-:-:S05]  /*1d820*/  LOP3.LUT R20, R21, 0x70, R20, 0xf8, !PT ;  /* 0x0000007015147812 */ /* 0x000fca00078ef814 */
[----:B------:R-:W-:Y:S02]  /*1d830*/  IMAD.IADD R6, R20, 0x1, R12 ;  /* 0x0000000114067824 */ /* 0x000fe400078e020c */
[----:B------:R2:W5:Y:S02]  /*1d840*/  LDL R20, [R1+0xc] ;  /* 0x00000c0001147983 */ /* 0x0005640000100800 */
[----:B----4-:R-:W-:Y:S01]  /*1d850*/  @P1 IMAD.HI.U32 R0, R6, R4, RZ ;  /* 0x0000000406001227 */ /* 0x010fe200078e00ff */
[----:B------:R-:W4:Y:S03]  /*1d860*/  S2R R10, SR_TID.X ;  /* 0x00000000000a7919 */ /* 0x000f260000002100 */
[----:B------:R-:W-:Y:S01]  /*1d870*/  IMAD.MOV.U32 R4, RZ, RZ, R6 ;  /* 0x000000ffff047224 */ /* 0x000fe200078e0006 */
[----:B-1----:R-:W-:-:S04]  /*1d880*/  @P1 SHF.R.U32.HI R4, RZ, R5, R0 ;  /* 0x00000005ff041219 */ /* 0x002fc80000011600 */
[--C-:B------:R-:W-:Y:S01]  /*1d890*/  SHF.R.S32.HI R0, RZ, 0x1f, R4.reuse ;  /* 0x0000001fff007819 */ /* 0x100fe20000011404 */
[----:B0-----:R-:W-:-:S04]  /*1d8a0*/  IMAD.MOV R7, RZ, RZ, -R4 ;  /* 0x000000ffff077224 */ /* 0x001fc800078e0a04 */
[----:B------:R-:W-:-:S04]  /*1d8b0*/  IMAD R0, R0, UR4, RZ ;  /* 0x0000000400007c24 */ /* 0x000fc8000f8e02ff */
[C---:B------:R-:W-:Y:S02]  /*1d8c0*/  IMAD R0, R4.reuse, UR5, R0 ;  /* 0x0000000504007c24 */ /* 0x040fe4000f8e0200 */
[----:B------:R-:W-:-:S04]  /*1d8d0*/  IMAD.WIDE.U32 R4, R4, UR4, R2 ;  /* 0x0000000404047c25 */ /* 0x000fc8000f8e0002 */
[----:B------:R-:W-:Y:S02]  /*1d8e0*/  IMAD.IADD R5, R5, 0x1, R0 ;  /* 0x0000000105057824 */ /* 0x000fe400078e0200 */
[----:B------:R-:W-:-:S04]  /*1d8f0*/  IMAD R0, R9, R7, R6 ;  /* 0x0000000709007224 */ /* 0x000fc800078e0206 */
[----:B------:R-:W-:Y:S01]  /*1d900*/  IMAD.WIDE.U32 R4, R0, UR6, R4 ;  /* 0x0000000600047c25 */ /* 0x000fe2000f8e0004 */
[----:B------:R-:W-:-:S03]  /*1d910*/  SHF.R.S32.HI R7, RZ, 0x1f, R0 ;  /* 0x0000001fff077819 */ /* 0x000fc60000011400 */
[----:B----4-:R-:W-:Y:S02]  /*1d920*/  IMAD.SHL.U32 R21, R10, 0x8, RZ ;  /* 0x000000080a157824 */ /* 0x010fe400078e00ff */
[----:B------:R-:W-:-:S03]  /*1d930*/  IMAD R7, R7, UR6, RZ ;  /* 0x0000000607077c24 */ /* 0x000fc6000f8e02ff */
[----:B------:R-:W-:Y:S01]  /*1d940*/  LOP3.LUT R21, R21, 0x38, RZ, 0xc0, !PT ;  /* 0x0000003815157812 */ /* 0x000fe200078ec0ff */
[----:B------:R-:W-:Y:S01]  /*1d950*/  IMAD R7, R0, UR7, R7 ;  /* 0x0000000700077c24 */ /* 0x000fe2000f8e0207 */
[----:B------:R-:W-:-:S03]  /*1d960*/  LEA R0, P0, R4, UR8, 0x1 ;  /* 0x0000000804007c11 */ /* 0x000fc6000f8008ff */
[----:B------:R-:W-:Y:S02]  /*1d970*/  IMAD.IADD R5, R5, 0x1, R7 ;  /* 0x0000000105057824 */ /* 0x000fe400078e0207 */
[----:B------:R-:W0:Y:S03]  /*1d980*/  @P1 LDC R7, c[0x0][0x44c] ;  /* 0x00011300ff071b82 */ /* 0x000e260000000800 */
[----:B------:R-:W-:Y:S01]  /*1d990*/  LEA.HI.X R4, R4, UR9, R5, 0x1, P0 ;  /* 0x0000000904047c11 */ /* 0x000fe200080f0c05 */
[----:B------:R-:W-:-:S04]  /*1d9a0*/  VIADD R5, R6, 0x80 ;  /* 0x0000008006057836 */ /* 0x000fc80000000000 */
[----:B------:R-:W-:Y:S02]  /*1d9b0*/  IMAD.MOV.U32 R6, RZ, RZ, R5 ;  /* 0x000000ffff067224 */ /* 0x000fe400078e0005 */
[----:B0-----:R-:W-:-:S05]  /*1d9c0*/  @P1 IMAD.HI.U32 R7, R5, R7, RZ ;  /* 0x0000000705071227 */ /* 0x001fca00078e00ff */
[----:B---3--:R-:W-:-:S04]  /*1d9d0*/  @P1 SHF.R.U32.HI R6, RZ, R8, R7 ;  /* 0x00000008ff061219 */ /* 0x008fc80000011607 */
[C---:B------:R-:W-:Y:S01]  /*1d9e0*/  IADD3 R7, -R6.reuse, RZ, RZ ;  /* 0x000000ff06077210 */ /* 0x040fe20007ffe1ff */
        /* <DEDUP_REMOVED lines=22> */
[----:B------:R-:W-:Y:S01]  /*1db50*/  SHFL.IDX PT, R8, R4, RZ, 0x181f ;  /* 0x00181fff04087589 */ /* 0x000fe200000e0000 */
[----:B--2---:R-:W-:-:S03]  /*1db60*/  IMAD R3, R7, R9, RZ ;  /* 0x0000000907037224 */ /* 0x004fc600078e02ff */
[----:B------:R-:W0:Y:S01]  /*1db70*/  SHFL.IDX PT, R7, R0, RZ, 0x181f ;  /* 0x00181fff00077589 */ /* 0x000e2200000e0000 */
[----:B---3--:R-:W-:-:S03]  /*1db80*/  IMAD.IADD R6, R10, 0x1, R11 ;  /* 0x000000010a067824 */ /* 0x008fc600078e020b */
[----:B------:R-:W-:Y:S02]  /*1db90*/  SHFL.IDX PT, R10, R2, RZ, 0x181f ;  /* 0x00181fff020a7589 */ /* 0x000fe400000e0000 */
[----:B------:R-:W-:-:S13]  /*1dba0*/  ISETP.GE.AND P1, PT, R6, R3, PT ;  /* 0x000000030600720c */ /* 0x000fda0003f26270 */
[----:B0-----:R-:W-:-:S05]  /*1dbb0*/  @!P1 LEA R7, P2, R21, R7, 0x1 ;  /* 0x0000000715079211 */ /* 0x001fca00078408ff */
[----:B------:R-:W-:-:S04]  /*1dbc0*/  @!P1 IMAD.X R8, RZ, RZ, R8, P2 ;  /* 0x000000ffff089224 */ /* 0x000fc800010e0608 */
[----:B------:R-:W-:Y:S02]  /*1dbd0*/  @!P1 IMAD.MOV.U32 R9, RZ, RZ, R8 ;  /* 0x000000ffff099224 */ /* 0x000fe400078e0008 */
[----:B------:R-:W-:Y:S02]  /*1dbe0*/  @!P1 IMAD.MOV.U32 R8, RZ, RZ, R7 ;  /* 0x000000ffff089224 */ /* 0x000fe400078e0007 */
[----:B------:R-:W-:-:S03]  /*1dbf0*/  VIADD R7, R6, 0x10 ;  /* 0x0000001006077836 */ /* 0x000fc60000000000 */
        /* <DEDUP_REMOVED lines=48> */
[----:B------:R0:W1:Y:S04]  /*1df00*/  SHFL.IDX PT, R7, R0, 0x7, 0x181f ;  /* 0x00f81f0000077f89 */ /* 0x00006800000e0000 */
[----:B------:R2:W-:Y:S01]  /*1df10*/  @!P1 LDGSTS.E.BYPASS.LTC128B.128 [R20+0xb400], desc[UR40][R8.64], !P0 ;  /* 0x0b40000008149fae */ /* 0x0005e2000c101d68 */
[----:B0-----:R-:W-:-:S05]  /*1df20*/  VIADD R0, R6, 0x80 ;  /* 0x0000008006007836 */ /* 0x001fca0000000000 */
[----:B------:R-:W-:Y:S01]  /*1df30*/  ISETP.GE.AND P2, PT, R0, R3, PT ;  /* 0x000000030000720c */ /* 0x000fe20003f46270 */
[----:B------:R-:W-:-:S05]  /*1df40*/  VIADD R0, R6, 0x70 ;  /* 0x0000007006007836 */ /* 0x000fca0000000000 */
[----:B------:R-:W-:Y:S02]  /*1df50*/  ISETP.GE.AND P1, PT, R0, R3, PT ;  /* 0x000000030000720c */ /* 0x000fe40003f26270 */
[----:B------:R-:W0:Y:S11]  /*1df60*/  SHFL.IDX PT, R0, R5, RZ, 0x181f ;  /* 0x00181fff05007589 */ /* 0x000e3600000e0000 */
[----:B-1----:R-:W-:-:S04]  /*1df70*/  @!P1 LEA R7, P3, R21, R7, 0x1 ;  /* 0x0000000715079211 */ /* 0x002fc800078608ff */
[----:B------:R-:W-:Y:S01]  /*1df80*/  @!P1 IADD3.X R4, RZ, R4, RZ, P3, !PT ;  /* 0x00000004ff049210 */ /* 0x000fe20001ffe4ff */
[----:B--2---:R-:W-:-:S04]  /*1df90*/  @!P1 IMAD.MOV.U32 R8, RZ, RZ, R7 ;  /* 0x000000ffff089224 */ /* 0x004fc800078e0007 */
[----:B------:R-:W-:-:S05]  /*1dfa0*/  @!P1 IMAD.MOV.U32 R9, RZ, RZ, R4 ;  /* 0x000000ffff099224 */ /* 0x000fca00078e0004 */
[----:B------:R1:W-:Y:S01]  /*1dfb0*/  @!P1 LDGSTS.E.BYPASS.LTC128B.128 [R20+0xbc00], desc[UR40][R8.64], !P0 ;  /* 0x0bc0000008149fae */ /* 0x0003e2000c101d68 */
[----:B0-----:R-:W-:-:S05]  /*1dfc0*/  @!P2 LEA R0, P1, R21, R0, 0x1 ;  /* 0x000000001500a211 */ /* 0x001fca00078208ff */
[----:B-1----:R-:W-:-:S04]  /*1dfd0*/  @!P2 IMAD.X R8, RZ, RZ, R10, P1 ;  /* 0x000000ffff08a224 */ /* 0x002fc800008e060a */
[----:B------:R-:W-:Y:S02]  /*1dfe0*/  @!P2 IMAD.MOV.U32 R9, RZ, RZ, R8 ;  /* 0x000000ffff09a224 */ /* 0x000fe400078e0008 */
        /* <DEDUP_REMOVED lines=20> */
.L_x_1798:
[----:B------:R-:W-:Y:S01]  /*1e130*/  VIADD R6, R6, 0xb0 ;  /* 0x000000b006067836 */ /* 0x000fe20000000000 */
[----:B0-----:R-:W-:-:S04]  /*1e140*/  IADD3 R8, R17, 0x16800, RZ ;  /* 0x0001680011087810 */ /* 0x001fc80007ffe0ff */
        /* <DEDUP_REMOVED lines=9> */
.L_x_1621:
        /* <DEDUP_REMOVED lines=18> */
.L_x_1799:
[----:B------:R-:W-:Y:S05]  /*1e300*/  BSYNC B0 ;  /* 0x0000000000007941 */ /* 0x000fea0003800000 */
.L_x_1622:
        /* <DEDUP_REMOVED lines=19> */
[----:B------:R-:W-:Y:S02]  /*1e440*/  LOP3.LUT R3, RZ, R5, RZ, 0x33, !PT ;  /* 0x00000005ff037212 */ /* 0x000fe400078e33ff */
[----:B------:R-:W-:Y:S02]  /*1e450*/  LOP3.LUT R2, RZ, R4, RZ, 0x33, !PT ;  /* 0x00000004ff027212 */ /* 0x000fe400078e33ff */
[----:B------:R-:W-:-:S05]  /*1e460*/  VIADDMNMX R10, R4, 0x2, R3, !PT ;  /* 0x00000002040a7846 */ /* 0x000fca0007800103 */
[----:B------:R-:W-:-:S05]  /*1e470*/  IMAD.IADD R2, R10, 0x1, R2 ;  /* 0x000000010a027824 */ /* 0x000fca00078e0202 */
[----:B------:R-:W-:-:S04]  /*1e480*/  LOP3.LUT R2, R2, 0x1, RZ, 0xc0, !PT ;  /* 0x0000000102027812 */ /* 0x000fc800078ec0ff */
[----:B------:R-:W-:-:S13]  /*1e490*/  ISETP.NE.U32.AND P0, PT, R2, 0x1, PT ;  /* 0x000000010200780c */ /* 0x000fda0003f05070 */
[----:B------:R-:W-:Y:S05]  /*1e4a0*/  @P0 BRA `(.L_x_1627) ;  /* 0x0000000400d80947 */ /* 0x000fea0003800000 */
[----:B------:R-:W-:Y:S01]  /*1e4b0*/  LOP3.LUT P1, RZ, R22, 0x1, RZ, 0xc0, !PT ;  /* 0x0000000116ff7812 */ /* 0x000fe2000782c0ff */
[----:B------:R-:W-:Y:S01]  /*1e4c0*/  VIADD R5, R18, 0x1 ;  /* 0x0000000112057836 */ /* 0x000fe20000000000 */
[----:B------:R-:W-:Y:S04]  /*1e4d0*/  BSSY B1, `(.L_x_1628) ;  /* 0x000006f000017945 */ /* 0x000fe80003800000 */
[----:B------:R-:W-:-:S04]  /*1e4e0*/  ISETP.NE.AND P0, PT, R5, 0x2, PT ;  /* 0x000000020500780c */ /* 0x000fc80003f05270 */
[----:B------:R-:W-:Y:S02]  /*1e4f0*/  SEL R9, RZ, 0x1, P0 ;  /* 0x00000001ff097807 */ /* 0x000fe40000000000 */
[----:B------:R-:W-:Y:S02]  /*1e500*/  SEL R5, R5, RZ, P0 ;  /* 0x000000ff05057207 */ /* 0x000fe40000000000 */
[----:B------:R-:W-:Y:S01]  /*1e510*/  LOP3.LUT R9, R28, R9, RZ, 0x3c, !PT ;  /* 0x000000091c097212 */ /* 0x000fe200078e3cff */
[----:B------:R-:W-:Y:S06]  /*1e520*/  @!P1 BRA `(.L_x_1629) ;  /* 0x0000000400a49947 */ /* 0x000fec0003800000 */
        /* <DEDUP_REMOVED lines=23> */
.L_x_1630:
[----:B------:R-:W-:Y:S01]  /*1e6a0*/  IMAD R2, R5, 0x8, R17 ;  /* 0x0000000805027824 */ /* 0x000fe200078e0211 */
[----:B------:R-:W-:Y:S01]  /*1e6b0*/  SHF.L.U32 R3, R9, 0x1f, RZ ;  /* 0x0000001f09037819 */ /* 0x000fe200000006ff */
[----:B------:R-:W-:Y:S03]  /*1e6c0*/  BSSY B3, `(.L_x_1631) ;  /* 0x0000003000037945 */ /* 0x000fe60003800000 */
[----:B------:R-:W1:Y:S02]  /*1e6d0*/  SYNCS.PHASECHK.TRANS64.TRYWAIT P0, [R2+URZ+0x16840], R3 ;  /* 0x01684003020075a7 */ /* 0x000e64000800017f */
[----:B-1----:R-:W-:Y:S05]  /*1e6e0*/  @!P0 BRA `(.L_x_1632) ;  /* 0x0000005800188947 */ /* 0x002fea0003800000 */
.L_x_1800:
[----:B------:R-:W-:Y:S05]  /*1e6f0*/  BSYNC B3 ;  /* 0x0000000000037941 */ /* 0x000fea0003800000 */
.L_x_1631:
        /* <DEDUP_REMOVED lines=12> */
.L_x_1634:
[----:B------:R-:W-:Y:S05]  /*1e7c0*/  BSYNC B3 ;  /* 0x0000000000037941 */ /* 0x000fea0003800000 */
.L_x_1633:
[----:B------:R-:W-:Y:S01]  /*1e7d0*/  IMAD.MOV.U32 R11, RZ, RZ, RZ ;  /* 0x000000ffff0b7224 */ /* 0x000fe200078e00ff */
[----:B-1----:R-:W-:Y:S01]  /*1e7e0*/  LEA R3, R5, R17, 0xe ;  /* 0x0000001105037211 */ /* 0x002fe200078e70ff */
        /* <DEDUP_REMOVED lines=9> */
.L_x_1635:
        /* <DEDUP_REMOVED lines=15> */
.L_x_1801:
[----:B------:R-:W-:Y:S05]  /*1e970*/  BSYNC B3 ;  /* 0x0000000000037941 */ /* 0x000fea0003800000 */
.L_x_1636:
        /* <DEDUP_REMOVED lines=12> */
.L_x_1639:
[----:B------:R-:W-:Y:S05]  /*1ea40*/  BSYNC B3 ;  /* 0x0000000000037941 */ /* 0x000fea0003800000 */
.L_x_1638:
        /* <DEDUP_REMOVED lines=11> */
.L_x_1640:
        /* <DEDUP_REMOVED lines=12> */
.L_x_1629:
[----:B------:R-:W-:Y:S05]  /*1ebc0*/  BSYNC B1 ;  /* 0x0000000000017941 */ /* 0x000fea0003800000 */
.L_x_1628:
[----:B------:R-:W2:Y:S01]  /*1ebd0*/  LDL.LU R0, [R1+0x1c] ;  /* 0x00001c0001007983 */ /* 0x000ea20000300800 */
[----:B------:R-:W-:Y:S02]  /*1ebe0*/  IMAD.MOV.U32 R18, RZ, RZ, R5 ;  /* 0x000000ffff127224 */ /* 0x000fe400078e0005 */
[----:B------:R-:W-:Y:S02]  /*1ebf0*/  IMAD.MOV.U32 R28, RZ, RZ, R9 ;  /* 0x000000ffff1c7224 */ /* 0x000fe400078e0009 */
[----:B--2---:R-:W-:-:S07]  /*1ec00*/  VIADD R0, R0, 0xfffffffd ;  /* 0xfffffffd00007836 */ /* 0x004fce0000000000 */
.L_x_1627:
[----:B------:R-:W-:Y:S05]  /*1ec10*/  BSYNC B2 ;  /* 0x0000000000027941 */ /* 0x000fea0003800000 */
.L_x_1626:
[----:B------:R-:W-:-:S05]  /*1ec20*/  VIADD R3, R10, 0xfffffffe ;  /* 0xfffffffe0a037836 */ /* 0x000fca0000000000 */
[----:B------:R-:W-:-:S13]  /*1ec30*/  ISETP.NE.AND P0, PT, R3, R4, PT ;  /* 0x000000040300720c */ /* 0x000fda0003f05270 */
[----:B------:R-:W-:Y:S05]  /*1ec40*/  @!P0 BRA `(.L_x_1625) ;  /* 0x0000000c00a08947 */ /* 0x000fea0003800000 */
[----:B------:R-:W-:-:S07]  /*1ec50*/  IMAD.MOV.U32 R4, RZ, RZ, R19 ;  /* 0x000000ffff047224 */ /* 0x000fce00078e0013 */
.L_x_1667:
[----:B------:R-:W-:Y:S01]  /*1ec60*/  LOP3.LUT P1, RZ, R22, 0x1, RZ, 0xc0, !PT ;  /* 0x0000000116ff7812 */ /* 0x000fe2000782c0ff */
[----:B------:R-:W-:Y:S01]  /*1ec70*/  VIADD R6, R18, 0x1 ;  /* 0x0000000112067836 */ /* 0x000fe20000000000 */
[----:B------:R-:W-:Y:S05]  /*1ec80*/  YIELD ;  /* 0x0000000000007946 */ /* 0x000fea0003800000 */
[----:B------:R-:W-:Y:S01]  /*1ec90*/  ISETP.NE.AND P0, PT, R6, 0x2, PT ;  /* 0x000000020600780c */ /* 0x000fe20003f05270 */
[----:B------:R-:W-:Y:S03]  /*1eca0*/  BSSY B1, `(.L_x_1641) ;  /* 0x000006c000017945 */ /* 0x000fe60003800000 */
[----:B------:R-:W-:-:S02]  /*1ecb0*/  SEL R7, RZ, 0x1, P0 ;  /* 0x00000001ff077807 */ /* 0x000fc40000000000 */
        /* <DEDUP_REMOVED lines=26> */
.L_x_1643:
[----:B------:R-:W-:Y:S01]  /*1ee60*/  IMAD R2, R6, 0x8, R17 ;  /* 0x0000000806027824 */ /* 0x000fe200078e0211 */
[----:B------:R-:W-:Y:S01]  /*1ee70*/  SHF.L.U32 R3, R7, 0x1f, RZ ;  /* 0x0000001f07037819 */ /* 0x000fe200000006ff */
[----:B------:R-:W-:Y:S03]  /*1ee80*/  BSSY B2, `(.L_x_1644) ;  /* 0x0000003000027945 */ /* 0x000fe60003800000 */
[----:B------:R-:W1:Y:S02]  /*1ee90*/  SYNCS.PHASECHK.TRANS64.TRYWAIT P0, [R2+URZ+0x16840], R3 ;  /* 0x01684003020075a7 */ /* 0x000e64000800017f */
[----:B-1----:R-:W-:Y:S05]  /*1eea0*/  @!P0 BRA `(.L_x_1645) ;  /* 0x0000005000508947 */ /* 0x002fea0003800000 */
.L_x_1802:
[----:B------:R-:W-:Y:S05]  /*1eeb0*/  BSYNC B2 ;  /* 0x0000000000027941 */ /* 0x000fea0003800000 */
.L_x_1644:
        /* <DEDUP_REMOVED lines=12> */
.L_x_1647:
[----:B------:R-:W-:Y:S05]  /*1ef80*/  BSYNC B2 ;  /* 0x0000000000027941 */ /* 0x000fea0003800000 */
.L_x_1646:
        /* <DEDUP_REMOVED lines=11> */
.L_x_1648:
        /* <DEDUP_REMOVED lines=15> */
.L_x_1803:
[----:B------:R-:W-:Y:S05]  /*1f130*/  BSYNC B2 ;  /* 0x0000000000027941 */ /* 0x000fea0003800000 */
.L_x_1649:
        /* <DEDUP_REMOVED lines=11> */
.L_x_1652:
[----:B------:R-:W-:Y:S05]  /*1f1f0*/  BSYNC B2 ;  /* 0x0000000000027941 */ /* 0x000fea0003800000 */
.L_x_1651:
        /* <DEDUP_REMOVED lines=10> */
.L_x_1653:
        /* <DEDUP_REMOVED lines=10> */
[----:B------:R-:W-:Y:S01]  /*1f340*/  IMAD.MOV.U32 R23, RZ, RZ, R9 ;  /* 0x000000ffff177224 */ /* 0x000fe200078e0009 */
[----:B------:R-:W-:-:S07]  /*1f350*/  MOV R19, R4 ;  /* 0x0000000400137202 */ /* 0x000fce0000000f00 */
.L_x_1642:
[----:B------:R-:W-:Y:S05]  /*1f360*/  BSYNC B1 ;  /* 0x0000000000017941 */ /* 0x000fea0003800000 */
.L_x_1641:
[----:B------:R-:W-:Y:S01]  /*1f370*/  LOP3.LUT P1, RZ, R22, 0x1, RZ, 0xc0, !PT ;  /* 0x0000000116ff7812 */ /* 0x000fe2000782c0ff */
[----:B------:R-:W-:Y:S01]  /*1f380*/  VIADD R18, R6, 0x1 ;  /* 0x0000000106127836 */ /* 0x000fe20000000000 */
[----:B------:R-:W-:Y:S01]  /*1f390*/  BSSY B1, `(.L_x_1654) ;  /* 0x000006f000017945 */ /* 0x000fe20003800000 */
[----:B------:R-:W-:-:S03]  /*1f3a0*/  VIADD R9, R0, 0xffffffff ;  /* 0xffffffff00097836 */ /* 0x000fc60000000000 */
        /* <DEDUP_REMOVED lines=28> */
.L_x_1656:
[----:B------:R-:W-:Y:S01]  /*1f570*/  IMAD R2, R18, 0x8, R17 ;  /* 0x0000000812027824 */ /* 0x000fe200078e0211 */
[----:B------:R-:W-:Y:S01]  /*1f580*/  SHF.L.U32 R3, R28, 0x1f, RZ ;  /* 0x0000001f1c037819 */ /* 0x000fe200000006ff */
[----:B------:R-:W-:Y:S03]  /*1f590*/  BSSY B2, `(.L_x_1657) ;  /* 0x0000003000027945 */ /* 0x000fe60003800000 */
[----:B------:R-:W1:Y:S02]  /*1f5a0*/  SYNCS.PHASECHK.TRANS64.TRYWAIT P0, [R2+URZ+0x16840], R3 ;  /* 0x01684003020075a7 */ /* 0x000e64000800017f */
[----:B-1----:R-:W-:Y:S05]  /*1f5b0*/  @!P0 BRA `(.L_x_1658) ;  /* 0x0000004800b48947 */ /* 0x002fea0003800000 */
.L_x_1804:
[----:B------:R-:W-:Y:S05]  /*1f5c0*/  BSYNC B2 ;  /* 0x0000000000027941 */ /* 0x000fea0003800000 */
.L_x_1657:
        /* <DEDUP_REMOVED lines=12> */
.L_x_1660:
[----:B------:R-:W-:Y:S05]  /*1f690*/  BSYNC B2 ;  /* 0x0000000000027941 */ /* 0x000fea0003800000 */
.L_x_1659:
[----:B-1----:R-:W-:Y:S01]  /*1f6a0*/  IMAD.MOV.U32 R2, RZ, RZ, RZ ;  /* 0x000000ffff027224 */ /* 0x002fe200078e00ff */
[----:B------:R-:W-:Y:S01]  /*1f6b0*/  UIADD3 UR4, UP0, UR38, 0x370, URZ ;  /* 0x0000037026047890 */ /* 0x000fe2000ff1e03f */
[C---:B------:R-:W-:Y:S01]  /*1f6c0*/  IMAD R3, R18.reuse, 0x4000, R17 ;  /* 0x0000400012037824 */ /* 0x040fe200078e0211 */
[----:B------:R-:W-:Y:S01]  /*1f6d0*/  PLOP3.LUT P0, PT, PT, PT, PT, 0x80, 0x0 ;  /* 0x000000000000781c */ /* 0x000fe20003f0f070 */
[----:B------:R-:W-:Y:S01]  /*1f6e0*/  IMAD R5, R18, 0x8, R8 ;  /* 0x0000000812057824 */ /* 0x000fe200078e0208 */
[----:B------:R-:W-:Y:S01]  /*1f6f0*/  R2UR UR10, R2 ;  /* 0x00000000020a72ca */ /* 0x000fe200000e0000 */
[----:B------:R-:W-:Y:S01]  /*1f700*/  VIADD R3, R3, 0xe400 ;  /* 0x0000e40003037836 */ /* 0x000fe20000000000 */
[----:B------:R-:W-:Y:S01]  /*1f710*/  LEA R11, R10, R26, 0x7 ;  /* 0x0000001a0a0b7211 */ /* 0x000fe200078e38ff */
[----:B------:R-:W-:Y:S01]  /*1f720*/  VIADD R5, R5, 0x30 ;  /* 0x0000003005057836 */ /* 0x000fe20000000000 */
[----:B------:R-:W-:Y:S01]  /*1f730*/  UIADD3.X UR5, URZ, UR39, URZ, UP0, !UPT ;  /* 0x000000273f057290 */ /* 0x000fe200087fe43f */
[----:B------:R-:W-:Y:S01]  /*1f740*/  UMOV UR6, 0x0 ;  /* 0x0000000000067882 */ /* 0x000fe20000000000 */
[----:B------:R-:W-:-:S10]  /*1f750*/  UMOV UR7, 0x14f00000 ;  /* 0x14f0000000077882 */ /* 0x000fd40000000000 */
.L_x_1661:
        /* <DEDUP_REMOVED lines=15> */
.L_x_1805:
[----:B------:R-:W-:Y:S05]  /*1f850*/  BSYNC B2 ;  /* 0x0000000000027941 */ /* 0x000fea0003800000 */
.L_x_1662:
        /* <DEDUP_REMOVED lines=11> */
.L_x_1665:
[----:B------:R-:W-:Y:S05]  /*1f910*/  BSYNC B2 ;  /* 0x0000000000027941 */ /* 0x000fea0003800000 */
.L_x_1664:
        /* <DEDUP_REMOVED lines=10> */
.L_x_1666:
        /* <DEDUP_REMOVED lines=12> */
.L_x_1655:
[----:B------:R-:W-:Y:S05]  /*1fa80*/  BSYNC B1 ;  /* 0x0000000000017941 */ /* 0x000fea0003800000 */
.L_x_1654:
[----:B------:R-:W2:Y:S01]  /*1fa90*/  LDL R2, [R1+0x8] ;  /* 0x0000080001027983 */ /* 0x000ea20000100800 */
[----:B------:R-:W-:Y:S01]  /*1faa0*/  VIADD R0, R0, 0xfffffffe ;  /* 0xfffffffe00007836 */ /* 0x000fe20000000000 */
[----:B--2---:R-:W-:-:S13]  /*1fab0*/  ISETP.GT.AND P0, PT, R9, R2, PT ;  /* 0x000000020900720c */ /* 0x004fda0003f04270 */
[----:B------:R-:W-:Y:S05]  /*1fac0*/  @P0 BRA `(.L_x_1667) ;  /* 0xfffffff000640947 */ /* 0x000fea000383ffff */
.L_x_1625:
[----:B------:R-:W-:Y:S05]  /*1fad0*/  BSYNC B0 ;  /* 0x0000000000007941 */ /* 0x000fea0003800000 */
.L_x_1624:
        /* <DEDUP_REMOVED lines=17> */
.L_x_1669:
[----:B------:R-:W-:Y:S05]  /*1fbf0*/  BSYNC B0 ;  /* 0x0000000000007941 */ /* 0x000fea0003800000 */
.L_x_1668:
[----:B------:R-:W-:Y:S01]  /*1fc00*/  LOP3.LUT P0, RZ, R22, 0x1, RZ, 0xc0, !PT ;  /* 0x0000000116ff7812 */ /* 0x000fe2000780c0ff */
[----:B------:R-:W-:-:S12]  /*1fc10*/  BSSY B0, `(.L_x_1670) ;  /* 0x0000027000007945 */ /* 0x000fd80003800000 */
[----:B------:R-:W-:Y:S05]  /*1fc20*/  @!P0 BRA `(.L_x_1671) ;  /* 0x0000000000948947 */ /* 0x000fea0003800000 */
[----:B------:R-:W-:Y:S01]  /*1fc30*/  IMAD R3, R18, 0x8, R17 ;  /* 0x0000000812037824 */ /* 0x000fe200078e0211 */
[----:B------:R-:W-:Y:S01]  /*1fc40*/  SHF.L.U32 R0, R28, 0x1f, RZ ;  /* 0x0000001f1c007819 */ /* 0x000fe200000006ff */
[----:B------:R-:W-:Y:S01]  /*1fc50*/  BSSY B1, `(.L_x_1672) ;  /* 0x0000004000017945 */ /* 0x000fe20003800000 */
[----:B------:R-:W-:Y:S02]  /*1fc60*/  ISETP.NE.AND P1, PT, R6, RZ, PT ;  /* 0x000000ff0600720c */ /* 0x000fe40003f25270 */
[----:B------:R-:W0:Y:S02]  /*1fc70*/  SYNCS.PHASECHK.TRANS64.TRYWAIT P0, [R3+URZ+0x16860], R0 ;  /* 0x01686000030075a7 */ /* 0x000e24000800017f */
[----:B0-----:R-:W-:Y:S09]  /*1fc80*/  @!P0 BRA `(.L_x_1673) ;  /* 0x0000004400288947 */ /* 0x001ff20003800000 */
.L_x_1806:
[----:B------:R-:W-:Y:S05]  /*1fc90*/  BSYNC B1 ;  /* 0x0000000000017941 */ /* 0x000fea0003800000 */
.L_x_1672:
        /* <DEDUP_REMOVED lines=9> */
.L_x_1675:
[----:B------:R-:W-:Y:S05]  /*1fd30*/  BSYNC B1 ;  /* 0x0000000000017941 */ /* 0x000fea0003800000 */
.L_x_1674:
[----:B0-----:R-:W-:Y:S01]  /*1fd40*/  IMAD R0, R18, 0x4000, R17 ;  /* 0x0000400012007824 */ /* 0x001fe200078e0211 */
[----:B------:R-:W-:Y:S01]  /*1fd50*/  UIADD3 UR4, UP0, UR38, 0x470, URZ ;  /* 0x0000047026047890 */ /* 0x000fe2000ff1e03f */
[----:B------:R-:W-:Y:S01]  /*1fd60*/  LEA R23, R23, R26, 0x7 ;  /* 0x0000001a17177211 */ /* 0x000fe200078e38ff */
[----:B------:R-:W-:Y:S01]  /*1fd70*/  VIADD R2, R3, 0x16850 ;  /* 0x0001685003027836 */ /* 0x000fe20000000000 */
[----:B------:R-:W-:Y:S01]  /*1fd80*/  PLOP3.LUT P0, PT, PT, PT, PT, 0x80, 0x0 ;  /* 0x000000000000781c */ /* 0x000fe20003f0f070 */
[----:B------:R-:W-:Y:S01]  /*1fd90*/  VIADD R0, R0, 0x400 ;  /* 0x0000040000007836 */ /* 0x000fe20000000000 */
[----:B------:R-:W-:Y:S01]  /*1fda0*/  UIADD3.X UR5, URZ, UR39, URZ, UP0, !UPT ;  /* 0x000000273f057290 */ /* 0x000fe200087fe43f */
[----:B------:R-:W-:Y:S01]  /*1fdb0*/  UMOV UR6, 0x0 ;  /* 0x0000000000067882 */ /* 0x000fe20000000000 */
[----:B------:R-:W-:Y:S01]  /*1fdc0*/  UMOV UR7, 0x14f00000 ;  /* 0x14f0000000077882 */ /* 0x000fe20000000000 */
[----:B------:R-:W-:-:S09]  /*1fdd0*/  UMOV UR10, URZ ;  /* 0x0000003f000a7c82 */ /* 0x000fd20008000000 */
.L_x_1676:
        /* <DEDUP_REMOVED lines=10> */
.L_x_1671:
[----:B------:R-:W-:Y:S05]  /*1fe80*/  BSYNC B0 ;  /* 0x0000000000007941 */ /* 0x000fea0003800000 */
.L_x_1670:
[----:B------:R-:W-:-:S05]  /*1fe90*/  VIADD R18, R18, 0x1 ;  /* 0x0000000112127836 */ /* 0x000fca0000000000 */
[----:B------:R-:W-:-:S04]  /*1fea0*/  ISETP.NE.AND P0, PT, R18, 0x2, PT ;  /* 0x000000021200780c */ /* 0x000fc80003f05270 */
[----:B------:R-:W-:Y:S02]  /*1feb0*/  SEL R3, RZ, 0x1, P0 ;  /* 0x00000001ff037807 */ /* 0x000fe40000000000 */
[----:B------:R-:W-:Y:S02]  /*1fec0*/  SEL R18, R18, RZ, P0 ;  /* 0x000000ff12127207 */ /* 0x000fe40000000000 */
[----:B------:R-:W-:-:S07]  /*1fed0*/  LOP3.LUT R28, R28, R3, RZ, 0x3c, !PT ;  /* 0x000000031c1c7212 */ /* 0x000fce00078e3cff */
.L_x_1606:
[----:B------:R-:W-:Y:S05]  /*1fee0*/  BSYNC B7 ;  /* 0x0000000000077941 */ /* 0x000fea0003800000 */
.L_x_1604:
[----:B------:R-:W-:-:S13]  /*1fef0*/  LOP3.LUT P0, RZ, R22, 0x2, RZ, 0xc0, !PT ;  /* 0x0000000216ff7812 */ /* 0x000fda000780c0ff */
[----:B------:R-:W-:Y:S05]  /*1ff00*/  @!P0 BRA `(.L_x_1677) ;  /* 0x0000000000248947 */ /* 0x000fea0003800000 */
[----:B------:R-:W-:Y:S05]  /*1ff10*/  WARPSYNC.ALL ;  /* 0x0000000000007948 */ /* 0x000fea0003800000 */
[----:B------:R-:W0:Y:S08]  /*1ff20*/  S2UR UR5, SR_CgaCtaId ;  /* 0x00000000000579c3 */ /* 0x000e300000008800 */
[----:B------:R-:W-:Y:S06]  /*1ff30*/  BAR.SYNC.DEFER_BLOCKING 0x5, 0x200 ;  /* 0x0148000000007b1d */ /* 0x000fec0000010000 */
[----:B------:R-:W-:-:S02]  /*1ff40*/  UMOV UR4, 0x400 ;  /* 0x0000040000047882 */ /* 0x000fc40000000000 */
[----:B0-----:R-:W-:-:S06]  /*1ff50*/  ULEA UR4, UR5, UR4, 0x18 ;  /* 0x0000000405047291 */ /* 0x001fcc000f8ec03f */
[----:B------:R-:W-:-:S05]  /*1ff60*/  IMAD.U32 R17, RZ, RZ, UR4 ;  /* 0x00000004ff117e24 */ /* 0x000fca000f8e00ff */
[----:B------:R0:W2:Y:S01]  /*1ff70*/  LDS.128 R24, [R17+0x168d0] ;  /* 0x0168d00011187984 */ /* 0x0000a20000000c00 */
[----:B------:R-:W-:Y:S06]  /*1ff80*/  BAR.ARV 0x4, 0x200 ;  /* 0x0108000000007b1d */ /* 0x000fec0000002000 */
[----:B------:R-:W-:Y:S05]  /*1ff90*/  BRA `(.L_x_1678) ;  /* 0x0000000c00d47947 */ /* 0x000fea0003800000 */
.L_x_1677:
[----:B------:R-:W0:Y:S01]  /*1ffa0*/  S2R R0, SR_TID.X ;  /* 0x0000000000007919 */ /* 0x000e220000002100 */
[----:B------:R-:W-:Y:S01]  /*1ffb0*/  UMOV UR4, 0xffffffff ;  /* 0xffffffff00047882 */ /* 0x000fe20000000000 */
[----:B0-----:R-:W-:-:S04]  /*1ffc0*/  LOP3.LUT R8, R0, 0x1f, RZ, 0xc0, !PT ;  /* 0x0000001f00087812 */ /* 0x001fc800078ec0ff */
[----:B------:R-:W-:Y:S01]  /*1ffd0*/  ISETP.NE.AND P0, PT, R8, 0x1f, PT ;  /* 0x0000001f0800780c */ /* 0x000fe20003f05270 */
[----:B------:R-:W-:-:S12]  /*1ffe0*/  BRA.DIV UR4, `(.L_x_1679) ;  /* 0x0000004204647947 */ /* 0x000fd8000b800000 */
[----:B------:R-:W-:Y:S01]  /*1fff0*/  IMAD.IADD R9, R27, 0x1, R8 ;  /* 0x000000011b097824 */ /* 0x000fe200078e0208 */
[----:B------:R-:W-:-:S04]  /*20000*/  ULDC UR4, c[0x0][0xc3c] ;  /* 0x00030f0000047ab9 */ /* 0x000fc80000000800 */
[----:B------:R-:W-:-:S13]  /*20010*/  ISETP.GE.OR P1, PT, R9, UR4, !P0 ;  /* 0x0000000409007c0c */ /* 0x000fda000c726670 */
[----:B------:R-:W0:Y:S08]  /*20020*/  @!P1 LDC.64 R2, c[0x0][0xc80] ;  /* 0x00032000ff029b82 */ /* 0x000e300000000a00 */
[----:B-1----:R-:W1:Y:S01]  /*20030*/  @!P1 LDC.64 R4, c[0x0][0xc78] ;  /* 0x00031e00ff049b82 */ /* 0x002e620000000a00 */
        /* <DEDUP_REMOVED lines=32> */
[----:B------:R0:W1:Y:S02]  /*20240*/  SHFL.IDX PT, R14, R2, 0x1f, 0x1f ;  /* 0x03e01f00020e7f89 */ /* 0x00006400000e0000 */
.L_x_1816:
[----:B------:R-:W-:Y:S02]  /*20250*/  ULDC UR4, c[0x0][0xc38] ;  /* 0x00030e0000047ab9 */ /* 0x000fe40000000800 */
[----:B------:R-:W-:-:S04]  /*20260*/  IMAD.U32 R4, RZ, RZ, UR4 ;  /* 0x00000004ff047e24 */ /* 0x000fc8000f8e00ff */
[----:B-1----:R-:W-:-:S04]  /*20270*/  IMAD R3, R14, R4, RZ ;  /* 0x000000040e037224 */ /* 0x002fc800078e02ff */
[----:B------:R-:W-:-:S05]  /*20280*/  IMAD.IADD R6, R6, 0x1, R3 ;  /* 0x0000000106067824 */ /* 0x000fca00078e0203 */
[----:B------:R-:W-:-:S13]  /*20290*/  ISETP.GT.AND P6, PT, R6, R0, PT ;  /* 0x000000000600720c */ /* 0x000fda0003fc4270 */
[----:B------:R-:W-:Y:S05]  /*202a0*/  @P6 BRA `(.L_x_1680) ;  /* 0x0000000000a46947 */ /* 0x000fea0003800000 */
.L_x_1683:
[----:B0-----:R-:W0:Y:S01]  /*202b0*/  LDC R2, c[0x0][0xc3c] ;  /* 0x00030f00ff027b82 */ /* 0x001e220000000800 */
[----:B------:R-:W-:-:S05]  /*202c0*/  VIADD R27, R27, 0x1f ;  /* 0x0000001f1b1b7836 */ /* 0x000fca0000000000 */
[----:B0-----:R-:W-:-:S13]  /*202d0*/  ISETP.GE.AND P6, PT, R27, R2, PT ;  /* 0x000000021b00720c */ /* 0x001fda0003fc6270 */
[----:B------:R-:W-:Y:S05]  /*202e0*/  @P6 BRA `(.L_x_1681) ;  /* 0x0000000800bc6947 */ /* 0x000fea0003800000 */
[----:B------:R-:W0:Y:S01]  /*202f0*/  S2R R3, SR_TID.X ;  /* 0x0000000000037919 */ /* 0x000e220000002100 */
        /* <DEDUP_REMOVED lines=30> */
.L_x_1824:
[----:B------:R-:W-:Y:S02]  /*204e0*/  ULDC UR4, c[0x0][0xc38] ;  /* 0x00030e0000047ab9 */ /* 0x000fe40000000800 */
[----:B------:R-:W-:-:S05]  /*204f0*/  MOV R4, UR4 ;  /* 0x0000000400047c02 */ /* 0x000fca0008000f00 */
[----:B-1----:R-:W-:-:S04]  /*20500*/  IMAD R3, R14, R4, RZ ;  /* 0x000000040e037224 */ /* 0x002fc800078e02ff */
[----:B------:R-:W-:-:S05]  /*20510*/  IMAD.IADD R6, R3, 0x1, R6 ;  /* 0x0000000103067824 */ /* 0x000fca00078e0206 */
[----:B------:R-:W-:-:S13]  /*20520*/  ISETP.GT.AND P6, PT, R6, R0, PT ;  /* 0x000000000600720c */ /* 0x000fda0003fc4270 */
[----:B------:R-:W-:Y:S05]  /*20530*/  @!P6 BRA `(.L_x_1683) ;  /* 0xfffffffc005ce947 */ /* 0x000fea000383ffff */
.L_x_1680:
[----:B------:R-:W-:Y:S01]  /*20540*/  IMAD.IADD R6, R6, 0x1, -R3 ;  /* 0x0000000106067824 */ /* 0x000fe200078e0a03 */
[----:B------:R-:W-:-:S03]  /*20550*/  UMOV UR4, 0xffffffff ;  /* 0xffffffff00047882 */ /* 0x000fc60000000000 */
[----:B------:R-:W-:-:S05]  /*20560*/  IMAD R3, R2, R4, R6 ;  /* 0x0000000402037224 */ /* 0x000fca00078e0206 */
[----:B------:R-:W-:Y:S01]  /*20570*/  ISETP.GT.AND P6, PT, R3, R0, PT ;  /* 0x000000000300720c */ /* 0x000fe20003fc4270 */
[----:B------:R-:W-:-:S12]  /*20580*/  BRA.DIV UR4, `(.L_x_1684) ;  /* 0x0000004204ec7947 */ /* 0x000fd8000b800000 */
[----:B------:R-:W-:-:S04]  /*20590*/  VOTE.ANY R3, PT, !P6 ;  /* 0x0000000000037806 */ /* 0x000fc800070e0100 */
[----:B------:R-:W1:Y:S02]  /*205a0*/  POPC R7, R3 ;  /* 0x0000000300077309 */ /* 0x000e640000000000 */
[----:B-1----:R1:W2:Y:S01]  /*205b0*/  SHFL.IDX PT, R25, R25, R7, 0x1f ;  /* 0x00001f0719197589 */ /* 0x0022a200000e0000 */
[----:B------:R-:W-:-:S03]  /*205c0*/  IMAD.IADD R27, R7, 0x1, R27 ;  /* 0x00000001071b7824 */ /* 0x000fc600078e021b */
[----:B------:R1:W3:Y:S04]  /*205d0*/  SHFL.IDX PT, R5, R5, R7, 0x1f ;  /* 0x00001f0705057589 */ /* 0x0002e800000e0000 */
.L_x_1829:
[----:B------:R-:W-:-:S13]  /*205e0*/  ISETP.NE.AND P0, PT, R3, RZ, PT ;  /* 0x000000ff0300720c */ /* 0x000fda0003f05270 */
[----:B------:R-:W-:Y:S05]  /*205f0*/  @!P0 BRA `(.L_x_1685) ;  /* 0x0000000000108947 */ /* 0x000fea0003800000 */
[----:B------:R-:W-:Y:S01]  /*20600*/  UMOV UR4, 0xffffffff ;  /* 0xffffffff00047882 */ /* 0x000fe20000000000 */
[----:B------:R-:W-:Y:S02]  /*20610*/  VIADD R12, R7, 0xffffffff ;  /* 0xffffffff070c7836 */ /* 0x000fe40000000000 */
[----:B------:R-:W-:Y:S05]  /*20620*/  BRA.DIV UR4, `(.L_x_1686) ;  /* 0x0000004604247947 */ /* 0x000fea000b800000 */
[----:B------:R4:W0:Y:S02]  /*20630*/  SHFL.IDX PT, R24, R2, R12, 0x1f ;  /* 0x00001f0c02187589 */ /* 0x00082400000e0000 */
.L_x_1685:
[----:B---3--:R-:W-:Y:S01]  /*20640*/  ISETP.NE.AND P0, PT, R5, 0x1, PT ;  /* 0x000000010500780c */ /* 0x008fe20003f05270 */
[----:B0-----:R-:W-:-:S04]  /*20650*/  IMAD R24, R24, R4, R6 ;  /* 0x0000000418187224 */ /* 0x001fc800078e0206 */
[----:B------:R-:W-:-:S08]  /*20660*/  IMAD.IADD R0, R0, 0x1, -R24 ;  /* 0x0000000100007824 */ /* 0x000fd000078e0a18 */
[----:B------:R-:W-:Y:S05]  /*20670*/  @!P0 BRA `(.L_x_1687) ;  /* 0x0000000000dc8947 */ /* 0x000fea0003800000 */
[----:B--2---:R-:W-:Y:S01]  /*20680*/  IABS R6, R25 ;  /* 0x0000001900067213 */ /* 0x004fe20000000000 */
[----:B----4-:R-:W-:Y:S01]  /*20690*/  IMAD.MOV.U32 R2, RZ, RZ, RZ ;  /* 0x000000ffff027224 */ /* 0x010fe200078e00ff */
[----:B------:R-:W-:Y:S02]  /*206a0*/  IABS R4, R5 ;  /* 0x0000000500047213 */ /* 0x000fe40000000000 */
[----:B-1----:R-:W0:Y:S08]  /*206b0*/  I2F.RP R7, R6 ;  /* 0x0000000600077306 */ /* 0x002e300000209400 */
[----:B------:R-:W-:Y:S08]  /*206c0*/  I2F.RP R10, R4 ;  /* 0x00000004000a7306 */ /* 0x000ff00000209400 */
[----:B0-----:R-:W0:Y:S02]  /*206d0*/  MUFU.RCP R7, R7 ;  /* 0x0000000700077308 */ /* 0x001e240000001000 */
[----:B0-----:R-:W-:Y:S01]  /*206e0*/  VIADD R8, R7, 0xffffffe ;  /* 0x0ffffffe07087836 */ /* 0x001fe20000000000 */
[----:B------:R-:W-:-:S05]  /*206f0*/  IABS R7, R25 ;  /* 0x0000001900077213 */ /* 0x000fca0000000000 */
[----:B------:R0:W1:Y:S02]  /*20700*/  F2I.FTZ.U32.TRUNC.NTZ R3, R8 ;  /* 0x0000000800037305 */ /* 0x000064000021f000 */
[----:B0-----:R-:W-:Y:S01]  /*20710*/  IABS R8, R0 ;  /* 0x0000000000087213 */ /* 0x001fe20000000000 */
[----:B-1----:R-:W-:-:S04]  /*20720*/  IMAD.MOV R9, RZ, RZ, -R3 ;  /* 0x000000ffff097224 */ /* 0x002fc800078e0a03 */
[----:B------:R-:W-:-:S04]  /*20730*/  IMAD R9, R9, R6, RZ ;  /* 0x0000000609097224 */ /* 0x000fc800078e02ff */
[----:B------:R-:W-:Y:S02]  /*20740*/  IMAD.HI.U32 R3, R3, R9, R2 ;  /* 0x0000000903037227 */ /* 0x000fe400078e0002 */
[----:B------:R-:W0:Y:S02]  /*20750*/  MUFU.RCP R2, R10 ;  /* 0x0000000a00027308 */ /* 0x000e240000001000 */
[----:B------:R-:W-:Y:S02]  /*20760*/  IMAD.MOV R9, RZ, RZ, -R7 ;  /* 0x000000ffff097224 */ /* 0x000fe400078e0a07 */
[----:B------:R-:W-:-:S04]  /*20770*/  IMAD.HI.U32 R7, R3, R8, RZ ;  /* 0x0000000803077227 */ /* 0x000fc800078e00ff */
[----:B------:R-:W-:-:S05]  /*20780*/  IMAD R9, R7, R9, R8 ;  /* 0x0000000907097224 */ /* 0x000fca00078e0208 */
[----:B------:R-:W-:Y:S01]  /*20790*/  ISETP.GT.U32.AND P1, PT, R6, R9, PT ;  /* 0x000000090600720c */ /* 0x000fe20003f24070 */
[----:B0-----:R-:W-:Y:S02]  /*207a0*/  VIADD R8, R2, 0xffffffe ;  /* 0x0ffffffe02087836 */ /* 0x001fe40000000000 */
[----:B------:R-:W-:Y:S02]  /*207b0*/  IMAD.MOV.U32 R2, RZ, RZ, RZ ;  /* 0x000000ffff027224 */ /* 0x000fe400078e00ff */
[----:B------:R-:W0:Y:S08]  /*207c0*/  F2I.FTZ.U32.TRUNC.NTZ R3, R8 ;  /* 0x0000000800037305 */ /* 0x000e30000021f000 */
[----:B------:R-:W-:Y:S01]  /*207d0*/  @!P1 IMAD.IADD R9, R9, 0x1, -R6 ;  /* 0x0000000109099824 */ /* 0x000fe200078e0a06 */
[----:B------:R-:W-:-:S02]  /*207e0*/  @!P1 IADD3 R7, R7, 0x1, RZ ;  /* 0x0000000107079810 */ /* 0x000fc40007ffe0ff */
[----:B------:R-:W-:Y:S02]  /*207f0*/  ISETP.NE.AND P1, PT, R25, RZ, PT ;  /* 0x000000ff1900720c */ /* 0x000fe40003f25270 */
[----:B------:R-:W-:Y:S02]  /*20800*/  ISETP.GE.U32.AND P0, PT, R9, R6, PT ;  /* 0x000000060900720c */ /* 0x000fe40003f06070 */
[----:B------:R-:W-:Y:S01]  /*20810*/  IABS R6, R5 ;  /* 0x0000000500067213 */ /* 0x000fe20000000000 */
[----:B0-----:R-:W-:-:S04]  /*20820*/  IMAD.MOV R9, RZ, RZ, -R3 ;  /* 0x000000ffff097224 */ /* 0x001fc800078e0a03 */
[----:B------:R-:W-:Y:S02]  /*20830*/  IMAD.MOV R6, RZ, RZ, -R6 ;  /* 0x000000ffff067224 */ /* 0x000fe400078e0a06 */
[----:B------:R-:W-:-:S04]  /*20840*/  IMAD R9, R9, R4, RZ ;  /* 0x0000000409097224 */ /* 0x000fc800078e02ff */
[----:B------:R-:W-:Y:S01]  /*20850*/  IMAD.HI.U32 R2, R3, R9, R2 ;  /* 0x0000000903027227 */ /* 0x000fe200078e0002 */
[----:B------:R-:W-:-:S03]  /*20860*/  LOP3.LUT R3, R0, R25, RZ, 0x3c, !PT ;  /* 0x0000001900037212 */ /* 0x000fc600078e3cff */
[----:B------:R-:W-:Y:S01]  /*20870*/  @P0 VIADD R7, R7, 0x1 ;  /* 0x0000000107070836 */ /* 0x000fe20000000000 */
[----:B------:R-:W-:-:S13]  /*20880*/  ISETP.GE.AND P2, PT, R3, RZ, PT ;  /* 0x000000ff0300720c */ /* 0x000fda0003f46270 */
        /* <DEDUP_REMOVED lines=11> */
[----:B------:R-:W-:Y:S01]  /*20940*/  ISETP.GE.AND P2, PT, R3, RZ, PT ;  /* 0x000000ff0300720c */ /* 0x000fe20003f46270 */
[----:B------:R-:W-:-:S04]  /*20950*/  IMAD.MOV R3, RZ, RZ, -R7 ;  /* 0x000000ffff037224 */ /* 0x000fc800078e0a07 */
[----:B------:R-:W-:Y:S02]  /*20960*/  IMAD R3, R25, R3, R0 ;  /* 0x0000000319037224 */ /* 0x000fe400078e0200 */
[----:B------:R-:W-:-:S06]  /*20970*/  @P0 VIADD R2, R2, 0x1 ;  /* 0x0000000102020836 */ /* 0x000fcc0000000000 */
[----:B------:R-:W-:Y:S01]  /*20980*/  @!P2 IMAD.MOV R2, RZ, RZ, -R2 ;  /* 0x000000ffff02a224 */ /* 0x000fe200078e0a02 */
[----:B------:R-:W-:-:S05]  /*20990*/  @!P1 LOP3.LUT R2, RZ, R5, RZ, 0x33, !PT ;  /* 0x00000005ff029212 */ /* 0x000fca00078e33ff */
[--C-:B------:R-:W-:Y:S02]  /*209a0*/  IMAD.MOV R4, RZ, RZ, -R2.reuse ;  /* 0x000000ffff047224 */ /* 0x100fe400078e0a02 */
[C---:B------:R-:W-:Y:S02]  /*209b0*/  IMAD R2, R5.reuse, 0x1000000, R2 ;  /* 0x0100000005027824 */ /* 0x040fe400078e0202 */
[----:B------:R-:W-:-:S04]  /*209c0*/  IMAD R5, R5, R4, R7 ;  /* 0x0000000405057224 */ /* 0x000fc800078e0207 */
[----:B------:R-:W-:Y:S01]  /*209d0*/  IMAD R26, R5, 0x10000, R2 ;  /* 0x00010000051a7824 */ /* 0x000fe200078e0202 */
[----:B------:R-:W-:Y:S06]  /*209e0*/  BRA `(.L_x_1688) ;  /* 0x0000000000f07947 */ /* 0x000fec0003800000 */
.L_x_1687:
[----:B----4-:R-:W0:Y:S02]  /*209f0*/  LDC.64 R2, c[0x0][0xc90] ;  /* 0x00032400ff027b82 */ /* 0x010e240000000a00 */
[----:B0-----:R-:W-:-:S05]  /*20a00*/  IMAD.WIDE R2, R27, 0x4, R2 ;  /* 0x000000041b027825 */ /* 0x001fca00078e0202 */
[----:B------:R0:W2:Y:S02]  /*20a10*/  LDG.E R6, desc[UR40][R2.64] ;  /* 0x0000002802067981 */ /* 0x0000a4000c1e1900 */
[----:B0-----:R-:W-:Y:S01]  /*20a20*/  MOV R2, RZ ;  /* 0x000000ff00027202 */ /* 0x001fe20000000f00 */
[----:B--2---:R-:W-:-:S05]  /*20a30*/  IMAD R5, R25, R6, RZ ;  /* 0x0000000619057224 */ /* 0x004fca00078e02ff */
[----:B-1----:R-:W-:-:S04]  /*20a40*/  IABS R7, R5 ;  /* 0x0000000500077213 */ /* 0x002fc80000000000 */
        /* <DEDUP_REMOVED lines=49> */
[----:B------:R-:W-:-:S05]  /*20d60*/  @P0 IADD3 R3, R3, 0x1, RZ ;  /* 0x0000000103030810 */ /* 0x000fca0007ffe0ff */
[----:B------:R-:W-:Y:S01]  /*20d70*/  @!P2 IMAD.MOV R3, RZ, RZ, -R3 ;  /* 0x000000ffff03a224 */ /* 0x000fe200078e0a03 */
[----:B------:R-:W-:Y:S01]  /*20d80*/  @!P1 LOP3.LUT R3, RZ, R4, RZ, 0x33, !PT ;  /* 0x00000004ff039212 */ /* 0x000fe200078e33ff */
[----:B------:R-:W-:-:S04]  /*20d90*/  IMAD.MOV R4, RZ, RZ, -R4 ;  /* 0x000000ffff047224 */ /* 0x000fc800078e0a04 */
[----:B------:R-:W-:-:S07]  /*20da0*/  IMAD R26, R3, R4, R0 ;  /* 0x00000004031a7224 */ /* 0x000fce00078e0200 */
.L_x_1688:
[----:B------:R-:W-:-:S05]  /*20db0*/  LOP3.LUT R0, RZ, R3, RZ, 0x33, !PT ;  /* 0x00000003ff007212 */ /* 0x000fca00078e33ff */
[----:B------:R-:W-:Y:S01]  /*20dc0*/  IMAD.IADD R25, R25, 0x1, R0 ;  /* 0x0000000119197824 */ /* 0x000fe200078e0200 */
[----:B------:R-:W-:Y:S06]  /*20dd0*/  BRA `(.L_x_1689) ;  /* 0x00000000001c7947 */ /* 0x000fec0003800000 */
.L_x_1681:
[----:B------:R-:W-:Y:S01]  /*20de0*/  UMOV UR4, URZ ;  /* 0x0000003f00047c82 */ /* 0x000fe20008000000 */
[----:B------:R-:W-:Y:S01]  /*20df0*/  UMOV UR5, URZ ;  /* 0x0000003f00057c82 */ /* 0x000fe20008000000 */
[----:B------:R-:W-:Y:S01]  /*20e00*/  ULDC UR6, c[0x0][0xc3c] ;  /* 0x00030f0000067ab9 */ /* 0x000fe20000000800 */
[----:B------:R-:W-:Y:S02]  /*20e10*/  IMAD.MOV.U32 R24, RZ, RZ, R0 ;  /* 0x000000ffff187224 */ /* 0x000fe400078e0000 */
[----:B------:R-:W-:Y:S02]  /*20e20*/  IMAD.U32 R25, RZ, RZ, UR4 ;  /* 0x00000004ff197e24 */ /* 0x000fe4000f8e00ff */
[----:B------:R-:W-:Y:S02]  /*20e30*/  IMAD.U32 R26, RZ, RZ, UR5 ;  /* 0x00000005ff1a7e24 */ /* 0x000fe4000f8e00ff */
[----:B------:R-:W-:-:S07]  /*20e40*/  IMAD.U32 R27, RZ, RZ, UR6 ;  /* 0x00000006ff1b7e24 */ /* 0x000fce000f8e00ff */
.L_x_1689:
[----:B------:R-:W0:Y:S01]  /*20e50*/  S2R R0, SR_TID.X ;  /* 0x0000000000007919 */ /* 0x000e220000002100 */
[----:B------:R-:W-:Y:S05]  /*20e60*/  WARPSYNC.ALL ;  /* 0x0000000000007948 */ /* 0x000fea0003800000 */
[----:B------:R-:W-:Y:S01]  /*20e70*/  BAR.SYNC.DEFER_BLOCKING 0x4, 0x200 ;  /* 0x0108000000007b1d */ /* 0x000fe20000010000 */
[----:B0-----:R-:W-:-:S04]  /*20e80*/  LOP3.LUT R0, R0, 0x1f, RZ, 0xc0, !PT ;  /* 0x0000001f00007812 */ /* 0x001fc800078ec0ff */
[----:B------:R-:W-:-:S13]  /*20e90*/  ISETP.NE.AND P0, PT, R0, RZ, PT ;  /* 0x000000ff0000720c */ /* 0x000fda0003f05270 */
[----:B------:R-:W0:Y:S01]  /*20ea0*/  @!P0 S2R R3, SR_CgaCtaId ;  /* 0x0000000000038919 */ /* 0x000e220000008800 */
[----:B------:R-:W-:-:S04]  /*20eb0*/  @!P0 MOV R0, 0x400 ;  /* 0x0000040000008802 */ /* 0x000fc80000000f00 */
[----:B0-----:R-:W-:-:S05]  /*20ec0*/  @!P0 LEA R17, R3, R0, 0x18 ;  /* 0x0000000003118211 */ /* 0x001fca00078ec0ff */
[----:B------:R3:W-:Y:S01]  /*20ed0*/  @!P0 STS.128 [R17+0x168d0], R24 ;  /* 0x0168d01811008388 */ /* 0x0007e20000000c00 */
[----:B------:R-:W-:Y:S06]  /*20ee0*/  BAR.ARV 0x5, 0x200 ;  /* 0x0148000000007b1d */ /* 0x000fec0000002000 */
.L_x_1678:
[----:B------:R-:W-:Y:S02]  /*20ef0*/  ULDC UR4, c[0x0][0xc3c] ;  /* 0x00030f0000047ab9 */ /* 0x000fe40000000800 */
[----:B--2---:R-:W-:-:S13]  /*20f00*/  ISETP.GE.AND P0, PT, R27, UR4, PT ;  /* 0x000000041b007c0c */ /* 0x004fda000bf06270 */
[----:B------:R-:W-:Y:S05]  /*20f10*/  @!P0 BRA `(.L_x_1690) ;  /* 0xffffff9800848947 */ /* 0x000fea000383ffff */
[----:B------:R-:W-:Y:S05]  /*20f20*/  BSYNC B8 ;  /* 0x0000000000087941 */ /* 0x000fea0003800000 */
.L_x_1548:
[----:B0-----:R-:W2:Y:S01]  /*20f30*/  LDL.LU R0, [R1+0x34] ;  /* 0x0000340001007983 */ /* 0x001ea20000300800 */
        /* <DEDUP_REMOVED lines=11> */
.L_x_1832:
[----:B------:R-:W-:Y:S05]  /*20ff0*/  BSYNC B0 ;  /* 0x0000000000007941 */ /* 0x000fea0003800000 */
.L_x_1691:
[----:B------:R-:W-:-:S03]  /*21000*/  UMOV UR4, 0xffffffff ;  /* 0xffffffff00047882 */ /* 0x000fc60000000000 */
[----:B------:R-:W-:Y:S05]  /*21010*/  BRA.DIV UR4, `(.L_x_1693) ;  /* 0x0000003a04e47947 */ /* 0x000fea000b800000 */
[----:B0-----:R-:W0:Y:S02]  /*21020*/  S2R R0, SR_TID.X ;  /* 0x0000000000007919 */ /* 0x001e240000002100 */
[----:B0-----:R-:W-:-:S04]  /*21030*/  SHF.R.U32.HI R0, RZ, 0x5, R0 ;  /* 0x00000005ff007819 */ /* 0x001fc80000011600 */
[----:B------:R-:W-:-:S05]  /*21040*/  LOP3.LUT R0, R0, 0x3, RZ, 0xc0, !PT ;  /* 0x0000000300007812 */ /* 0x000fca00078ec0ff */
[----:B------:R0:W1:Y:S02]  /*21050*/  SHFL.IDX PT, R14, R0, RZ, 0x1f ;  /* 0x00001fff000e7589 */ /* 0x00006400000e0000 */
.L_x_1835:
[----:B-1----:R-:W-:-:S13]  /*21060*/  ISETP.NE.AND P0, PT, R14, RZ, PT ;  /* 0x000000ff0e00720c */ /* 0x002fda0003f05270 */
[----:B------:R-:W-:Y:S05]  /*21070*/  @P0 BRA `(.L_x_1336) ;  /* 0x0000000000880947 */ /* 0x000fea0003800000 */
[----:B------:R-:W-:-:S03]  /*21080*/  UMOV UR4, 0xffffffff ;  /* 0xffffffff00047882 */ /* 0x000fc60000000000 */
[----:B------:R-:W-:Y:S05]  /*21090*/  BRA.DIV UR4, `(.L_x_1694) ;  /* 0x0000003a04f87947 */ /* 0x000fea000b800000 */
[----:B------:R-:W-:-:S13]  /*210a0*/  ELECT P6, URZ, PT ;  /* 0x00000000003f782f */ /* 0x000fda00038c0000 */
.L_x_1838:
[----:B------:R-:W-:Y:S05]  /*210b0*/  @!P6 BRA `(.L_x_1336) ;  /* 0x000000000078e947 */ /* 0x000fea0003800000 */
[----:B0-----:R-:W2:Y:S02]  /*210c0*/  LDL.LU R0, [R1+0x54] ;  /* 0x0000540001007983 */ /* 0x001ea40000300800 */
[----:B--2---:R-:W-:-:S04]  /*210d0*/  LOP3.LUT R0, R0, 0x2, RZ, 0xfc, !PT ;  /* 0x0000000200007812 */ /* 0x004fc800078efcff */
[----:B------:R-:W-:-:S13]  /*210e0*/  ISETP.NE.AND P2, PT, R0, 0x3, PT ;  /* 0x000000030000780c */ /* 0x000fda0003f45270 */
[----:B------:R-:W-:Y:S05]  /*210f0*/  @!P2 BRA `(.L_x_1695) ;  /* 0x000000000004a947 */ /* 0x000fea0003800000 */
[----:B------:R-:W-:Y:S01]  /*21100*/  BPT.TRAP 0x1 ;  /* 0x000000040000795c */ /* 0x000fe20000300000 */
.L_x_1695:
[----:B------:R-:W-:Y:S01]  /*21110*/  VIADD R3, R9, 0x16840 ;  /* 0x0001684009037836 */ /* 0x000fe20000000000 */
[----:B------:R-:W-:Y:S01]  /*21120*/  SHF.L.U32 R2, R28, 0x1f, RZ ;  /* 0x0000001f1c027819 */ /* 0x000fe200000006ff */
[C---:B------:R-:W-:Y:S02]  /*21130*/  VIADD R0, R18.reuse, 0x1 ;  /* 0x0000000112007836 */ /* 0x040fe40000000000 */
[----:B------:R-:W-:-:S03]  /*21140*/  IMAD R7, R18, 0x8, R3 ;  /* 0x0000000812077824 */ /* 0x000fc600078e0203 */
[C---:B------:R-:W-:Y:S01]  /*21150*/  ISETP.NE.AND P1, PT, R0.reuse, 0x2, PT ;  /* 0x000000020000780c */ /* 0x040fe20003f25270 */
[----:B------:R-:W0:Y:S03]  /*21160*/  SYNCS.PHASECHK.TRANS64.TRYWAIT P0, [R7+URZ], R2 ;  /* 0x00000002070075a7 */ /* 0x000e26000800017f */
[----:B------:R-:W-:Y:S02]  /*21170*/  SEL R5, RZ, 0x1, P1 ;  /* 0x00000001ff057807 */ /* 0x000fe40000800000 */
[----:B------:R-:W-:Y:S02]  /*21180*/  SEL R4, R0, RZ, P1 ;  /* 0x000000ff00047207 */ /* 0x000fe40000800000 */
[----:B------:R-:W-:-:S03]  /*21190*/  LOP3.LUT R0, R28, R5, RZ, 0x3c, !PT ;  /* 0x000000051c007212 */ /* 0x000fc600078e3cff */
[----:B------:R-:W-:Y:S01]  /*211a0*/  IMAD R3, R4, 0x8, R3 ;  /* 0x0000000804037824 */ /* 0x000fe200078e0203 */
[----:B------:R-:W-:Y:S01]  /*211b0*/  SHF.L.U32 R0, R0, 0x1f, RZ ;  /* 0x0000001f00007819 */ /* 0x000fe200000006ff */
[----:B0-----:R-:W-:Y:S06]  /*211c0*/  @!P0 BRA `(.L_x_1696) ;  /* 0x0000003800cc8947 */ /* 0x001fec0003800000 */
.L_x_1839:
[----:B------:R-:W1:Y:S02]  /*211d0*/  SYNCS.PHASECHK.TRANS64.TRYWAIT P0, [R3+URZ], R0 ;  /* 0x00000000030075a7 */ /* 0x000e64000800017f */
[----:B-1----:R-:W-:Y:S05]  /*211e0*/  @!P0 BRA `(.L_x_1697) ;  /* 0x0000003800d88947 */ /* 0x002fea0003800000 */
.L_x_1840:
[----:B------:R-:W-:Y:S05]  /*211f0*/  @!P2 BRA `(.L_x_1698) ;  /* 0x000000000004a947 */ /* 0x000fea0003800000 */
[----:B------:R-:W-:Y:S01]  /*21200*/  BPT.TRAP 0x1 ;  /* 0x000000040000795c */ /* 0x000fe20000300000 */
.L_x_1698:
[----:B-1----:R-:W-:-:S05]  /*21210*/  IADD3 R3, R9, 0x16860, RZ ;  /* 0x0001686009037810 */ /* 0x002fca0007ffe0ff */
[----:B------:R-:W-:-:S04]  /*21220*/  IMAD R5, R18, 0x8, R3 ;  /* 0x0000000812057824 */ /* 0x000fc800078e0203 */
[----:B------:R-:W1:Y:S02]  /*21230*/  SYNCS.PHASECHK.TRANS64.TRYWAIT P0, [R5+URZ], R2 ;  /* 0x00000002050075a7 */ /* 0x000e64000800017f */
[----:B-1----:R-:W-:Y:S05]  /*21240*/  @!P0 BRA `(.L_x_1699) ;  /* 0x0000003800d48947 */ /* 0x002fea0003800000 */
.L_x_1841:
[----:B------:R-:W-:-:S07]  /*21250*/  IMAD R3, R4, 0x8, R3 ;  /* 0x0000000804037824 */ /* 0x000fce00078e0203 */
.L_x_1700:
[----:B--2---:R2:W4:Y:S02]  /*21260*/  SYNCS.PHASECHK.TRANS64.TRYWAIT P0, [R3+URZ], R0 ;  /* 0x00000000030075a7 */ /* 0x004524000800017f */
[----:B----4-:R-:W-:Y:S05]  /*21270*/  @!P0 NANOSLEEP.SYNCS 0x989680 ;  /* 0x009896800000895d */ /* 0x010fea0003900000 */
[----:B------:R-:W4:Y:S02]  /*21280*/  @!P0 SYNCS.PHASECHK.TRANS64 P0, [R3+URZ], R0 ;  /* 0x00000000030085a7 */ /* 0x000f24000800007f */
[----:B----4-:R-:W-:Y:S05]  /*21290*/  @!P0 BRA `(.L_x_1700) ;  /* 0xfffffffc00f08947 */ /* 0x010fea000383ffff */
.L_x_1336:
[----:B------:R-:W-:Y:S05]  /*212a0*/  BSYNC B9 ;  /* 0x0000000000097941 */ /* 0x000fea0003800000 */
.L_x_1333:
[----:B------:R-:W-:Y:S05]  /*212b0*/  EXIT ;  /* 0x000000000000794d */ /* 0x000fea0003800000 */
.L_x_1364:
[----:B0-----:R0:W1:Y:S02]  /*212c0*/  SYNCS.PHASECHK.TRANS64.TRYWAIT P6, [R78+URZ+0x16890], R90 ;  /* 0x0168905a4e0075a7 */ /* 0x00106400080c017f */
[----:B-1----:R-:W-:Y:S05]  /*212d0*/  @!P6 NANOSLEEP.SYNCS 0x989680 ;  /* 0x009896800000e95d */ /* 0x002fea0003900000 */
[----:B------:R-:W1:Y:S02]  /*212e0*/  @!P6 SYNCS.PHASECHK.TRANS64 P6, [R78+URZ+0x16890], R90 ;  /* 0x0168905a4e00e5a7 */ /* 0x000e6400080c007f */
[----:B-1----:R-:W-:Y:S05]  /*212f0*/  @!P6 BRA `(.L_x_1364) ;  /* 0xfffffffc00f0e947 */ /* 0x002fea000383ffff */
[----:B------:R-:W-:Y:S05]  /*21300*/  BRA `(.L_x_1701) ;  /* 0xfffffe1c00a07947 */ /* 0x000fea000383ffff */
.L_x_1384:
[----:B0-----:R0:W1:Y:S02]  /*21310*/  SYNCS.PHASECHK.TRANS64.TRYWAIT P5, [R78+URZ+0x16890], R90 ;  /* 0x0168905a4e0075a7 */ /* 0x00106400080a017f */
[----:B-1----:R-:W-:Y:S05]  /*21320*/  @!P5 NANOSLEEP.SYNCS 0x989680 ;  /* 0x009896800000d95d */ /* 0x002fea0003900000 */
[----:B------:R-:W1:Y:S02]  /*21330*/  @!P5 SYNCS.PHASECHK.TRANS64 P5, [R78+URZ+0x16890], R90 ;  /* 0x0168905a4e00d5a7 */ /* 0x000e6400080a007f */
[----:B-1----:R-:W-:Y:S05]  /*21340*/  @!P5 BRA `(.L_x_1384) ;  /* 0xfffffffc00f0d947 */ /* 0x002fea000383ffff */
[----:B------:R-:W-:Y:S05]  /*21350*/  BRA `(.L_x_1702) ;  /* 0xfffffe3000207947 */ /* 0x000fea000383ffff */
.L_x_1393:
[----:B0-----:R0:W1:Y:S02]  /*21360*/  SYNCS.PHASECHK.TRANS64.TRYWAIT P4, [R78+URZ+0x16890], R90 ;  /* 0x0168905a4e0075a7 */ /* 0x001064000808017f */
[----:B-1----:R-:W-:Y:S05]  /*21370*/  @!P4 NANOSLEEP.SYNCS 0x989680 ;  /* 0x009896800000c95d */ /* 0x002fea0003900000 */
[----:B------:R-:W1:Y:S02]  /*21380*/  @!P4 SYNCS.PHASECHK.TRANS64 P4, [R78+URZ+0x16890], R90 ;  /* 0x0168905a4e00c5a7 */ /* 0x000e64000808007f */
[----:B-1----:R-:W-:Y:S05]  /*21390*/  @!P4 BRA `(.L_x_1393) ;  /* 0xfffffffc00f0c947 */ /* 0x002fea000383ffff */
[----:B------:R-:W-:Y:S05]  /*213a0*/  BRA `(.L_x_1703) ;  /* 0xfffffe4000487947 */ /* 0x000fea000383ffff */
.L_x_1399:
[----:B--2---:R2:W3:Y:S02]  /*213b0*/  SYNCS.PHASECHK.TRANS64.TRYWAIT P3, [R78+URZ+0x168b0], R90 ;  /* 0x0168b05a4e0075a7 */ /* 0x0044e4000806017f */
[----:B---3--:R-:W-:Y:S05]  /*213c0*/  @!P3 NANOSLEEP.SYNCS 0x989680 ;  /* 0x009896800000b95d */ /* 0x008fea0003900000 */
[----:B------:R-:W3:Y:S02]  /*213d0*/  @!P3 SYNCS.PHASECHK.TRANS64 P3, [R78+URZ+0x168b0], R90 ;  /* 0x0168b05a4e00b5a7 */ /* 0x000ee4000806007f */
[----:B---3--:R-:W-:Y:S05]  /*213e0*/  @!P3 BRA `(.L_x_1399) ;  /* 0xfffffffc00f0b947 */ /* 0x008fea000383ffff */
[----:B------:R-:W-:Y:S05]  /*213f0*/  BRA `(.L_x_1704) ;  /* 0xfffffe4000dc7947 */ /* 0x000fea000383ffff */
.L_x_1417:
[----:B------:R-:W0:Y:S01]  /*21400*/  S2R R4, SR_TID.X ;  /* 0x0000000000047919 */ /* 0x000e220000002100 */
[----:B------:R-:W-:Y:S01]  /*21410*/  BSSY B0, `(.L_x_1705) ;  /* 0x000000c000007945 */ /* 0x000fe20003800000 */
[----:B------:R-:W-:Y:S02]  /*21420*/  IMAD.MOV.U32 R12, RZ, RZ, RZ ;  /* 0x000000ffff0c7224 */ /* 0x000fe400078e00ff */
[----:B------:R-:W-:Y:S02]  /*21430*/  IMAD.MOV.U32 R11, RZ, RZ, 0x1f ;  /* 0x0000001fff0b7424 */ /* 0x000fe400078e00ff */
[----:B------:R-:W-:Y:S02]  /*21440*/  IMAD.MOV.U32 R15, RZ, RZ, -0x1 ;  /* 0xffffffffff0f7424 */ /* 0x000fe400078e00ff */
[----:B0-----:R-:W-:-:S05]  /*21450*/  VIADD R5, R4, 0xffffff80 ;  /* 0xffffff8004057836 */ /* 0x001fca0000000000 */
[----:B------:R-:W-:-:S04]  /*21460*/  SHF.R.S32.HI R4, RZ, 0x1f, R5 ;  /* 0x0000001fff047819 */ /* 0x000fc80000011405 */
[----:B------:R-:W-:-:S04]  /*21470*/  LEA.HI R4, R4, R5, RZ, 0x7 ;  /* 0x0000000504047211 */ /* 0x000fc800078f38ff */
[----:B------:R-:W-:-:S05]  /*21480*/  SHF.R.S32.HI R4, RZ, 0x7, R4 ;  /* 0x00000007ff047819 */ /* 0x000fca0000011404 */
[----:B------:R-:W-:-:S07]  /*21490*/  IMAD.MOV.U32 R13, RZ, RZ, R4 ;  /* 0x000000ffff0d7224 */ /* 0x000fce00078e0004 */
[----:B-----5:R-:W-:Y:S05]  /*214a0*/  WARPSYNC.COLLECTIVE R15, `(.L_x_1706) ;  /* 0x000000000f087348 */ /* 0x020fea0003c00000 */
[----:B------:R0:W1:Y:S02]  /*214b0*/  SHFL.IDX P6, R14, R13, R12, R11 ;  /* 0x0000000c0d0e7389 */ /* 0x00006400000c000b */
[----:B01---5:R-:W-:Y:S01]  /*214c0*/  ENDCOLLECTIVE ;  /* 0x000000000000791b */ /* 0x023fe20003800000 */
.L_x_1706:
[----:B------:R-:W-:Y:S05]  /*214d0*/  BSYNC B0 ;  /* 0x0000000000007941 */ /* 0x000fea0003800000 */
.L_x_1705:
[----:B------:R0:W-:Y:S01]  /*214e0*/  STL [R1+0x24], R14 ;  /* 0x0000240e01007387 */ /* 0x0001e20000100800 */
[----:B------:R-:W-:Y:S05]  /*214f0*/  BRA `(.L_x_1707) ;  /* 0xfffffe4c00d07947 */ /* 0x000fea000383ffff */
.L_x_1429:
[----:B------:R-:W-:Y:S01]  /*21500*/  BSSY B1, `(.L_x_1708) ;  /* 0x0000008000017945 */ /* 0x000fe20003800000 */
[----:B------:R-:W-:Y:S02]  /*21510*/  IMAD.MOV.U32 R13, RZ, RZ, R6 ;  /* 0x000000ffff0d7224 */ /* 0x000fe400078e0006 */
[----:B------:R-:W-:Y:S02]  /*21520*/  IMAD.MOV.U32 R12, RZ, RZ, RZ ;  /* 0x000000ffff0c7224 */ /* 0x000fe400078e00ff */
[----:B------:R-:W-:Y:S02]  /*21530*/  IMAD.MOV.U32 R11, RZ, RZ, 0x1c1f ;  /* 0x00001c1fff0b7424 */ /* 0x000fe400078e00ff */
[----:B------:R-:W-:-:S07]  /*21540*/  IMAD.MOV.U32 R15, RZ, RZ, -0x1 ;  /* 0xffffffffff0f7424 */ /* 0x000fce00078e00ff */
[----:B0-----:R-:W-:Y:S05]  /*21550*/  WARPSYNC.COLLECTIVE R15, `(.L_x_1709) ;  /* 0x000000000f087348 */ /* 0x001fea0003c00000 */
[----:B0-----:R0:W1:Y:S02]  /*21560*/  SHFL.IDX P6, R14, R13, R12, R11 ;  /* 0x0000000c0d0e7389 */ /* 0x00106400000c000b */
[----:B01----:R-:W-:Y:S01]  /*21570*/  ENDCOLLECTIVE ;  /* 0x000000000000791b */ /* 0x003fe20003800000 */
.L_x_1709:
[----:B------:R-:W-:Y:S05]  /*21580*/  BSYNC B1 ;  /* 0x0000000000017941 */ /* 0x000fea0003800000 */
.L_x_1708:
[----:B------:R-:W-:Y:S01]  /*21590*/  IMAD.MOV.U32 R13, RZ, RZ, R4 ;  /* 0x000000ffff0d7224 */ /* 0x000fe200078e0004 */
[----:B------:R-:W-:Y:S01]  /*215a0*/  MOV R12, RZ ;  /* 0x000000ff000c7202 */ /* 0x000fe20000000f00 */
[----:B------:R-:W-:Y:S02]  /*215b0*/  IMAD.MOV.U32 R11, RZ, RZ, 0x1c1f ;  /* 0x00001c1fff0b7424 */ /* 0x000fe400078e00ff */
[----:B------:R-:W-:Y:S02]  /*215c0*/  IMAD.MOV.U32 R15, RZ, RZ, -0x1 ;  /* 0xffffffffff0f7424 */ /* 0x000fe400078e00ff */
[----:B------:R-:W-:-:S07]  /*215d0*/  IMAD.MOV.U32 R3, RZ, RZ, R14 ;  /* 0x000000ffff037224 */ /* 0x000fce00078e000e */
[----:B------:R-:W-:Y:S05]  /*215e0*/  WARPSYNC.COLLECTIVE R15, `(.L_x_1710) ;  /* 0x000000000f087348 */ /* 0x000fea0003c00000 */
[----:B------:R0:W1:Y:S02]  /*215f0*/  SHFL.IDX P6, R14, R13, R12, R11 ;  /* 0x0000000c0d0e7389 */ /* 0x00006400000c000b */
[----:B01----:R-:W-:Y:S01]  /*21600*/  ENDCOLLECTIVE ;  /* 0x000000000000791b */ /* 0x003fe20003800000 */
.L_x_1710:
[----:B------:R-:W-:Y:S02]  /*21610*/  IMAD.MOV.U32 R13, RZ, RZ, R8 ;  /* 0x000000ffff0d7224 */ /* 0x000fe400078e0008 */
[----:B------:R-:W-:-:S07]  /*21620*/  IMAD.MOV.U32 R0, RZ, RZ, R14 ;  /* 0x000000ffff007224 */ /* 0x000fce00078e000e */
[----:B------:R-:W-:Y:S05]  /*21630*/  WARPSYNC.COLLECTIVE R15, `(.L_x_1711) ;  /* 0x000000000f087348 */ /* 0x000fea0003c00000 */
[----:B------:R0:W1:Y:S02]  /*21640*/  SHFL.IDX P6, R14, R13, R12, R11 ;  /* 0x0000000c0d0e7389 */ /* 0x00006400000c000b */
[----:B01----:R-:W-:Y:S01]  /*21650*/  ENDCOLLECTIVE ;  /* 0x000000000000791b */ /* 0x003fe20003800000 */
.L_x_1711:
[----:B------:R-:W-:Y:S02]  /*21660*/  IMAD.MOV.U32 R13, RZ, RZ, R7 ;  /* 0x000000ffff0d7224 */ /* 0x000fe400078e0007 */
[----:B------:R-:W-:-:S07]  /*21670*/  IMAD.MOV.U32 R5, RZ, RZ, R14 ;  /* 0x000000ffff057224 */ /* 0x000fce00078e000e */
[----:B------:R-:W-:Y:S05]  /*21680*/  WARPSYNC.COLLECTIVE R15, `(.L_x_1712) ;  /* 0x000000000f087348 */ /* 0x000fea0003c00000 */
[----:B------:R0:W1:Y:S02]  /*21690*/  SHFL.IDX P6, R14, R13, R12, R11 ;  /* 0x0000000c0d0e7389 */ /* 0x00006400000c000b */
[----:B01----:R-:W-:Y:S01]  /*216a0*/  ENDCOLLECTIVE ;  /* 0x000000000000791b */ /* 0x003fe20003800000 */
.L_x_1712:
[----:B------:R-:W-:Y:S05]  /*216b0*/  BRA `(.L_x_1713) ;  /* 0xfffffe54005c7947 */ /* 0x000fea000383ffff */
.L_x_1432:
[----:B------:R-:W-:Y:S01]  /*216c0*/  BSSY B1, `(.L_x_1714) ;  /* 0x0000008000017945 */ /* 0x000fe20003800000 */
[----:B------:R-:W-:Y:S02]  /*216d0*/  IMAD.MOV.U32 R13, RZ, RZ, R6 ;  /* 0x000000ffff0d7224 */ /* 0x000fe400078e0006 */
[----:B------:R-:W-:Y:S02]  /*216e0*/  IMAD.MOV.U32 R12, RZ, RZ, 0x1 ;  /* 0x00000001ff0c7424 */ /* 0x000fe400078e00ff */
[----:B------:R-:W-:Y:S02]  /*216f0*/  IMAD.MOV.U32 R11, RZ, RZ, 0x1c1f ;  /* 0x00001c1fff0b7424 */ /* 0x000fe400078e00ff */
[----:B------:R-:W-:-:S07]  /*21700*/  IMAD.MOV.U32 R15, RZ, RZ, -0x1 ;  /* 0xffffffffff0f7424 */ /* 0x000fce00078e00ff */
[----:B-1----:R-:W-:Y:S05]  /*21710*/  WARPSYNC.COLLECTIVE R15, `(.L_x_1715) ;  /* 0x000000000f087348 */ /* 0x002fea0003c00000 */
[----:B------:R0:W2:Y:S02]  /*21720*/  SHFL.IDX P6, R14, R13, R12, R11 ;  /* 0x0000000c0d0e7389 */ /* 0x0000a400000c000b */
[----:B012---:R-:W-:Y:S01]  /*21730*/  ENDCOLLECTIVE ;  /* 0x000000000000791b */ /* 0x007fe20003800000 */
.L_x_1715:
[----:B------:R-:W-:Y:S05]  /*21740*/  BSYNC B1 ;  /* 0x0000000000017941 */ /* 0x000fea0003800000 */
.L_x_1714:
        /* <DEDUP_REMOVED lines=8> */
.L_x_1716:
[----:B------:R-:W-:Y:S02]  /*217d0*/  IMAD.MOV.U32 R13, RZ, RZ, R8 ;  /* 0x000000ffff0d7224 */ /* 0x000fe400078e0008 */
[----:B------:R-:W-:-:S07]  /*217e0*/  IMAD.MOV.U32 R0, RZ, RZ, R14 ;  /* 0x000000ffff007224 */ /* 0x000fce00078e000e */
[----:B------:R-:W-:Y:S05]  /*217f0*/  WARPSYNC.COLLECTIVE R15, `(.L_x_1717) ;  /* 0x000000000f087348 */ /* 0x000fea0003c00000 */
[----:B------:R0:W1:Y:S02]  /*21800*/  SHFL.IDX P6, R14, R13, R12, R11 ;  /* 0x0000000c0d0e7389 */ /* 0x00006400000c000b */
[----:B01----:R-:W-:Y:S01]  /*21810*/  ENDCOLLECTIVE ;  /* 0x000000000000791b */ /* 0x003fe20003800000 */
.L_x_1717:
[----:B------:R-:W-:Y:S02]  /*21820*/  IMAD.MOV.U32 R13, RZ, RZ, R7 ;  /* 0x000000ffff0d7224 */ /* 0x000fe400078e0007 */
[----:B------:R-:W-:-:S07]  /*21830*/  IMAD.MOV.U32 R5, RZ, RZ, R14 ;  /* 0x000000ffff057224 */ /* 0x000fce00078e000e */
[----:B------:R-:W-:Y:S05]  /*21840*/  WARPSYNC.COLLECTIVE R15, `(.L_x_1718) ;  /* 0x000000000f087348 */ /* 0x000fea0003c00000 */
[----:B------:R0:W1:Y:S02]  /*21850*/  SHFL.IDX P6, R14, R13, R12, R11 ;  /* 0x0000000c0d0e7389 */ /* 0x00006400000c000b */
[----:B01----:R-:W-:Y:S01]  /*21860*/  ENDCOLLECTIVE ;  /* 0x000000000000791b */ /* 0x003fe20003800000 */
.L_x_1718:
[----:B------:R-:W-:Y:S05]  /*21870*/  BRA `(.L_x_1719) ;  /* 0xfffffe5400c87947 */ /* 0x000fea000383ffff */
.L_x_1436:
[----:B0-----:R0:W1:Y:S02]  /*21880*/  SYNCS.PHASECHK.TRANS64.TRYWAIT P0, [R2+URZ+0x16800], R37 ;  /* 0x01680025020075a7 */ /* 0x001064000800017f */
[----:B-1----:R-:W-:Y:S05]  /*21890*/  @!P0 NANOSLEEP.SYNCS 0x989680 ;  /* 0x009896800000895d */ /* 0x002fea0003900000 */
[----:B------:R-:W1:Y:S02]  /*218a0*/  @!P0 SYNCS.PHASECHK.TRANS64 P0, [R2+URZ+0x16800], R37 ;  /* 0x01680025020085a7 */ /* 0x000e64000800007f */
[----:B-1----:R-:W-:Y:S05]  /*218b0*/  @!P0 BRA `(.L_x_1436) ;  /* 0xfffffffc00f08947 */ /* 0x002fea000383ffff */
[----:B------:R-:W-:Y:S05]  /*218c0*/  BRA `(.L_x_1720) ;  /* 0xfffffe5800d07947 */ /* 0x000fea000383ffff */
.L_x_1444:
[----:B------:R-:W1:Y:S01]  /*218d0*/  LDC R41, c[0x0][0x3f4] ;  /* 0x0000fd00ff297b82 */ /* 0x000e620000000800 */
[----:B------:R-:W-:Y:S01]  /*218e0*/  BSSY B1, `(.L_x_1721) ;  /* 0x0000008000017945 */ /* 0x000fe20003800000 */
[----:B------:R-:W-:Y:S02]  /*218f0*/  IMAD.MOV.U32 R13, RZ, RZ, R26 ;  /* 0x000000ffff0d7224 */ /* 0x000fe400078e001a */
[----:B------:R-:W-:Y:S02]  /*21900*/  IMAD.MOV.U32 R12, RZ, RZ, RZ ;  /* 0x000000ffff0c7224 */ /* 0x000fe400078e00ff */
[----:B------:R-:W-:Y:S02]  /*21910*/  IMAD.MOV.U32 R11, RZ, RZ, 0x1c1f ;  /* 0x00001c1fff0b7424 */ /* 0x000fe400078e00ff */
[----:B------:R-:W-:-:S07]  /*21920*/  IMAD.MOV.U32 R15, RZ, RZ, -0x1 ;  /* 0xffffffffff0f7424 */ /* 0x000fce00078e00ff */
[----:B01----:R-:W-:Y:S05]  /*21930*/  WARPSYNC.COLLECTIVE R15, `(.L_x_1722) ;  /* 0x000000000f087348 */ /* 0x003fea0003c00000 */
[----:B0-----:R0:W2:Y:S02]  /*21940*/  SHFL.IDX P6, R14, R13, R12, R11 ;  /* 0x0000000c0d0e7389 */ /* 0x0010a400000c000b */
[----:B012---:R-:W-:Y:S01]  /*21950*/  ENDCOLLECTIVE ;  /* 0x000000000000791b */ /* 0x007fe20003800000 */
.L_x_1722:
[----:B------:R-:W-:Y:S05]  /*21960*/  BSYNC B1 ;  /* 0x0000000000017941 */ /* 0x000fea0003800000 */
.L_x_1721:
[----:B------:R0:W5:Y:S01]  /*21970*/  LDL R8, [R1+0x8] ;  /* 0x0000080001087983 */ /* 0x0001620000100800 */
[----:B------:R-:W-:Y:S01]  /*21980*/  IMAD.MOV.U32 R13, RZ, RZ, R25 ;  /* 0x000000ffff0d7224 */ /* 0x000fe200078e0019 */
[----:B------:R-:W-:Y:S01]  /*21990*/  MOV R15, 0xffffffff ;  /* 0xffffffff000f7802 */ /* 0x000fe20000000f00 */
[----:B------:R-:W-:Y:S01]  /*219a0*/  IMAD.MOV.U32 R12, RZ, RZ, RZ ;  /* 0x000000ffff0c7224 */ /* 0x000fe200078e00ff */
[----:B------:R-:W-:Y:S01]  /*219b0*/  ISETP.GE.AND P0, PT, R18, R41, PT ;  /* 0x000000291200720c */ /* 0x000fe20003f06270 */
[----:B------:R-:W-:Y:S02]  /*219c0*/  IMAD.MOV.U32 R11, RZ, RZ, 0x1c1f ;  /* 0x00001c1fff0b7424 */ /* 0x000fe400078e00ff */
[----:B------:R-:W-:-:S10]  /*219d0*/  IMAD.MOV.U32 R0, RZ, RZ, R14 ;  /* 0x000000ffff007224 */ /* 0x000fd400078e000e */
[----:B0----5:R-:W-:Y:S05]  /*219e0*/  WARPSYNC.COLLECTIVE R15, `(.L_x_1723) ;  /* 0x000000000f087348 */ /* 0x021fea0003c00000 */
[----:B------:R1:W2:Y:S02]  /*219f0*/  SHFL.IDX P6, R14, R13, R12, R11 ;  /* 0x0000000c0d0e7389 */ /* 0x0002a400000c000b */
[----:B012--5:R-:W-:Y:S01]  /*21a00*/  ENDCOLLECTIVE ;  /* 0x000000000000791b */ /* 0x027fe20003800000 */
.L_x_1723:
[----:B------:R-:W-:Y:S02]  /*21a10*/  IMAD.MOV.U32 R13, RZ, RZ, R24 ;  /* 0x000000ffff0d7224 */ /* 0x000fe400078e0018 */
[----:B------:R-:W-:-:S07]  /*21a20*/  IMAD.MOV.U32 R3, RZ, RZ, R14 ;  /* 0x000000ffff037224 */ /* 0x000fce00078e000e */
[----:B------:R-:W-:Y:S05]  /*21a30*/  WARPSYNC.COLLECTIVE R15, `(.L_x_1724) ;  /* 0x000000000f087348 */ /* 0x000fea0003c00000 */
[----:B------:R0:W1:Y:S02]  /*21a40*/  SHFL.IDX P6, R14, R13, R12, R11 ;  /* 0x0000000c0d0e7389 */ /* 0x00006400000c000b */
[----:B01----:R-:W-:Y:S01]  /*21a50*/  ENDCOLLECTIVE ;  /* 0x000000000000791b */ /* 0x003fe20003800000 */
.L_x_1724:
[----:B------:R-:W-:Y:S02]  /*21a60*/  IMAD.MOV.U32 R13, RZ, RZ, R27 ;  /* 0x000000ffff0d7224 */ /* 0x000fe400078e001b */
[----:B------:R-:W-:-:S07]  /*21a70*/  IMAD.MOV.U32 R4, RZ, RZ, R14 ;  /* 0x000000ffff047224 */ /* 0x000fce00078e000e */
[----:B------:R-:W-:Y:S05]  /*21a80*/  WARPSYNC.COLLECTIVE R15, `(.L_x_1725) ;  /* 0x000000000f087348 */ /* 0x000fea0003c00000 */
[----:B------:R0:W1:Y:S02]  /*21a90*/  SHFL.IDX P6, R14, R13, R12, R11 ;  /* 0x0000000c0d0e7389 */ /* 0x00006400000c000b */
[----:B01----:R-:W-:Y:S01]  /*21aa0*/  ENDCOLLECTIVE ;  /* 0x000000000000791b */ /* 0x003fe20003800000 */
.L_x_1725:
[----:B------:R-:W-:-:S05]  /*21ab0*/  IMAD R32, R8, R32, RZ ;  /* 0x0000002008207224 */ /* 0x000fca00078e02ff */
[----:B------:R-:W-:-:S13]  /*21ac0*/  ISETP.GE.OR P1, PT, R39, R32, P0 ;  /* 0x000000202700720c */ /* 0x000fda0000726670 */
[C---:B------:R-:W-:Y:S01]  /*21ad0*/  @!P1 IMAD.SHL.U32 R5, R18.reuse, 0x2, RZ ;  /* 0x0000000212059824 */ /* 0x040fe200078e00ff */
[----:B------:R-:W-:-:S04]  /*21ae0*/  @!P1 SHF.L.U64.HI R21, R18, 0x1, R43 ;  /* 0x0000000112159819 */ /* 0x000fc8000001022b */
[----:B------:R-:W-:-:S05]  /*21af0*/  @!P1 IADD3 R6, P2, R3, R5, RZ ;  /* 0x0000000503069210 */ /* 0x000fca0007f5e0ff */
[----:B------:R-:W-:-:S05]  /*21b00*/  @!P1 IMAD.X R7, R0, 0x1, R21, P2 ;  /* 0x0000000100079824 */ /* 0x000fca00010e0615 */
[----:B------:R-:W2:Y:S01]  /*21b10*/  @!P1 LD.E.128 R8, desc[UR40][R6.64] ;  /* 0x0000002806089980 */ /* 0x000ea2000c101d00 */
[----:B------:R-:W-:-:S05]  /*21b20*/  @!P1 IADD3 R14, P2, R14, R5, RZ ;  /* 0x000000050e0e9210 */ /* 0x000fca0007f5e0ff */
[----:B------:R-:W-:-:S04]  /*21b30*/  @!P1 IMAD.X R3, R4, 0x1, R21, P2 ;  /* 0x0000000104039824 */ /* 0x000fc800010e0615 */
[----:B------:R-:W-:-:S05]  /*21b40*/  @!P1 IMAD.MOV.U32 R15, RZ, RZ, R3 ;  /* 0x000000ffff0f9224 */ /* 0x000fca00078e0003 */
[----:B------:R0:W5:Y:S01]  /*21b50*/  @!P1 LD.E.128 R4, desc[UR40][R14.64] ;  /* 0x000000280e049980 */ /* 0x000162000c101d00 */
[----:B------:R-:W-:Y:S01]  /*21b60*/  CS2R R36, SRZ ;  /* 0x0000000000247805 */ /* 0x000fe2000001ff00 */
[----:B------:R-:W-:Y:S01]  /*21b70*/  IMAD.MOV.U32 R13, RZ, RZ, R26 ;  /* 0x000000ffff0d7224 */ /* 0x000fe200078e001a */
[----:B------:R-:W-:Y:S01]  /*21b80*/  CS2R R34, SRZ ;  /* 0x0000000000227805 */ /* 0x000fe2000001ff00 */
[----:B------:R-:W-:Y:S01]  /*21b90*/  IMAD.MOV.U32 R12, RZ, RZ, 0x1 ;  /* 0x00000001ff0c7424 */ /* 0x000fe200078e00ff */
[----:B------:R-:W-:Y:S02]  /*21ba0*/  CS2R R30, SRZ ;  /* 0x00000000001e7805 */ /* 0x000fe4000001ff00 */
[----:B------:R-:W-:Y:S01]  /*21bb0*/  CS2R R20, SRZ ;  /* 0x0000000000147805 */ /* 0x000fe2000001ff00 */
[----:B0-----:R-:W-:Y:S01]  /*21bc0*/  IMAD.MOV.U32 R15, RZ, RZ, -0x1 ;  /* 0xffffffffff0f7424 */ /* 0x001fe200078e00ff */
[----:B--2---:R-:W-:Y:S01]  /*21bd0*/  @!P1 MOV R37, R11 ;  /* 0x0000000b00259202 */ /* 0x004fe20000000f00 */
[----:B------:R-:W-:-:S02]  /*21be0*/  IMAD.MOV.U32 R11, RZ, RZ, 0x1c1f ;  /* 0x00001c1fff0b7424 */ /* 0x000fc400078e00ff */
[----:B------:R-:W-:Y:S02]  /*21bf0*/  @!P1 IMAD.MOV.U32 R34, RZ, RZ, R8 ;  /* 0x000000ffff229224 */ /* 0x000fe400078e0008 */
[----:B------:R-:W-:-:S07]  /*21c00*/  @!P1 IMAD.MOV.U32 R35, RZ, RZ, R9 ;  /* 0x000000ffff239224 */ /* 0x000fce00078e0009 */
[----:B-----5:R-:W-:Y:S05]  /*21c10*/  WARPSYNC.COLLECTIVE R15, `(.L_x_1726) ;  /* 0x000000000f087348 */ /* 0x020fea0003c00000 */
[----:B------:R0:W1:Y:S02]  /*21c20*/  SHFL.IDX P6, R14, R13, R12, R11 ;  /* 0x0000000c0d0e7389 */ /* 0x00006400000c000b */
[----:B01---5:R-:W-:Y:S01]  /*21c30*/  ENDCOLLECTIVE ;  /* 0x000000000000791b */ /* 0x023fe20003800000 */
.L_x_1726:
[----:B------:R-:W-:Y:S02]  /*21c40*/  IMAD.MOV.U32 R0, RZ, RZ, R34 ;  /* 0x000000ffff007224 */ /* 0x000fe400078e0022 */
[----:B------:R-:W-:Y:S02]  /*21c50*/  IMAD.MOV.U32 R3, RZ, RZ, R35 ;  /* 0x000000ffff037224 */ /* 0x000fe400078e0023 */
[----:B------:R-:W-:Y:S01]  /*21c60*/  @!P1 IMAD.MOV.U32 R36, RZ, RZ, R10 ;  /* 0x000000ffff249224 */ /* 0x000fe200078e000a */
[----:B------:R-:W-:Y:S01]  /*21c70*/  PRMT R42, R0, 0x7610, R42 ;  /* 0x00007610002a7816 */ /* 0x000fe2000000002a */
[----:B------:R-:W-:Y:S01]  /*21c80*/  IMAD.MOV.U32 R9, RZ, RZ, R37 ;  /* 0x000000ffff097224 */ /* 0x000fe200078e0025 */
[----:B------:R-:W-:Y:S01]  /*21c90*/  PRMT R45, R45, 0x5410, R3 ;  /* 0x000054102d2d7816 */ /* 0x000fe20000000003 */
[----:B------:R-:W-:Y:S01]  /*21ca0*/  @!P1 IMAD.MOV.U32 R30, RZ, RZ, R4 ;  /* 0x000000ffff1e9224 */ /* 0x000fe200078e0004 */
[----:B------:R-:W-:Y:S01]  /*21cb0*/  @!P1 MOV R31, R5 ;  /* 0x00000005001f9202 */ /* 0x000fe20000000f00 */
[----:B------:R-:W-:-:S02]  /*21cc0*/  @!P1 IMAD.MOV.U32 R20, RZ, RZ, R6 ;  /* 0x000000ffff149224 */ /* 0x000fc400078e0006 */
[----:B------:R-:W-:Y:S02]  /*21cd0*/  @!P1 IMAD.MOV.U32 R21, RZ, RZ, R7 ;  /* 0x000000ffff159224 */ /* 0x000fe400078e0007 */
[----:B------:R-:W-:Y:S02]  /*21ce0*/  IMAD.MOV.U32 R13, RZ, RZ, R25 ;  /* 0x000000ffff0d7224 */ /* 0x000fe400078e0019 */
[----:B------:R-:W-:Y:S02]  /*21cf0*/  IMAD.MOV.U32 R4, RZ, RZ, R30 ;  /* 0x000000ffff047224 */ /* 0x000fe400078e001e */
[----:B------:R-:W-:Y:S02]  /*21d00*/  IMAD.MOV.U32 R5, RZ, RZ, R31 ;  /* 0x000000ffff057224 */ /* 0x000fe400078e001f */
[----:B------:R-:W-:Y:S02]  /*21d10*/  IMAD.MOV.U32 R6, RZ, RZ, R20 ;  /* 0x000000ffff067224 */ /* 0x000fe400078e0014 */
[----:B------:R-:W-:Y:S01]  /*21d20*/  IMAD.MOV.U32 R8, RZ, RZ, R36 ;  /* 0x000000ffff087224 */ /* 0x000fe200078e0024 */
[----:B------:R-:W-:Y:S01]  /*21d30*/  PRMT R45, R5, 0x7610, R45 ;  /* 0x00007610052d7816 */ /* 0x000fe2000000002d */
[----:B------:R-:W-:Y:S01]  /*21d40*/  IMAD.MOV.U32 R0, RZ, RZ, R14 ;  /* 0x000000ffff007224 */ /* 0x000fe200078e000e */
[----:B------:R-:W-:-:S07]  /*21d50*/  PRMT R56, R4, 0x5410, R6 ;  /* 0x0000541004387816 */ /* 0x000fce0000000006 */
[----:B------:R-:W-:Y:S05]  /*21d60*/  WARPSYNC.COLLECTIVE R15, `(.L_x_1727) ;  /* 0x000000000f087348 */ /* 0x000fea0003c00000 */
[----:B------:R0:W1:Y:S02]  /*21d70*/  SHFL.IDX P6, R14, R13, R12, R11 ;  /* 0x0000000c0d0e7389 */ /* 0x00006400000c000b */
[----:B01----:R-:W-:Y:S01]  /*21d80*/  ENDCOLLECTIVE ;  /* 0x000000000000791b */ /* 0x003fe20003800000 */
.L_x_1727:
[----:B------:R-:W-:Y:S01]  /*21d90*/  IMAD.MOV.U32 R7, RZ, RZ, R21 ;  /* 0x000000ffff077224 */ /* 0x000fe200078e0015 */
[----:B------:R-:W-:Y:S02]  /*21da0*/  PRMT R33, R8, 0x5410, R9 ;  /* 0x0000541008217816 */ /* 0x000fe40000000009 */
[----:B------:R-:W-:Y:S02]  /*21db0*/  CS2R R4, SRZ ;  /* 0x0000000000047805 */ /* 0x000fe4000001ff00 */
[----:B------:R-:W-:Y:S01]  /*21dc0*/  PRMT R42, R42, 0x5410, R7 ;  /* 0x000054102a2a7816 */ /* 0x000fe20000000007 */
[----:B------:R-:W-:Y:S02]  /*21dd0*/  IMAD.MOV.U32 R13, RZ, RZ, R24 ;  /* 0x000000ffff0d7224 */ /* 0x000fe400078e0018 */
[----:B------:R-:W-:-:S07]  /*21de0*/  IMAD.MOV.U32 R3, RZ, RZ, R14 ;  /* 0x000000ffff037224 */ /* 0x000fce00078e000e */
[----:B------:R-:W-:Y:S05]  /*21df0*/  WARPSYNC.COLLECTIVE R15, `(.L_x_1728) ;  /* 0x000000000f087348 */ /* 0x000fea0003c00000 */
[----:B------:R0:W1:Y:S02]  /*21e00*/  SHFL.IDX P6, R14, R13, R12, R11 ;  /* 0x0000000c0d0e7389 */ /* 0x00006400000c000b */
[----:B01----:R-:W-:Y:S01]  /*21e10*/  ENDCOLLECTIVE ;  /* 0x000000000000791b */ /* 0x003fe20003800000 */
.L_x_1728:
[----:B------:R-:W-:Y:S02]  /*21e20*/  IMAD.MOV.U32 R13, RZ, RZ, R27 ;  /* 0x000000ffff0d7224 */ /* 0x000fe400078e001b */
[----:B------:R-:W-:-:S07]  /*21e30*/  IMAD.MOV.U32 R24, RZ, RZ, R14 ;  /* 0x000000ffff187224 */ /* 0x000fce00078e000e */
[----:B------:R-:W-:Y:S05]  /*21e40*/  WARPSYNC.COLLECTIVE R15, `(.L_x_1729) ;  /* 0x000000000f087348 */ /* 0x000fea0003c00000 */
[----:B------:R0:W1:Y:S02]  /*21e50*/  SHFL.IDX P6, R14, R13, R12, R11 ;  /* 0x0000000c0d0e7389 */ /* 0x00006400000c000b */
[----:B01----:R-:W-:Y:S01]  /*21e60*/  ENDCOLLECTIVE ;  /* 0x000000000000791b */ /* 0x003fe20003800000 */
.L_x_1729:
[----:B------:R-:W-:Y:S05]  /*21e70*/  BRA `(.L_x_1730) ;  /* 0xfffffe6400c07947 */ /* 0x000fea000383ffff */
.L_x_1448:
[----:B0-----:R0:W1:Y:S02]  /*21e80*/  SYNCS.PHASECHK.TRANS64.TRYWAIT P1, [R2+URZ+0x16800], R13 ;  /* 0x0168000d020075a7 */ /* 0x001064000802017f */
[----:B-1----:R-:W-:Y:S05]  /*21e90*/  @!P1 NANOSLEEP.SYNCS 0x989680 ;  /* 0x009896800000995d */ /* 0x002fea0003900000 */
[----:B------:R-:W1:Y:S02]  /*21ea0*/  @!P1 SYNCS.PHASECHK.TRANS64 P1, [R2+URZ+0x16800], R13 ;  /* 0x0168000d020095a7 */ /* 0x000e64000802007f */
[----:B-1----:R-:W-:Y:S05]  /*21eb0*/  @!P1 BRA `(.L_x_1448) ;  /* 0xfffffffc00f09947 */ /* 0x002fea000383ffff */
[----:B------:R-:W-:Y:S05]  /*21ec0*/  BRA `(.L_x_1731) ;  /* 0xfffffe6800607947 */ /* 0x000fea000383ffff */
.L_x_1454:
[----:B--2---:R2:W3:Y:S02]  /*21ed0*/  SYNCS.PHASECHK.TRANS64.TRYWAIT P2, [R0+URZ+0x16830], R3 ;  /* 0x01683003000075a7 */ /* 0x0044e4000804017f */
[----:B---3--:R-:W-:Y:S05]  /*21ee0*/  @!P2 NANOSLEEP.SYNCS 0x989680 ;  /* 0x009896800000a95d */ /* 0x008fea0003900000 */
[----:B------:R-:W3:Y:S02]  /*21ef0*/  @!P2 SYNCS.PHASECHK.TRANS64 P2, [R0+URZ+0x16830], R3 ;  /* 0x016830030000a5a7 */ /* 0x000ee4000804007f */
[----:B---3--:R-:W-:Y:S05]  /*21f00*/  @!P2 BRA `(.L_x_1454) ;  /* 0xfffffffc00f0a947 */ /* 0x008fea000383ffff */
[----:B------:R-:W-:Y:S05]  /*21f10*/  BRA `(.L_x_1453) ;  /* 0xfffffe7400e07947 */ /* 0x000fea000383ffff */
.L_x_1472:
[----:B-1----:R1:W2:Y:S02]  /*21f20*/  SYNCS.PHASECHK.TRANS64.TRYWAIT P5, [R9+URZ+0x16830], R8 ;  /* 0x01683008090075a7 */ /* 0x0022a400080a017f */
[----:B--2---:R-:W-:Y:S05]  /*21f30*/  @!P5 NANOSLEEP.SYNCS 0x989680 ;  /* 0x009896800000d95d */ /* 0x004fea0003900000 */
[----:B------:R-:W2:Y:S02]  /*21f40*/  @!P5 SYNCS.PHASECHK.TRANS64 P5, [R9+URZ+0x16830], R8 ;  /* 0x016830080900d5a7 */ /* 0x000ea400080a007f */
[----:B--2---:R-:W-:Y:S05]  /*21f50*/  @!P5 BRA `(.L_x_1472) ;  /* 0xfffffffc00f0d947 */ /* 0x004fea000383ffff */
[----:B------:R-:W-:Y:S05]  /*21f60*/  BRA `(.L_x_1471) ;  /* 0xfffffeb000947947 */ /* 0x000fea000383ffff */
.L_x_1476:
[----:B-1----:R1:W2:Y:S02]  /*21f70*/  SYNCS.PHASECHK.TRANS64.TRYWAIT P4, [R9+URZ+0x16850], R8 ;  /* 0x01685008090075a7 */ /* 0x0022a4000808017f */
[----:B--2---:R-:W-:Y:S05]  /*21f80*/  @!P4 NANOSLEEP.SYNCS 0x989680 ;  /* 0x009896800000c95d */ /* 0x004fea0003900000 */
[----:B------:R-:W2:Y:S02]  /*21f90*/  @!P4 SYNCS.PHASECHK.TRANS64 P4, [R9+URZ+0x16850], R8 ;  /* 0x016850080900c5a7 */ /* 0x000ea4000808007f */
[----:B--2---:R-:W-:Y:S05]  /*21fa0*/  @!P4 BRA `(.L_x_1476) ;  /* 0xfffffffc00f0c947 */ /* 0x004fea000383ffff */
[----:B------:R-:W-:Y:S05]  /*21fb0*/  BRA `(.L_x_1473) ;  /* 0xfffffeb400587947 */ /* 0x000fea000383ffff */
.L_x_1495:
[----:B-1----:R1:W2:Y:S02]  /*21fc0*/  SYNCS.PHASECHK.TRANS64.TRYWAIT P3, [R5+URZ+0x16830], R14 ;  /* 0x0168300e050075a7 */ /* 0x0022a4000806017f */
[----:B--2---:R-:W-:Y:S05]  /*21fd0*/  @!P3 NANOSLEEP.SYNCS 0x989680 ;  /* 0x009896800000b95d */ /* 0x004fea0003900000 */
[----:B------:R-:W2:Y:S02]  /*21fe0*/  @!P3 SYNCS.PHASECHK.TRANS64 P3, [R5+URZ+0x16830], R14 ;  /* 0x0168300e0500b5a7 */ /* 0x000ea4000806007f */
[----:B--2---:R-:W-:Y:S05]  /*21ff0*/  @!P3 BRA `(.L_x_1495) ;  /* 0xfffffffc00f0b947 */ /* 0x004fea000383ffff */
[----:B------:R-:W-:Y:S05]  /*22000*/  BRA `(.L_x_1494) ;  /* 0xfffffeec00107947 */ /* 0x000fea000383ffff */
.L_x_1499:
[----:B-1----:R1:W2:Y:S02]  /*22010*/  SYNCS.PHASECHK.TRANS64.TRYWAIT P2, [R8+URZ+0x16850], R5 ;  /* 0x01685005080075a7 */ /* 0x0022a4000804017f */
[----:B--2---:R-:W-:Y:S05]  /*22020*/  @!P2 NANOSLEEP.SYNCS 0x989680 ;  /* 0x009896800000a95d */ /* 0x004fea0003900000 */
[----:B------:R-:W2:Y:S02]  /*22030*/  @!P2 SYNCS.PHASECHK.TRANS64 P2, [R8+URZ+0x16850], R5 ;  /* 0x016850050800a5a7 */ /* 0x000ea4000804007f */
[----:B--2---:R-:W-:Y:S05]  /*22040*/  @!P2 BRA `(.L_x_1499) ;  /* 0xfffffffc00f0a947 */ /* 0x004fea000383ffff */
[----:B------:R-:W-:Y:S05]  /*22050*/  BRA `(.L_x_1496) ;  /* 0xfffffeec00d47947 */ /* 0x000fea000383ffff */
.L_x_1506:
[----:B-1----:R1:W2:Y:S02]  /*22060*/  SYNCS.PHASECHK.TRANS64.TRYWAIT P3, [R5+URZ+0x16830], R12 ;  /* 0x0168300c050075a7 */ /* 0x0022a4000806017f */
[----:B--2---:R-:W-:Y:S05]  /*22070*/  @!P3 NANOSLEEP.SYNCS 0x989680 ;  /* 0x009896800000b95d */ /* 0x004fea0003900000 */
[----:B------:R-:W2:Y:S02]  /*22080*/  @!P3 SYNCS.PHASECHK.TRANS64 P3, [R5+URZ+0x16830], R12 ;  /* 0x0168300c0500b5a7 */ /* 0x000ea4000806007f */
[----:B--2---:R-:W-:Y:S05]  /*22090*/  @!P3 BRA `(.L_x_1506) ;  /* 0xfffffffc00f0b947 */ /* 0x004fea000383ffff */
[----:B------:R-:W-:Y:S05]  /*220a0*/  BRA `(.L_x_1505) ;  /* 0xffffff1000f47947 */ /* 0x000fea000383ffff */
.L_x_1510:
[----:B-1----:R1:W2:Y:S02]  /*220b0*/  SYNCS.PHASECHK.TRANS64.TRYWAIT P2, [R8+URZ+0x16850], R5 ;  /* 0x01685005080075a7 */ /* 0x0022a4000804017f */
[----:B--2---:R-:W-:Y:S05]  /*220c0*/  @!P2 NANOSLEEP.SYNCS 0x989680 ;  /* 0x009896800000a95d */ /* 0x004fea0003900000 */
[----:B------:R-:W2:Y:S02]  /*220d0*/  @!P2 SYNCS.PHASECHK.TRANS64 P2, [R8+URZ+0x16850], R5 ;  /* 0x016850050800a5a7 */ /* 0x000ea4000804007f */
[----:B--2---:R-:W-:Y:S05]  /*220e0*/  @!P2 BRA `(.L_x_1510) ;  /* 0xfffffffc00f0a947 */ /* 0x004fea000383ffff */
[----:B------:R-:W-:Y:S05]  /*220f0*/  BRA `(.L_x_1507) ;  /* 0xffffff1400b87947 */ /* 0x000fea000383ffff */
.L_x_1523:
[----:B-1----:R1:W2:Y:S02]  /*22100*/  SYNCS.PHASECHK.TRANS64.TRYWAIT P0, [R11+URZ+0x16850], R0 ;  /* 0x016850000b0075a7 */ /* 0x0022a4000800017f */
[----:B--2---:R-:W-:Y:S05]  /*22110*/  @!P0 NANOSLEEP.SYNCS 0x989680 ;  /* 0x009896800000895d */ /* 0x004fea0003900000 */
[----:B------:R-:W2:Y:S02]  /*22120*/  @!P0 SYNCS.PHASECHK.TRANS64 P0, [R11+URZ+0x16850], R0 ;  /* 0x016850000b0085a7 */ /* 0x000ea4000800007f */
[----:B--2---:R-:W-:Y:S05]  /*22130*/  @!P0 BRA `(.L_x_1523) ;  /* 0xfffffffc00f08947 */ /* 0x004fea000383ffff */
[----:B------:R-:W-:Y:S05]  /*22140*/  BRA `(.L_x_1522) ;  /* 0xffffff4800907947 */ /* 0x000fea000383ffff */
.L_x_1528:
[----:B------:R-:W-:Y:S02]  /*22150*/  IMAD.MOV.U32 R13, RZ, RZ, R41 ;  /* 0x000000ffff0d7224 */ /* 0x000fe400078e0029 */
[----:B------:R-:W-:Y:S02]  /*22160*/  IMAD.MOV.U32 R12, RZ, RZ, RZ ;  /* 0x000000ffff0c7224 */ /* 0x000fe400078e00ff */
[----:B------:R-:W-:Y:S02]  /*22170*/  IMAD.MOV.U32 R11, RZ, RZ, 0x181f ;  /* 0x0000181fff0b7424 */ /* 0x000fe400078e00ff */
[----:B------:R-:W-:Y:S02]  /*22180*/  IMAD.MOV.U32 R15, RZ, RZ, -0x1 ;  /* 0xffffffffff0f7424 */ /* 0x000fe400078e00ff */
[----:B------:R-:W-:-:S07]  /*22190*/  IMAD.IADD R42, R45, 0x1, R50 ;  /* 0x000000012d2a7824 */ /* 0x000fce00078e0232 */
[----:B-----5:R-:W-:Y:S05]  /*221a0*/  WARPSYNC.COLLECTIVE R15, `(.L_x_1732) ;  /* 0x000000000f087348 */ /* 0x020fea0003c00000 */
[----:B------:R0:W1:Y:S02]  /*221b0*/  SHFL.IDX P6, R14, R13, R12, R11 ;  /* 0x0000000c0d0e7389 */ /* 0x00006400000c000b */
[----:B01---5:R-:W-:Y:S01]  /*221c0*/  ENDCOLLECTIVE ;  /* 0x000000000000791b */ /* 0x023fe20003800000 */
.L_x_1732:
[----:B------:R-:W-:Y:S02]  /*221d0*/  VIADD R20, R42, 0x30 ;  /* 0x000000302a147836 */ /* 0x000fe40000000000 */
[----:B------:R-:W-:Y:S02]  /*221e0*/  IMAD.MOV.U32 R13, RZ, RZ, R40 ;  /* 0x000000ffff0d7224 */ /* 0x000fe400078e0028 */
[----:B------:R-:W-:-:S07]  /*221f0*/  IMAD.MOV.U32 R0, RZ, RZ, R14 ;  /* 0x000000ffff007224 */ /* 0x000fce00078e000e */
[----:B------:R-:W-:Y:S05]  /*22200*/  WARPSYNC.COLLECTIVE R15, `(.L_x_1733) ;  /* 0x000000000f087348 */ /* 0x000fea0003c00000 */
[----:B------:R0:W1:Y:S02]  /*22210*/  SHFL.IDX P6, R14, R13, R12, R11 ;  /* 0x0000000c0d0e7389 */ /* 0x00006400000c000b */
[----:B01----:R-:W-:Y:S01]  /*22220*/  ENDCOLLECTIVE ;  /* 0x000000000000791b */ /* 0x003fe20003800000 */
.L_x_1733:
[----:B------:R-:W-:Y:S02]  /*22230*/  ULDC UR4, c[0x0][0xac8] ;  /* 0x0002b20000047ab9 */ /* 0x000fe40000000800 */
[----:B------:R-:W-:-:S04]  /*22240*/  ISETP.GE.AND P0, PT, R44, UR4, PT ;  /* 0x000000042c007c0c */ /* 0x000fc8000bf06270 */
[-C--:B------:R-:W-:Y:S01]  /*22250*/  ISETP.GE.OR P4, PT, R20, R47.reuse, P0 ;  /* 0x0000002f1400720c */ /* 0x080fe20000786670 */
[C---:B------:R-:W-:Y:S01]  /*22260*/  VIADD R20, R42.reuse, 0x60 ;  /* 0x000000602a147836 */ /* 0x040fe20000000000 */
[----:B------:R-:W-:-:S04]  /*22270*/  ISETP.GE.OR P3, PT, R42, R47, P0 ;  /* 0x0000002f2a00720c */ /* 0x000fc80000766670 */
[----:B------:R-:W-:Y:S01]  /*22280*/  ISETP.GE.OR P2, PT, R20, R47, P0 ;  /* 0x0000002f1400720c */ /* 0x000fe20000746670 */
[----:B------:R-:W-:Y:S01]  /*22290*/  IMAD.MOV.U32 R12, RZ, RZ, 0x1 ;  /* 0x00000001ff0c7424 */ /* 0x000fe200078e00ff */
[----:B------:R-:W-:Y:S01]  /*222a0*/  MOV R13, R41 ;  /* 0x00000029000d7202 */ /* 0x000fe20000000f00 */
[----:B------:R-:W-:-:S10]  /*222b0*/  IMAD.MOV.U32 R3, RZ, RZ, R14 ;  /* 0x000000ffff037224 */ /* 0x000fd400078e000e */
[----:B------:R-:W-:Y:S05]  /*222c0*/  WARPSYNC.COLLECTIVE R15, `(.L_x_1734) ;  /* 0x000000000f087348 */ /* 0x000fea0003c00000 */
[----:B------:R0:W1:Y:S02]  /*222d0*/  SHFL.IDX P6, R14, R13, R12, R11 ;  /* 0x0000000c0d0e7389 */ /* 0x00006400000c000b */
[----:B01----:R-:W-:Y:S01]  /*222e0*/  ENDCOLLECTIVE ;  /* 0x000000000000791b */ /* 0x003fe20003800000 */
.L_x_1734:
[----:B------:R-:W-:-:S04]  /*222f0*/  @!P3 LEA R28, P5, R44, R3, 0x1 ;  /* 0x000000032c1cb211 */ /* 0x000fc800078a08ff */
[----:B------:R-:W-:Y:S01]  /*22300*/  @!P3 LEA.HI.X R3, R44, R0, R43, 0x1, P5 ;  /* 0x000000002c03b211 */ /* 0x000fe200028f0c2b */
[----:B------:R-:W-:Y:S02]  /*22310*/  IMAD.MOV.U32 R13, RZ, RZ, R40 ;  /* 0x000000ffff0d7224 */ /* 0x000fe400078e0028 */
[----:B------:R-:W-:-:S07]  /*22320*/  IMAD.MOV.U32 R8, RZ, RZ, R14 ;  /* 0x000000ffff087224 */ /* 0x000fce00078e000e */
[----:B------:R-:W-:Y:S05]  /*22330*/  WARPSYNC.COLLECTIVE R15, `(.L_x_1735) ;  /* 0x000000000f087348 */ /* 0x000fea0003c00000 */
[----:B------:R0:W1:Y:S02]  /*22340*/  SHFL.IDX P6, R14, R13, R12, R11 ;  /* 0x0000000c0d0e7389 */ /* 0x00006400000c000b */
[----:B01----:R-:W-:Y:S01]  /*22350*/  ENDCOLLECTIVE ;  /* 0x000000000000791b */ /* 0x003fe20003800000 */
.L_x_1735:
[----:B------:R-:W-:Y:S02]  /*22360*/  IMAD.MOV.U32 R13, RZ, RZ, R41 ;  /* 0x000000ffff0d7224 */ /* 0x000fe400078e0029 */
[----:B------:R-:W-:Y:S02]  /*22370*/  IMAD.MOV.U32 R12, RZ, RZ, 0x2 ;  /* 0x00000002ff0c7424 */ /* 0x000fe400078e00ff */
[----:B------:R-:W-:-:S07]  /*22380*/  IMAD.MOV.U32 R9, RZ, RZ, R14 ;  /* 0x000000ffff097224 */ /* 0x000fce00078e000e */
[----:B------:R-:W-:Y:S05]  /*22390*/  WARPSYNC.COLLECTIVE R15, `(.L_x_1736) ;  /* 0x000000000f087348 */ /* 0x000fea0003c00000 */
[----:B------:R0:W1:Y:S02]  /*223a0*/  SHFL.IDX P6, R14, R13, R12, R11 ;  /* 0x0000000c0d0e7389 */ /* 0x00006400000c000b */
[----:B01----:R-:W-:Y:S01]  /*223b0*/  ENDCOLLECTIVE ;  /* 0x000000000000791b */ /* 0x003fe20003800000 */
.L_x_1736:
[----:B------:R-:W-:Y:S01]  /*223c0*/  @!P4 LEA R20, P1, R44, R9, 0x1 ;  /* 0x000000092c14c211 */ /* 0x000fe200078208ff */
[----:B------:R-:W-:-:S03]  /*223d0*/  @!P3 IMAD.MOV.U32 R9, RZ, RZ, R3 ;  /* 0x000000ffff09b224 */ /* 0x000fc600078e0003 */
[----:B------:R-:W-:Y:S01]  /*223e0*/  @!P4 LEA.HI.X R21, R44, R8, R43, 0x1, P1 ;  /* 0x000000082c15c211 */ /* 0x000fe200008f0c2b */
[----:B------:R-:W-:-:S05]  /*223f0*/  @!P3 IMAD.MOV.U32 R8, RZ, RZ, R28 ;  /* 0x000000ffff08b224 */ /* 0x000fca00078e001c */
[----:B------:R0:W-:Y:S01]  /*22400*/  @!P3 ST.E.128 desc[UR40][R8.64], R4 ;  /* 0x000000040800b985 */ /* 0x0001e2000c101d28 */
[----:B------:R-:W-:-:S03]  /*22410*/  IMAD.MOV.U32 R13, RZ, RZ, R40 ;  /* 0x000000ffff0d7224 */ /* 0x000fc600078e0028 */
[----:B------:R0:W-:Y:S01]  /*22420*/  @!P4 ST.E.128 desc[UR40][R20.64], R24 ;  /* 0x000000181400c985 */ /* 0x0001e2000c101d28 */
[----:B------:R-:W-:-:S07]  /*22430*/  IMAD.MOV.U32 R10, RZ, RZ, R14 ;  /* 0x000000ffff0a7224 */ /* 0x000fce00078e000e */
[----:B0-----:R-:W-:Y:S05]  /*22440*/  WARPSYNC.COLLECTIVE R15, `(.L_x_1737) ;  /* 0x000000000f087348 */ /* 0x001fea0003c00000 */
[----:B------:R1:W2:Y:S02]  /*22450*/  SHFL.IDX P6, R14, R13, R12, R11 ;  /* 0x0000000c0d0e7389 */ /* 0x0002a400000c000b */
[----:B012---:R-:W-:Y:S01]  /*22460*/  ENDCOLLECTIVE ;  /* 0x000000000000791b */ /* 0x007fe20003800000 */
.L_x_1737:
[----:B------:R-:W-:Y:S01]  /*22470*/  MOV R13, R41 ;  /* 0x00000029000d7202 */ /* 0x000fe20000000f00 */
[----:B------:R-:W-:Y:S01]  /*22480*/  IMAD.MOV.U32 R12, RZ, RZ, 0x3 ;  /* 0x00000003ff0c7424 */ /* 0x000fe200078e00ff */
[----:B------:R-:W-:-:S13]  /*22490*/  @!P2 LEA R45, P5, R44, R14, 0x1 ;  /* 0x0000000e2c2da211 */ /* 0x000fda00078a08ff */
[----:B------:R-:W-:Y:S05]  /*224a0*/  WARPSYNC.COLLECTIVE R15, `(.L_x_1738) ;  /* 0x000000000f087348 */ /* 0x000fea0003c00000 */
[----:B------:R0:W1:Y:S02]  /*224b0*/  SHFL.IDX P6, R14, R13, R12, R11 ;  /* 0x0000000c0d0e7389 */ /* 0x00006400000c000b */
[----:B01----:R-:W-:Y:S01]  /*224c0*/  ENDCOLLECTIVE ;  /* 0x000000000000791b */ /* 0x003fe20003800000 */
.L_x_1738:
[----:B------:R-:W-:Y:S01]  /*224d0*/  @!P2 LEA.HI.X R10, R44, R10, R43, 0x1, P5 ;  /* 0x0000000a2c0aa211 */ /* 0x000fe200028f0c2b */
[----:B------:R-:W-:-:S04]  /*224e0*/  @!P2 IMAD.MOV.U32 R4, RZ, RZ, R45 ;  /* 0x000000ffff04a224 */ /* 0x000fc800078e002d */
[----:B------:R-:W-:-:S05]  /*224f0*/  @!P2 IMAD.MOV.U32 R5, RZ, RZ, R10 ;  /* 0x000000ffff05a224 */ /* 0x000fca00078e000a */
[----:B------:R0:W-:Y:S01]  /*22500*/  @!P2 ST.E.128 desc[UR40][R4.64], R32 ;  /* 0x000000200400a985 */ /* 0x0001e2000c101d28 */
[----:B------:R-:W-:Y:S02]  /*22510*/  IMAD.MOV.U32 R13, RZ, RZ, R40 ;  /* 0x000000ffff0d7224 */ /* 0x000fe400078e0028 */
[----:B------:R-:W-:-:S07]  /*22520*/  IMAD.MOV.U32 R0, RZ, RZ, R14 ;  /* 0x000000ffff007224 */ /* 0x000fce00078e000e */
[----:B0-----:R-:W-:Y:S05]  /*22530*/  WARPSYNC.COLLECTIVE R15, `(.L_x_1739) ;  /* 0x000000000f087348 */ /* 0x001fea0003c00000 */
[----:B------:R1:W2:Y:S02]  /*22540*/  SHFL.IDX P6, R14, R13, R12, R11 ;  /* 0x0000000c0d0e7389 */ /* 0x0002a400000c000b */
[----:B012---:R-:W-:Y:S01]  /*22550*/  ENDCOLLECTIVE ;  /* 0x000000000000791b */ /* 0x007fe20003800000 */
.L_x_1739:
[----:B------:R-:W-:Y:S05]  /*22560*/  BRA `(.L_x_1740) ;  /* 0xffffff5c00bc7947 */ /* 0x000fea000383ffff */
.L_x_1530:
[----:B------:R-:W-:Y:S02]  /*22570*/  IMAD.MOV.U32 R13, RZ, RZ, R4 ;  /* 0x000000ffff0d7224 */ /* 0x000fe400078e0004 */
[----:B------:R-:W-:Y:S02]  /*22580*/  IMAD.MOV.U32 R12, RZ, RZ, RZ ;  /* 0x000000ffff0c7224 */ /* 0x000fe400078e00ff */
[----:B------:R-:W-:Y:S02]  /*22590*/  IMAD.MOV.U32 R11, RZ, RZ, 0x1c1f ;  /* 0x00001c1fff0b7424 */ /* 0x000fe400078e00ff */
[----:B------:R-:W-:-:S07]  /*225a0*/  IMAD.MOV.U32 R15, RZ, RZ, -0x1 ;  /* 0xffffffffff0f7424 */ /* 0x000fce00078e00ff */
[----:B------:R-:W-:Y:S05]  /*225b0*/  WARPSYNC.COLLECTIVE R15, `(.L_x_1741) ;  /* 0x000000000f087348 */ /* 0x000fea0003c00000 */
[----:B------:R0:W1:Y:S02]  /*225c0*/  SHFL.IDX P6, R14, R13, R12, R11 ;  /* 0x0000000c0d0e7389 */ /* 0x00006400000c000b */
[----:B01----:R-:W-:Y:S01]  /*225d0*/  ENDCOLLECTIVE ;  /* 0x000000000000791b */ /* 0x003fe20003800000 */
.L_x_1741:
[----:B------:R-:W-:Y:S02]  /*225e0*/  IMAD.MOV.U32 R13, RZ, RZ, R3 ;  /* 0x000000ffff0d7224 */ /* 0x000fe400078e0003 */
[----:B------:R-:W-:-:S07]  /*225f0*/  IMAD.MOV.U32 R0, RZ, RZ, R14 ;  /* 0x000000ffff007224 */ /* 0x000fce00078e000e */
[----:B------:R-:W-:Y:S05]  /*22600*/  WARPSYNC.COLLECTIVE R15, `(.L_x_1742) ;  /* 0x000000000f087348 */ /* 0x000fea0003c00000 */
[----:B------:R0:W1:Y:S02]  /*22610*/  SHFL.IDX P6, R14, R13, R12, R11 ;  /* 0x0000000c0d0e7389 */ /* 0x00006400000c000b */
[----:B01----:R-:W-:Y:S01]  /*22620*/  ENDCOLLECTIVE ;  /* 0x000000000000791b */ /* 0x003fe20003800000 */
.L_x_1742:
[----:B------:R-:W-:Y:S05]  /*22630*/  BRA `(.L_x_1743) ;  /* 0xffffff6000987947 */ /* 0x000fea000383ffff */
.L_x_1533:
        /* <DEDUP_REMOVED lines=8> */
.L_x_1745:
[----:B------:R-:W-:Y:S05]  /*226c0*/  BSYNC B1 ;  /* 0x0000000000017941 */ /* 0x000fea0003800000 */
.L_x_1744:
[----:B------:R-:W-:Y:S02]  /*226d0*/  IMAD.MOV.U32 R13, RZ, RZ, R3 ;  /* 0x000000ffff0d7224 */ /* 0x000fe400078e0003 */
[----:B------:R-:W-:Y:S02]  /*226e0*/  IMAD.MOV.U32 R12, RZ, RZ, 0x1 ;  /* 0x00000001ff0c7424 */ /* 0x000fe400078e00ff */
[----:B------:R-:W-:Y:S02]  /*226f0*/  IMAD.MOV.U32 R11, RZ, RZ, 0x1c1f ;  /* 0x00001c1fff0b7424 */ /* 0x000fe400078e00ff */
[----:B------:R-:W-:Y:S02]  /*22700*/  IMAD.MOV.U32 R15, RZ, RZ, -0x1 ;  /* 0xffffffffff0f7424 */ /* 0x000fe400078e00ff */
[----:B------:R-:W-:-:S07]  /*22710*/  IMAD.MOV.U32 R0, RZ, RZ, R14 ;  /* 0x000000ffff007224 */ /* 0x000fce00078e000e */
[----:B------:R-:W-:Y:S05]  /*22720*/  WARPSYNC.COLLECTIVE R15, `(.L_x_1746) ;  /* 0x000000000f087348 */ /* 0x000fea0003c00000 */
[----:B------:R0:W1:Y:S02]  /*22730*/  SHFL.IDX P6, R14, R13, R12, R11 ;  /* 0x0000000c0d0e7389 */ /* 0x00006400000c000b */
[----:B01----:R-:W-:Y:S01]  /*22740*/  ENDCOLLECTIVE ;  /* 0x000000000000791b */ /* 0x003fe20003800000 */
.L_x_1746:
[----:B------:R-:W-:Y:S05]  /*22750*/  BRA `(.L_x_1747) ;  /* 0xffffff6000f47947 */ /* 0x000fea000383ffff */
.L_x_1537:
[----:B------:R-:W-:Y:S02]  /*22760*/  IMAD.MOV.U32 R13, RZ, RZ, R20 ;  /* 0x000000ffff0d7224 */ /* 0x000fe400078e0014 */
[----:B------:R-:W-:Y:S02]  /*22770*/  IMAD.MOV.U32 R12, RZ, RZ, RZ ;  /* 0x000000ffff0c7224 */ /* 0x000fe400078e00ff */
[----:B------:R-:W-:Y:S02]  /*22780*/  IMAD.MOV.U32 R11, RZ, RZ, 0x181f ;  /* 0x0000181fff0b7424 */ /* 0x000fe400078e00ff */
[----:B------:R-:W-:Y:S02]  /*22790*/  IMAD.MOV.U32 R15, RZ, RZ, -0x1 ;  /* 0xffffffffff0f7424 */ /* 0x000fe400078e00ff */
[----:B------:R-:W-:Y:S02]  /*227a0*/  IMAD R21, R24, R9, RZ ;  /* 0x0000000918157224 */ /* 0x000fe400078e02ff */
[----:B------:R-:W-:-:S07]  /*227b0*/  IMAD.IADD R24, R45, 0x1, R27 ;  /* 0x000000012d187824 */ /* 0x000fce00078e021b */
[----:B------:R-:W-:Y:S05]  /*227c0*/  WARPSYNC.COLLECTIVE R15, `(.L_x_1748) ;  /* 0x000000000f087348 */ /* 0x000fea0003c00000 */
[----:B------:R0:W1:Y:S02]  /*227d0*/  SHFL.IDX P6, R14, R13, R12, R11 ;  /* 0x0000000c0d0e7389 */ /* 0x00006400000c000b */
[----:B01----:R-:W-:Y:S01]  /*227e0*/  ENDCOLLECTIVE ;  /* 0x000000000000791b */ /* 0x003fe20003800000 */
.L_x_1748:
[C---:B------:R-:W-:Y:S01]  /*227f0*/  VIADD R8, R24.reuse, 0x30 ;  /* 0x0000003018087836 */ /* 0x040fe20000000000 */
[----:B------:R-:W-:-:S04]  /*22800*/  ISETP.GE.OR P3, PT, R24, R21, P0 ;  /* 0x000000151800720c */ /* 0x000fc80000766670 */
[----:B------:R-:W-:Y:S01]  /*22810*/  ISETP.GE.OR P4, PT, R8, R21, P0 ;  /* 0x000000150800720c */ /* 0x000fe20000786670 */
[----:B------:R-:W-:Y:S02]  /*22820*/  VIADD R8, R24, 0x60 ;  /* 0x0000006018087836 */ /* 0x000fe40000000000 */
[----:B------:R-:W-:-:S03]  /*22830*/  IMAD.MOV.U32 R13, RZ, RZ, R7 ;  /* 0x000000ffff0d7224 */ /* 0x000fc600078e0007 */
[----:B------:R-:W-:Y:S01]  /*22840*/  ISETP.GE.OR P2, PT, R8, R21, P0 ;  /* 0x000000150800720c */ /* 0x000fe20000746670 */
[----:B------:R-:W-:-:S12]  /*22850*/  IMAD.MOV.U32 R0, RZ, RZ, R14 ;  /* 0x000000ffff007224 */ /* 0x000fd800078e000e */
[----:B------:R-:W-:Y:S05]  /*22860*/  WARPSYNC.COLLECTIVE R15, `(.L_x_1749) ;  /* 0x000000000f087348 */ /* 0x000fea0003c00000 */
[----:B------:R0:W1:Y:S02]  /*22870*/  SHFL.IDX P6, R14, R13, R12, R11 ;  /* 0x0000000c0d0e7389 */ /* 0x00006400000c000b */
[----:B01----:R-:W-:Y:S01]  /*22880*/  ENDCOLLECTIVE ;  /* 0x000000000000791b */ /* 0x003fe20003800000 */
.L_x_1749:
[----:B------:R-:W-:Y:S01]  /*22890*/  MOV R13, R20 ;  /* 0x00000014000d7202 */ /* 0x000fe20000000f00 */
[----:B------:R-:W-:Y:S02]  /*228a0*/  IMAD.MOV.U32 R12, RZ, RZ, 0x1 ;  /* 0x00000001ff0c7424 */ /* 0x000fe400078e00ff */
[----:B------:R-:W-:-:S07]  /*228b0*/  IMAD.MOV.U32 R3, RZ, RZ, R14 ;  /* 0x000000ffff037224 */ /* 0x000fce00078e000e */
[----:B------:R-:W-:Y:S05]  /*228c0*/  WARPSYNC.COLLECTIVE R15, `(.L_x_1750) ;  /* 0x000000000f087348 */ /* 0x000fea0003c00000 */
[----:B------:R0:W1:Y:S02]  /*228d0*/  SHFL.IDX P6, R14, R13, R12, R11 ;  /* 0x0000000c0d0e7389 */ /* 0x00006400000c000b */
[----:B01----:R-:W-:Y:S01]  /*228e0*/  ENDCOLLECTIVE ;  /* 0x000000000000791b */ /* 0x003fe20003800000 */
.L_x_1750:
[----:B------:R-:W-:-:S04]  /*228f0*/  @!P3 LEA R10, P5, R44, R3, 0x1 ;  /* 0x000000032c0ab211 */ /* 0x000fc800078a08ff */
[----:B------:R-:W-:Y:S01]  /*22900*/  @!P3 LEA.HI.X R3, R44, R0, R43, 0x1, P5 ;  /* 0x000000002c03b211 */ /* 0x000fe200028f0c2b */
[----:B------:R-:W-:Y:S02]  /*22910*/  IMAD.MOV.U32 R13, RZ, RZ, R7 ;  /* 0x000000ffff0d7224 */ /* 0x000fe400078e0007 */
[----:B------:R-:W-:-:S07]  /*22920*/  IMAD.MOV.U32 R4, RZ, RZ, R14 ;  /* 0x000000ffff047224 */ /* 0x000fce00078e000e */
[----:B------:R-:W-:Y:S05]  /*22930*/  WARPSYNC.COLLECTIVE R15, `(.L_x_1751) ;  /* 0x000000000f087348 */ /* 0x000fea0003c00000 */
[----:B------:R0:W1:Y:S02]  /*22940*/  SHFL.IDX P6, R14, R13, R12, R11 ;  /* 0x0000000c0d0e7389 */ /* 0x00006400000c000b */
[----:B01----:R-:W-:Y:S01]  /*22950*/  ENDCOLLECTIVE ;  /* 0x000000000000791b */ /* 0x003fe20003800000 */
.L_x_1751:
[----:B------:R-:W-:Y:S02]  /*22960*/  IMAD.MOV.U32 R13, RZ, RZ, R20 ;  /* 0x000000ffff0d7224 */ /* 0x000fe400078e0014 */
[----:B------:R-:W-:Y:S02]  /*22970*/  IMAD.MOV.U32 R12, RZ, RZ, 0x2 ;  /* 0x00000002ff0c7424 */ /* 0x000fe400078e00ff */
[----:B------:R-:W-:-:S07]  /*22980*/  IMAD.MOV.U32 R5, RZ, RZ, R14 ;  /* 0x000000ffff057224 */ /* 0x000fce00078e000e */
[----:B------:R-:W-:Y:S05]  /*22990*/  WARPSYNC.COLLECTIVE R15, `(.L_x_1752) ;  /* 0x000000000f087348 */ /* 0x000fea0003c00000 */
[----:B------:R0:W1:Y:S02]  /*229a0*/  SHFL.IDX P6, R14, R13, R12, R11 ;  /* 0x0000000c0d0e7389 */ /* 0x00006400000c000b */
[----:B01----:R-:W-:Y:S01]  /*229b0*/  ENDCOLLECTIVE ;  /* 0x000000000000791b */ /* 0x003fe20003800000 */
.L_x_1752:
[----:B------:R-:W-:-:S04]  /*229c0*/  @!P4 LEA R8, P1, R44, R5, 0x1 ;  /* 0x000000052c08c211 */ /* 0x000fc800078208ff */
[----:B------:R-:W-:Y:S01]  /*229d0*/  @!P4 LEA.HI.X R9, R44, R4, R43, 0x1, P1 ;  /* 0x000000042c09c211 */ /* 0x000fe200008f0c2b */
[----:B------:R-:W-:Y:S02]  /*229e0*/  IMAD.MOV.U32 R13, RZ, RZ, R7 ;  /* 0x000000ffff0d7224 */ /* 0x000fe400078e0007 */
[----:B------:R-:W-:-:S07]  /*229f0*/  IMAD.MOV.U32 R6, RZ, RZ, R14 ;  /* 0x000000ffff067224 */ /* 0x000fce00078e000e */
[----:B------:R-:W-:Y:S05]  /*22a00*/  WARPSYNC.COLLECTIVE R15, `(.L_x_1753) ;  /* 0x000000000f087348 */ /* 0x000fea0003c00000 */
[----:B------:R0:W1:Y:S02]  /*22a10*/  SHFL.IDX P6, R14, R13, R12, R11 ;  /* 0x0000000c0d0e7389 */ /* 0x00006400000c000b */
[----:B01----:R-:W-:Y:S01]  /*22a20*/  ENDCOLLECTIVE ;  /* 0x000000000000791b */ /* 0x003fe20003800000 */
.L_x_1753:
[----:B------:R-:W-:Y:S01]  /*22a30*/  @!P3 IMAD.MOV.U32 R11, RZ, RZ, R3 ;  /* 0x000000ffff0bb224 */ /* 0x000fe200078e0003 */
[----:B------:R-:W-:Y:S01]  /*22a40*/  MOV R12, 0x3 ;  /* 0x00000003000c7802 */ /* 0x000fe20000000f00 */
[----:B------:R-:W-:-:S03]  /*22a50*/  IMAD.MOV.U32 R13, RZ, RZ, R20 ;  /* 0x000000ffff0d7224 */ /* 0x000fc600078e0014 */
[----:B------:R0:W-:Y:S04]  /*22a60*/  @!P3 ST.E.128 desc[UR40][R10.64], RZ ;  /* 0x000000ff0a00b985 */ /* 0x0001e8000c101d28 */
[----:B------:R1:W-:Y:S01]  /*22a70*/  @!P4 ST.E.128 desc[UR40][R8.64], RZ ;  /* 0x000000ff0800c985 */ /* 0x0003e2000c101d28 */
[----:B------:R-:W-:-:S04]  /*22a80*/  @!P2 LEA R25, P5, R44, R14, 0x1 ;  /* 0x0000000e2c19a211 */ /* 0x000fc800078a08ff */
[----:B------:R-:W-:Y:S01]  /*22a90*/  @!P2 LEA.HI.X R5, R44, R6, R43, 0x1, P5 ;  /* 0x000000062c05a211 */ /* 0x000fe200028f0c2b */
[----:B0-----:R-:W-:Y:S02]  /*22aa0*/  IMAD.MOV.U32 R11, RZ, RZ, 0x181f ;  /* 0x0000181fff0b7424 */ /* 0x001fe400078e00ff */
[----:B------:R-:W-:-:S07]  /*22ab0*/  @!P2 IMAD.MOV.U32 R4, RZ, RZ, R25 ;  /* 0x000000ffff04a224 */ /* 0x000fce00078e0019 */
[----:B-1----:R-:W-:Y:S05]  /*22ac0*/  WARPSYNC.COLLECTIVE R15, `(.L_x_1754) ;  /* 0x000000000f087348 */ /* 0x002fea0003c00000 */
[----:B------:R0:W2:Y:S02]  /*22ad0*/  SHFL.IDX P6, R14, R13, R12, R11 ;  /* 0x0000000c0d0e7389 */ /* 0x0000a400000c000b */
[----:B012---:R-:W-:Y:S01]  /*22ae0*/  ENDCOLLECTIVE ;  /* 0x000000000000791b */ /* 0x007fe20003800000 */
.L_x_1754:
[----:B------:R0:W-:Y:S01]  /*22af0*/  @!P2 ST.E.128 desc[UR40][R4.64], RZ ;  /* 0x000000ff0400a985 */ /* 0x0001e2000c101d28 */
[----:B------:R-:W-:Y:S02]  /*22b00*/  IMAD.MOV.U32 R13, RZ, RZ, R7 ;  /* 0x000000ffff0d7224 */ /* 0x000fe400078e0007 */
[----:B------:R-:W-:-:S07]  /*22b10*/  IMAD.MOV.U32 R0, RZ, RZ, R14 ;  /* 0x000000ffff007224 */ /* 0x000fce00078e000e */
[----:B0-----:R-:W-:Y:S05]  /*22b20*/  WARPSYNC.COLLECTIVE R15, `(.L_x_1755) ;  /* 0x000000000f087348 */ /* 0x001fea0003c00000 */
[----:B------:R1:W2:Y:S02]  /*22b30*/  SHFL.IDX P6, R14, R13, R12, R11 ;  /* 0x0000000c0d0e7389 */ /* 0x0002a400000c000b */
[----:B012---:R-:W-:Y:S01]  /*22b40*/  ENDCOLLECTIVE ;  /* 0x000000000000791b */ /* 0x007fe20003800000 */
.L_x_1755:
[----:B------:R-:W-:Y:S05]  /*22b50*/  BRA `(.L_x_1756) ;  /* 0xffffff6c00047947 */ /* 0x000fea000383ffff */
.L_x_1564:
[----:B------:R-:W0:Y:S01]  /*22b60*/  S2R R5, SR_TID.X ;  /* 0x0000000000057919 */ /* 0x000e220000002100 */
[----:B------:R-:W-:Y:S01]  /*22b70*/  BSSY B1, `(.L_x_1757) ;  /* 0x000000a000017945 */ /* 0x000fe20003800000 */
[----:B------:R-:W-:Y:S02]  /*22b80*/  IMAD.MOV.U32 R12, RZ, RZ, RZ ;  /* 0x000000ffff0c7224 */ /* 0x000fe400078e00ff */
[----:B------:R-:W-:Y:S02]  /*22b90*/  IMAD.MOV.U32 R11, RZ, RZ, 0x1f ;  /* 0x0000001fff0b7424 */ /* 0x000fe400078e00ff */
[----:B------:R-:W-:Y:S01]  /*22ba0*/  IMAD.MOV.U32 R15, RZ, RZ, -0x1 ;  /* 0xffffffffff0f7424 */ /* 0x000fe200078e00ff */
[----:B0-----:R-:W-:-:S04]  /*22bb0*/  SHF.R.U32.HI R5, RZ, 0x5, R5 ;  /* 0x00000005ff057819 */ /* 0x001fc80000011605 */
[----:B------:R-:W-:-:S05]  /*22bc0*/  LOP3.LUT R5, R5, 0x3, RZ, 0xc0, !PT ;  /* 0x0000000305057812 */ /* 0x000fca00078ec0ff */
[----:B------:R-:W-:-:S07]  /*22bd0*/  IMAD.MOV.U32 R13, RZ, RZ, R5 ;  /* 0x000000ffff0d7224 */ /* 0x000fce00078e0005 */
[----:B------:R-:W-:Y:S05]  /*22be0*/  WARPSYNC.COLLECTIVE R15, `(.L_x_1758) ;  /* 0x000000000f087348 */ /* 0x000fea0003c00000 */
[----:B------:R0:W1:Y:S02]  /*22bf0*/  SHFL.IDX P6, R14, R13, R12, R11 ;  /* 0x0000000c0d0e7389 */ /* 0x00006400000c000b */
[----:B01----:R-:W-:Y:S01]  /*22c00*/  ENDCOLLECTIVE ;  /* 0x000000000000791b */ /* 0x003fe20003800000 */
.L_x_1758:
[----:B------:R-:W-:Y:S05]  /*22c10*/  BSYNC B1 ;  /* 0x0000000000017941 */ /* 0x000fea0003800000 */
.L_x_1757:
[----:B------:R-:W-:Y:S05]  /*22c20*/  BRA `(.L_x_1759) ;  /* 0xffffff8800947947 */ /* 0x000fea000383ffff */
.L_x_1566:
[----:B------:R-:W-:Y:S01]  /*22c30*/  BSSY B1, `(.L_x_1760) ;  /* 0x0000006000017945 */ /* 0x000fe20003800000 */
[----:B------:R-:W-:-:S07]  /*22c40*/  IMAD.MOV.U32 R15, RZ, RZ, -0x1 ;  /* 0xffffffffff0f7424 */ /* 0x000fce00078e00ff */
[----:B0-----:R-:W-:Y:S05]  /*22c50*/  WARPSYNC.COLLECTIVE R15, `(.L_x_1761) ;  /* 0x000000000f0c7348 */ /* 0x001fea0003c00000 */
[----:B------:R-:W-:Y:S02]  /*22c60*/  ELECT P6, UR62, PT ;  /* 0x00000000003e782f */ /* 0x000fe400038c0000 */
[----:B------:R-:W-:Y:S01]  /*22c70*/  MOV R14, UR62 ;  /* 0x0000003e000e7c02 */ /* 0x000fe20008000f00 */
[----:B0-----:R-:W-:Y:S10]  /*22c80*/  ENDCOLLECTIVE ;  /* 0x000000000000791b */ /* 0x001ff40003800000 */
.L_x_1761:
[----:B------:R-:W-:Y:S05]  /*22c90*/  BSYNC B1 ;  /* 0x0000000000017941 */ /* 0x000fea0003800000 */
.L_x_1760:
[----:B------:R-:W-:Y:S05]  /*22ca0*/  BRA `(.L_x_1565) ;  /* 0xffffff88008c7947 */ /* 0x000fea000383ffff */
.L_x_1568:
[----:B0-----:R0:W1:Y:S02]  /*22cb0*/  SYNCS.PHASECHK.TRANS64.TRYWAIT P0, [R17+URZ+0x16820], R5 ;  /* 0x01682005110075a7 */ /* 0x001064000800017f */
[----:B-1----:R-:W-:Y:S05]  /*22cc0*/  @!P0 NANOSLEEP.SYNCS 0x989680 ;  /* 0x009896800000895d */ /* 0x002fea0003900000 */
[----:B------:R-:W1:Y:S02]  /*22cd0*/  @!P0 SYNCS.PHASECHK.TRANS64 P0, [R17+URZ+0x16820], R5 ;  /* 0x01682005110085a7 */ /* 0x000e64000800007f */
[----:B-1----:R-:W-:Y:S05]  /*22ce0*/  @!P0 BRA `(.L_x_1568) ;  /* 0xfffffffc00f08947 */ /* 0x002fea000383ffff */
[----:B------:R-:W-:Y:S05]  /*22cf0*/  BRA `(.L_x_1762) ;  /* 0xffffff88009c7947 */ /* 0x000fea000383ffff */
.L_x_1572:
[----:B0-----:R0:W1:Y:S02]  /*22d00*/  SYNCS.PHASECHK.TRANS64.TRYWAIT P0, [R5+URZ+0x168a0], R7 ;  /* 0x0168a007050075a7 */ /* 0x001064000800017f */
[----:B-1----:R-:W-:Y:S05]  /*22d10*/  @!P0 NANOSLEEP.SYNCS 0x989680 ;  /* 0x009896800000895d */ /* 0x002fea0003900000 */
[----:B------:R-:W1:Y:S02]  /*22d20*/  @!P0 SYNCS.PHASECHK.TRANS64 P0, [R5+URZ+0x168a0], R7 ;  /* 0x0168a007050085a7 */ /* 0x000e64000800007f */
[----:B-1----:R-:W-:Y:S05]  /*22d30*/  @!P0 BRA `(.L_x_1572) ;  /* 0xfffffffc00f08947 */ /* 0x002fea000383ffff */
[----:B------:R-:W-:Y:S05]  /*22d40*/  BRA `(.L_x_1763) ;  /* 0xffffff8800b87947 */ /* 0x000fea000383ffff */
.L_x_1577:
[----:B-1----:R1:W2:Y:S02]  /*22d50*/  SYNCS.PHASECHK.TRANS64.TRYWAIT P0, [R5+URZ+0x168c0], R7 ;  /* 0x0168c007050075a7 */ /* 0x0022a4000800017f */
[----:B--2---:R-:W-:Y:S05]  /*22d60*/  @!P0 NANOSLEEP.SYNCS 0x989680 ;  /* 0x009896800000895d */ /* 0x004fea0003900000 */
[----:B------:R-:W2:Y:S02]  /*22d70*/  @!P0 SYNCS.PHASECHK.TRANS64 P0, [R5+URZ+0x168c0], R7 ;  /* 0x0168c007050085a7 */ /* 0x000ea4000800007f */
[----:B--2---:R-:W-:Y:S05]  /*22d80*/  @!P0 BRA `(.L_x_1577) ;  /* 0xfffffffc00f08947 */ /* 0x004fea000383ffff */
[----:B------:R-:W-:Y:S05]  /*22d90*/  BRA `(.L_x_1764) ;  /* 0xffffff8c00387947 */ /* 0x000fea000383ffff */
.L_x_1584:
[----:B0-----:R0:W1:Y:S02]  /*22da0*/  SYNCS.PHASECHK.TRANS64.TRYWAIT P1, [R5+URZ+0x168a0], R7 ;  /* 0x0168a007050075a7 */ /* 0x001064000802017f */
[----:B-1----:R-:W-:Y:S05]  /*22db0*/  @!P1 NANOSLEEP.SYNCS 0x989680 ;  /* 0x009896800000995d */ /* 0x002fea0003900000 */
[----:B------:R-:W1:Y:S02]  /*22dc0*/  @!P1 SYNCS.PHASECHK.TRANS64 P1, [R5+URZ+0x168a0], R7 ;  /* 0x0168a007050095a7 */ /* 0x000e64000802007f */
[----:B-1----:R-:W-:Y:S05]  /*22dd0*/  @!P1 BRA `(.L_x_1584) ;  /* 0xfffffffc00f09947 */ /* 0x002fea000383ffff */
[----:B------:R-:W-:Y:S05]  /*22de0*/  BRA `(.L_x_1765) ;  /* 0xffffff9000047947 */ /* 0x000fea000383ffff */
.L_x_1589:
[----:B-1----:R1:W2:Y:S02]  /*22df0*/  SYNCS.PHASECHK.TRANS64.TRYWAIT P1, [R5+URZ+0x168c0], R7 ;  /* 0x0168c007050075a7 */ /* 0x0022a4000802017f */
[----:B--2---:R-:W-:Y:S05]  /*22e00*/  @!P1 NANOSLEEP.SYNCS 0x989680 ;  /* 0x009896800000995d */ /* 0x004fea0003900000 */
[----:B------:R-:W2:Y:S02]  /*22e10*/  @!P1 SYNCS.PHASECHK.TRANS64 P1, [R5+URZ+0x168c0], R7 ;  /* 0x0168c007050095a7 */ /* 0x000ea4000802007f */
[----:B--2---:R-:W-:Y:S05]  /*22e20*/  @!P1 BRA `(.L_x_1589) ;  /* 0xfffffffc00f09947 */ /* 0x004fea000383ffff */
[----:B------:R-:W-:Y:S05]  /*22e30*/  BRA `(.L_x_1766) ;  /* 0xffffff90007c7947 */ /* 0x000fea000383ffff */
.L_x_1612:
        /* <DEDUP_REMOVED lines=8> */
[----:B01----:R-:W-:Y:S05]  /*22ec0*/  WARPSYNC.COLLECTIVE R15, `(.L_x_1768) ;  /* 0x000000000f087348 */ /* 0x003fea0003c00000 */
[----:B------:R2:W3:Y:S02]  /*22ed0*/  SHFL.IDX P6, R14, R13, R12, R11 ;  /* 0x0000000c0d0e7389 */ /* 0x0004e400000c000b */
[----:B0123--:R-:W-:Y:S01]  /*22ee0*/  ENDCOLLECTIVE ;  /* 0x000000000000791b */ /* 0x00ffe20003800000 */
.L_x_1768:
[----:B------:R-:W-:Y:S05]  /*22ef0*/  BSYNC B0 ;  /* 0x0000000000007941 */ /* 0x000fea0003800000 */
.L_x_1767:
[----:B------:R-:W-:Y:S05]  /*22f00*/  BRA `(.L_x_1769) ;  /* 0xffffffa000387947 */ /* 0x000fea000383ffff */
.L_x_1614:
[----:B------:R-:W-:Y:S01]  /*22f10*/  BSSY B0, `(.L_x_1770) ;  /* 0x0000006000007945 */ /* 0x000fe20003800000 */
[----:B------:R-:W-:-:S07]  /*22f20*/  MOV R15, 0xffffffff ;  /* 0xffffffff000f7802 */ /* 0x000fce0000000f00 */
[----:B012---:R-:W-:Y:S05]  /*22f30*/  WARPSYNC.COLLECTIVE R15, `(.L_x_1771) ;  /* 0x000000000f0c7348 */ /* 0x007fea0003c00000 */
[----:B------:R-:W-:Y:S02]  /*22f40*/  ELECT P6, UR62, PT ;  /* 0x00000000003e782f */ /* 0x000fe400038c0000 */
[----:B------:R-:W-:Y:S01]  /*22f50*/  MOV R14, UR62 ;  /* 0x0000003e000e7c02 */ /* 0x000fe20008000f00 */
[----:B012---:R-:W-:Y:S10]  /*22f60*/  ENDCOLLECTIVE ;  /* 0x000000000000791b */ /* 0x007ff40003800000 */
.L_x_1771:
[----:B------:R-:W-:Y:S05]  /*22f70*/  BSYNC B0 ;  /* 0x0000000000007941 */ /* 0x000fea0003800000 */
.L_x_1770:
[----:B------:R-:W-:Y:S05]  /*22f80*/  BRA `(.L_x_1772) ;  /* 0xffffffa000387947 */ /* 0x000fea000383ffff */
.L_x_1616:
[----:B--2---:R2:W3:Y:S02]  /*22f90*/  SYNCS.PHASECHK.TRANS64.TRYWAIT P0, [R0+URZ+0x16840], R2 ;  /* 0x01684002000075a7 */ /* 0x0044e4000800017f */
[----:B---3--:R-:W-:Y:S05]  /*22fa0*/  @!P0 NANOSLEEP.SYNCS 0x989680 ;  /* 0x009896800000895d */ /* 0x008fea0003900000 */
[----:B------:R-:W3:Y:S02]  /*22fb0*/  @!P0 SYNCS.PHASECHK.TRANS64 P0, [R0+URZ+0x16840], R2 ;  /* 0x01684002000085a7 */ /* 0x000ee4000800007f */
[----:B---3--:R-:W-:Y:S05]  /*22fc0*/  @!P0 BRA `(.L_x_1616) ;  /* 0xfffffffc00f08947 */ /* 0x008fea000383ffff */
[----:B------:R-:W-:Y:S05]  /*22fd0*/  BRA `(.L_x_1773) ;  /* 0xffffffa0008c7947 */ /* 0x000fea000383ffff */
.L_x_1620:
        /* <DEDUP_REMOVED lines=15> */
.L_x_1774:
[----:B------:R-:W-:Y:S02]  /*230d0*/  IMAD.MOV.U32 R13, RZ, RZ, R0 ;  /* 0x000000ffff0d7224 */ /* 0x000fe400078e0000 */
[----:B------:R-:W-:-:S07]  /*230e0*/  IMAD.MOV.U32 R8, RZ, RZ, R14 ;  /* 0x000000ffff087224 */ /* 0x000fce00078e000e */
[----:B------:R-:W-:Y:S05]  /*230f0*/  WARPSYNC.COLLECTIVE R15, `(.L_x_1775) ;  /* 0x000000000f087348 */ /* 0x000fea0003c00000 */
[----:B------:R0:W1:Y:S02]  /*23100*/  SHFL.IDX P6, R14, R13, R12, R11 ;  /* 0x0000000c0d0e7389 */ /* 0x00006400000c000b */
[----:B01----:R-:W-:Y:S01]  /*23110*/  ENDCOLLECTIVE ;  /* 0x000000000000791b */ /* 0x003fe20003800000 */
.L_x_1775:
[----:B------:R-:W-:Y:S01]  /*23120*/  MOV R13, R4 ;  /* 0x00000004000d7202 */ /* 0x000fe20000000f00 */
[----:B------:R-:W-:Y:S02]  /*23130*/  IMAD.MOV.U32 R12, RZ, RZ, 0x1 ;  /* 0x00000001ff0c7424 */ /* 0x000fe400078e00ff */
[----:B------:R-:W-:-:S07]  /*23140*/  IMAD.MOV.U32 R7, RZ, RZ, R14 ;  /* 0x000000ffff077224 */ /* 0x000fce00078e000e */
[----:B------:R-:W-:Y:S05]  /*23150*/  WARPSYNC.COLLECTIVE R15, `(.L_x_1776) ;  /* 0x000000000f087348 */ /* 0x000fea0003c00000 */
[----:B------:R0:W1:Y:S02]  /*23160*/  SHFL.IDX P6, R14, R13, R12, R11 ;  /* 0x0000000c0d0e7389 */ /* 0x00006400000c000b */
[----:B01----:R-:W-:Y:S01]  /*23170*/  ENDCOLLECTIVE ;  /* 0x000000000000791b */ /* 0x003fe20003800000 */
.L_x_1776:
[----:B------:R-:W-:-:S05]  /*23180*/  @!P1 LEA R7, P2, R21, R7, 0x1 ;  /* 0x0000000715079211 */ /* 0x000fca00078408ff */
[----:B------:R-:W-:-:S04]  /*23190*/  @!P1 IMAD.X R8, RZ, RZ, R8, P2 ;  /* 0x000000ffff089224 */ /* 0x000fc800010e0608 */
[----:B------:R-:W-:Y:S02]  /*231a0*/  @!P1 IMAD.MOV.U32 R9, RZ, RZ, R8 ;  /* 0x000000ffff099224 */ /* 0x000fe400078e0008 */
[----:B------:R-:W-:Y:S02]  /*231b0*/  IMAD.MOV.U32 R13, RZ, RZ, R0 ;  /* 0x000000ffff0d7224 */ /* 0x000fe400078e0000 */
[----:B------:R-:W-:-:S05]  /*231c0*/  @!P1 IMAD.MOV.U32 R8, RZ, RZ, R7 ;  /* 0x000000ffff089224 */ /* 0x000fca00078e0007 */
        /* <DEDUP_REMOVED lines=9> */
.L_x_1777:
[----:B------:R-:W-:Y:S02]  /*23260*/  IMAD.MOV.U32 R13, RZ, RZ, R4 ;  /* 0x000000ffff0d7224 */ /* 0x000fe400078e0004 */
[----:B------:R-:W-:Y:S02]  /*23270*/  IMAD.MOV.U32 R12, RZ, RZ, 0x2 ;  /* 0x00000002ff0c7424 */ /* 0x000fe400078e00ff */
[----:B------:R-:W-:-:S07]  /*23280*/  IMAD.MOV.U32 R8, RZ, RZ, R14 ;  /* 0x000000ffff087224 */ /* 0x000fce00078e000e */
[----:B------:R-:W-:Y:S05]  /*23290*/  WARPSYNC.COLLECTIVE R15, `(.L_x_1778) ;  /* 0x000000000f087348 */ /* 0x000fea0003c00000 */
[----:B------:R0:W1:Y:S02]  /*232a0*/  SHFL.IDX P6, R14, R13, R12, R11 ;  /* 0x0000000c0d0e7389 */ /* 0x00006400000c000b */
[----:B01----:R-:W-:Y:S01]  /*232b0*/  ENDCOLLECTIVE ;  /* 0x000000000000791b */ /* 0x003fe20003800000 */
.L_x_1778:
        /* <DEDUP_REMOVED lines=14> */
.L_x_1779:
[----:B------:R-:W-:Y:S02]  /*233a0*/  IMAD.MOV.U32 R13, RZ, RZ, R4 ;  /* 0x000000ffff0d7224 */ /* 0x000fe400078e0004 */
[----:B------:R-:W-:Y:S02]  /*233b0*/  IMAD.MOV.U32 R12, RZ, RZ, 0x3 ;  /* 0x00000003ff0c7424 */ /* 0x000fe400078e00ff */
[----:B------:R-:W-:-:S07]  /*233c0*/  IMAD.MOV.U32 R8, RZ, RZ, R14 ;  /* 0x000000ffff087224 */ /* 0x000fce00078e000e */
[----:B------:R-:W-:Y:S05]  /*233d0*/  WARPSYNC.COLLECTIVE R15, `(.L_x_1780) ;  /* 0x000000000f087348 */ /* 0x000fea0003c00000 */
[----:B------:R0:W1:Y:S02]  /*233e0*/  SHFL.IDX P6, R14, R13, R12, R11 ;  /* 0x0000000c0d0e7389 */ /* 0x00006400000c000b */
[----:B01----:R-:W-:Y:S01]  /*233f0*/  ENDCOLLECTIVE ;  /* 0x000000000000791b */ /* 0x003fe20003800000 */
.L_x_1780:
[----:B------:R-:W-:-:S05]  /*23400*/  @!P1 LEA R8, P2, R21, R8, 0x1 ;  /* 0x0000000815089211 */ /* 0x000fca00078408ff */
[----:B------:R-:W-:-:S05]  /*23410*/  @!P1 IMAD.X R7, RZ, RZ, R7, P2 ;  /* 0x000000ffff079224 */ /* 0x000fca00010e0607 */
[----:B------:R-:W-:Y:S01]  /*23420*/  @!P1 MOV R9, R7 ;  /* 0x0000000700099202 */ /* 0x000fe20000000f00 */
[----:B------:R-:W-:Y:S02]  /*23430*/  VIADD R7, R6, 0x30 ;  /* 0x0000003006077836 */ /* 0x000fe40000000000 */
[----:B------:R-:W-:Y:S02]  /*23440*/  IMAD.MOV.U32 R13, RZ, RZ, R0 ;  /* 0x000000ffff0d7224 */ /* 0x000fe400078e0000 */
        /* <DEDUP_REMOVED lines=9> */
.L_x_1781:
[----:B------:R-:W-:Y:S02]  /*234e0*/  IMAD.MOV.U32 R13, RZ, RZ, R4 ;  /* 0x000000ffff0d7224 */ /* 0x000fe400078e0004 */
[----:B------:R-:W-:Y:S02]  /*234f0*/  IMAD.MOV.U32 R12, RZ, RZ, 0x4 ;  /* 0x00000004ff0c7424 */ /* 0x000fe400078e00ff */
[----:B------:R-:W-:-:S07]  /*23500*/  IMAD.MOV.U32 R8, RZ, RZ, R14 ;  /* 0x000000ffff087224 */ /* 0x000fce00078e000e */
[----:B------:R-:W-:Y:S05]  /*23510*/  WARPSYNC.COLLECTIVE R15, `(.L_x_1782) ;  /* 0x000000000f087348 */ /* 0x000fea0003c00000 */
[----:B------:R0:W1:Y:S02]  /*23520*/  SHFL.IDX P6, R14, R13, R12, R11 ;  /* 0x0000000c0d0e7389 */ /* 0x00006400000c000b */
[----:B01----:R-:W-:Y:S01]  /*23530*/  ENDCOLLECTIVE ;  /* 0x000000000000791b */ /* 0x003fe20003800000 */
.L_x_1782:
[----:B------:R-:W-:-:S05]  /*23540*/  @!P1 LEA R8, P2, R21, R8, 0x1 ;  /* 0x0000000815089211 */ /* 0x000fca00078408ff */
[----:B------:R-:W-:-:S04]  /*23550*/  @!P1 IMAD.X R7, RZ, RZ, R7, P2 ;  /* 0x000000ffff079224 */ /* 0x000fc800010e0607 */
[----:B------:R-:W-:Y:S02]  /*23560*/  @!P1 IMAD.MOV.U32 R9, RZ, RZ, R7 ;  /* 0x000000ffff099224 */ /* 0x000fe400078e0007 */
[----:B------:R-:W-:Y:S01]  /*23570*/  VIADD R7, R6, 0x40 ;  /* 0x0000004006077836 */ /* 0x000fe20000000000 */
[----:B------:R-:W-:Y:S02]  /*23580*/  MOV R13, R0 ;  /* 0x00000000000d7202 */ /* 0x000fe40000000f00 */
        /* <DEDUP_REMOVED lines=9> */
.L_x_1783:
[----:B------:R-:W-:Y:S02]  /*23620*/  IMAD.MOV.U32 R13, RZ, RZ, R4 ;  /* 0x000000ffff0d7224 */ /* 0x000fe400078e0004 */
[----:B------:R-:W-:Y:S02]  /*23630*/  IMAD.MOV.U32 R12, RZ, RZ, 0x5 ;  /* 0x00000005ff0c7424 */ /* 0x000fe400078e00ff */
[----:B------:R-:W-:-:S07]  /*23640*/  IMAD.MOV.U32 R8, RZ, RZ, R14 ;  /* 0x000000ffff087224 */ /* 0x000fce00078e000e */
[----:B------:R-:W-:Y:S05]  /*23650*/  WARPSYNC.COLLECTIVE R15, `(.L_x_1784) ;  /* 0x000000000f087348 */ /* 0x000fea0003c00000 */
[----:B------:R0:W1:Y:S02]  /*23660*/  SHFL.IDX P6, R14, R13, R12, R11 ;  /* 0x0000000c0d0e7389 */ /* 0x00006400000c000b */
[----:B01----:R-:W-:Y:S01]  /*23670*/  ENDCOLLECTIVE ;  /* 0x000000000000791b */ /* 0x003fe20003800000 */
.L_x_1784:
        /* <DEDUP_REMOVED lines=14> */
.L_x_1785:
[----:B------:R-:W-:Y:S01]  /*23760*/  MOV R13, R4 ;  /* 0x00000004000d7202 */ /* 0x000fe20000000f00 */
[----:B------:R-:W-:Y:S02]  /*23770*/  IMAD.MOV.U32 R12, RZ, RZ, 0x6 ;  /* 0x00000006ff0c7424 */ /* 0x000fe400078e00ff */
[----:B------:R-:W-:-:S07]  /*23780*/  IMAD.MOV.U32 R8, RZ, RZ, R14 ;  /* 0x000000ffff087224 */ /* 0x000fce00078e000e */
[----:B------:R-:W-:Y:S05]  /*23790*/  WARPSYNC.COLLECTIVE R15, `(.L_x_1786) ;  /* 0x000000000f087348 */ /* 0x000fea0003c00000 */
[----:B------:R0:W1:Y:S02]  /*237a0*/  SHFL.IDX P6, R14, R13, R12, R11 ;  /* 0x0000000c0d0e7389 */ /* 0x00006400000c000b */
[----:B01----:R-:W-:Y:S01]  /*237b0*/  ENDCOLLECTIVE ;  /* 0x000000000000791b */ /* 0x003fe20003800000 */
.L_x_1786:
        /* <DEDUP_REMOVED lines=14> */
.L_x_1787:
[----:B------:R-:W-:Y:S02]  /*238a0*/  IMAD.MOV.U32 R13, RZ, RZ, R4 ;  /* 0x000000ffff0d7224 */ /* 0x000fe400078e0004 */
[----:B------:R-:W-:Y:S02]  /*238b0*/  IMAD.MOV.U32 R12, RZ, RZ, 0x7 ;  /* 0x00000007ff0c7424 */ /* 0x000fe400078e00ff */
[----:B------:R-:W-:-:S07]  /*238c0*/  IMAD.MOV.U32 R8, RZ, RZ, R14 ;  /* 0x000000ffff087224 */ /* 0x000fce00078e000e */
[----:B------:R-:W-:Y:S05]  /*238d0*/  WARPSYNC.COLLECTIVE R15, `(.L_x_1788) ;  /* 0x000000000f087348 */ /* 0x000fea0003c00000 */
[----:B------:R0:W1:Y:S02]  /*238e0*/  SHFL.IDX P6, R14, R13, R12, R11 ;  /* 0x0000000c0d0e7389 */ /* 0x00006400000c000b */
[----:B01----:R-:W-:Y:S01]  /*238f0*/  ENDCOLLECTIVE ;  /* 0x000000000000791b */ /* 0x003fe20003800000 */
.L_x_1788:
        /* <DEDUP_REMOVED lines=15> */
.L_x_1789:
[----:B------:R-:W-:Y:S01]  /*239f0*/  ISETP.GE.AND P2, PT, R0, R3, PT ;  /* 0x000000030000720c */ /* 0x000fe20003f46270 */
[----:B------:R-:W-:Y:S02]  /*23a00*/  IMAD.MOV.U32 R13, RZ, RZ, R2 ;  /* 0x000000ffff0d7224 */ /* 0x000fe400078e0002 */
[----:B------:R-:W-:Y:S02]  /*23a10*/  IMAD.MOV.U32 R12, RZ, RZ, RZ ;  /* 0x000000ffff0c7224 */ /* 0x000fe400078e00ff */
[----:B------:R-:W-:-:S08]  /*23a20*/  IMAD.MOV.U32 R7, RZ, RZ, R14 ;  /* 0x000000ffff077224 */ /* 0x000fd000078e000e */
[----:B------:R-:W-:Y:S05]  /*23a30*/  WARPSYNC.COLLECTIVE R15, `(.L_x_1790) ;  /* 0x000000000f087348 */ /* 0x000fea0003c00000 */
[----:B------:R0:W1:Y:S02]  /*23a40*/  SHFL.IDX P6, R14, R13, R12, R11 ;  /* 0x0000000c0d0e7389 */ /* 0x00006400000c000b */
[----:B01----:R-:W-:Y:S01]  /*23a50*/  ENDCOLLECTIVE ;  /* 0x000000000000791b */ /* 0x003fe20003800000 */
.L_x_1790:
[----:B------:R-:W-:-:S04]  /*23a60*/  @!P1 LEA R7, P3, R21, R7, 0x1 ;  /* 0x0000000715079211 */ /* 0x000fc800078608ff */
[----:B------:R-:W-:Y:S01]  /*23a70*/  @!P1 IADD3.X R4, RZ, R4, RZ, P3, !PT ;  /* 0x00000004ff049210 */ /* 0x000fe20001ffe4ff */
[----:B------:R-:W-:-:S04]  /*23a80*/  @!P1 IMAD.MOV.U32 R8, RZ, RZ, R7 ;  /* 0x000000ffff089224 */ /* 0x000fc800078e0007 */
        /* <DEDUP_REMOVED lines=11> */
.L_x_1791:
[----:B------:R-:W-:Y:S01]  /*23b40*/  MOV R13, R2 ;  /* 0x00000002000d7202 */ /* 0x000fe20000000f00 */
[----:B------:R-:W-:Y:S02]  /*23b50*/  IMAD.MOV.U32 R12, RZ, RZ, 0x1 ;  /* 0x00000001ff0c7424 */ /* 0x000fe400078e00ff */
[----:B------:R-:W-:-:S07]  /*23b60*/  IMAD.MOV.U32 R0, RZ, RZ, R14 ;  /* 0x000000ffff007224 */ /* 0x000fce00078e000e */
[----:B------:R-:W-:Y:S05]  /*23b70*/  WARPSYNC.COLLECTIVE R15, `(.L_x_1792) ;  /* 0x000000000f087348 */ /* 0x000fea0003c00000 */
[----:B------:R0:W1:Y:S02]  /*23b80*/  SHFL.IDX P6, R14, R13, R12, R11 ;  /* 0x0000000c0d0e7389 */ /* 0x00006400000c000b */
[----:B01----:R-:W-:Y:S01]  /*23b90*/  ENDCOLLECTIVE ;  /* 0x000000000000791b */ /* 0x003fe20003800000 */
.L_x_1792:
[----:B------:R-:W-:-:S05]  /*23ba0*/  @!P2 LEA R0, P1, R21, R0, 0x1 ;  /* 0x000000001500a211 */ /* 0x000fca00078208ff */
[----:B------:R-:W-:-:S04]  /*23bb0*/  @!P2 IMAD.X R8, RZ, RZ, R10, P1 ;  /* 0x000000ffff08a224 */ /* 0x000fc800008e060a */
        /* <DEDUP_REMOVED lines=13> */
.L_x_1793:
[----:B------:R-:W-:Y:S02]  /*23c90*/  IMAD.MOV.U32 R13, RZ, RZ, R2 ;  /* 0x000000ffff0d7224 */ /* 0x000fe400078e0002 */
[----:B------:R-:W-:Y:S02]  /*23ca0*/  IMAD.MOV.U32 R12, RZ, RZ, 0x2 ;  /* 0x00000002ff0c7424 */ /* 0x000fe400078e00ff */
[----:B------:R-:W-:-:S07]  /*23cb0*/  IMAD.MOV.U32 R8, RZ, RZ, R14 ;  /* 0x000000ffff087224 */ /* 0x000fce00078e000e */
[----:B------:R-:W-:Y:S05]  /*23cc0*/  WARPSYNC.COLLECTIVE R15, `(.L_x_1794) ;  /* 0x000000000f087348 */ /* 0x000fea0003c00000 */
[----:B------:R0:W1:Y:S02]  /*23cd0*/  SHFL.IDX P6, R14, R13, R12, R11 ;  /* 0x0000000c0d0e7389 */ /* 0x00006400000c000b */
[----:B01----:R-:W-:Y:S01]  /*23ce0*/  ENDCOLLECTIVE ;  /* 0x000000000000791b */ /* 0x003fe20003800000 */
.L_x_1794:
        /* <DEDUP_REMOVED lines=13> */
.L_x_1795:
[----:B------:R-:W-:Y:S02]  /*23dc0*/  IMAD.MOV.U32 R13, RZ, RZ, R2 ;  /* 0x000000ffff0d7224 */ /* 0x000fe400078e0002 */
[----:B------:R-:W-:Y:S02]  /*23dd0*/  IMAD.MOV.U32 R12, RZ, RZ, 0x3 ;  /* 0x00000003ff0c7424 */ /* 0x000fe400078e00ff */
[----:B------:R-:W-:-:S07]  /*23de0*/  IMAD.MOV.U32 R8, RZ, RZ, R14 ;  /* 0x000000ffff087224 */ /* 0x000fce00078e000e */
[----:B------:R-:W-:Y:S05]  /*23df0*/  WARPSYNC.COLLECTIVE R15, `(.L_x_1796) ;  /* 0x000000000f087348 */ /* 0x000fea0003c00000 */
[----:B------:R0:W1:Y:S02]  /*23e00*/  SHFL.IDX P6, R14, R13, R12, R11 ;  /* 0x0000000c0d0e7389 */ /* 0x00006400000c000b */
[----:B01----:R-:W-:Y:S01]  /*23e10*/  ENDCOLLECTIVE ;  /* 0x000000000000791b */ /* 0x003fe20003800000 */
.L_x_1796:
        /* <DEDUP_REMOVED lines=12> */
.L_x_1797:
[----:B------:R-:W-:Y:S01]  /*23ee0*/  IMAD.MOV.U32 R2, RZ, RZ, R14 ;  /* 0x000000ffff027224 */ /* 0x000fe200078e000e */
[----:B------:R-:W-:Y:S06]  /*23ef0*/  BRA `(.L_x_1798) ;  /* 0xffffffa0008c7947 */ /* 0x000fec000383ffff */
.L_x_1623:
[----:B0-----:R0:W1:Y:S02]  /*23f00*/  SYNCS.PHASECHK.TRANS64.TRYWAIT P0, [R17+URZ+0x16820], R0 ;  /* 0x01682000110075a7 */ /* 0x001064000800017f */
[----:B-1----:R-:W-:Y:S05]  /*23f10*/  @!P0 NANOSLEEP.SYNCS 0x989680 ;  /* 0x009896800000895d */ /* 0x002fea0003900000 */
[----:B------:R-:W1:Y:S02]  /*23f20*/  @!P0 SYNCS.PHASECHK.TRANS64 P0, [R17+URZ+0x16820], R0 ;  /* 0x01682000110085a7 */ /* 0x000e64000800007f */
[----:B-1----:R-:W-:Y:S05]  /*23f30*/  @!P0 BRA `(.L_x_1623) ;  /* 0xfffffffc00f08947 */ /* 0x002fea000383ffff */
[----:B------:R-:W-:Y:S05]  /*23f40*/  BRA `(.L_x_1799) ;  /* 0xffffffa000ec7947 */ /* 0x000fea000383ffff */
.L_x_1632:
[----:B-1----:R1:W2:Y:S02]  /*23f50*/  SYNCS.PHASECHK.TRANS64.TRYWAIT P0, [R2+URZ+0x16840], R3 ;  /* 0x01684003020075a7 */ /* 0x0022a4000800017f */
[----:B--2---:R-:W-:Y:S05]  /*23f60*/  @!P0 NANOSLEEP.SYNCS 0x989680 ;  /* 0x009896800000895d */ /* 0x004fea0003900000 */
[----:B------:R-:W2:Y:S02]  /*23f70*/  @!P0 SYNCS.PHASECHK.TRANS64 P0, [R2+URZ+0x16840], R3 ;  /* 0x01684003020085a7 */ /* 0x000ea4000800007f */
[----:B--2---:R-:W-:Y:S05]  /*23f80*/  @!P0 BRA `(.L_x_1632) ;  /* 0xfffffffc00f08947 */ /* 0x004fea000383ffff */
[----:B------:R-:W-:Y:S05]  /*23f90*/  BRA `(.L_x_1800) ;  /* 0xffffffa400d47947 */ /* 0x000fea000383ffff */
.L_x_1637:
[----:B0-----:R0:W1:Y:S02]  /*23fa0*/  SYNCS.PHASECHK.TRANS64.TRYWAIT P0, [R3+URZ+0x60], R2 ;  /* 0x00006002030075a7 */ /* 0x001064000800017f */
[----:B-1----:R-:W-:Y:S05]  /*23fb0*/  @!P0 NANOSLEEP.SYNCS 0x989680 ;  /* 0x009896800000895d */ /* 0x002fea0003900000 */
[----:B------:R-:W1:Y:S02]  /*23fc0*/  @!P0 SYNCS.PHASECHK.TRANS64 P0, [R3+URZ+0x60], R2 ;  /* 0x00006002030085a7 */ /* 0x000e64000800007f */
[----:B-1----:R-:W-:Y:S05]  /*23fd0*/  @!P0 BRA `(.L_x_1637) ;  /* 0xfffffffc00f08947 */ /* 0x002fea000383ffff */
[----:B------:R-:W-:Y:S05]  /*23fe0*/  BRA `(.L_x_1801) ;  /* 0xffffffa800607947 */ /* 0x000fea000383ffff */
.L_x_1645:
[----:B-1----:R1:W2:Y:S02]  /*23ff0*/  SYNCS.PHASECHK.TRANS64.TRYWAIT P0, [R2+URZ+0x16840], R3 ;  /* 0x01684003020075a7 */ /* 0x0022a4000800017f */
[----:B--2---:R-:W-:Y:S05]  /*24000*/  @!P0 NANOSLEEP.SYNCS 0x989680 ;  /* 0x009896800000895d */ /* 0x004fea0003900000 */
[----:B------:R-:W2:Y:S02]  /*24010*/  @!P0 SYNCS.PHASECHK.TRANS64 P0, [R2+URZ+0x16840], R3 ;  /* 0x01684003020085a7 */ /* 0x000ea4000800007f */
[----:B--2---:R-:W-:Y:S05]  /*24020*/  @!P0 BRA `(.L_x_1645) ;  /* 0xfffffffc00f08947 */ /* 0x004fea000383ffff */
[----:B------:R-:W-:Y:S05]  /*24030*/  BRA `(.L_x_1802) ;  /* 0xffffffac009c7947 */ /* 0x000fea000383ffff */
.L_x_1650:
[----:B0-----:R0:W1:Y:S02]  /*24040*/  SYNCS.PHASECHK.TRANS64.TRYWAIT P0, [R10+URZ+0x60], R28 ;  /* 0x0000601c0a0075a7 */ /* 0x001064000800017f */
[----:B-1----:R-:W-:Y:S05]  /*24050*/  @!P0 NANOSLEEP.SYNCS 0x989680 ;  /* 0x009896800000895d */ /* 0x002fea0003900000 */
[----:B------:R-:W1:Y:S02]  /*24060*/  @!P0 SYNCS.PHASECHK.TRANS64 P0, [R10+URZ+0x60], R28 ;  /* 0x0000601c0a0085a7 */ /* 0x000e64000800007f */
[----:B-1----:R-:W-:Y:S05]  /*24070*/  @!P0 BRA `(.L_x_1650) ;  /* 0xfffffffc00f08947 */ /* 0x002fea000383ffff */
[----:B------:R-:W-:Y:S05]  /*24080*/  BRA `(.L_x_1803) ;  /* 0xffffffb000287947 */ /* 0x000fea000383ffff */
.L_x_1658:
[----:B-1----:R1:W2:Y:S02]  /*24090*/  SYNCS.PHASECHK.TRANS64.TRYWAIT P0, [R2+URZ+0x16840], R3 ;  /* 0x01684003020075a7 */ /* 0x0022a4000800017f */
[----:B--2---:R-:W-:Y:S05]  /*240a0*/  @!P0 NANOSLEEP.SYNCS 0x989680 ;  /* 0x009896800000895d */ /* 0x004fea0003900000 */
[----:B------:R-:W2:Y:S02]  /*240b0*/  @!P0 SYNCS.PHASECHK.TRANS64 P0, [R2+URZ+0x16840], R3 ;  /* 0x01684003020085a7 */ /* 0x000ea4000800007f */
[----:B--2---:R-:W-:Y:S05]  /*240c0*/  @!P0 BRA `(.L_x_1658) ;  /* 0xfffffffc00f08947 */ /* 0x004fea000383ffff */
[----:B------:R-:W-:Y:S05]  /*240d0*/  BRA `(.L_x_1804) ;  /* 0xffffffb400387947 */ /* 0x000fea000383ffff */
.L_x_1663:
[----:B0-----:R0:W1:Y:S02]  /*240e0*/  SYNCS.PHASECHK.TRANS64.TRYWAIT P0, [R3+URZ+0x60], R7 ;  /* 0x00006007030075a7 */ /* 0x001064000800017f */
[----:B-1----:R-:W-:Y:S05]  /*240f0*/  @!P0 NANOSLEEP.SYNCS 0x989680 ;  /* 0x009896800000895d */ /* 0x002fea0003900000 */
[----:B------:R-:W1:Y:S02]  /*24100*/  @!P0 SYNCS.PHASECHK.TRANS64 P0, [R3+URZ+0x60], R7 ;  /* 0x00006007030085a7 */ /* 0x000e64000800007f */
[----:B-1----:R-:W-:Y:S05]  /*24110*/  @!P0 BRA `(.L_x_1663) ;  /* 0xfffffffc00f08947 */ /* 0x002fea000383ffff */
[----:B------:R-:W-:Y:S05]  /*24120*/  BRA `(.L_x_1805) ;  /* 0xffffffb400c87947 */ /* 0x000fea000383ffff */
.L_x_1673:
[----:B0-----:R0:W1:Y:S02]  /*24130*/  SYNCS.PHASECHK.TRANS64.TRYWAIT P0, [R3+URZ+0x16860], R0 ;  /* 0x01686000030075a7 */ /* 0x001064000800017f */
[----:B-1----:R-:W-:Y:S05]  /*24140*/  @!P0 NANOSLEEP.SYNCS 0x989680 ;  /* 0x009896800000895d */ /* 0x002fea0003900000 */
[----:B------:R-:W1:Y:S02]  /*24150*/  @!P0 SYNCS.PHASECHK.TRANS64 P0, [R3+URZ+0x16860], R0 ;  /* 0x01686000030085a7 */ /* 0x000e64000800007f */
[----:B-1----:R-:W-:Y:S05]  /*24160*/  @!P0 BRA `(.L_x_1673) ;  /* 0xfffffffc00f08947 */ /* 0x002fea000383ffff */
[----:B------:R-:W-:Y:S05]  /*24170*/  BRA `(.L_x_1806) ;  /* 0xffffffb800c47947 */ /* 0x000fea000383ffff */
.L_x_1679:
[----:B------:R-:W-:Y:S01]  /*24180*/  BSSY B0, `(.L_x_1807) ;  /* 0x0000008000007945 */ /* 0x000fe20003800000 */
[----:B------:R-:W-:Y:S02]  /*24190*/  IMAD.MOV.U32 R13, RZ, RZ, R24 ;  /* 0x000000ffff0d7224 */ /* 0x000fe400078e0018 */
[----:B------:R-:W-:Y:S02]  /*241a0*/  IMAD.MOV.U32 R12, RZ, RZ, RZ ;  /* 0x000000ffff0c7224 */ /* 0x000fe400078e00ff */
[----:B------:R-:W-:Y:S02]  /*241b0*/  IMAD.MOV.U32 R11, RZ, RZ, 0x1f ;  /* 0x0000001fff0b7424 */ /* 0x000fe400078e00ff */
[----:B------:R-:W-:-:S07]  /*241c0*/  IMAD.MOV.U32 R15, RZ, RZ, -0x1 ;  /* 0xffffffffff0f7424 */ /* 0x000fce00078e00ff */
[----:B-1----:R-:W-:Y:S05]  /*241d0*/  WARPSYNC.COLLECTIVE R15, `(.L_x_1808) ;  /* 0x000000000f087348 */ /* 0x002fea0003c00000 */
[----:B------:R0:W2:Y:S02]  /*241e0*/  SHFL.IDX P6, R14, R13, R12, R11 ;  /* 0x0000000c0d0e7389 */ /* 0x0000a400000c000b */
[----:B012---:R-:W-:Y:S01]  /*241f0*/  ENDCOLLECTIVE ;  /* 0x000000000000791b */ /* 0x007fe20003800000 */
.L_x_1808:
[----:B------:R-:W-:Y:S05]  /*24200*/  BSYNC B0 ;  /* 0x0000000000007941 */ /* 0x000fea0003800000 */
.L_x_1807:
        /* <DEDUP_REMOVED lines=9> */
.L_x_1809:
[----:B------:R-:W-:Y:S02]  /*242a0*/  ULDC UR4, c[0x0][0xc3c] ;  /* 0x00030f0000047ab9 */ /* 0x000fe40000000800 */
[----:B------:R-:W-:-:S13]  /*242b0*/  ISETP.GE.OR P1, PT, R9, UR4, !P0 ;  /* 0x0000000409007c0c */ /* 0x000fda000c726670 */
[----:B------:R-:W0:Y:S08]  /*242c0*/  @!P1 LDC.64 R2, c[0x0][0xc80] ;  /* 0x00032000ff029b82 */ /* 0x000e300000000a00 */
[----:B------:R-:W1:Y:S01]  /*242d0*/  @!P1 LDC.64 R4, c[0x0][0xc78] ;  /* 0x00031e00ff049b82 */ /* 0x000e620000000a00 */
[----:B------:R-:W-:Y:S01]  /*242e0*/  CS2R R24, SRZ ;  /* 0x0000000000187805 */ /* 0x000fe2000001ff00 */
[----:B------:R-:W-:-:S02]  /*242f0*/  IMAD.MOV.U32 R11, RZ, RZ, RZ ;  /* 0x000000ffff0b7224 */ /* 0x000fc400078e00ff */
[----:B------:R-:W-:Y:S02]  /*24300*/  IMAD.MOV.U32 R6, RZ, RZ, R14 ;  /* 0x000000ffff067224 */ /* 0x000fe400078e000e */
[----:B0-----:R-:W-:-:S05]  /*24310*/  @!P1 IMAD.WIDE R2, R9, 0x4, R2 ;  /* 0x0000000409029825 */ /* 0x001fca00078e0202 */
[----:B------:R1:W2:Y:S02]  /*24320*/  @!P1 LDG.E R7, desc[UR40][R2.64] ;  /* 0x0000002802079981 */ /* 0x0002a4000c1e1900 */
[----:B-1----:R-:W-:-:S05]  /*24330*/  @!P1 IMAD.WIDE R2, R9, 0x4, R4 ;  /* 0x0000000409029825 */ /* 0x002fca00078e0204 */
[----:B------:R-:W3:Y:S01]  /*24340*/  @!P1 LDG.E R4, desc[UR40][R2.64] ;  /* 0x0000002802049981 */ /* 0x000ee2000c1e1900 */
[----:B------:R-:W-:Y:S01]  /*24350*/  IMAD.MOV.U32 R5, RZ, RZ, RZ ;  /* 0x000000ffff057224 */ /* 0x000fe200078e00ff */
        /* <DEDUP_REMOVED lines=11> */
.L_x_1810:
[----:B------:R-:W-:Y:S01]  /*24410*/  IMAD.MOV.U32 R12, RZ, RZ, 0x2 ;  /* 0x00000002ff0c7424 */ /* 0x000fe200078e00ff */
[----:B------:R-:W-:-:S05]  /*24420*/  SEL R4, R14, RZ, P1 ;  /* 0x000000ff0e047207 */ /* 0x000fca0000800000 */
[----:B------:R-:W-:-:S04]  /*24430*/  IMAD.IADD R4, R13, 0x1, R4 ;  /* 0x000000010d047824 */ /* 0x000fc800078e0204 */
[----:B------:R-:W-:-:S07]  /*24440*/  IMAD.MOV.U32 R13, RZ, RZ, R4 ;  /* 0x000000ffff0d7224 */ /* 0x000fce00078e0004 */
[----:B------:R-:W-:Y:S05]  /*24450*/  WARPSYNC.COLLECTIVE R15, `(.L_x_1811) ;  /* 0x000000000f087348 */ /* 0x000fea0003c00000 */
[----:B------:R0:W1:Y:S02]  /*24460*/  SHFL.UP P6, R14, R13, R12, R11 ;  /* 0x0400000c0d0e7389 */ /* 0x00006400000c000b */
[----:B01----:R-:W-:Y:S01]  /*24470*/  ENDCOLLECTIVE ;  /* 0x000000000000791b */ /* 0x003fe20003800000 */
.L_x_1811:
[----:B------:R-:W-:Y:S01]  /*24480*/  IMAD.MOV.U32 R12, RZ, RZ, 0x4 ;  /* 0x00000004ff0c7424 */ /* 0x000fe200078e00ff */
[----:B------:R-:W-:-:S05]  /*24490*/  SEL R3, R14, RZ, P2 ;  /* 0x000000ff0e037207 */ /* 0x000fca0001000000 */
[----:B------:R-:W-:-:S05]  /*244a0*/  IMAD.IADD R2, R4, 0x1, R3 ;  /* 0x0000000104027824 */ /* 0x000fca00078e0203 */
[----:B------:R-:W-:-:S07]  /*244b0*/  MOV R13, R2 ;  /* 0x00000002000d7202 */ /* 0x000fce0000000f00 */
[----:B------:R-:W-:Y:S05]  /*244c0*/  WARPSYNC.COLLECTIVE R15, `(.L_x_1812) ;  /* 0x000000000f087348 */ /* 0x000fea0003c00000 */
[----:B------:R0:W1:Y:S02]  /*244d0*/  SHFL.UP P6, R14, R13, R12, R11 ;  /* 0x0400000c0d0e7389 */ /* 0x00006400000c000b */
[----:B01----:R-:W-:Y:S01]  /*244e0*/  ENDCOLLECTIVE ;  /* 0x000000000000791b */ /* 0x003fe20003800000 */
.L_x_1812:
[----:B------:R-:W-:Y:S01]  /*244f0*/  IMAD.MOV.U32 R12, RZ, RZ, 0x8 ;  /* 0x00000008ff0c7424 */ /* 0x000fe200078e00ff */
[----:B------:R-:W-:-:S05]  /*24500*/  SEL R3, R14, RZ, P3 ;  /* 0x000000ff0e037207 */ /* 0x000fca0001800000 */
[----:B------:R-:W-:-:S04]  /*24510*/  IMAD.IADD R3, R2, 0x1, R3 ;  /* 0x0000000102037824 */ /* 0x000fc800078e0203 */
[----:B------:R-:W-:-:S07]  /*24520*/  IMAD.MOV.U32 R13, RZ, RZ, R3 ;  /* 0x000000ffff0d7224 */ /* 0x000fce00078e0003 */
[----:B------:R-:W-:Y:S05]  /*24530*/  WARPSYNC.COLLECTIVE R15, `(.L_x_1813) ;  /* 0x000000000f087348 */ /* 0x000fea0003c00000 */
[----:B------:R0:W1:Y:S02]  /*24540*/  SHFL.UP P6, R14, R13, R12, R11 ;  /* 0x0400000c0d0e7389 */ /* 0x00006400000c000b */
[----:B01----:R-:W-:Y:S01]  /*24550*/  ENDCOLLECTIVE ;  /* 0x000000000000791b */ /* 0x003fe20003800000 */
.L_x_1813:
[----:B------:R-:W-:Y:S01]  /*24560*/  IMAD.MOV.U32 R12, RZ, RZ, 0x10 ;  /* 0x00000010ff0c7424 */ /* 0x000fe200078e00ff */
[----:B------:R-:W-:-:S05]  /*24570*/  SEL R4, R14, RZ, P4 ;  /* 0x000000ff0e047207 */ /* 0x000fca0002000000 */
[----:B------:R-:W-:-:S04]  /*24580*/  IMAD.IADD R4, R3, 0x1, R4 ;  /* 0x0000000103047824 */ /* 0x000fc800078e0204 */
[----:B------:R-:W-:-:S07]  /*24590*/  IMAD.MOV.U32 R13, RZ, RZ, R4 ;  /* 0x000000ffff0d7224 */ /* 0x000fce00078e0004 */
[----:B------:R-:W-:Y:S05]  /*245a0*/  WARPSYNC.COLLECTIVE R15, `(.L_x_1814) ;  /* 0x000000000f087348 */ /* 0x000fea0003c00000 */
[----:B------:R0:W1:Y:S02]  /*245b0*/  SHFL.UP P6, R14, R13, R12, R11 ;  /* 0x0400000c0d0e7389 */ /* 0x00006400000c000b */
[----:B01----:R-:W-:Y:S01]  /*245c0*/  ENDCOLLECTIVE ;  /* 0x000000000000791b */ /* 0x003fe20003800000 */
.L_x_1814:
        /* <DEDUP_REMOVED lines=8> */
.L_x_1815:
[----:B------:R-:W-:Y:S05]  /*24650*/  BRA `(.L_x_1816) ;  /* 0xffffffb800fc7947 */ /* 0x000fea000383ffff */
.L_x_1682:
[----:B------:R-:W-:Y:S01]  /*24660*/  BSSY B0, `(.L_x_1817) ;  /* 0x0000007000007945 */ /* 0x000fe20003800000 */
[----:B------:R-:W-:Y:S01]  /*24670*/  IMAD.MOV.U32 R12, RZ, RZ, 0x1 ;  /* 0x00000001ff0c7424 */ /* 0x000fe200078e00ff */
[----:B------:R-:W-:Y:S01]  /*24680*/  MOV R11, RZ ;  /* 0x000000ff000b7202 */ /* 0x000fe20000000f00 */
[----:B------:R-:W-:-:S07]  /*24690*/  IMAD.MOV.U32 R15, RZ, RZ, -0x1 ;  /* 0xffffffffff0f7424 */ /* 0x000fce00078e00ff */
[----:B------:R-:W-:Y:S05]  /*246a0*/  WARPSYNC.COLLECTIVE R15, `(.L_x_1818) ;  /* 0x000000000f087348 */ /* 0x000fea0003c00000 */
[----:B------:R0:W1:Y:S02]  /*246b0*/  SHFL.UP P6, R14, R13, R12, R11 ;  /* 0x0400000c0d0e7389 */ /* 0x00006400000c000b */
[----:B01----:R-:W-:Y:S01]  /*246c0*/  ENDCOLLECTIVE ;  /* 0x000000000000791b */ /* 0x003fe20003800000 */
.L_x_1818:
[----:B------:R-:W-:Y:S05]  /*246d0*/  BSYNC B0 ;  /* 0x0000000000007941 */ /* 0x000fea0003800000 */
.L_x_1817:
        /* <DEDUP_REMOVED lines=8> */
.L_x_1819:
[----:B------:R-:W-:Y:S01]  /*24760*/  IMAD.MOV.U32 R12, RZ, RZ, 0x4 ;  /* 0x00000004ff0c7424 */ /* 0x000fe200078e00ff */
[----:B------:R-:W-:-:S05]  /*24770*/  SEL R2, R14, RZ, P2 ;  /* 0x000000ff0e027207 */ /* 0x000fca0001000000 */
[----:B------:R-:W-:-:S04]  /*24780*/  IMAD.IADD R2, R13, 0x1, R2 ;  /* 0x000000010d027824 */ /* 0x000fc800078e0202 */
[----:B------:R-:W-:-:S07]  /*24790*/  IMAD.MOV.U32 R13, RZ, RZ, R2 ;  /* 0x000000ffff0d7224 */ /* 0x000fce00078e0002 */
[----:B------:R-:W-:Y:S05]  /*247a0*/  WARPSYNC.COLLECTIVE R15, `(.L_x_1820) ;  /* 0x000000000f087348 */ /* 0x000fea0003c00000 */
[----:B------:R0:W1:Y:S02]  /*247b0*/  SHFL.UP P6, R14, R13, R12, R11 ;  /* 0x0400000c0d0e7389 */ /* 0x00006400000c000b */
[----:B01----:R-:W-:Y:S01]  /*247c0*/  ENDCOLLECTIVE ;  /* 0x000000000000791b */ /* 0x003fe20003800000 */
.L_x_1820:
[----:B------:R-:W-:Y:S01]  /*247d0*/  IMAD.MOV.U32 R12, RZ, RZ, 0x8 ;  /* 0x00000008ff0c7424 */ /* 0x000fe200078e00ff */
[----:B------:R-:W-:-:S05]  /*247e0*/  SEL R3, R14, RZ, P3 ;  /* 0x000000ff0e037207 */ /* 0x000fca0001800000 */
[----:B------:R-:W-:-:S04]  /*247f0*/  IMAD.IADD R3, R2, 0x1, R3 ;  /* 0x0000000102037824 */ /* 0x000fc800078e0203 */
[----:B------:R-:W-:-:S07]  /*24800*/  IMAD.MOV.U32 R13, RZ, RZ, R3 ;  /* 0x000000ffff0d7224 */ /* 0x000fce00078e0003 */
[----:B------:R-:W-:Y:S05]  /*24810*/  WARPSYNC.COLLECTIVE R15, `(.L_x_1821) ;  /* 0x000000000f087348 */ /* 0x000fea0003c00000 */
[----:B------:R0:W1:Y:S02]  /*24820*/  SHFL.UP P6, R14, R13, R12, R11 ;  /* 0x0400000c0d0e7389 */ /* 0x00006400000c000b */
[----:B01----:R-:W-:Y:S01]  /*24830*/  ENDCOLLECTIVE ;  /* 0x000000000000791b */ /* 0x003fe20003800000 */
.L_x_1821:
[----:B------:R-:W-:Y:S01]  /*24840*/  IMAD.MOV.U32 R12, RZ, RZ, 0x10 ;  /* 0x00000010ff0c7424 */ /* 0x000fe200078e00ff */
[----:B------:R-:W-:-:S05]  /*24850*/  SEL R4, R14, RZ, P4 ;  /* 0x000000ff0e047207 */ /* 0x000fca0002000000 */
[----:B------:R-:W-:-:S05]  /*24860*/  IMAD.IADD R4, R3, 0x1, R4 ;  /* 0x0000000103047824 */ /* 0x000fca00078e0204 */
[----:B------:R-:W-:-:S07]  /*24870*/  MOV R13, R4 ;  /* 0x00000004000d7202 */ /* 0x000fce0000000f00 */
[----:B------:R-:W-:Y:S05]  /*24880*/  WARPSYNC.COLLECTIVE R15, `(.L_x_1822) ;  /* 0x000000000f087348 */ /* 0x000fea0003c00000 */
[----:B------:R0:W1:Y:S02]  /*24890*/  SHFL.UP P6, R14, R13, R12, R11 ;  /* 0x0400000c0d0e7389 */ /* 0x00006400000c000b */
[----:B01----:R-:W-:Y:S01]  /*248a0*/  ENDCOLLECTIVE ;  /* 0x000000000000791b */ /* 0x003fe20003800000 */
.L_x_1822:
        /* <DEDUP_REMOVED lines=8> */
.L_x_1823:
[----:B------:R-:W-:Y:S05]  /*24930*/  BRA `(.L_x_1824) ;  /* 0xffffffb800e87947 */ /* 0x000fea000383ffff */
.L_x_1684:
[----:B------:R-:W-:Y:S01]  /*24940*/  BSSY B0, `(.L_x_1825) ;  /* 0x0000006000007945 */ /* 0x000fe20003800000 */
[----:B------:R-:W-:Y:S01]  /*24950*/  PLOP3.LUT P6, PT, P6, PT, PT, 0x8, 0x0 ;  /* 0x000000000000781c */ /* 0x000fe200037ce170 */
[----:B------:R-:W-:-:S12]  /*24960*/  IMAD.MOV.U32 R15, RZ, RZ, -0x1 ;  /* 0xffffffffff0f7424 */ /* 0x000fd800078e00ff */
[----:B0-----:R-:W-:Y:S05]  /*24970*/  WARPSYNC.COLLECTIVE R15, `(.L_x_1826) ;  /* 0x000000000f087348 */ /* 0x001fea0003c00000 */
[----:B------:R-:W-:Y:S01]  /*24980*/  VOTE.ANY R14, PT, P6 ;  /* 0x00000000000e7806 */ /* 0x000fe200030e0100 */
[----:B0-----:R-:W-:Y:S06]  /*24990*/  ENDCOLLECTIVE ;  /* 0x000000000000791b */ /* 0x001fec0003800000 */
.L_x_1826:
[----:B------:R-:W-:Y:S05]  /*249a0*/  BSYNC B0 ;  /* 0x0000000000007941 */ /* 0x000fea0003800000 */
.L_x_1825:
[----:B------:R-:W-:Y:S02]  /*249b0*/  IMAD.MOV.U32 R3, RZ, RZ, R14 ;  /* 0x000000ffff037224 */ /* 0x000fe400078e000e */
[----:B------:R-:W-:Y:S02]  /*249c0*/  IMAD.MOV.U32 R13, RZ, RZ, R25 ;  /* 0x000000ffff0d7224 */ /* 0x000fe400078e0019 */
[----:B------:R-:W0:Y:S01]  /*249d0*/  POPC R7, R3 ;  /* 0x0000000300077309 */ /* 0x000e220000000000 */
[----:B------:R-:W-:Y:S02]  /*249e0*/  IMAD.MOV.U32 R11, RZ, RZ, 0x1f ;  /* 0x0000001fff0b7424 */ /* 0x000fe400078e00ff */
[----:B------:R-:W-:Y:S02]  /*249f0*/  IMAD.MOV.U32 R15, RZ, RZ, -0x1 ;  /* 0xffffffffff0f7424 */ /* 0x000fe400078e00ff */
[----:B0-----:R-:W-:Y:S02]  /*24a00*/  IMAD.MOV.U32 R12, RZ, RZ, R7 ;  /* 0x000000ffff0c7224 */ /* 0x001fe400078e0007 */
[----:B------:R-:W-:-:S07]  /*24a10*/  IMAD.IADD R27, R7, 0x1, R27 ;  /* 0x00000001071b7824 */ /* 0x000fce00078e021b */
[----:B------:R-:W-:Y:S05]  /*24a20*/  WARPSYNC.COLLECTIVE R15, `(.L_x_1827) ;  /* 0x000000000f087348 */ /* 0x000fea0003c00000 */
[----:B------:R0:W1:Y:S02]  /*24a30*/  SHFL.IDX P6, R14, R13, R12, R11 ;  /* 0x0000000c0d0e7389 */ /* 0x00006400000c000b */
[----:B01----:R-:W-:Y:S01]  /*24a40*/  ENDCOLLECTIVE ;  /* 0x000000000000791b */ /* 0x003fe20003800000 */
.L_x_1827:
[----:B------:R-:W-:Y:S01]  /*24a50*/  MOV R13, R5 ;  /* 0x00000005000d7202 */ /* 0x000fe20000000f00 */
[----:B------:R-:W-:-:S07]  /*24a60*/  IMAD.MOV.U32 R25, RZ, RZ, R14 ;  /* 0x000000ffff197224 */ /* 0x000fce00078e000e */
[----:B------:R-:W-:Y:S05]  /*24a70*/  WARPSYNC.COLLECTIVE R15, `(.L_x_1828) ;  /* 0x000000000f087348 */ /* 0x000fea0003c00000 */
[----:B------:R0:W1:Y:S02]  /*24a80*/  SHFL.IDX P6, R14, R13, R12, R11 ;  /* 0x0000000c0d0e7389 */ /* 0x00006400000c000b */
[----:B01----:R-:W-:Y:S01]  /*24a90*/  ENDCOLLECTIVE ;  /* 0x000000000000791b */ /* 0x003fe20003800000 */
.L_x_1828:
[----:B------:R-:W-:Y:S01]  /*24aa0*/  IMAD.MOV.U32 R5, RZ, RZ, R14 ;  /* 0x000000ffff057224 */ /* 0x000fe200078e000e */
[----:B------:R-:W-:Y:S06]  /*24ab0*/  BRA `(.L_x_1829) ;  /* 0xffffffb800c87947 */ /* 0x000fec000383ffff */
.L_x_1686:
[----:B------:R-:W-:Y:S01]  /*24ac0*/  BSSY B0, `(.L_x_1830) ;  /* 0x0000007000007945 */ /* 0x000fe20003800000 */
[----:B------:R-:W-:Y:S02]  /*24ad0*/  IMAD.MOV.U32 R13, RZ, RZ, R2 ;  /* 0x000000ffff0d7224 */ /* 0x000fe400078e0002 */
[----:B------:R-:W-:Y:S02]  /*24ae0*/  IMAD.MOV.U32 R11, RZ, RZ, 0x1f ;  /* 0x0000001fff0b7424 */ /* 0x000fe400078e00ff */
[----:B------:R-:W-:-:S07]  /*24af0*/  IMAD.MOV.U32 R15, RZ, RZ, -0x1 ;  /* 0xffffffffff0f7424 */ /* 0x000fce00078e00ff */
[----:B0123--:R-:W-:Y:S05]  /*24b00*/  WARPSYNC.COLLECTIVE R15, `(.L_x_1831) ;  /* 0x000000000f087348 */ /* 0x00ffea0003c00000 */
[----:B------:R4:W0:Y:S02]  /*24b10*/  SHFL.IDX P6, R14, R13, R12, R11 ;  /* 0x0000000c0d0e7389 */ /* 0x00082400000c000b */
[----:B01234-:R-:W-:Y:S01]  /*24b20*/  ENDCOLLECTIVE ;  /* 0x000000000000791b */ /* 0x01ffe20003800000 */
.L_x_1831:
[----:B------:R-:W-:Y:S05]  /*24b30*/  BSYNC B0 ;  /* 0x0000000000007941 */ /* 0x000fea0003800000 */
.L_x_1830:
[----:B------:R-:W-:Y:S01]  /*24b40*/  IMAD.MOV.U32 R24, RZ, RZ, R14 ;  /* 0x000000ffff187224 */ /* 0x000fe200078e000e */
[----:B------:R-:W-:Y:S06]  /*24b50*/  BRA `(.L_x_1685) ;  /* 0xffffffb800b87947 */ /* 0x000fec000383ffff */
.L_x_1692:
[----:B0-----:R0:W1:Y:S02]  /*24b60*/  SYNCS.PHASECHK.TRANS64.TRYWAIT P0, [R9+URZ+0x16820], R0 ;  /* 0x01682000090075a7 */ /* 0x001064000800017f */
[----:B-1----:R-:W-:Y:S05]  /*24b70*/  @!P0 NANOSLEEP.SYNCS 0x989680 ;  /* 0x009896800000895d */ /* 0x002fea0003900000 */
[----:B------:R-:W1:Y:S02]  /*24b80*/  @!P0 SYNCS.PHASECHK.TRANS64 P0, [R9+URZ+0x16820], R0 ;  /* 0x01682000090085a7 */ /* 0x000e64000800007f */
[----:B-1----:R-:W-:Y:S05]  /*24b90*/  @!P0 BRA `(.L_x_1692) ;  /* 0xfffffffc00f08947 */ /* 0x002fea000383ffff */
[----:B------:R-:W-:Y:S05]  /*24ba0*/  BRA `(.L_x_1832) ;  /* 0xffffffc400107947 */ /* 0x000fea000383ffff */
.L_x_1693:
[----:B------:R-:W1:Y:S01]  /*24bb0*/  S2R R2, SR_TID.X ;  /* 0x0000000000027919 */ /* 0x000e620000002100 */
[----:B------:R-:W-:Y:S01]  /*24bc0*/  BSSY B0, `(.L_x_1833) ;  /* 0x000000a000007945 */ /* 0x000fe20003800000 */
[----:B------:R-:W-:Y:S02]  /*24bd0*/  IMAD.MOV.U32 R12, RZ, RZ, RZ ;  /* 0x000000ffff0c7224 */ /* 0x000fe400078e00ff */
[----:B------:R-:W-:Y:S02]  /*24be0*/  IMAD.MOV.U32 R11, RZ, RZ, 0x1f ;  /* 0x0000001fff0b7424 */ /* 0x000fe400078e00ff */
[----:B------:R-:W-:Y:S01]  /*24bf0*/  IMAD.MOV.U32 R15, RZ, RZ, -0x1 ;  /* 0xffffffffff0f7424 */ /* 0x000fe200078e00ff */
[----:B-1----:R-:W-:-:S04]  /*24c00*/  SHF.R.U32.HI R2, RZ, 0x5, R2 ;  /* 0x00000005ff027819 */ /* 0x002fc80000011602 */
[----:B------:R-:W-:-:S05]  /*24c10*/  LOP3.LUT R2, R2, 0x3, RZ, 0xc0, !PT ;  /* 0x0000000302027812 */ /* 0x000fca00078ec0ff */
[----:B------:R-:W-:-:S07]  /*24c20*/  IMAD.MOV.U32 R13, RZ, RZ, R2 ;  /* 0x000000ffff0d7224 */ /* 0x000fce00078e0002 */
[----:B0--3--:R-:W-:Y:S05]  /*24c30*/  WARPSYNC.COLLECTIVE R15, `(.L_x_1834) ;  /* 0x000000000f087348 */ /* 0x009fea0003c00000 */
[----:B------:R1:W2:Y:S02]  /*24c40*/  SHFL.IDX P6, R14, R13, R12, R11 ;  /* 0x0000000c0d0e7389 */ /* 0x0002a400000c000b */
[----:B0123--:R-:W-:Y:S01]  /*24c50*/  ENDCOLLECTIVE ;  /* 0x000000000000791b */ /* 0x00ffe20003800000 */
.L_x_1834:
[----:B------:R-:W-:Y:S05]  /*24c60*/  BSYNC B0 ;  /* 0x0000000000007941 */ /* 0x000fea0003800000 */
.L_x_1833:
[----:B------:R-:W-:Y:S05]  /*24c70*/  BRA `(.L_x_1835) ;  /* 0xffffffc000f87947 */ /* 0x000fea000383ffff */
.L_x_1694:
[----:B------:R-:W-:Y:S01]  /*24c80*/  BSSY B0, `(.L_x_1836) ;  /* 0x0000006000007945 */ /* 0x000fe20003800000 */
[----:B------:R-:W-:-:S07]  /*24c90*/  IMAD.MOV.U32 R15, RZ, RZ, -0x1 ;  /* 0xffffffffff0f7424 */ /* 0x000fce00078e00ff */
[----:B0--3--:R-:W-:Y:S05]  /*24ca0*/  WARPSYNC.COLLECTIVE R15, `(.L_x_1837) ;  /* 0x000000000f0c7348 */ /* 0x009fea0003c00000 */
[----:B------:R-:W-:Y:S02]  /*24cb0*/  ELECT P6, UR62, PT ;  /* 0x00000000003e782f */ /* 0x000fe400038c0000 */
[----:B------:R-:W-:Y:S01]  /*24cc0*/  MOV R14, UR62 ;  /* 0x0000003e000e7c02 */ /* 0x000fe20008000f00 */
[----:B0--3--:R-:W-:Y:S10]  /*24cd0*/  ENDCOLLECTIVE ;  /* 0x000000000000791b */ /* 0x009ff40003800000 */
.L_x_1837:
[----:B------:R-:W-:Y:S05]  /*24ce0*/  BSYNC B0 ;  /* 0x0000000000007941 */ /* 0x000fea0003800000 */
.L_x_1836:
[----:B------:R-:W-:Y:S05]  /*24cf0*/  BRA `(.L_x_1838) ;  /* 0xffffffc000ec7947 */ /* 0x000fea000383ffff */
.L_x_1696:
[----:B0-----:R0:W1:Y:S02]  /*24d00*/  SYNCS.PHASECHK.TRANS64.TRYWAIT P0, [R7+URZ], R2 ;  /* 0x00000002070075a7 */ /* 0x001064000800017f */
[----:B-1----:R-:W-:Y:S05]  /*24d10*/  @!P0 NANOSLEEP.SYNCS 0x989680 ;  /* 0x009896800000895d */ /* 0x002fea0003900000 */
[----:B------:R-:W1:Y:S02]  /*24d20*/  @!P0 SYNCS.PHASECHK.TRANS64 P0, [R7+URZ], R2 ;  /* 0x00000002070085a7 */ /* 0x000e64000800007f */
[----:B-1----:R-:W-:Y:S05]  /*24d30*/  @!P0 BRA `(.L_x_1696) ;  /* 0xfffffffc00f08947 */ /* 0x002fea000383ffff */
[----:B------:R-:W-:Y:S05]  /*24d40*/  BRA `(.L_x_1839) ;  /* 0xffffffc400207947 */ /* 0x000fea000383ffff */
.L_x_1697:
[----:B-1----:R1:W2:Y:S02]  /*24d50*/  SYNCS.PHASECHK.TRANS64.TRYWAIT P0, [R3+URZ], R0 ;  /* 0x00000000030075a7 */ /* 0x0022a4000800017f */
[----:B--2---:R-:W-:Y:S05]  /*24d60*/  @!P0 NANOSLEEP.SYNCS 0x989680 ;  /* 0x009896800000895d */ /* 0x004fea0003900000 */
[----:B------:R-:W2:Y:S02]  /*24d70*/  @!P0 SYNCS.PHASECHK.TRANS64 P0, [R3+URZ], R0 ;  /* 0x00000000030085a7 */ /* 0x000ea4000800007f */
[----:B--2---:R-:W-:Y:S05]  /*24d80*/  @!P0 BRA `(.L_x_1697) ;  /* 0xfffffffc00f08947 */ /* 0x004fea000383ffff */
[----:B------:R-:W-:Y:S05]  /*24d90*/  BRA `(.L_x_1840) ;  /* 0xffffffc400147947 */ /* 0x000fea000383ffff */
.L_x_1699:
[----:B-1----:R1:W2:Y:S02]  /*24da0*/  SYNCS.PHASECHK.TRANS64.TRYWAIT P0, [R5+URZ], R2 ;  /* 0x00000002050075a7 */ /* 0x0022a4000800017f */
[----:B--2---:R-:W-:Y:S05]  /*24db0*/  @!P0 NANOSLEEP.SYNCS 0x989680 ;  /* 0x009896800000895d */ /* 0x004fea0003900000 */
[----:B------:R-:W2:Y:S02]  /*24dc0*/  @!P0 SYNCS.PHASECHK.TRANS64 P0, [R5+URZ], R2 ;  /* 0x00000002050085a7 */ /* 0x000ea4000800007f */
[----:B--2---:R-:W-:Y:S05]  /*24dd0*/  @!P0 BRA `(.L_x_1699) ;  /* 0xfffffffc00f08947 */ /* 0x004fea000383ffff */
[----:B------:R-:W-:Y:S05]  /*24de0*/  BRA `(.L_x_1841) ;  /* 0xffffffc400187947 */ /* 0x000fea000383ffff */
.L_x_1842:
        /* <DEDUP_REMOVED lines=9> */
.L_x_2706:


//--------------------- .text._ZN7cutlass13device_kernelIN5flash11enable_sm90INS1_16FlashAttnFwdSm90INS1_25CollectiveMainloopFwdSm90ILi2EN4cute5tupleIJNS5_1CILi1EEES8_S8_EEENS6_IJNS7_ILi192EEENS7_ILi128EEENS7_ILi64EEEEEELi64ENS_6half_tEfNS_4arch4Sm90ELb1ELb0ELb1ELb0ELb0ELb0ELb0ELb1ELb1ELb1ELb1ELb0EEENS1_21CollectiveEpilogueFwdINS6_IJSA_SC_SB_EEES9_SE_SG_Li384ELb0ELb1ELb1ELb0EEENS1_19SingleTileSchedulerILb0ELb1ELb1ELi192EEEEEEEEEvNT_6ParamsE --------------------------
	.section	.text._ZN7cutlass13device_kernelIN5flash11enable_sm90INS1_16FlashAttnFwdSm90INS1_25CollectiveMainloopFwdSm90ILi2EN4cute5tupleIJNS5_1CILi1EEES8_S8_EEENS6_IJNS7_ILi192EEENS7_ILi128EEENS7_ILi64EEEEEELi64ENS_6half_tEfNS_4arch4Sm90ELb1ELb0ELb1ELb0ELb0ELb0ELb0ELb1ELb1ELb1ELb1ELb0EEENS1_21CollectiveEpilogueFwdINS6_IJSA_SC_SB_EEES9_SE_SG_Li384ELb0ELb1ELb1ELb0EEENS1_19SingleTileSchedulerILb0ELb1ELb1ELi192EEEEEEEEEvNT_6ParamsE,"ax",@progbits
	.align	128
.text._ZN7cutlass13device_kernelIN5flash11enable_sm90INS1_16FlashAttnFwdSm90INS1_25CollectiveMainloopFwdSm90ILi2EN4cute5tupleIJNS5_1CILi1EEES8_S8_EEENS6_IJNS7_ILi192EEENS7_ILi128EEENS7_ILi64EEEEEELi64ENS_6half_tEfNS_4arch4Sm90ELb1ELb0ELb1ELb0ELb0ELb0ELb0ELb1ELb1ELb1ELb1ELb0EEENS1_21CollectiveEpilogueFwdINS6_IJSA_SC_SB_EEES9_SE_SG_Li384ELb0ELb1ELb1ELb0EEENS1_19SingleTileSchedulerILb0ELb1ELb1ELi192EEEEEEEEEvNT_6ParamsE:
        .type           _ZN7cutlass13device_kernelIN5flash11enable_sm90INS1_16FlashAttnFwdSm90INS1_25CollectiveMainloopFwdSm90ILi2EN4cute5tupleIJNS5_1CILi1EEES8_S8_EEENS6_IJNS7_ILi192EEENS7_ILi128EEENS7_ILi64EEEEEELi64ENS_6half_tEfNS_4arch4Sm90ELb1ELb0ELb1ELb0ELb0ELb0ELb0ELb1ELb1ELb1ELb1ELb0EEENS1_21CollectiveEpilogueFwdINS6_IJSA_SC_SB_EEES9_SE_SG_Li384ELb0ELb1ELb1ELb0EEENS1_19SingleTileSchedulerILb0ELb1ELb1ELi192EEEEEEEEEvNT_6ParamsE,@function
        .size           _ZN7cutlass13device_kernelIN5flash11enable_sm90INS1_16FlashAttnFwdSm90INS1_25CollectiveMainloopFwdSm90ILi2EN4cute5tupleIJNS5_1CILi1EEES8_S8_EEENS6_IJNS7_ILi192EEENS7_ILi128EEENS7_ILi64EEEEEELi64ENS_6half_tEfNS_4arch4Sm90ELb1ELb0ELb1ELb0ELb0ELb0ELb0ELb1ELb1ELb1ELb1ELb0EEENS1_21CollectiveEpilogueFwdINS6_IJSA_SC_SB_EEES9_SE_SG_Li384ELb0ELb1ELb1ELb0EEENS1_19SingleTileSchedulerILb0ELb1ELb1ELi192EEEEEEEEEvNT_6ParamsE,(.L_x_2707 - _ZN7cutlass13device_kernelIN5flash11enable_sm90INS1_16FlashAttnFwdSm90INS1_25CollectiveMainloopFwdSm90ILi2EN4cute5tupleIJNS5_1CILi1EEES8_S8_EEENS6_IJNS7_ILi192EEENS7_ILi128EEENS7_ILi64EEEEEELi64ENS_6half_tEfNS_4arch4Sm90ELb1ELb0ELb1ELb0ELb0ELb0ELb0ELb1ELb1ELb1ELb1ELb0EEENS1_21CollectiveEpilogueFwdINS6_IJSA_SC_SB_EEES9_SE_SG_Li384ELb0ELb1ELb1ELb0EEENS1_19SingleTileSchedulerILb0ELb1ELb1ELi192EEEEEEEEEvNT_6ParamsE)
        .other          _ZN7cutlass13device_kernelIN5flash11enable_sm90INS1_16FlashAttnFwdSm90INS1_25CollectiveMainloopFwdSm90ILi2EN4cute5tupleIJNS5_1CILi1EEES8_S8_EEENS6_IJNS7_ILi192EEENS7_ILi128EEENS7_ILi64EEEEEELi64ENS_6half_tEfNS_4arch4Sm90ELb1ELb0ELb1ELb0ELb0ELb0ELb0ELb1ELb1ELb1ELb1ELb0EEENS1_21CollectiveEpilogueFwdINS6_IJSA_SC_SB_EEES9_SE_SG_Li384ELb0ELb1ELb1ELb0EEENS1_19SingleTileSchedulerILb0ELb1ELb1ELi192EEEEEEEEEvNT_6ParamsE,@"STO_CUDA_ENTRY STV_DEFAULT"
_ZN7cutlass13device_kernelIN5flash11enable_sm90INS1_16FlashAttnFwdSm90INS1_25CollectiveMainloopFwdSm90ILi2EN4cute5tupleIJNS5_1CILi1EEES8_S8_EEENS6_IJNS7_ILi192EEENS7_ILi128EEENS7_ILi64EEEEEELi64ENS_6half_tEfNS_4arch4Sm90ELb1ELb0ELb1ELb0ELb0ELb0ELb0ELb1ELb1ELb1ELb1ELb0EEENS1_21CollectiveEpilogueFwdINS6_IJSA_SC_SB_EEES9_SE_SG_Li384ELb0ELb1ELb1ELb0EEENS1_19SingleTileSchedulerILb0ELb1ELb1ELi192EEEEEEEEEvNT_6ParamsE:
        /* <DEDUP_REMOVED lines=17> */
.L_x_1844:
[----:B------:R-:W-:Y:S05]  /*0110*/  BSYNC B0 ;  /* 0x0000000000007941 */ /* 0x000fea0003800000 */
.L_x_1843:
        /* <DEDUP_REMOVED lines=41> */
.L_x_1845:
        /* <DEDUP_REMOVED lines=22> */
.L_x_1846:
        /* <DEDUP_REMOVED lines=18> */
.L_x_1847:
        /* <DEDUP_REMOVED lines=22> */
.L_x_1848:
        /* <DEDUP_REMOVED lines=22> */
.L_x_1849:
        /* <DEDUP_REMOVED lines=9> */
.L_x_1852:
        /* <DEDUP_REMOVED lines=21> */
[----:B------:R-:W0:Y:S01]  /*0ad0*/  S2UR UR41, SR_CTAID.X ;  /* 0x00000000002979c3 */ /* 0x000e220000002500 */
[----:B------:R-:W-:Y:S01]  /*0ae0*/  ULDC UR4, c[0x0][0x448] ;  /* 0x0001120000047ab9 */ /* 0x000fe20000000800 */
[----:B------:R-:W-:Y:S01]  /*0af0*/  ULDC UR37, c[0x0][0x424] ;  /* 0x0001090000257ab9 */ /* 0x000fe20000000800 */
[----:B------:R-:W-:Y:S01]  /*0b00*/  UISETP.NE.AND UP1, UPT, UR4, 0x1, UPT ;  /* 0x000000010400788c */ /* 0x000fe2000bf25270 */
[----:B------:R-:W-:Y:S02]  /*0b10*/  ULDC UR7, c[0x0][0x288] ;  /* 0x0000a20000077ab9 */ /* 0x000fe40000000800 */
[----:B------:R-:W-:Y:S01]  /*0b20*/  ULDC.64 UR4, c[0x0][0x418] ;  /* 0x0001060000047ab9 */ /* 0x000fe20000000a00 */
[----:B------:R-:W-:Y:S02]  /*0b30*/  UIADD3 UR7, -UR7, 0x80, URZ ;  /* 0x0000008007077890 */ /* 0x000fe4000fffe13f */
[----:B------:R-:W-:Y:S01]  /*0b40*/  UISETP.NE.U32.AND UP0, UPT, UR4, URZ, UPT ;  /* 0x0000003f0400728c */ /* 0x000fe2000bf05070 */
[----:B------:R-:W-:Y:S01]  /*0b50*/  ULDC UR8, c[0x0][0x2f0] ;  /* 0x0000bc0000087ab9 */ /* 0x000fe20000000800 */
[----:B------:R-:W-:-:S02]  /*0b60*/  USHF.R.U32.HI UR10, URZ, 0x10, UR38 ;  /* 0x000000103f0a7899 */ /* 0x000fc40008011626 */
[----:B------:R-:W-:Y:S01]  /*0b70*/  UISETP.NE.AND.EX UP0, UPT, UR5, URZ, UPT, UP0 ;  /* 0x0000003f0500728c */ /* 0x000fe2000bf05300 */
[----:B------:R-:W-:Y:S02]  /*0b80*/  @UP1 ULDC UR9, c[0x0][0x450] ;  /* 0x0001140000091ab9 */ /* 0x000fe40000000800 */
[----:B------:R-:W-:Y:S01]  /*0b90*/  @UP1 ULDC UR5, c[0x0][0x44c] ;  /* 0x0001130000051ab9 */ /* 0x000fe20000000800 */
[----:B------:R-:W-:Y:S02]  /*0ba0*/  USEL UR37, UR37, 0x1, UP0 ;  /* 0x0000000125257887 */ /* 0x000fe40008000000 */
[----:B------:R-:W-:Y:S02]  /*0bb0*/  ULOP3.LUT UR38, UR38, 0xffff, URZ, 0xc0, !UPT ;  /* 0x0000ffff26267892 */ /* 0x000fe4000f8ec03f */
[----:B------:R-:W-:Y:S02]  /*0bc0*/  UIMAD UR7, UR37, UR8, UR7 ;  /* 0x00000008250772a4 */ /* 0x000fe4000f8e0207 */
[----:B0-----:R-:W-:-:S04]  /*0bd0*/  UIMAD UR41, UR41, 0xc0, URZ ;  /* 0x000000c0292978a4 */ /* 0x001fc8000f8e023f */
[----:B------:R-:W-:Y:S02]  /*0be0*/  @UP1 UIADD3 UR4, UR41, 0xbf, URZ ;  /* 0x000000bf29041890 */ /* 0x000fe4000fffe03f */
[----:B------:R-:W-:Y:S02]  /*0bf0*/  UIADD3 UR6, UR41, 0xbf, URZ ;  /* 0x000000bf29067890 */ /* 0x000fe4000fffe03f */
[----:B------:R-:W-:Y:S02]  /*0c00*/  UIMAD.WIDE.U32 UR4, UR4, UR5, URZ ;  /* 0x00000005040472a5 */ /* 0x000fe4000f8e003f */
[----:B------:R-:W-:Y:S02]  /*0c10*/  UIMAD UR4, UR37, UR8, 0x7f ;  /* 0x0000007f250474a4 */ /* 0x000fe4000f8e0208 */
[----:B------:R-:W-:Y:S02]  /*0c20*/  @UP1 USHF.R.U32.HI UR6, URZ, UR9, UR5 ;  /* 0x000000093f061299 */ /* 0x000fe40008011605 */
[----:B------:R-:W-:-:S02]  /*0c30*/  USHF.R.S32.HI UR5, URZ, 0x1f, UR4 ;  /* 0x0000001f3f057899 */ /* 0x000fc40008011404 */
[----:B------:R-:W-:Y:S02]  /*0c40*/  UIADD3 UR6, UR7, UR6, URZ ;  /* 0x0000000607067290 */ /* 0x000fe4000fffe03f */
[----:B------:R-:W-:Y:S02]  /*0c50*/  ULEA.HI UR5, UR5, UR4, URZ, 0x7 ;  /* 0x0000000405057291 */ /* 0x000fe4000f8f383f */
[----:B------:R-:W-:Y:S02]  /*0c60*/  USHF.R.S32.HI UR7, URZ, 0x1f, UR6 ;  /* 0x0000001f3f077899 */ /* 0x000fe40008011406 */
[----:B------:R-:W-:Y:S02]  /*0c70*/  USHF.R.S32.HI UR5, URZ, 0x7, UR5 ;  /* 0x000000073f057899 */ /* 0x000fe40008011405 */
[----:B------:R-:W-:Y:S01]  /*0c80*/  ULEA.HI UR7, UR7, UR6, URZ, 0x7 ;  /* 0x0000000607077291 */ /* 0x000fe2000f8f383f */
[----:B------:R-:W-:-:S03]  /*0c90*/  UMOV UR4, URZ ;  /* 0x0000003f00047c82 */ /* 0x000fc60008000000 */
[----:B------:R-:W-:-:S04]  /*0ca0*/  USHF.R.S32.HI UR7, URZ, 0x7, UR7 ;  /* 0x000000073f077899 */ /* 0x000fc80008011407 */
[----:B------:R-:W-:-:S04]  /*0cb0*/  UISETP.LT.AND UP0, UPT, UR5, UR7, UPT ;  /* 0x000000070500728c */ /* 0x000fc8000bf01270 */
[----:B------:R-:W-:Y:S02]  /*0cc0*/  USEL UR9, UR5, UR7, UP0 ;  /* 0x0000000705097287 */ /* 0x000fe40008000000 */
[----:B------:R-:W-:Y:S02]  /*0cd0*/  UISETP.NE.AND UP0, UPT, UR10, URZ, UPT ;  /* 0x0000003f0a00728c */ /* 0x000fe4000bf05270 */
[----:B------:R-:W-:-:S06]  /*0ce0*/  UISETP.GE.AND UP1, UPT, UR9, 0x1, UPT ;  /* 0x000000010900788c */ /* 0x000fcc000bf26270 */
[----:B------:R-:W-:-:S03]  /*0cf0*/  PLOP3.LUT P0, PT, PT, PT, UP1, 0x80, 0x0 ;  /* 0x000000000000781c */ /* 0x000fc60003f0f018 */
[----:B------:R-:W-:-:S10]  /*0d00*/  @!UP0 ULDC UR10, c[0x0][0x9f0] ;  /* 0x00027c00000a8ab9 */ /* 0x000fd40000000800 */
[----:B------:R-:W-:Y:S05]  /*0d10*/  @!P0 BRA `(.L_x_1854) ;  /* 0x0000000000848947 */ /* 0x000fea0003800000 */
[----:B------:R-:W-:Y:S01]  /*0d20*/  IMAD.U32 R4, RZ, RZ, UR10 ;  /* 0x0000000aff047e24 */ /* 0x000fe2000f8e00ff */
[----:B------:R-:W-:Y:S01]  /*0d30*/  UIADD3 UR6, UR10, -0x1, UR9 ;  /* 0xffffffff0a067890 */ /* 0x000fe2000fffe009 */
[----:B------:R-:W-:-:S03]  /*0d40*/  UMOV UR4, URZ ;  /* 0x0000003f00047c82 */ /* 0x000fc60008000000 */
[-C--:B------:R-:W-:Y:S02]  /*0d50*/  IABS R0, R4.reuse ;  /* 0x0000000400007213 */ /* 0x080fe40000000000 */
[----:B------:R-:W-:Y:S01]  /*0d60*/  IMAD.U32 R5, RZ, RZ, UR6 ;  /* 0x00000006ff057e24 */ /* 0x000fe2000f8e00ff */
[----:B------:R-:W-:Y:S01]  /*0d70*/  IABS R6, R4 ;  /* 0x0000000400067213 */ /* 0x000fe20000000000 */
[----:B------:R-:W-:Y:S01]  /*0d80*/  ULOP3.LUT UR6, UR6, UR10, URZ, 0x3c, !UPT ;  /* 0x0000000a06067292 */ /* 0x000fe2000f8e3c3f */
[----:B------:R-:W-:Y:S02]  /*0d90*/  R2UR UR11, R0 ;  /* 0x00000000000b72ca */ /* 0x000fe400000e0000 */
[----:B------:R-:W-:-:S05]  /*0da0*/  IABS R5, R5 ;  /* 0x0000000500057213 */ /* 0x000fca0000000000 */
[----:B------:R-:W-:-:S05]  /*0db0*/  IMAD.MOV.U32 R4, RZ, RZ, R5 ;  /* 0x000000ffff047224 */ /* 0x000fca00078e0005 */
[----:B------:R-:W-:Y:S01]  /*0dc0*/  R2UR UR8, R4 ;  /* 0x00000000040872ca */ /* 0x000fe200000e0000 */
[----:B------:R-:W0:Y:S08]  /*0dd0*/  I2F.RP R0, UR11 ;  /* 0x0000000b00007d06 */ /* 0x000e300008209400 */
[----:B0-----:R-:W0:Y:S02]  /*0de0*/  MUFU.RCP R0, R0 ;  /* 0x0000000000007308 */ /* 0x001e240000001000 */
[----:B0-----:R-:W-:-:S02]  /*0df0*/  VIADD R3, R0, 0xffffffe ;  /* 0x0ffffffe00037836 */ /* 0x001fc40000000000 */
        /* <DEDUP_REMOVED lines=19> */
.L_x_1854:
[----:B------:R-:W-:Y:S02]  /*0f30*/  UIMAD UR38, UR38, UR4, URZ ;  /* 0x00000004262672a4 */ /* 0x000fe4000f8e023f */
[----:B------:R-:W-:Y:S01]  /*0f40*/  IMAD.U32 R3, RZ, RZ, UR4 ;  /* 0x00000004ff037e24 */ /* 0x000fe2000f8e00ff */
[----:B------:R-:W-:Y:S01]  /*0f50*/  MOV R0, UR9 ;  /* 0x0000000900007c02 */ /* 0x000fe20008000f00 */
[----:B------:R-:W-:Y:S01]  /*0f60*/  VIADD R18, R2, 0xffffff80 ;  /* 0xffffff8002127836 */ /* 0x000fe20000000000 */
[----:B------:R-:W-:Y:S02]  /*0f70*/  PLOP3.LUT P0, PT, PT, PT, PT, 0x80, 0x0 ;  /* 0x000000000000781c */ /* 0x000fe40003f0f070 */
[----:B------:R-:W-:Y:S02]  /*0f80*/  CS2R R118, SRZ ;  /* 0x0000000000767805 */ /* 0x000fe4000001ff00 */
[----:B------:R-:W-:Y:S01]  /*0f90*/  VIADDMNMX R0, R3, UR38, R0, PT ;  /* 0x0000002603007c46 */ /* 0x000fe2000b800100 */
[----:B------:R-:W-:Y:S01]  /*0fa0*/  IMAD.MOV.U32 R3, RZ, RZ, RZ ;  /* 0x000000ffff037224 */ /* 0x000fe200078e00ff */
[----:B------:R-:W-:-:S02]  /*0fb0*/  CS2R R116, SRZ ;  /* 0x0000000000747805 */ /* 0x000fc4000001ff00 */
[----:B------:R-:W-:Y:S02]  /*0fc0*/  CS2R R114, SRZ ;  /* 0x0000000000727805 */ /* 0x000fe4000001ff00 */
[----:B------:R-:W-:Y:S01]  /*0fd0*/  R2UR UR43, R0 ;  /* 0x00000000002b72ca */ /* 0x000fe200000e0000 */
        /* <DEDUP_REMOVED lines=11> */
[----:B------:R-:W-:Y:S01]  /*1090*/  CS2R R92, SRZ ;  /* 0x00000000005c7805 */ /* 0x000fe2000001ff00 */
[----:B------:R-:W-:Y:S01]  /*10a0*/  UISETP.GT.AND UP0, UPT, UR43, UR38, UPT ;  /* 0x000000262b00728c */ /* 0x000fe2000bf04270 */
[----:B------:R-:W-:Y:S02]  /*10b0*/  CS2R R90, SRZ ;  /* 0x00000000005a7805 */ /* 0x000fe4000001ff00 */
[----:B------:R-:W-:-:S03]  /*10c0*/  CS2R R88, SRZ ;  /* 0x0000000000587805 */ /* 0x000fc6000001ff00 */
[----:B------:R-:W-:-:S13]  /*10d0*/  PLOP3.LUT P1, PT, PT, PT, UP0, 0x80, 0x0 ;  /* 0x000000000000781c */ /* 0x000fda0003f2f008 */
[----:B------:R-:W-:Y:S05]  /*10e0*/  @!P1 BRA `(.L_x_1855) ;  /* 0x0000008800349947 */ /* 0x000fea0003800000 */
        /* <DEDUP_REMOVED lines=34> */
.L_x_1856:
[----:B------:R-:W-:-:S04]  /*1310*/  SHF.L.U32 R0, RZ, 0x1f, RZ ;  /* 0x0000001fff007819 */ /* 0x000fc800000006ff */
[----:B------:R-:W0:Y:S02]  /*1320*/  SYNCS.PHASECHK.TRANS64.TRYWAIT P0, [UR39+0x16800], R0 ;  /* 0x01680000ff0075a7 */ /* 0x000e240008000167 */
[----:B0-----:R-:W-:Y:S05]  /*1330*/  @!P0 BRA `(.L_x_1857) ;  /* 0x000000cc00b48947 */ /* 0x001fea0003800000 */
.L_x_1962:
[----:B------:R-:W-:-:S06]  /*1340*/  ULOP3.LUT UR4, UR42, 0x1, URZ, 0xfc, !UPT ;  /* 0x000000012a047892 */ /* 0x000fcc000f8efc3f */
[----:B0-----:R-:W-:-:S05]  /*1350*/  IMAD.U32 R3, RZ, RZ, UR4 ;  /* 0x00000004ff037e24 */ /* 0x001fca000f8e00ff */
[----:B------:R-:W-:-:S13]  /*1360*/  ISETP.NE.AND P0, PT, R3, 0x3, PT ;  /* 0x000000030300780c */ /* 0x000fda0003f05270 */
[----:B------:R-:W-:Y:S05]  /*1370*/  @!P0 BRA `(.L_x_1858) ;  /* 0x0000000000048947 */ /* 0x000fea0003800000 */
[----:B------:R-:W-:Y:S01]  /*1380*/  BPT.TRAP 0x1 ;  /* 0x000000040000795c */ /* 0x000fe20000300000 */
.L_x_1858:
[----:B------:R0:W1:Y:S01]  /*1390*/  SYNCS.PHASECHK.TRANS64.TRYWAIT P2, [UR39+0x16830], R0 ;  /* 0x01683000ff0075a7 */ /* 0x0000620008040167 */
[----:B------:R-:W-:Y:S05]  /*13a0*/  @!P0 BRA `(.L_x_1859) ;  /* 0x0000000000048947 */ /* 0x000fea0003800000 */
[----:B------:R-:W-:Y:S01]  /*13b0*/  BPT.TRAP 0x1 ;  /* 0x000000040000795c */ /* 0x000fe20000300000 */
.L_x_1859:
[----:B------:R-:W-:Y:S01]  /*13c0*/  IMAD.U32 R6, RZ, RZ, UR44 ;  /* 0x0000002cff067e24 */ /* 0x000fe2000f8e00ff */
[----:B------:R-:W-:-:S04]  /*13d0*/  ISETP.NE.AND P1, PT, R17, RZ, PT ;  /* 0x000000ff1100720c */ /* 0x000fc80003f25270 */
[----:B------:R-:W-:Y:S01]  /*13e0*/  LOP3.LUT R6, R6, 0x10000, RZ, 0xfc, !PT ;  /* 0x0001000006067812 */ /* 0x000fe200078efcff */
[----:B-1----:R-:W-:Y:S08]  /*13f0*/  @P2 BRA `(.L_x_1860) ;  /* 0x0000000000082947 */ /* 0x002ff00003800000 */
[----:B------:R-:W1:Y:S02]  /*1400*/  SYNCS.PHASECHK.TRANS64.TRYWAIT P2, [UR39+0x16830], R0 ;  /* 0x01683000ff0075a7 */ /* 0x000e640008040167 */
[----:B-1----:R-:W-:Y:S05]  /*1410*/  @!P2 BRA `(.L_x_1861) ;  /* 0x000000cc0094a947 */ /* 0x002fea0003800000 */
.L_x_1860:
[----:B------:R-:W-:Y:S05]  /*1420*/  WARPSYNC.ALL ;  /* 0x0000000000007948 */ /* 0x000fea0003800000 */
[----:B------:R-:W-:Y:S01]  /*1430*/  IMAD.MOV.U32 R7, RZ, RZ, 0x40000040 ;  /* 0x40000040ff077424 */ /* 0x000fe200078e00ff */
[----:B------:R-:W-:Y:S01]  /*1440*/  UIADD3 UR4, UR39, 0xe400, URZ ;  /* 0x0000e40027047890 */ /* 0x000fe2000fffe03f */
[C---:B------:R-:W-:Y:S01]  /*1450*/  R2UR UR8, R6.reuse ;  /* 0x00000000060872ca */ /* 0x040fe200000e0000 */
[----:B------:R-:W-:Y:S02]  /*1460*/  WARPGROUP.ARRIVE ;  /* 0x00000000000079c5 */ /* 0x000fe40000000000 */
[----:B------:R-:W-:Y:S01]  /*1470*/  R2UR UR9, R7 ;  /* 0x00000000070972ca */ /* 0x000fe200000e0000 */
[----:B------:R-:W-:Y:S01]  /*1480*/  USHF.R.U32.HI UR4, URZ, 0x4, UR4 ;  /* 0x000000043f047899 */ /* 0x000fe20008011604 */
[----:B------:R-:W-:Y:S01]  /*1490*/  R2UR UR16, R6 ;  /* 0x00000000061072ca */ /* 0x000fe200000e0000 */
[----:B------:R-:W-:Y:S01]  /*14a0*/  UMOV UR11, 0x40000040 ;  /* 0x40000040000b7882 */ /* 0x000fe20000000000 */
[----:B------:R-:W-:Y:S01]  /*14b0*/  UMOV UR13, 0x40000040 ;  /* 0x40000040000d7882 */ /* 0x000fe20000000000 */
[----:B------:R-:W-:Y:S01]  /*14c0*/  ULOP3.LUT UR4, UR4, 0x3fff, URZ, 0xc0, !UPT ;  /* 0x00003fff04047892 */ /* 0x000fe2000f8ec03f */
[----:B------:R-:W-:Y:S01]  /*14d0*/  LOP3.LUT R5, R22, 0xffffff80, RZ, 0xc0, !PT ;  /* 0xffffff8016057812 */ /* 0x000fe200078ec0ff */
[----:B------:R-:W-:Y:S01]  /*14e0*/  UMOV UR15, 0x40000040 ;  /* 0x40000040000f7882 */ /* 0x000fe20000000000 */
[----:B------:R-:W-:Y:S01]  /*14f0*/  UMOV UR17, 0x40000040 ;  /* 0x4000004000117882 */ /* 0x000fe20000000000 */
[----:B------:R-:W-:Y:S01]  /*1500*/  ULOP3.LUT UR24, UR4, 0x10000, URZ, 0xfc, !UPT ;  /* 0x0001000004187892 */ /* 0x000fe2000f8efc3f */
[----:B------:R-:W-:Y:S01]  /*1510*/  LEA.HI R91, R91, R18, RZ, 0x2 ;  /* 0x000000125b5b7211 */ /* 0x000fe200078f10ff */
[----:B------:R-:W-:Y:S01]  /*1520*/  UMOV UR19, 0x40000040 ;  /* 0x4000004000137882 */ /* 0x000fe20000000000 */
[C---:B------:R-:W-:Y:S01]  /*1530*/  IMAD.IADD R5, R18.reuse, 0x1, -R5 ;  /* 0x0000000112057824 */ /* 0x040fe200078e0a05 */
[----:B------:R-:W-:Y:S01]  /*1540*/  UIADD3 UR14, UR24, 0x4, URZ ;  /* 0x00000004180e7890 */ /* 0x000fe2000fffe03f */
[----:B------:R-:W-:Y:S01]  /*1550*/  LOP3.LUT R91, R91, 0xfffffffc, RZ, 0xc0, !PT ;  /* 0xfffffffc5b5b7812 */ /* 0x000fe200078ec0ff */
[----:B------:R-:W-:Y:S01]  /*1560*/  UIADD3 UR12, UR16, 0x4, URZ ;  /* 0x00000004100c7890 */ /* 0x000fe2000fffe03f */
[----:B------:R-:W-:Y:S01]  /*1570*/  IMAD.HI R10, R19, 0x55555556, RZ ;  /* 0x55555556130a7827 */ /* 0x000fe200078e02ff */
[----:B------:R-:W-:Y:S01]  /*1580*/  UMOV UR10, UR24 ;  /* 0x00000018000a7c82 */ /* 0x000fe20008000000 */
[----:B------:R-:W-:Y:S01]  /*1590*/  UIADD3 UR18, UR24, 0x6, URZ ;  /* 0x0000000618127890 */ /* 0x000fe2000fffe03f */
[----:B------:R-:W-:Y:S01]  /*15a0*/  HGMMA.64x128x16.F32 R24, gdesc[UR8], RZ, !UPT, gsb0 ;  /* 0x01e00000081879f0 */ /* 0x000fe2000c0008ff */
[----:B------:R-:W-:Y:S01]  /*15b0*/  UIADD3 UR8, UR16, 0x2, URZ ;  /* 0x0000000210087890 */ /* 0x000fe2000fffe03f */
[----:B01----:R-:W-:Y:S01]  /*15c0*/  SHF.R.S32.HI R0, RZ, 0x1f, R5 ;  /* 0x0000001fff007819 */ /* 0x003fe20000011405 */
[----:B------:R-:W-:Y:S01]  /*15d0*/  UIADD3 UR10, UR24, 0x2, URZ ;  /* 0x00000002180a7890 */ /* 0x000fe2000fffe03f */
[----:B------:R-:W-:Y:S01]  /*15e0*/  IADD3 R91, R18, -R91, RZ ;  /* 0x8000005b125b7210 */ /* 0x000fe20007ffe0ff */
[----:B------:R-:W-:Y:S01]  /*15f0*/  UMOV UR9, 0x40000040 ;  /* 0x4000004000097882 */ /* 0x000fe20000000000 */
[----:B------:R-:W-:Y:S01]  /*1600*/  UMOV UR11, 0x40000040 ;  /* 0x40000040000b7882 */ /* 0x000fe20000000000 */
[----:B------:R-:W-:Y:S01]  /*1610*/  UIADD3 UR16, UR16, 0x6, URZ ;  /* 0x0000000610107890 */ /* 0x000fe2000fffe03f */
[CC--:B------:R-:W-:Y:S01]  /*1620*/  LEA.HI R8, R0.reuse, R5.reuse, RZ, 0x2 ;  /* 0x0000000500087211 */ /* 0x0c0fe200078f10ff */
[----:B------:R-:W-:Y:S01]  /*1630*/  ULDC UR4, c[0x0][0x448] ;  /* 0x0001120000047ab9 */ /* 0x000fe20000000800 */
[----:B------:R-:W-:Y:S01]  /*1640*/  LEA.HI R4, R0, R5, RZ, 0x5 ;  /* 0x0000000500047211 */ /* 0x000fe200078f28ff */
[----:B------:R-:W-:Y:S01]  /*1650*/  UISETP.NE.AND UP0, UPT, UR4, 0x1, UPT ;  /* 0x000000010400788c */ /* 0x000fe2000bf05270 */
[--C-:B------:R-:W-:Y:S01]  /*1660*/  SHF.R.S32.HI R0, RZ, 0x2, R8.reuse ;  /* 0x00000002ff007819 */ /* 0x100fe20000011408 */
[----:B------:R-:W-:Y:S01]  /*1670*/  ULDC UR6, c[0x0][0x2f0] ;  /* 0x0000bc0000067ab9 */ /* 0x000fe20000000800 */
[----:B------:R-:W-:Y:S01]  /*1680*/  SHF.R.S32.HI R17, RZ, 0x1f, R8 ;  /* 0x0000001fff117819 */ /* 0x000fe20000011408 */
[----:B------:R-:W-:Y:S01]  /*1690*/  UMOV UR4, 0xffffff80 ;  /* 0xffffff8000047882 */ /* 0x000fe20000000000 */
[----:B------:R-:W-:Y:S01]  /*16a0*/  SHF.R.S32.HI R4, RZ, 0x5, R4 ;  /* 0x00000005ff047819 */ /* 0x000fe20000011404 */
[----:B------:R-:W-:Y:S01]  /*16b0*/  UIMAD UR4, UR43, UR4, 0x80 ;  /* 0x000000802b0474a4 */ /* 0x000fe2000f8e0204 */
[----:B------:R-:W-:Y:S01]  /*16c0*/  LEA.HI R17, R17, R0, RZ, 0x3 ;  /* 0x0000000011117211 */ /* 0x000fe200078f18ff */
[----:B------:R-:W-:Y:S01]  /*16d0*/  ULDC UR7, c[0x0][0x288] ;  /* 0x0000a20000077ab9 */ /* 0x000fe20000000800 */
[----:B------:R-:W-:Y:S01]  /*16e0*/  LEA R12, R4, UR41, 0x4 ;  /* 0x00000029040c7c11 */ /* 0x000fe2000f8e20ff */
[----:B------:R-:W-:Y:S01]  /*16f0*/  UIADD3 UR26, UR43, -0x2, URZ ;  /* 0xfffffffe2b1a7890 */ /* 0x000fe2000fffe03f */
[----:B------:R-:W-:Y:S01]  /*1700*/  LEA.HI R10, R10, R10, RZ, 0x1 ;  /* 0x0000000a0a0a7211 */ /* 0x000fe200078f08ff */
[----:B------:R-:W-:Y:S01]  /*1710*/  @UP0 ULDC UR5, c[0x0][0x44c] ;  /* 0x0001130000050ab9 */ /* 0x000fe20000000800 */
[----:B------:R-:W-:-:S02]  /*1720*/  LOP3.LUT R17, R17, 0xfffffff8, RZ, 0xc0, !PT ;  /* 0xfffffff811117812 */ /* 0x000fc400078ec0ff */
[----:B------:R-:W-:Y:S02]  /*1730*/  CS2R R118, SRZ ;  /* 0x0000000000767805 */ /* 0x000fe4000001ff00 */
[C---:B------:R-:W-:Y:S01]  /*1740*/  LEA.HI R4, R91.reuse, R91, RZ, 0x1 ;  /* 0x0000005b5b047211 */ /* 0x040fe200078f08ff */
[----:B------:R-:W-:Y:S01]  /*1750*/  IMAD R10, R10, -0x3, R19 ;  /* 0xfffffffd0a0a7824 */ /* 0x000fe200078e0213 */
[----:B------:R-:W-:Y:S01]  /*1760*/  IADD3 R17, R12, R0, -R17 ;  /* 0x000000000c117210 */ /* 0x000fe20007ffe811 */
[----:B------:R-:W-:Y:S01]  /*1770*/  IMAD.U32 R12, RZ, RZ, UR6 ;  /* 0x00000006ff0c7e24 */ /* 0x000fe2000f8e00ff */
[----:B------:R-:W-:Y:S02]  /*1780*/  LOP3.LUT R4, R4, 0x1ffffffe, RZ, 0xc0, !PT ;  /* 0x1ffffffe04047812 */ /* 0x000fe400078ec0ff */
[----:B------:R-:W-:Y:S01]  /*1790*/  PLOP3.LUT P2, PT, PT, PT, UP0, 0x80, 0x0 ;  /* 0x000000000000781c */ /* 0x000fe20003f4f008 */
[----:B------:R-:W-:Y:S01]  /*17a0*/  IMAD R17, R10, 0x40, R17 ;  /* 0x000000400a117824 */ /* 0x000fe200078e0211 */
[----:B------:R-:W-:Y:S01]  /*17b0*/  LOP3.LUT R8, R8, 0x7ffffffc, RZ, 0xc0, !PT ;  /* 0x7ffffffc08087812 */ /* 0x000fe200078ec0ff */
[----:B------:R-:W-:-:S04]  /*17c0*/  IMAD.IADD R4, R91, 0x1, -R4 ;  /* 0x000000015b047824 */ /* 0x000fc800078e0a04 */
[----:B------:R-:W-:Y:S02]  /*17d0*/  IMAD R4, R4, 0x8, R17 ;  /* 0x0000000804047824 */ /* 0x000fe400078e0211 */
[----:B------:R-:W-:Y:S02]  /*17e0*/  IMAD.IADD R5, R5, 0x1, -R8 ;  /* 0x0000000105057824 */ /* 0x000fe400078e0a08 */
[----:B------:R-:W-:Y:S02]  /*17f0*/  IMAD.MOV.U32 R20, RZ, RZ, R4 ;  /* 0x000000ffff147224 */ /* 0x000fe400078e0004 */
[----:B------:R-:W-:Y:S01]  /*1800*/  @P2 IMAD.HI.U32 R0, R4, UR5, RZ ;  /* 0x0000000504002c27 */ /* 0x000fe2000f8e00ff */
[----:B------:R-:W-:-:S04]  /*1810*/  @UP0 ULDC UR5, c[0x0][0x450] ;  /* 0x0001140000050ab9 */ /* 0x000fc80000000800 */
[----:B------:R-:W-:Y:S01]  /*1820*/  @P2 SHF.R.U32.HI R20, RZ, UR5, R0 ;  /* 0x00000005ff142c19 */ /* 0x000fe20008011600 */
[----:B------:R-:W-:Y:S02]  /*1830*/  UIADD3 UR5, UR4, 0x1, URZ ;  /* 0x0000000104057890 */ /* 0x000fe4000fffe03f */
[----:B------:R-:W-:Y:S02]  /*1840*/  UIMAD UR4, UR37, UR6, UR4 ;  /* 0x00000006250472a4 */ /* 0x000fe4000f8e0204 */
[----:B------:R-:W0:Y:S01]  /*1850*/  SHFL.IDX PT, R14, R20, RZ, 0x1c1f ;  /* 0x001c1fff140e7589 */ /* 0x000e2200000e0000 */
[----:B------:R-:W-:Y:S01]  /*1860*/  UIMAD UR6, UR37, UR6, -UR7 ;  /* 0x00000006250672a4 */ /* 0x000fe2000f8e0a07 */
[----:B------:R-:W-:Y:S02]  /*1870*/  MOV R10, UR5 ;  /* 0x00000005000a7c02 */ /* 0x000fe40008000f00 */
[----:B------:R-:W-:Y:S01]  /*1880*/  IMAD.U32 R18, RZ, RZ, UR4 ;  /* 0x00000004ff127e24 */ /* 0x000fe2000f8e00ff */
[----:B------:R-:W1:Y:S01]  /*1890*/  SHFL.IDX PT, R20, R20, 0x1, 0x1c1f ;  /* 0x003c1f0014147f89 */ /* 0x000e6200000e0000 */
[----:B------:R-:W-:Y:S01]  /*18a0*/  ULDC UR4, c[0x0][0x988] ;  /* 0x0002620000047ab9 */ /* 0x000fe20000000800 */
[----:B------:R-:W-:-:S02]  /*18b0*/  IMAD R17, R5, -0x2, R10 ;  /* 0xfffffffe05117824 */ /* 0x000fc400078e020a */
[----:B------:R-:W-:Y:S02]  /*18c0*/  IMAD R18, R5, -0x2, R18 ;  /* 0xfffffffe05127824 */ /* 0x000fe400078e0212 */
[----:B------:R-:W-:Y:S01]  /*18d0*/  IMAD R17, R12, UR37, R17 ;  /* 0x000000250c117c24 */ /* 0x000fe2000f8e0211 */
[----:B------:R-:W-:Y:S02]  /*18e0*/  WARPGROUP.DEPBAR.LE gsb0, 0x0 ;  /* 0x00008000000079c5 */ /* 0x000fe40000010000 */
[----:B------:R-:W-:-:S06]  /*18f0*/  WARPGROUP.ARRIVE ;  /* 0x00000000000079c5 */ /* 0x000fcc0000000000 */
[----:B------:R-:W-:Y:S01]  /*1900*/  HGMMA.64x128x16.F32 R24, gdesc[UR8], R24, gsb0 ;  /* 0x01e00000081879f0 */ /* 0x000fe20008000818 */
[----:B------:R-:W-:Y:S02]  /*1910*/  ULDC UR10, c[0x0][0x9d8] ;  /* 0x00027600000a7ab9 */ /* 0x000fe40000000800 */
        /* <DEDUP_REMOVED lines=18> */
[----:B------:R-:W-:-:S02]  /*1a40*/  VIADD R85, R17, -UR7 ;  /* 0x8000000711557c36 */ /* 0x000fc40008000000 */
[----:B------:R-:W-:Y:S01]  /*1a50*/  FMUL.FTZ R15, R32, UR10 ;  /* 0x0000000a200f7c20 */ /* 0x000fe20008410000 */
[----:B------:R-:W-:Y:S01]  /*1a60*/  FMUL.FTZ R32, R33, UR10 ;  /* 0x0000000a21207c20 */ /* 0x000fe20008410000 */
[----:B------:R-:W3:Y:S01]  /*1a70*/  MUFU.TANH R11, R11 ;  /* 0x0000000b000b7308 */ /* 0x000ee20000002400 */
[----:B------:R-:W-:Y:S01]  /*1a80*/  FMUL.FTZ R28, R36, UR10 ;  /* 0x0000000a241c7c20 */ /* 0x000fe20008410000 */
[----:B0-----:R-:W-:Y:S01]  /*1a90*/  VIADDMNMX R85, R14, R85, R18, PT ;  /* 0x000000550e557246 */ /* 0x001fe20003800112 */
[----:B------:R-:W-:Y:S01]  /*1aa0*/  FMUL.FTZ R24, R72, UR10 ;  /* 0x0000000a48187c20 */ /* 0x000fe20008410000 */
[----:B------:R-:W-:Y:S01]  /*1ab0*/  FMUL.FTZ R72, R77, UR10 ;  /* 0x0000000a4d487c20 */ /* 0x000fe20008410000 */
[----:B------:R-:W-:Y:S01]  /*1ac0*/  FMUL.FTZ R10, R30, UR10 ;  /* 0x0000000a1e0a7c20 */ /* 0x000fe20008410000 */
[----:B------:R-:W-:Y:S01]  /*1ad0*/  ISETP.GT.AND P3, PT, R85, RZ, PT ;  /* 0x000000ff5500720c */ /* 0x000fe20003f64270 */
[----:B------:R-:W-:Y:S01]  /*1ae0*/  FMUL.FTZ R9, R37, UR10 ;  /* 0x0000000a25097c20 */ /* 0x000fe20008410000 */
[----:B------:R-:W0:Y:S01]  /*1af0*/  MUFU.TANH R13, R13 ;  /* 0x0000000d000d7308 */ /* 0x000e220000002400 */
[C---:B------:R-:W-:Y:S01]  /*1b00*/  ISETP.GT.AND P4, PT, R85.reuse, 0x1, PT ;  /* 0x000000015500780c */ /* 0x040fe20003f84270 */
[----:B------:R-:W-:Y:S01]  /*1b10*/  FMUL.FTZ R37, R56, UR10 ;  /* 0x0000000a38257c20 */ /* 0x000fe20008410000 */
[----:B------:R-:W-:Y:S01]  /*1b20*/  ISETP.GT.AND P5, PT, R85, 0x8, PT ;  /* 0x000000085500780c */ /* 0x000fe20003fa4270 */
[----:B------:R-:W-:Y:S01]  /*1b30*/  FMUL.FTZ R56, R64, UR10 ;  /* 0x0000000a40387c20 */ /* 0x000fe20008410000 */
[----:B--2---:R-:W-:Y:S01]  /*1b40*/  FSEL R77, R3, -INF , P3 ;  /* 0xff800000034d7808 */ /* 0x004fe20001800000 */
[----:B------:R-:W-:Y:S01]  /*1b50*/  FMUL.FTZ R64, R73, UR10 ;  /* 0x0000000a49407c20 */ /* 0x000fe20008410000 */
[----:B------:R-:W-:Y:S01]  /*1b60*/  FMUL.FTZ R0, R26, UR10 ;  /* 0x0000000a1a007c20 */ /* 0x000fe20008410000 */
[----:B------:R-:W2:Y:S01]  /*1b70*/  MUFU.TANH R25, R25 ;  /* 0x0000001900197308 */ /* 0x000ea20000002400 */
[----:B---3--:R-:W-:Y:S01]  /*1b80*/  FSEL R30, R11, -INF , P4 ;  /* 0xff8000000b1e7808 */ /* 0x008fe20002000000 */
[----:B------:R-:W-:Y:S01]  /*1b90*/  FMUL.FTZ R29, R40, UR10 ;  /* 0x0000000a281d7c20 */ /* 0x000fe20008410000 */
[----:B------:R-:W-:Y:S01]  /*1ba0*/  ISETP.GT.AND P3, PT, R85, 0x9, PT ;  /* 0x000000095500780c */ /* 0x000fe20003f64270 */
[----:B------:R-:W-:Y:S01]  /*1bb0*/  FMUL.FTZ R36, R69, UR10 ;  /* 0x0000000a45247c20 */ /* 0x000fe20008410000 */
[----:B------:R-:W-:Y:S01]  /*1bc0*/  FMNMX.FTZ R26, R77, R30, !PT ;  /* 0x0000001e4d1a7209 */ /* 0x000fe20007810000 */
[----:B------:R-:W-:Y:S01]  /*1bd0*/  FMUL.FTZ R14, R34, UR10 ;  /* 0x0000000a220e7c20 */ /* 0x000fe20008410000 */
[----:B------:R-:W-:Y:S01]  /*1be0*/  ISETP.GT.AND P4, PT, R85, 0x10, PT ;  /* 0x000000105500780c */ /* 0x000fe20003f84270 */
[----:B------:R-:W3:Y:S01]  /*1bf0*/  MUFU.TANH R15, R15 ;  /* 0x0000000f000f7308 */ /* 0x000ee20000002400 */
        /* <DEDUP_REMOVED lines=8> */
[----:B--2---:R-:W-:Y:S01]  /*1c80*/  FSEL R69, R25, -INF , P3 ;  /* 0xff80000019457808 */ /* 0x004fe20001800000 */
[----:B------:R-:W-:Y:S01]  /*1c90*/  FMUL.FTZ R44, R57, UR10 ;  /* 0x0000000a392c7c20 */ /* 0x000fe20008410000 */
[----:B------:R-:W-:Y:S01]  /*1ca0*/  ISETP.GT.AND P3, PT, R85, 0x11, PT ;  /* 0x000000115500780c */ /* 0x000fe20003f64270 */
[----:B------:R-:W-:Y:S01]  /*1cb0*/  FMUL.FTZ R40, R48, UR10 ;  /* 0x0000000a30287c20 */ /* 0x000fe20008410000 */
[----:B------:R-:W-:Y:S01]  /*1cc0*/  FMNMX.FTZ R34, R69, R34, !PT ;  /* 0x0000002245227209 */ /* 0x000fe20007810000 */
        /* <DEDUP_REMOVED lines=9> */
[----:B------:R-:W-:Y:S01]  /*1d60*/  FMUL.FTZ R8, R27, UR10 ;  /* 0x0000000a1b087c20 */ /* 0x000fe20008410000 */
[----:B------:R-:W3:Y:S01]  /*1d70*/  MUFU.TANH R9, R9 ;  /* 0x0000000900097308 */ /* 0x000ee20000002400 */
[----:B0-----:R-:W-:Y:S01]  /*1d80*/  FSEL R61, R32, -INF , P3 ;  /* 0xff800000203d7808 */ /* 0x001fe20001800000 */
[----:B------:R-:W-:Y:S01]  /*1d90*/  FMUL.FTZ R32, R42, UR10 ;  /* 0x0000000a2a207c20 */ /* 0x000fe20008410000 */
[----:B------:R-:W-:Y:S01]  /*1da0*/  ISETP.GT.AND P3, PT, R85, 0x19, PT ;  /* 0x000000195500780c */ /* 0x000fe20003f64270 */
[----:B------:R-:W-:Y:S01]  /*1db0*/  FMUL.FTZ R12, R31, UR10 ;  /* 0x0000000a1f0c7c20 */ /* 0x000fe20008410000 */
[----:B------:R-:W-:Y:S01]  /*1dc0*/  FMNMX.FTZ R34, R61, R34, !PT ;  /* 0x000000223d227209 */ /* 0x000fe20007810000 */
[----:B------:R-:W-:Y:S01]  /*1dd0*/  FMUL.FTZ R22, R35, UR10 ;  /* 0x0000000a23167c20 */ /* 0x000fe20008410000 */
[----:B------:R-:W-:Y:S01]  /*1de0*/  FMUL.FTZ R84, R84, UR10 ;  /* 0x0000000a54547c20 */ /* 0x000fe20008410000 */
[----:B------:R-:W0:Y:S01]  /*1df0*/  MUFU.TANH R29, R29 ;  /* 0x0000001d001d7308 */ /* 0x000e220000002400 */
[----:B--2---:R-:W-:-:S02]  /*1e00*/  FSEL R57, R28, -INF , P4 ;  /* 0xff8000001c397808 */ /* 0x004fc40002000000 */
[----:B------:R-:W-:Y:S02]  /*1e10*/  ISETP.GT.AND P4, PT, R85, 0x20, PT ;  /* 0x000000205500780c */ /* 0x000fe40003f84270 */
[----:B------:R-:W-:Y:S02]  /*1e20*/  FMNMX.FTZ R34, R57, R34, !PT ;  /* 0x0000002239227209 */ /* 0x000fe40007810000 */
[----:B-1----:R-:W-:Y:S01]  /*1e30*/  IADD3 R17, R20, -UR7, R17 ;  /* 0x8000000714117c10 */ /* 0x002fe2000fffe011 */
[----:B------:R-:W1:Y:S01]  /*1e40*/  MUFU.TANH R88, R88 ;  /* 0x0000005800587308 */ /* 0x000e620000002400 */
[----:B---3--:R-:W-:Y:S01]  /*1e50*/  FSEL R53, R9, -INF , P3 ;  /* 0xff80000009357808 */ /* 0x008fe20001800000 */
[----:B------:R-:W-:Y:S01]  /*1e60*/  @UP0 ULDC UR7, c[0x0][0x450] ;  /* 0x0001140000070ab9 */ /* 0x000fe20000000800 */
[----:B------:R-:W-:Y:S02]  /*1e70*/  ISETP.GT.AND P3, PT, R85, 0x21, PT ;  /* 0x000000215500780c */ /* 0x000fe40003f64270 */
[----:B------:R-:W-:-:S02]  /*1e80*/  FMNMX.FTZ R34, R53, R34, !PT ;  /* 0x0000002235227209 */ /* 0x000fc40007810000 */
[----:B------:R-:W-:Y:S01]  /*1e90*/  VIMNMX R18, R18, R17, PT ;  /* 0x0000001112127248 */ /* 0x000fe20003fe0100 */
[----:B------:R-:W2:Y:S01]  /*1ea0*/  MUFU.TANH R33, R33 ;  /* 0x0000002100217308 */ /* 0x000ea20000002400 */
[----:B0-----:R-:W-:Y:S02]  /*1eb0*/  FSEL R49, R29, -INF , P4 ;  /* 0xff8000001d317808 */ /* 0x001fe40002000000 */
[----:B------:R-:W-:Y:S02]  /*1ec0*/  ISETP.GT.AND P4, PT, R85, 0x28, PT ;  /* 0x000000285500780c */ /* 0x000fe40003f84270 */
[----:B------:R-:W-:Y:S01]  /*1ed0*/  FMNMX.FTZ R38, R49, R34, !PT ;  /* 0x0000002231267209 */ /* 0x000fe20007810000 */
[----:B------:R-:W-:Y:S01]  /*1ee0*/  FMUL.FTZ R34, R43, UR10 ;  /* 0x0000000a2b227c20 */ /* 0x000fe20008410000 */
[----:B------:R-:W-:Y:S01]  /*1ef0*/  ISETP.GT.AND P5, PT, R18, 0x8, PT ;  /* 0x000000081200780c */ /* 0x000fe20003fa4270 */
[----:B------:R-:W0:Y:S01]  /*1f00*/  MUFU.TANH R89, R89 ;  /* 0x0000005900597308 */ /* 0x000e220000002400 */
[----:B-1----:R-:W-:-:S02]  /*1f10*/  FSEL R45, R88, -INF , P3 ;  /* 0xff800000582d7808 */ /* 0x002fc40001800000 */
[----:B------:R-:W-:Y:S02]  /*1f20*/  ISETP.GT.AND P3, PT, R85, 0x29, PT ;  /* 0x000000295500780c */ /* 0x000fe40003f64270 */
[----:B------:R-:W-:-:S03]  /*1f30*/  FMNMX.FTZ R38, R45, R38, !PT ;  /* 0x000000262d267209 */ /* 0x000fc60007810000 */
[----:B------:R-:W1:Y:S08]  /*1f40*/  MUFU.TANH R40, R40 ;  /* 0x0000002800287308 */ /* 0x000e700000002400 */
[----:B------:R-:W3:Y:S08]  /*1f50*/  MUFU.TANH R48, R48 ;  /* 0x0000003000307308 */ /* 0x000ef00000002400 */
[----:B------:R-:W4:Y:S08]  /*1f60*/  MUFU.TANH R23, R23 ;  /* 0x0000001700177308 */ /* 0x000f300000002400 */
[----:B------:R2:W-:Y:S08]  /*1f70*/  MUFU.TANH R28, R39 ;  /* 0x00000027001c7308 */ /* 0x0005f00000002400 */
[----:B------:R-:W5:Y:S01]  /*1f80*/  MUFU.TANH R21, R21 ;  /* 0x0000001500157308 */ /* 0x000f620000002400 */
[----:B--2---:R-:W-:-:S02]  /*1f90*/  FSEL R39, R33, -INF , P4 ;  /* 0xff80000021277808 */ /* 0x004fc40002000000 */
[----:B------:R-:W-:Y:S02]  /*1fa0*/  ISETP.GT.AND P4, PT, R85, 0x30, PT ;  /* 0x000000305500780c */ /* 0x000fe40003f84270 */
[----:B0-----:R-:W-:Y:S02]  /*1fb0*/  FSEL R33, R89, -INF , P3 ;  /* 0xff80000059217808 */ /* 0x001fe40001800000 */
[----:B------:R-:W-:Y:S01]  /*1fc0*/  FMNMX.FTZ R42, R39, R38, !PT ;  /* 0x00000026272a7209 */ /* 0x000fe20007810000 */
[----:B------:R-:W0:Y:S01]  /*1fd0*/  MUFU.TANH R37, R37 ;  /* 0x0000002500257308 */ /* 0x000e220000002400 */
[----:B------:R-:W-:Y:S01]  /*1fe0*/  ISETP.GT.AND P3, PT, R85, 0x31, PT ;  /* 0x000000315500780c */ /* 0x000fe20003f64270 */
[----:B------:R-:W-:Y:S01]  /*1ff0*/  FMUL.FTZ R38, R46, UR10 ;  /* 0x0000000a2e267c20 */ /* 0x000fe20008410000 */
[----:B-1----:R-:W-:Y:S01]  /*2000*/  FSEL R29, R40, -INF , P4 ;  /* 0xff800000281d7808 */ /* 0x002fe20002000000 */
[----:B------:R-:W-:Y:S01]  /*2010*/  FMUL.FTZ R40, R47, UR10 ;  /* 0x0000000a2f287c20 */ /* 0x000fe20008410000 */
[----:B------:R-:W-:-:S02]  /*2020*/  FMNMX.FTZ R42, R33, R42, !PT ;  /* 0x0000002a212a7209 */ /* 0x000fc40007810000 */
[----:B------:R-:W-:Y:S01]  /*2030*/  ISETP.GT.AND P4, PT, R85, 0x38, PT ;  /* 0x000000385500780c */ /* 0x000fe20003f84270 */
[----:B------:R-:W1:Y:S01]  /*2040*/  MUFU.TANH R44, R44 ;  /* 0x0000002c002c7308 */ /* 0x000e620000002400 */
[----:B---3--:R-:W-:Y:S02]  /*2050*/  FSEL R25, R48, -INF , P3 ;  /* 0xff80000030197808 */ /* 0x008fe40001800000 */
[----:B------:R-:W-:Y:S02]  /*2060*/  FMNMX.FTZ R42, R29, R42, !PT ;  /* 0x0000002a1d2a7209 */ /* 0x000fe40007810000 */
[----:B------:R-:W-:Y:S02]  /*2070*/  ISETP.GT.AND P3, PT, R85, 0x39, PT ;  /* 0x000000395500780c */ /* 0x000fe40003f64270 */
[----:B----4-:R-:W-:Y:S01]  /*2080*/  FSEL R23, R23, -INF , P4 ;  /* 0xff80000017177808 */ /* 0x010fe20002000000 */
[----:B------:R-:W2:Y:S01]  /*2090*/  MUFU.TANH R60, R60 ;  /* 0x0000003c003c7308 */ /* 0x000ea20000002400 */
[----:B------:R-:W-:-:S02]  /*20a0*/  FMNMX.FTZ R42, R25, R42, !PT ;  /* 0x0000002a192a7209 */ /* 0x000fc40007810000 */
[----:B------:R-:W-:Y:S02]  /*20b0*/  ISETP.GT.AND P4, PT, R85, 0x40, PT ;  /* 0x000000405500780c */ /* 0x000fe40003f84270 */
[----:B-----5:R-:W-:Y:S02]  /*20c0*/  FSEL R21, R21, -INF , P3 ;  /* 0xff80000015157808 */ /* 0x020fe40001800000 */
[----:B------:R-:W-:Y:S01]  /*20d0*/  FMNMX.FTZ R46, R23, R42, !PT ;  /* 0x0000002a172e7209 */ /* 0x000fe20007810000 */
[----:B------:R-:W3:Y:S01]  /*20e0*/  MUFU.TANH R90, R90 ;  /* 0x0000005a005a7308 */ /* 0x000ee20000002400 */
[----:B------:R-:W-:Y:S01]  /*20f0*/  ISETP.GT.AND P3, PT, R85, 0x41, PT ;  /* 0x000000415500780c */ /* 0x000fe20003f64270 */
[----:B------:R-:W-:Y:S01]  /*2100*/  FMUL.FTZ R42, R50, UR10 ;  /* 0x0000000a322a7c20 */ /* 0x000fe20008410000 */
[----:B0-----:R-:W-:Y:S02]  /*2110*/  FSEL R19, R37, -INF , P4 ;  /* 0xff80000025137808 */ /* 0x001fe40002000000 */
[----:B------:R-:W-:-:S02]  /*2120*/  FMNMX.FTZ R46, R21, R46, !PT ;  /* 0x0000002e152e7209 */ /* 0x000fc40007810000 */
[----:B------:R-:W-:Y:S01]  /*2130*/  ISETP.GT.AND P4, PT, R85, 0x48, PT ;  /* 0x000000485500780c */ /* 0x000fe20003f84270 */
[----:B------:R-:W0:Y:S01]  /*2140*/  MUFU.TANH R56, R56 ;  /* 0x0000003800387308 */ /* 0x000e220000002400 */
[----:B-1----:R-:W-:Y:S01]  /*2150*/  FSEL R3, R44, -INF , P3 ;  /* 0xff8000002c037808 */ /* 0x002fe20001800000 */
[----:B------:R-:W-:Y:S01]  /*2160*/  FMUL.FTZ R44, R51, UR10 ;  /* 0x0000000a332c7c20 */ /* 0x000fe20008410000 */
[----:B------:R-:W-:Y:S02]  /*2170*/  FMNMX.FTZ R46, R19, R46, !PT ;  /* 0x0000002e132e7209 */ /* 0x000fe40007810000 */
[----:B------:R-:W-:Y:S02]  /*2180*/  ISETP.GT.AND P3, PT, R85, 0x49, PT ;  /* 0x000000495500780c */ /* 0x000fe40003f64270 */
[----:B--2---:R-:W-:Y:S01]  /*2190*/  FSEL R9, R60, -INF , P4 ;  /* 0xff8000003c097808 */ /* 0x004fe20002000000 */
[----:B------:R-:W1:Y:S01]  /*21a0*/  MUFU.TANH R41, R41 ;  /* 0x0000002900297308 */ /* 0x000e620000002400 */
[----:B------:R-:W-:Y:S01]  /*21b0*/  FMNMX.FTZ R46, R3, R46, !PT ;  /* 0x0000002e032e7209 */ /* 0x000fe20007810000 */
[----:B------:R-:W-:Y:S01]  /*21c0*/  FMUL.FTZ R60, R82, UR10 ;  /* 0x0000000a523c7c20 */ /* 0x000fe20008410000 */
[----:B------:R-:W-:-:S02]  /*21d0*/  ISETP.GT.AND P4, PT, R85, 0x50, PT ;  /* 0x000000505500780c */ /* 0x000fc40003f84270 */
[----:B---3--:R-:W-:Y:S02]  /*21e0*/  FSEL R11, R90, -INF , P3 ;  /* 0xff8000005a0b7808 */ /* 0x008fe40001800000 */
[----:B------:R-:W-:Y:S01]  /*21f0*/  FMNMX.FTZ R48, R9, R46, !PT ;  /* 0x0000002e09307209 */ /* 0x000fe20007810000 */
[----:B------:R-:W2:Y:S01]  /*2200*/  MUFU.TANH R52, R52 ;  /* 0x0000003400347308 */ /* 0x000ea20000002400 */
[----:B------:R-:W-:Y:S01]  /*2210*/  ISETP.GT.AND P3, PT, R85, 0x51, PT ;  /* 0x000000515500780c */ /* 0x000fe20003f64270 */
[----:B------:R-:W-:Y:S01]  /*2220*/  FMUL.FTZ R46, R54, UR10 ;  /* 0x0000000a362e7c20 */ /* 0x000fe20008410000 */
[----:B0-----:R-:W-:Y:S01]  /*2230*/  FSEL R13, R56, -INF , P4 ;  /* 0xff800000380d7808 */ /* 0x001fe20002000000 */
[----:B------:R-:W-:Y:S01]  /*2240*/  FMUL.FTZ R56, R63, UR10 ;  /* 0x0000000a3f387c20 */ /* 0x000fe20008410000 */
[----:B------:R-:W-:Y:S01]  /*2250*/  FMNMX.FTZ R48, R11, R48, !PT ;  /* 0x000000300b307209 */ /* 0x000fe20007810000 */
[----:B------:R-:W-:Y:S01]  /*2260*/  FMUL.FTZ R54, R62, UR10 ;  /* 0x0000000a3e367c20 */ /* 0x000fe20008410000 */
[----:B------:R-:W-:Y:S01]  /*2270*/  ISETP.GT.AND P4, PT, R85, 0x58, PT ;  /* 0x000000585500780c */ /* 0x000fe20003f84270 */
[----:B------:R-:W0:Y:S01]  /*2280*/  MUFU.TANH R36, R36 ;  /* 0x0000002400247308 */ /* 0x000e220000002400 */
[----:B-1----:R-:W-:Y:S01]  /*2290*/  FSEL R15, R41, -INF , P3 ;  /* 0xff800000290f7808 */ /* 0x002fe20001800000 */
[----:B------:R-:W-:Y:S01]  /*22a0*/  FMUL.FTZ R62, R83, UR10 ;  /* 0x0000000a533e7c20 */ /* 0x000fe20008410000 */
[----:B------:R-:W-:Y:S01]  /*22b0*/  FMNMX.FTZ R50, R13, R48, !PT ;  /* 0x000000300d327209 */ /* 0x000fe20007810000 */
[----:B------:R-:W-:Y:S01]  /*22c0*/  FMUL.FTZ R48, R55, UR10 ;  /* 0x0000000a37307c20 */ /* 0x000fe20008410000 */
[----:B------:R-:W-:-:S02]  /*22d0*/  ISETP.GT.AND P3, PT, R85, 0x59, PT ;  /* 0x000000595500780c */ /* 0x000fc40003f64270 */
[----:B------:R-:W-:Y:S01]  /*22e0*/  FMNMX.FTZ R50, R15, R50, !PT ;  /* 0x000000320f327209 */ /* 0x000fe20007810000 */
[----:B------:R-:W1:Y:S01]  /*22f0*/  MUFU.TANH R24, R24 ;  /* 0x0000001800187308 */ /* 0x000e620000002400 */
[----:B--2---:R-:W-:Y:S01]  /*2300*/  FSEL R27, R52, -INF , P4 ;  /* 0xff800000341b7808 */ /* 0x004fe20002000000 */
[----:B------:R-:W-:Y:S01]  /*2310*/  FMUL.FTZ R52, R59, UR10 ;  /* 0x0000000a3b347c20 */ /* 0x000fe20008410000 */
[----:B------:R-:W-:-:S05]  /*2320*/  ISETP.GT.AND P4, PT, R85, 0x60, PT ;  /* 0x000000605500780c */ /* 0x000fca0003f84270 */
[----:B------:R-:W2:Y:S01]  /*2330*/  MUFU.TANH R64, R64 ;  /* 0x0000004000407308 */ /* 0x000ea20000002400 */
[----:B0-----:R-:W-:Y:S02]  /*2340*/  FSEL R31, R36, -INF , P3 ;  /* 0xff800000241f7808 */ /* 0x001fe40001800000 */
[----:B------:R-:W-:Y:S01]  /*2350*/  FMNMX.FTZ R36, R27, R50, !PT ;  /* 0x000000321b247209 */ /* 0x000fe20007810000 */
[----:B------:R-:W-:Y:S01]  /*2360*/  FMUL.FTZ R50, R58, UR10 ;  /* 0x0000000a3a327c20 */ /* 0x000fe20008410000 */
[----:B------:R-:W-:Y:S01]  /*2370*/  ISETP.GT.AND P3, PT, R85, 0x61, PT ;  /* 0x000000615500780c */ /* 0x000fe20003f64270 */
[----:B------:R-:W-:Y:S01]  /*2380*/  FMUL.FTZ R58, R74, UR10 ;  /* 0x0000000a4a3a7c20 */ /* 0x000fe20008410000 */
[----:B------:R-:W-:Y:S01]  /*2390*/  FMNMX.FTZ R36, R31, R36, !PT ;  /* 0x000000241f247209 */ /* 0x000fe20007810000 */
[----:B------:R-:W0:Y:S01]  /*23a0*/  MUFU.TANH R68, R68 ;  /* 0x0000004400447308 */ /* 0x000e220000002400 */
[----:B-1----:R-:W-:Y:S01]  /*23b0*/  FSEL R35, R24, -INF , P4 ;  /* 0xff80000018237808 */ /* 0x002fe20002000000 */
[----:B------:R-:W-:Y:S01]  /*23c0*/  FMUL.FTZ R74, R86, UR10 ;  /* 0x0000000a564a7c20 */ /* 0x000fe20008410000 */
[----:B------:R-:W-:-:S02]  /*23d0*/  ISETP.GT.AND P4, PT, R85, 0x68, PT ;  /* 0x000000685500780c */ /* 0x000fc40003f84270 */
[----:B------:R-:W-:-:S03]  /*23e0*/  FMNMX.FTZ R36, R35, R36, !PT ;  /* 0x0000002423247209 */ /* 0x000fc60007810000 */
[----:B------:R-:W1:Y:S01]  /*23f0*/  MUFU.TANH R72, R72 ;  /* 0x0000004800487308 */ /* 0x000e620000002400 */
[----:B--2---:R-:W-:Y:S01]  /*2400*/  FSEL R37, R64, -INF , P3 ;  /* 0xff80000040257808 */ /* 0x004fe20001800000 */
[----:B------:R-:W-:Y:S01]  /*2410*/  FMUL.FTZ R64, R70, UR10 ;  /* 0x0000000a46407c20 */ /* 0x000fe20008410000 */
[----:B------:R-:W-:Y:S01]  /*2420*/  ISETP.GT.AND P3, PT, R85, 0x69, PT ;  /* 0x000000695500780c */ /* 0x000fe20003f64270 */
[----:B------:R-:W-:Y:S01]  /*2430*/  FMUL.FTZ R70, R78, UR10 ;  /* 0x0000000a4e467c20 */ /* 0x000fe20008410000 */
[----:B------:R-:W-:Y:S01]  /*2440*/  FMNMX.FTZ R36, R37, R36, !PT ;  /* 0x0000002425247209 */ /* 0x000fe20007810000 */
[----:B------:R-:W-:Y:S02]  /*2450*/  FMUL.FTZ R78, R87, UR10 ;  /* 0x0000000a574e7c20 */ /* 0x000fe40008410000 */
[----:B------:R-:W2:Y:S01]  /*2460*/  MUFU.TANH R76, R76 ;  /* 0x0000004c004c7308 */ /* 0x000ea20000002400 */
[----:B0-----:R-:W-:Y:S01]  /*2470*/  FSEL R41, R68, -INF , P4 ;  /* 0xff80000044297808 */ /* 0x001fe20002000000 */
[----:B------:R-:W-:Y:S01]  /*2480*/  FMUL.FTZ R68, R79, UR10 ;  /* 0x0000000a4f447c20 */ /* 0x000fe20008410000 */
[----:B------:R-:W-:-:S02]  /*2490*/  ISETP.GT.AND P4, PT, R85, 0x70, PT ;  /* 0x000000705500780c */ /* 0x000fc40003f84270 */
[----:B------:R-:W-:-:S03]  /*24a0*/  FMNMX.FTZ R36, R41, R36, !PT ;  /* 0x0000002429247209 */ /* 0x000fc60007810000 */
[----:B------:R-:W0:Y:S01]  /*24b0*/  MUFU.TANH R80, R80 ;  /* 0x0000005000507308 */ /* 0x000e220000002400 */
[----:B-1----:R-:W-:Y:S01]  /*24c0*/  FSEL R43, R72, -INF , P3 ;  /* 0xff800000482b7808 */ /* 0x002fe20001800000 */
[----:B------:R-:W-:Y:S01]  /*24d0*/  FMUL.FTZ R72, R66, UR10 ;  /* 0x0000000a42487c20 */ /* 0x000fe20008410000 */
[----:B------:R-:W-:Y:S01]  /*24e0*/  ISETP.GT.AND P3, PT, R85, 0x71, PT ;  /* 0x000000715500780c */ /* 0x000fe20003f64270 */
[----:B------:R-:W-:Y:S01]  /*24f0*/  FMUL.FTZ R66, R71, UR10 ;  /* 0x0000000a47427c20 */ /* 0x000fe20008410000 */
[----:B------:R-:W-:-:S03]  /*2500*/  FMNMX.FTZ R36, R43, R36, !PT ;  /* 0x000000242b247209 */ /* 0x000fc60007810000 */
[----:B------:R-:W1:Y:S01]  /*2510*/  MUFU.TANH R84, R84 ;  /* 0x0000005400547308 */ /* 0x000e620000002400 */
[----:B--2---:R-:W-:Y:S01]  /*2520*/  FSEL R47, R76, -INF , P4 ;  /* 0xff8000004c2f7808 */ /* 0x004fe20002000000 */
[----:B------:R-:W-:Y:S01]  /*2530*/  FMUL.FTZ R76, R75, UR10 ;  /* 0x0000000a4b4c7c20 */ /* 0x000fe20008410000 */
[----:B------:R-:W-:Y:S02]  /*2540*/  ISETP.GT.AND P4, PT, R85, 0x78, PT ;  /* 0x000000785500780c */ /* 0x000fe40003f84270 */
[----:B------:R-:W-:-:S03]  /*2550*/  FMNMX.FTZ R36, R47, R36, !PT ;  /* 0x000000242f247209 */ /* 0x000fc60007810000 */
[----:B------:R-:W2:Y:S01]  /*2560*/  MUFU.TANH R81, R81 ;  /* 0x0000005100517308 */ /* 0x000ea20000002400 */
[----:B0-----:R-:W-:Y:S01]  /*2570*/  FSEL R51, R80, -INF , P3 ;  /* 0xff80000050337808 */ /* 0x001fe20001800000 */
[----:B------:R-:W-:Y:S01]  /*2580*/  FMUL.FTZ R80, R67, UR10 ;  /* 0x0000000a43507c20 */ /* 0x000fe20008410000 */
[----:B------:R-:W-:Y:S02]  /*2590*/  ISETP.GT.AND P3, PT, R85, 0x79, PT ;  /* 0x000000795500780c */ /* 0x000fe40003f64270 */
[----:B------:R-:W-:-:S03]  /*25a0*/  FMNMX.FTZ R36, R51, R36, !PT ;  /* 0x0000002433247209 */ /* 0x000fc60007810000 */
[----:B------:R-:W-:Y:S01]  /*25b0*/  MUFU.TANH R0, R0 ;  /* 0x0000000000007308 */ /* 0x000fe20000002400 */
[----:B-1----:R-:W-:Y:S02]  /*25c0*/  FSEL R59, R84, -INF , P4 ;  /* 0xff800000543b7808 */ /* 0x002fe40002000000 */
[----:B------:R-:W-:Y:S02]  /*25d0*/  ISETP.GT.AND P4, PT, R18, 0x1, PT ;  /* 0x000000011200780c */ /* 0x000fe40003f84270 */
[----:B------:R-:W-:-:S03]  /*25e0*/  FMNMX.FTZ R36, R59, R36, !PT ;  /* 0x000000243b247209 */ /* 0x000fc60007810000 */
[----:B------:R-:W0:Y:S01]  /*25f0*/  MUFU.TANH R8, R8 ;  /* 0x0000000800087308 */ /* 0x000e220000002400 */
[----:B--2---:R-:W-:-:S04]  /*2600*/  FSEL R63, R81, -INF , P3 ;  /* 0xff800000513f7808 */ /* 0x004fc80001800000 */
[----:B------:R-:W-:-:S03]  /*2610*/  FMNMX.FTZ R36, R63, R36, !PT ;  /* 0x000000243f247209 */ /* 0x000fc60007810000 */
[----:B------:R-:W-:Y:S02]  /*2620*/  MUFU.TANH R10, R10 ;  /* 0x0000000a000a7308 */ /* 0x000fe40000002400 */
[----:B------:R-:W1:Y:S06]  /*2630*/  SHFL.BFLY PT, R55, R36, 0x2, 0x1f ;  /* 0x0c401f0024377f89 */ /* 0x000e6c00000e0000 */
[----:B------:R-:W-:Y:S01]  /*2640*/  MUFU.TANH R12, R12 ;  /* 0x0000000c000c7308 */ /* 0x000fe20000002400 */
[----:B0-----:R-:W-:Y:S02]  /*2650*/  FSEL R8, R8, -INF , P4 ;  /* 0xff80000008087808 */ /* 0x001fe40002000000 */
[----:B------:R-:W-:-:S05]  /*2660*/  ISETP.GT.AND P4, PT, R18, 0x10, PT ;  /* 0x000000101200780c */ /* 0x000fca0003f84270 */
[----:B------:R-:W0:Y:S08]  /*2670*/  MUFU.TANH R14, R14 ;  /* 0x0000000e000e7308 */ /* 0x000e300000002400 */
[----:B------:R-:W2:Y:S01]  /*2680*/  MUFU.TANH R22, R22 ;  /* 0x0000001600167308 */ /* 0x000ea20000002400 */
[----:B-1----:R-:W-:-:S05]  /*2690*/  FMNMX.FTZ R55, R36, R55, !PT ;  /* 0x0000003724377209 */ /* 0x002fca0007810000 */
[----:B------:R-:W1:Y:S02]  /*26a0*/  SHFL.BFLY PT, R24, R55, 0x1, 0x1f ;  /* 0x0c201f0037187f89 */ /* 0x000e6400000e0000 */
[----:B------:R-:W3:Y:S01]  /*26b0*/  MUFU.TANH R26, R26 ;  /* 0x0000001a001a7308 */ /* 0x000ee20000002400 */
[----:B0-----:R-:W-:Y:S02]  /*26c0*/  FSEL R75, R14, -INF , P4 ;  /* 0xff8000000e4b7808 */ /* 0x001fe40002000000 */
[----:B------:R-:W-:-:S05]  /*26d0*/  ISETP.GT.AND P4, PT, R18, 0x18, PT ;  /* 0x000000181200780c */ /* 0x000fca0003f84270 */
[----:B------:R-:W0:Y:S08]  /*26e0*/  MUFU.TANH R32, R32 ;  /* 0x0000002000207308 */ /* 0x000e300000002400 */
[----:B------:R-:W4:Y:S01]  /*26f0*/  MUFU.TANH R34, R34 ;  /* 0x0000002200227308 */ /* 0x000f220000002400 */
[----:B-1----:R-:W-:Y:S01]  /*2700*/  FMNMX.FTZ R55, R55, R24, !PT ;  /* 0x0000001837377209 */ /* 0x002fe20007810000 */
[----:B------:R-:W-:-:S06]  /*2710*/  IMAD.U32 R24, RZ, RZ, UR4 ;  /* 0x00000004ff187e24 */ /* 0x000fcc000f8e00ff */
[----:B------:R-:W1:Y:S01]  /*2720*/  MUFU.TANH R38, R38 ;  /* 0x0000002600267308 */ /* 0x000e620000002400 */
[----:B------:R-:W-:Y:S01]  /*2730*/  @UP0 ULDC UR4, c[0x0][0x44c] ;  /* 0x0001130000040ab9 */ /* 0x000fe20000000800 */
[C---:B------:R-:W-:Y:S01]  /*2740*/  FSETP.NEU.FTZ.AND P3, PT, R55.reuse, -INF , PT ;  /* 0xff8000003700780b */ /* 0x040fe20003f7d000 */
[----:B------:R-:W-:Y:S01]  /*2750*/  FMUL.FTZ R36, R55, R24 ;  /* 0x0000001837247220 */ /* 0x000fe20000410000 */
[----:B------:R-:W-:-:S04]  /*2760*/  UIMAD.WIDE.U32 UR4, UR41, UR4, URZ ;  /* 0x00000004290472a5 */ /* 0x000fc8000f8e003f */
[----:B------:R-:W-:Y:S01]  /*2770*/  FSEL R36, R36, RZ, P3 ;  /* 0x000000ff24247208 */ /* 0x000fe20001800000 */
[----:B------:R-:W5:Y:S01]  /*2780*/  MUFU.TANH R40, R40 ;  /* 0x0000002800287308 */ /* 0x000f620000002400 */
[----:B------:R-:W-:Y:S01]  /*2790*/  ISETP.GT.AND P3, PT, R18, RZ, PT ;  /* 0x000000ff1200720c */ /* 0x000fe20003f64270 */
[----:B------:R-:W-:Y:S02]  /*27a0*/  @UP0 USHF.R.U32.HI UR41, URZ, UR7, UR5 ;  /* 0x000000073f290299 */ /* 0x000fe40008011605 */
[-CC-:B------:R-:W-:Y:S01]  /*27b0*/  FFMA.FTZ R150, R73, R24.reuse, -R36.reuse ;  /* 0x0000001849967223 */ /* 0x180fe20000010824 */
[----:B------:R-:W-:Y:S01]  /*27c0*/  FSEL R71, R0, -INF , P3 ;  /* 0xff80000000477808 */ /* 0x000fe20001800000 */
[-CC-:B------:R-:W-:Y:S01]  /*27d0*/  FFMA.FTZ R67, R69, R24.reuse, -R36.reuse ;  /* 0x0000001845437223 */ /* 0x180fe20000010824 */
[----:B------:R-:W-:Y:S01]  /*27e0*/  ISETP.GT.AND P3, PT, R18, 0x9, PT ;  /* 0x000000091200780c */ /* 0x000fe20003f64270 */
[-CC-:B------:R-:W-:Y:S01]  /*27f0*/  FFMA.FTZ R144, R65, R24.reuse, -R36.reuse ;  /* 0x0000001841907223 */ /* 0x180fe20000010824 */
[----:B------:R-:W-:Y:S01]  /*2800*/  FSEL R73, R10, -INF , P5 ;  /* 0xff8000000a497808 */ /* 0x000fe20002800000 */
[--C-:B------:R-:W-:Y:S01]  /*2810*/  FFMA.FTZ R148, R77, R24, -R36.reuse ;  /* 0x000000184d947223 */ /* 0x100fe20000010824 */
[----:B------:R-:W-:Y:S01]  /*2820*/  FMNMX.FTZ R0, R71, R8, !PT ;  /* 0x0000000847007209 */ /* 0x000fe20007810000 */
[----:B------:R-:W5:Y:S01]  /*2830*/  MUFU.TANH R42, R42 ;  /* 0x0000002a002a7308 */ /* 0x000f620000002400 */
[----:B------:R-:W-:Y:S01]  /*2840*/  FSEL R69, R12, -INF , P3 ;  /* 0xff8000000c457808 */ /* 0x000fe20001800000 */
[--C-:B------:R-:W-:Y:S01]  /*2850*/  FFMA.FTZ R146, R57, R24, -R36.reuse ;  /* 0x0000001839927223 */ /* 0x100fe20000010824 */
[----:B------:R-:W-:Y:S01]  /*2860*/  FMNMX.FTZ R0, R73, R0, !PT ;  /* 0x0000000049007209 */ /* 0x000fe20007810000 */
[-CC-:B------:R-:W-:Y:S01]  /*2870*/  FFMA.FTZ R140, R49, R24.reuse, -R36.reuse ;  /* 0x00000018318c7223 */ /* 0x180fe20000010824 */
[----:B------:R-:W-:Y:S01]  /*2880*/  ISETP.GT.AND P3, PT, R18, 0x11, PT ;  /* 0x000000111200780c */ /* 0x000fe20003f64270 */
[--C-:B------:R-:W-:Y:S01]  /*2890*/  FFMA.FTZ R142, R39, R24, -R36.reuse ;  /* 0x00000018278e7223 */ /* 0x100fe20000010824 */
[----:B------:R-:W-:Y:S01]  /*28a0*/  FMNMX.FTZ R0, R69, R0, !PT ;  /* 0x0000000045007209 */ /* 0x000fe20007810000 */
[----:B------:R-:W5:Y:S01]  /*28b0*/  MUFU.TANH R44, R44 ;  /* 0x0000002c002c7308 */ /* 0x000f620000002400 */
[----:B--2---:R-:W-:Y:S01]  /*28c0*/  FSEL R65, R22, -INF , P3 ;  /* 0xff80000016417808 */ /* 0x004fe20001800000 */
[--C-:B------:R-:W-:Y:S01]  /*28d0*/  FFMA.FTZ R136, R29, R24, -R36.reuse ;  /* 0x000000181d887223 */ /* 0x100fe20000010824 */
[----:B------:R-:W-:Y:S01]  /*28e0*/  FMNMX.FTZ R0, R75, R0, !PT ;  /* 0x000000004b007209 */ /* 0x000fe20007810000 */
[-CC-:B------:R-:W-:Y:S01]  /*28f0*/  FFMA.FTZ R132, R19, R24.reuse, -R36.reuse ;  /* 0x0000001813847223 */ /* 0x180fe20000010824 */
[----:B------:R-:W-:Y:S01]  /*2900*/  ISETP.GT.AND P3, PT, R18, 0x19, PT ;  /* 0x000000191200780c */ /* 0x000fe20003f64270 */
[--C-:B------:R-:W-:Y:S01]  /*2910*/  FFMA.FTZ R138, R23, R24, -R36.reuse ;  /* 0x00000018178a7223 */ /* 0x100fe20000010824 */
[----:B---3--:R-:W-:Y:S01]  /*2920*/  FSEL R77, R26, -INF , P4 ;  /* 0xff8000001a4d7808 */ /* 0x008fe20002000000 */
[----:B------:R-:W2:Y:S01]  /*2930*/  MUFU.TANH R46, R46 ;  /* 0x0000002e002e7308 */ /* 0x000ea20000002400 */
[----:B------:R-:W-:Y:S01]  /*2940*/  FMNMX.FTZ R0, R65, R0, !PT ;  /* 0x0000000041007209 */ /* 0x000fe20007810000 */
[-CC-:B------:R-:W-:Y:S01]  /*2950*/  FFMA.FTZ R30, R30, R24.reuse, -R36.reuse ;  /* 0x000000181e1e7223 */ /* 0x180fe20000010824 */
[----:B------:R-:W-:Y:S01]  /*2960*/  ISETP.GT.AND P4, PT, R18, 0x20, PT ;  /* 0x000000201200780c */ /* 0x000fe20003f84270 */
[-CC-:B------:R-:W-:Y:S01]  /*2970*/  FFMA.FTZ R61, R61, R24.reuse, -R36.reuse ;  /* 0x000000183d3d7223 */ /* 0x180fe20000010824 */
[----:B------:R-:W-:Y:S01]  /*2980*/  FSEL R79, R28, -INF , P3 ;  /* 0xff8000001c4f7808 */ /* 0x000fe20001800000 */
[--C-:B------:R-:W-:Y:S01]  /*2990*/  FFMA.FTZ R134, R9, R24, -R36.reuse ;  /* 0x0000001809867223 */ /* 0x100fe20000010824 */
[----:B------:R-:W-:Y:S01]  /*29a0*/  FMNMX.FTZ R0, R77, R0, !PT ;  /* 0x000000004d007209 */ /* 0x000fe20007810000 */
[----:B------:R-:W3:Y:S01]  /*29b0*/  MUFU.TANH R48, R48 ;  /* 0x0000003000307308 */ /* 0x000ee20000002400 */
[----:B------:R-:W-:Y:S01]  /*29c0*/  ISETP.GT.AND P3, PT, R18, 0x21, PT ;  /* 0x000000211200780c */ /* 0x000fe20003f64270 */
[-CC-:B------:R-:W-:Y:S01]  /*29d0*/  FFMA.FTZ R9, R11, R24.reuse, -R36.reuse ;  /* 0x000000180b097223 */ /* 0x180fe20000010824 */
[----:B0-----:R-:W-:Y:S01]  /*29e0*/  FSEL R81, R32, -INF , P4 ;  /* 0xff80000020517808 */ /* 0x001fe20002000000 */
[--C-:B------:R-:W-:Y:S01]  /*29f0*/  FFMA.FTZ R11, R15, R24, -R36.reuse ;  /* 0x000000180f0b7223 */ /* 0x100fe20000010824 */
[----:B------:R-:W-:Y:S01]  /*2a00*/  FMNMX.FTZ R0, R79, R0, !PT ;  /* 0x000000004f007209 */ /* 0x000fe20007810000 */
[-CC-:B------:R-:W-:Y:S01]  /*2a10*/  FFMA.FTZ R15, R37, R24.reuse, -R36.reuse ;  /* 0x00000018250f7223 */ /* 0x180fe20000010824 */
[----:B------:R-:W-:Y:S01]  /*2a20*/  ISETP.GT.AND P4, PT, R18, 0x28, PT ;  /* 0x000000281200780c */ /* 0x000fe20003f84270 */
[----:B------:R-:W0:Y:S01]  /*2a30*/  MUFU.TANH R50, R50 ;  /* 0x0000003200327308 */ /* 0x000e220000002400 */
[----:B----4-:R-:W-:Y:S01]  /*2a40*/  FSEL R57, R34, -INF , P3 ;  /* 0xff80000022397808 */ /* 0x010fe20001800000 */
[--C-:B------:R-:W-:Y:S01]  /*2a50*/  FFMA.FTZ R53, R53, R24, -R36.reuse ;  /* 0x0000001835357223 */ /* 0x100fe20000010824 */
[----:B------:R-:W-:Y:S01]  /*2a60*/  FMNMX.FTZ R0, R81, R0, !PT ;  /* 0x0000000051007209 */ /* 0x000fe20007810000 */
[-CC-:B------:R-:W-:Y:S01]  /*2a70*/  FFMA.FTZ R45, R45, R24.reuse, -R36.reuse ;  /* 0x000000182d2d7223 */ /* 0x180fe20000010824 */
[----:B------:R-:W-:Y:S01]  /*2a80*/  ISETP.GT.AND P3, PT, R18, 0x29, PT ;  /* 0x000000291200780c */ /* 0x000fe20003f64270 */
[--C-:B------:R-:W-:Y:S01]  /*2a90*/  FFMA.FTZ R33, R33, R24, -R36.reuse ;  /* 0x0000001821217223 */ /* 0x100fe20000010824 */
[----:B-1----:R-:W-:Y:S01]  /*2aa0*/  FSEL R83, R38, -INF , P4 ;  /* 0xff80000026537808 */ /* 0x002fe20002000000 */
[----:B------:R-:W1:Y:S01]  /*2ab0*/  MUFU.TANH R52, R52 ;  /* 0x0000003400347308 */ /* 0x000e620000002400 */
[----:B------:R-:W-:Y:S01]  /*2ac0*/  FMNMX.FTZ R0, R57, R0, !PT ;  /* 0x0000000039007209 */ /* 0x000fe20007810000 */
[-CC-:B------:R-:W-:Y:S01]  /*2ad0*/  FFMA.FTZ R25, R25, R24.reuse, -R36.reuse ;  /* 0x0000001819197223 */ /* 0x180fe20000010824 */
[----:B------:R-:W-:Y:S01]  /*2ae0*/  ISETP.GT.AND P4, PT, R18, 0x30, PT ;  /* 0x000000301200780c */ /* 0x000fe20003f84270 */
[-CC-:B------:R-:W-:Y:S01]  /*2af0*/  FFMA.FTZ R21, R21, R24.reuse, -R36.reuse ;  /* 0x0000001815157223 */ /* 0x180fe20000010824 */
[----:B-----5:R-:W-:Y:S01]  /*2b00*/  FSEL R85, R40, -INF , P3 ;  /* 0xff80000028557808 */ /* 0x020fe20001800000 */
[--C-:B------:R-:W-:Y:S01]  /*2b10*/  FFMA.FTZ R128, R13, R24, -R36.reuse ;  /* 0x000000180d807223 */ /* 0x100fe20000010824 */
[----:B------:R-:W-:Y:S01]  /*2b20*/  FMNMX.FTZ R0, R83, R0, !PT ;  /* 0x0000000053007209 */ /* 0x000fe20007810000 */
[----:B------:R-:W4:Y:S01]  /*2b30*/  MUFU.TANH R54, R54 ;  /* 0x0000003600367308 */ /* 0x000f220000002400 */
[----:B------:R-:W-:Y:S01]  /*2b40*/  ISETP.GT.AND P3, PT, R18, 0x31, PT ;  /* 0x000000311200780c */ /* 0x000fe20003f64270 */
[-CC-:B------:R-:W-:Y:S01]  /*2b50*/  FFMA.FTZ R130, R27, R24.reuse, -R36.reuse ;  /* 0x000000181b827223 */ /* 0x180fe20000010824 */
[----:B------:R-:W-:Y:S01]  /*2b60*/  FSEL R87, R42, -INF , P4 ;  /* 0xff8000002a577808 */ /* 0x000fe20002000000 */
[--C-:B------:R-:W-:Y:S01]  /*2b70*/  FFMA.FTZ R13, R31, R24, -R36.reuse ;  /* 0x000000181f0d7223 */ /* 0x100fe20000010824 */
[----:B------:R-:W-:Y:S01]  /*2b80*/  FMNMX.FTZ R0, R85, R0, !PT ;  /* 0x0000000055007209 */ /* 0x000fe20007810000 */
[-CC-:B------:R-:W-:Y:S01]  /*2b90*/  FFMA.FTZ R124, R35, R24.reuse, -R36.reuse ;  /* 0x00000018237c7223 */ /* 0x180fe20000010824 */
[----:B------:R-:W-:Y:S01]  /*2ba0*/  ISETP.GT.AND P4, PT, R18, 0x38, PT ;  /* 0x000000381200780c */ /* 0x000fe20003f84270 */
[----:B------:R-:W5:Y:S01]  /*2bb0*/  MUFU.TANH R56, R56 ;  /* 0x0000003800387308 */ /* 0x000f620000002400 */
[----:B------:R-:W-:Y:S01]  /*2bc0*/  FSEL R49, R44, -INF , P3 ;  /* 0xff8000002c317808 */ /* 0x000fe20001800000 */
[--C-:B------:R-:W-:Y:S01]  /*2bd0*/  FFMA.FTZ R3, R3, R24, -R36.reuse ;  /* 0x0000001803037223 */ /* 0x100fe20000010824 */
[----:B------:R-:W-:Y:S01]  /*2be0*/  FMNMX.FTZ R0, R87, R0, !PT ;  /* 0x0000000057007209 */ /* 0x000fe20007810000 */
[-CC-:B------:R-:W-:Y:S01]  /*2bf0*/  FFMA.FTZ R126, R41, R24.reuse, -R36.reuse ;  /* 0x00000018297e7223 */ /* 0x180fe20000010824 */
[----:B------:R-:W-:Y:S01]  /*2c00*/  ISETP.GT.AND P3, PT, R18, 0x39, PT ;  /* 0x000000391200780c */ /* 0x000fe20003f64270 */
[--C-:B------:R-:W-:Y:S01]  /*2c10*/  FFMA.FTZ R27, R43, R24, -R36.reuse ;  /* 0x000000182b1b7223 */ /* 0x100fe20000010824 */
[----:B--2---:R-:W-:Y:S01]  /*2c20*/  FSEL R89, R46, -INF , P4 ;  /* 0xff8000002e597808 */ /* 0x004fe20002000000 */
[----:B------:R-:W2:Y:S01]  /*2c30*/  MUFU.TANH R72, R72 ;  /* 0x0000004800487308 */ /* 0x000ea20000002400 */
[----:B------:R-:W-:Y:S01]  /*2c40*/  FMNMX.FTZ R0, R49, R0, !PT ;  /* 0x0000000031007209 */ /* 0x000fe20007810000 */
[-CC-:B------:R-:W-:Y:S01]  /*2c50*/  FFMA.FTZ R120, R47, R24.reuse, -R36.reuse ;  /* 0x000000182f787223 */ /* 0x180fe20000010824 */
[----:B------:R-:W-:Y:S01]  /*2c60*/  ISETP.GT.AND P4, PT, R18, 0x40, PT ;  /* 0x000000401200780c */ /* 0x000fe20003f84270 */
[-CC-:B------:R-:W-:Y:S01]  /*2c70*/  FFMA.FTZ R31, R51, R24.reuse, -R36.reuse ;  /* 0x00000018331f7223 */ /* 0x180fe20000010824 */
[----:B---3--:R-:W-:Y:S01]  /*2c80*/  FSEL R91, R48, -INF , P3 ;  /* 0xff800000305b7808 */ /* 0x008fe20001800000 */
[--C-:B------:R-:W-:Y:S01]  /*2c90*/  FFMA.FTZ R122, R59, R24, -R36.reuse ;  /* 0x000000183b7a7223 */ /* 0x100fe20000010824 */
[----:B------:R-:W-:Y:S01]  /*2ca0*/  FMNMX.FTZ R0, R89, R0, !PT ;  /* 0x0000000059007209 */ /* 0x000fe20007810000 */
[----:B------:R-:W3:Y:S01]  /*2cb0*/  MUFU.TANH R80, R80 ;  /* 0x0000005000507308 */ /* 0x000ee20000002400 */
[----:B------:R-:W-:Y:S01]  /*2cc0*/  ISETP.GT.AND P3, PT, R18, 0x41, PT ;  /* 0x000000411200780c */ /* 0x000fe20003f64270 */
[----:B------:R-:W-:Y:S01]  /*2cd0*/  FFMA.FTZ R35, R63, R24, -R36 ;  /* 0x000000183f237223 */ /* 0x000fe20000010824 */
[----:B0-----:R-:W-:Y:S01]  /*2ce0*/  FSEL R93, R50, -INF , P4 ;  /* 0xff800000325d7808 */ /* 0x001fe20002000000 */
[----:B------:R-:W-:Y:S01]  /*2cf0*/  UIADD3 UR6, UR6, UR41, URZ ;  /* 0x0000002906067290 */ /* 0x000fe2000fffe03f */
[----:B------:R-:W-:Y:S01]  /*2d00*/  FMNMX.FTZ R0, R91, R0, !PT ;  /* 0x000000005b007209 */ /* 0x000fe20007810000 */
[----:B------:R-:W-:Y:S01]  /*2d10*/  UMOV UR5, URZ ;  /* 0x0000003f00057c82 */ /* 0x000fe20008000000 */
[----:B------:R-:W-:Y:S01]  /*2d20*/  ISETP.GT.AND P4, PT, R18, 0x48, PT ;  /* 0x000000481200780c */ /* 0x000fe20003f84270 */
[----:B------:R-:W0:Y:S01]  /*2d30*/  MUFU.TANH R64, R64 ;  /* 0x0000004000407308 */ /* 0x000e220000002400 */
[----:B-1----:R-:W-:Y:S01]  /*2d40*/  FSEL R39, R52, -INF , P3 ;  /* 0xff80000034277808 */ /* 0x002fe20001800000 */
[----:B------:R-:W-:Y:S01]  /*2d50*/  USHF.R.S32.HI UR4, URZ, 0x1f, UR6 ;  /* 0x0000001f3f047899 */ /* 0x000fe20008011406 */
[----:B------:R-:W-:-:S02]  /*2d60*/  FMNMX.FTZ R0, R93, R0, !PT ;  /* 0x000000005d007209 */ /* 0x000fc40007810000 */
[----:B------:R-:W-:Y:S01]  /*2d70*/  ISETP.GT.AND P3, PT, R18, 0x49, PT ;  /* 0x000000491200780c */ /* 0x000fe20003f64270 */
[----:B------:R-:W-:Y:S01]  /*2d80*/  ULEA.HI UR4, UR4, UR6, URZ, 0x7 ;  /* 0x0000000604047291 */ /* 0x000fe2000f8f383f */
[----:B----4-:R-:W-:Y:S01]  /*2d90*/  FSEL R95, R54, -INF , P4 ;  /* 0xff800000365f7808 */ /* 0x010fe20002000000 */
[----:B------:R-:W1:Y:S01]  /*2da0*/  MUFU.TANH R66, R66 ;  /* 0x0000004200427308 */ /* 0x000e620000002400 */
[----:B------:R-:W-:Y:S01]  /*2db0*/  FMNMX.FTZ R0, R39, R0, !PT ;  /* 0x0000000027007209 */ /* 0x000fe20007810000 */
[----:B------:R-:W-:Y:S01]  /*2dc0*/  USHF.R.S32.HI UR4, URZ, 0x7, UR4 ;  /* 0x000000073f047899 */ /* 0x000fe20008011404 */
[----:B------:R-:W-:Y:S02]  /*2dd0*/  ISETP.GT.AND P4, PT, R18, 0x50, PT ;  /* 0x000000501200780c */ /* 0x000fe40003f84270 */
[----:B-----5:R-:W-:Y:S01]  /*2de0*/  FSEL R97, R56, -INF , P3 ;  /* 0xff80000038617808 */ /* 0x020fe20001800000 */
[----:B------:R-:W-:Y:S01]  /*2df0*/  UISETP.LT.AND UP1, UPT, UR38, UR4, UPT ;  /* 0x000000042600728c */ /* 0x000fe2000bf21270 */
[----:B------:R-:W-:Y:S01]  /*2e00*/  FMNMX.FTZ R0, R95, R0, !PT ;  /* 0x000000005f007209 */ /* 0x000fe20007810000 */
[----:B------:R-:W4:Y:S01]  /*2e10*/  MUFU.TANH R58, R58 ;  /* 0x0000003a003a7308 */ /* 0x000f220000002400 */
[----:B------:R-:W-:Y:S01]  /*2e20*/  ISETP.GT.AND P3, PT, R18, 0x51, PT ;  /* 0x000000511200780c */ /* 0x000fe20003f64270 */
[----:B------:R-:W-:Y:S01]  /*2e30*/  USEL UR25, UR38, UR4, !UP1 ;  /* 0x0000000426197287 */ /* 0x000fe2000c800000 */
[----:B--2---:R-:W-:-:S02]  /*2e40*/  FSEL R99, R72, -INF , P4 ;  /* 0xff80000048637808 */ /* 0x004fc40002000000 */
[----:B------:R-:W-:Y:S01]  /*2e50*/  FMNMX.FTZ R0, R97, R0, !PT ;  /* 0x0000000061007209 */ /* 0x000fe20007810000 */
[----:B------:R-:W-:Y:S01]  /*2e60*/  UISETP.GE.AND UP1, UPT, UR26, UR25, UPT ;  /* 0x000000191a00728c */ /* 0x000fe2000bf26270 */
[----:B------:R-:W-:Y:S01]  /*2e70*/  ISETP.GT.AND P4, PT, R18, 0x58, PT ;  /* 0x000000581200780c */ /* 0x000fe20003f84270 */
[----:B------:R-:W2:Y:S01]  /*2e80*/  MUFU.TANH R76, R76 ;  /* 0x0000004c004c7308 */ /* 0x000ea20000002400 */
[----:B---3--:R-:W-:Y:S01]  /*2e90*/  FSEL R29, R80, -INF , P3 ;  /* 0xff800000501d7808 */ /* 0x008fe20001800000 */
[----:B------:R-:W-:Y:S01]  /*2ea0*/  UMOV UR4, URZ ;  /* 0x0000003f00047c82 */ /* 0x000fe20008000000 */
[----:B------:R-:W-:Y:S02]  /*2eb0*/  FMNMX.FTZ R0, R99, R0, !PT ;  /* 0x0000000063007209 */ /* 0x000fe40007810000 */
[----:B------:R-:W-:Y:S02]  /*2ec0*/  ISETP.GT.AND P3, PT, R18, 0x59, PT ;  /* 0x000000591200780c */ /* 0x000fe40003f64270 */
[----:B0-----:R-:W-:Y:S01]  /*2ed0*/  FSEL R101, R64, -INF , P4 ;  /* 0xff80000040657808 */ /* 0x001fe20002000000 */
[----:B------:R-:W0:Y:S01]  /*2ee0*/  MUFU.TANH R70, R70 ;  /* 0x0000004600467308 */ /* 0x000e220000002400 */
[----:B------:R-:W-:-:S02]  /*2ef0*/  FMNMX.FTZ R0, R29, R0, !PT ;  /* 0x000000001d007209 */ /* 0x000fc40007810000 */
[----:B------:R-:W-:Y:S02]  /*2f00*/  ISETP.GT.AND P4, PT, R18, 0x60, PT ;  /* 0x000000601200780c */ /* 0x000fe40003f84270 */
[----:B-1----:R-:W-:Y:S02]  /*2f10*/  FSEL R103, R66, -INF , P3 ;  /* 0xff80000042677808 */ /* 0x002fe40001800000 */
[----:B------:R-:W-:Y:S01]  /*2f20*/  FMNMX.FTZ R0, R101, R0, !PT ;  /* 0x0000000065007209 */ /* 0x000fe20007810000 */
[----:B------:R-:W1:Y:S01]  /*2f30*/  MUFU.TANH R68, R68 ;  /* 0x0000004400447308 */ /* 0x000e620000002400 */
[----:B------:R-:W-:Y:S02]  /*2f40*/  ISETP.GT.AND P3, PT, R18, 0x61, PT ;  /* 0x000000611200780c */ /* 0x000fe40003f64270 */
[----:B----4-:R-:W-:Y:S02]  /*2f50*/  FSEL R105, R58, -INF , P4 ;  /* 0xff8000003a697808 */ /* 0x010fe40002000000 */
[----:B------:R-:W-:-:S02]  /*2f60*/  FMNMX.FTZ R0, R103, R0, !PT ;  /* 0x0000000067007209 */ /* 0x000fc40007810000 */
[----:B------:R-:W-:Y:S01]  /*2f70*/  ISETP.GT.AND P4, PT, R18, 0x68, PT ;  /* 0x000000681200780c */ /* 0x000fe20003f84270 */
[----:B------:R-:W3:Y:S01]  /*2f80*/  MUFU.TANH R60, R60 ;  /* 0x0000003c003c7308 */ /* 0x000ee20000002400 */
[----:B--2---:R-:W-:Y:S02]  /*2f90*/  FSEL R107, R76, -INF , P3 ;  /* 0xff8000004c6b7808 */ /* 0x004fe40001800000 */
        /* <DEDUP_REMOVED lines=10> */
[----:B---3--:R-:W-:Y:S02]  /*3040*/  FSEL R113, R60, -INF , P4 ;  /* 0xff8000003c717808 */ /* 0x008fe40002000000 */
[----:B------:R-:W-:-:S02]  /*3050*/  FMNMX.FTZ R0, R111, R0, !PT ;  /* 0x000000006f007209 */ /* 0x000fc40007810000 */
[----:B------:R-:W-:Y:S01]  /*3060*/  ISETP.GT.AND P4, PT, R18, 0x78, PT ;  /* 0x000000781200780c */ /* 0x000fe20003f84270 */
[----:B------:R-:W2:Y:S01]  /*3070*/  MUFU.TANH R78, R78 ;  /* 0x0000004e004e7308 */ /* 0x000ea20000002400 */
[----:B0-----:R-:W-:Y:S02]  /*3080*/  FSEL R19, R62, -INF , P3 ;  /* 0xff8000003e137808 */ /* 0x001fe40001800000 */
[----:B------:R-:W-:Y:S02]  /*3090*/  FMNMX.FTZ R0, R113, R0, !PT ;  /* 0x0000000071007209 */ /* 0x000fe40007810000 */
[----:B------:R-:W-:Y:S02]  /*30a0*/  ISETP.GT.AND P3, PT, R18, 0x79, PT ;  /* 0x000000791200780c */ /* 0x000fe40003f64270 */
[----:B------:R-:W-:Y:S01]  /*30b0*/  FMNMX.FTZ R0, R19, R0, !PT ;  /* 0x0000000013007209 */ /* 0x000fe20007810000 */
[----:B------:R-:W-:Y:S01]  /*30c0*/  MUFU.EX2 R148, R148 ;  /* 0x0000009400947308 */ /* 0x000fe20000000800 */
[----:B-1----:R-:W-:-:S04]  /*30d0*/  FSEL R115, R74, -INF , P4 ;  /* 0xff8000004a737808 */ /* 0x002fc80002000000 */
[----:B------:R-:W-:-:S03]  /*30e0*/  FMNMX.FTZ R0, R115, R0, !PT ;  /* 0x0000000073007209 */ /* 0x000fc60007810000 */
[----:B------:R-:W0:Y:S01]  /*30f0*/  MUFU.EX2 R17, R30 ;  /* 0x0000001e00117308 */ /* 0x000e220000000800 */
[----:B--2---:R-:W-:-:S04]  /*3100*/  FSEL R117, R78, -INF , P3 ;  /* 0xff8000004e757808 */ /* 0x004fc80001800000 */
[----:B------:R-:W-:-:S03]  /*3110*/  FMNMX.FTZ R0, R117, R0, !PT ;  /* 0x0000000075007209 */ /* 0x000fc60007810000 */
[----:B------:R-:W1:Y:S02]  /*3120*/  MUFU.EX2 R150, R150 ;  /* 0x0000009600967308 */ /* 0x000e640000000800 */
[----:B------:R-:W2:Y:S06]  /*3130*/  SHFL.BFLY PT, R23, R0, 0x2, 0x1f ;  /* 0x0c401f0000177f89 */ /* 0x000eac00000e0000 */
[----:B------:R-:W3:Y:S01]  /*3140*/  MUFU.EX2 R67, R67 ;  /* 0x0000004300437308 */ /* 0x000ee20000000800 */
[----:B0-----:R-:W-:Y:S01]  /*3150*/  FADD.FTZ R37, R148, R17 ;  /* 0x0000001194257221 */ /* 0x001fe20000010000 */
[----:B------:R-:W-:-:S06]  /*3160*/  F2FP.F16.F32.PACK_AB R148, R17, R148 ;  /* 0x000000941194723e */ /* 0x000fcc00000000ff */
[----:B------:R-:W0:Y:S01]  /*3170*/  MUFU.EX2 R144, R144 ;  /* 0x0000009000907308 */ /* 0x000e220000000800 */
[----:B-1----:R-:W-:-:S07]  /*3180*/  FADD.FTZ R28, R150, R37 ;  /* 0x00000025961c7221 */ /* 0x002fce0000010000 */
[----:B------:R-:W1:Y:S01]  /*3190*/  MUFU.EX2 R61, R61 ;  /* 0x0000003d003d7308 */ /* 0x000e620000000800 */
[C---:B---3--:R-:W-:Y:S01]  /*31a0*/  FADD.FTZ R37, R67.reuse, R28 ;  /* 0x0000001c43257221 */ /* 0x048fe20000010000 */
[----:B--2---:R-:W-:Y:S02]  /*31b0*/  FMNMX.FTZ R10, R0, R23, !PT ;  /* 0x00000017000a7209 */ /* 0x004fe40007810000 */
[----:B------:R-:W-:-:S03]  /*31c0*/  F2FP.F16.F32.PACK_AB R150, R67, R150 ;  /* 0x000000964396723e */ /* 0x000fc600000000ff */
[----:B------:R-:W2:Y:S01]  /*31d0*/  SHFL.BFLY PT, R23, R10, 0x1, 0x1f ;  /* 0x0c201f000a177f89 */ /* 0x000ea200000e0000 */
[----:B------:R-:W3:Y:S01]  /*31e0*/  MUFU.EX2 R146, R146 ;  /* 0x0000009200927308 */ /* 0x000ee20000000800 */
[----:B0-----:R-:W-:-:S07]  /*31f0*/  FADD.FTZ R30, R144, R37 ;  /* 0x00000025901e7221 */ /* 0x001fce0000010000 */
[----:B------:R-:W0:Y:S01]  /*3200*/  MUFU.EX2 R53, R53 ;  /* 0x0000003500357308 */ /* 0x000e220000000800 */
[C---:B-1----:R-:W-:Y:S01]  /*3210*/  FADD.FTZ R37, R61.reuse, R30 ;  /* 0x0000001e3d257221 */ /* 0x042fe20000010000 */
[----:B------:R-:W-:-:S06]  /*3220*/  F2FP.F16.F32.PACK_AB R144, R61, R144 ;  /* 0x000000903d90723e */ /* 0x000fcc00000000ff */
[----:B------:R-:W1:Y:S01]  /*3230*/  MUFU.EX2 R140, R140 ;  /* 0x0000008c008c7308 */ /* 0x000e620000000800 */
[----:B---3--:R-:W-:Y:S01]  /*3240*/  FADD.FTZ R30, R146, R37 ;  /* 0x00000025921e7221 */ /* 0x008fe20000010000 */
[----:B--2---:R-:W-:-:S06]  /*3250*/  FMNMX.FTZ R23, R10, R23, !PT ;  /* 0x000000170a177209 */ /* 0x004fcc0007810000 */
[----:B------:R-:W2:Y:S01]  /*3260*/  MUFU.EX2 R45, R45 ;  /* 0x0000002d002d7308 */ /* 0x000ea20000000800 */
[C---:B0-----:R-:W-:Y:S01]  /*3270*/  FADD.FTZ R37, R53.reuse, R30 ;  /* 0x0000001e35257221 */ /* 0x041fe20000010000 */
[----:B------:R-:W-:Y:S01]  /*3280*/  F2FP.F16.F32.PACK_AB R146, R53, R146 ;  /* 0x000000923592723e */ /* 0x000fe200000000ff */
[C---:B------:R-:W-:Y:S01]  /*3290*/  FMUL.FTZ R22, R23.reuse, R24 ;  /* 0x0000001817167220 */ /* 0x040fe20000410000 */
[----:B------:R-:W-:-:S04]  /*32a0*/  FSETP.NEU.FTZ.AND P3, PT, R23, -INF , PT ;  /* 0xff8000001700780b */ /* 0x000fc80003f7d000 */
[----:B------:R-:W0:Y:S01]  /*32b0*/  MUFU.EX2 R142, R142 ;  /* 0x0000008e008e7308 */ /* 0x000e220000000800 */
[----:B------:R-:W-:Y:S01]  /*32c0*/  FSEL R22, R22, RZ, P3 ;  /* 0x000000ff16167208 */ /* 0x000fe20001800000 */
[----:B-1----:R-:W-:Y:S01]  /*32d0*/  FADD.FTZ R34, R140, R37 ;  /* 0x000000258c227221 */ /* 0x002fe20000010000 */
[----:B------:R-:W-:-:S03]  /*32e0*/  PLOP3.LUT P3, PT, PT, PT, UP1, 0x80, 0x0 ;  /* 0x000000000000781c */ /* 0x000fc60003f6f018 */
        /* <DEDUP_REMOVED lines=10> */
[-C--:B------:R-:W-:Y:S01]  /*3390*/  FFMA.FTZ R28, R39, R24.reuse, -R22 ;  /* 0x00000018271c7223 */ /* 0x080fe20000010816 */
[----:B--2---:R-:W-:Y:S01]  /*33a0*/  FADD.FTZ R39, R45, R34 ;  /* 0x000000222d277221 */ /* 0x004fe20000010000 */
[-CC-:B------:R-:W-:Y:S01]  /*33b0*/  FFMA.FTZ R14, R57, R24.reuse, -R22.reuse ;  /* 0x00000018390e7223 */ /* 0x180fe20000010816 */
[-CC-:B------:R-:W-:Y:S01]  /*33c0*/  FFMA.FTZ R143, R83, R24.reuse, -R22.reuse ;  /* 0x00000018538f7223 */ /* 0x180fe20000010816 */
[----:B------:R-:W1:Y:S01]  /*33d0*/  MUFU.EX2 R0, R0 ;  /* 0x0000000000007308 */ /* 0x000e620000000800 */
        /* <DEDUP_REMOVED lines=14> */
[-C--:B------:R-:W-:Y:S01]  /*34c0*/  FFMA.FTZ R107, R107, R24.reuse, -R22 ;  /* 0x000000186b6b7223 */ /* 0x080fe20000010816 */
[----:B------:R-:W2:Y:S01]  /*34d0*/  MUFU.EX2 R8, R8 ;  /* 0x0000000800087308 */ /* 0x000ea20000000800 */
[----:B-1----:R-:W-:Y:S01]  /*34e0*/  FADD.FTZ R32, R149, R0 ;  /* 0x0000000095207221 */ /* 0x002fe20000010000 */
[-CC-:B------:R-:W-:Y:S01]  /*34f0*/  FFMA.FTZ R109, R109, R24.reuse, -R22.reuse ;  /* 0x000000186d6d7223 */ /* 0x180fe20000010816 */
[-CC-:B------:R-:W-:Y:S01]  /*3500*/  FFMA.FTZ R111, R111, R24.reuse, -R22.reuse ;  /* 0x000000186f6f7223 */ /* 0x180fe20000010816 */
[-CC-:B------:R-:W-:Y:S01]  /*3510*/  FFMA.FTZ R113, R113, R24.reuse, -R22.reuse ;  /* 0x0000001871717223 */ /* 0x180fe20000010816 */
[-CC-:B------:R-:W-:Y:S01]  /*3520*/  FFMA.FTZ R19, R19, R24.reuse, -R22.reuse ;  /* 0x0000001813137223 */ /* 0x180fe20000010816 */
[-CC-:B------:R-:W-:Y:S01]  /*3530*/  FFMA.FTZ R115, R115, R24.reuse, -R22.reuse ;  /* 0x0000001873737223 */ /* 0x180fe20000010816 */
[----:B------:R-:W-:Y:S01]  /*3540*/  FFMA.FTZ R117, R117, R24, -R22 ;  /* 0x0000001875757223 */ /* 0x000fe20000010816 */
[----:B------:R-:W1:Y:S01]  /*3550*/  MUFU.EX2 R145, R145 ;  /* 0x0000009100917308 */ /* 0x000e620000000800 */
[----:B0-----:R-:W-:Y:S01]  /*3560*/  FADD.FTZ R37, R151, R32 ;  /* 0x0000002097257221 */ /* 0x001fe20000010000 */
[----:B------:R-:W-:-:S02]  /*3570*/  F2FP.F16.F32.PACK_AB R149, R0, R149 ;  /* 0x000000950095723e */ /* 0x000fc400000000ff */
[----:B------:R-:W-:Y:S02]  /*3580*/  CS2R R98, SRZ ;  /* 0x0000000000627805 */ /* 0x000fe4000001ff00 */
[----:B------:R-:W-:Y:S02]  /*3590*/  F2FP.F16.F32.PACK_AB R140, R45, R140 ;  /* 0x0000008c2d8c723e */ /* 0x000fe400000000ff */
[----:B------:R-:W-:Y:S02]  /*35a0*/  CS2R R96, SRZ ;  /* 0x0000000000607805 */ /* 0x000fe4000001ff00 */
[----:B------:R-:W-:Y:S02]  /*35b0*/  CS2R R94, SRZ ;  /* 0x00000000005e7805 */ /* 0x000fe4000001ff00 */
[----:B------:R-:W-:Y:S01]  /*35c0*/  CS2R R92, SRZ ;  /* 0x00000000005c7805 */ /* 0x000fe2000001ff00 */
[----:B------:R-:W0:Y:S01]  /*35d0*/  MUFU.EX2 R33, R33 ;  /* 0x0000002100217308 */ /* 0x000e220000000800 */
[C---:B--2---:R-:W-:Y:S01]  /*35e0*/  FADD.FTZ R32, R8.reuse, R37 ;  /* 0x0000002508207221 */ /* 0x044fe20000010000 */
[----:B------:R-:W-:-:S02]  /*35f0*/  F2FP.F16.F32.PACK_AB R151, R8, R151 ;  /* 0x000000970897723e */ /* 0x000fc400000000ff */
[----:B------:R-:W-:Y:S02]  /*3600*/  CS2R R90, SRZ ;  /* 0x00000000005a7805 */ /* 0x000fe4000001ff00 */
[----:B------:R-:W-:Y:S02]  /*3610*/  CS2R R88, SRZ ;  /* 0x0000000000587805 */ /* 0x000fe4000001ff00 */
[----:B------:R-:W2:Y:S01]  /*3620*/  MUFU.EX2 R10, R10 ;  /* 0x0000000a000a7308 */ /* 0x000ea20000000800 */
[----:B-1----:R-:W-:Y:S01]  /*3630*/  FADD.FTZ R37, R145, R32 ;  /* 0x0000002091257221 */ /* 0x002fe20000010000 */
[----:B------:R-:W-:-:S05]  /*3640*/  IMAD.U32 R32, RZ, RZ, UR39 ;  /* 0x00000027ff207e24 */ /* 0x000fca000f8e00ff */
[----:B------:R-:W-:Y:S01]  /*3650*/  @!P1 IADD3 R32, R32, 0x16840, RZ ;  /* 0x0001684020209810 */ /* 0x000fe20007ffe0ff */
[----:B------:R-:W1:Y:S01]  /*3660*/  MUFU.EX2 R136, R136 ;  /* 0x0000008800887308 */ /* 0x000e620000000800 */
[----:B0-----:R-:W-:Y:S01]  /*3670*/  FADD.FTZ R39, R33, R34 ;  /* 0x0000002221277221 */ /* 0x001fe20000010000 */
[----:B------:R-:W-:Y:S01]  /*3680*/  FFMA.FTZ R34, R29, R24, -R22 ;  /* 0x000000181d227223 */ /* 0x000fe20000010816 */
[----:B------:R-:W-:Y:S02]  /*3690*/  @!P1 PRMT R29, RZ, 0x654, R32 ;  /* 0x00000654ff1d9816 */ /* 0x000fe40000000020 */
[----:B------:R-:W-:Y:S02]  /*36a0*/  F2FP.F16.F32.PACK_AB R142, R33, R142 ;  /* 0x0000008e218e723e */ /* 0x000fe400000000ff */
[----:B------:R0:W-:Y:S01]  /*36b0*/  @!P1 SYNCS.ARRIVE.TRANS64.RED.A1T0 RZ, [R29+URZ], RZ ;  /* 0x000000ff1dff99a7 */ /* 0x0001e2000810043f */
        /* <DEDUP_REMOVED lines=10> */
[----:B------:R-:W0:Y:S01]  /*3760*/  MUFU.EX2 R141, R141 ;  /* 0x0000008d008d7308 */ /* 0x000e220000000800 */
[C---:B-1----:R-:W-:Y:S01]  /*3770*/  FADD.FTZ R36, R12.reuse, R37 ;  /* 0x000000250c247221 */ /* 0x042fe20000010000 */
[----:B------:R-:W-:-:S06]  /*3780*/  F2FP.F16.F32.PACK_AB R147, R12, R147 ;  /* 0x000000930c93723e */ /* 0x000fcc00000000ff */
[----:B------:R-:W1:Y:S01]  /*3790*/  MUFU.EX2 R21, R21 ;  /* 0x0000001500157308 */ /* 0x000e620000000800 */
[----:B---3--:R-:W-:-:S07]  /*37a0*/  FADD.FTZ R38, R138, R39 ;  /* 0x000000278a267221 */ /* 0x008fce0000010000 */
        /* <DEDUP_REMOVED lines=70> */
[----:B------:R0:W3:Y:S01]  /*3c10*/  MUFU.EX2 R34, R103 ;  /* 0x0000006700227308 */ /* 0x0000e20000000800 */
[----:B-1----:R-:W-:-:S07]  /*3c20*/  FADD.FTZ R3, R101, R38 ;  /* 0x0000002665037221 */ /* 0x002fce0000010000 */
[----:B------:R-:W1:Y:S01]  /*3c30*/  MUFU.EX2 R122, R122 ;  /* 0x0000007a007a7308 */ /* 0x000e620000000800 */
[C---:B--2---:R-:W-:Y:S01]  /*3c40*/  FADD.FTZ R9, R31.reuse, R40 ;  /* 0x000000281f097221 */ /* 0x044fe20000010000 */
[----:B------:R-:W-:Y:S02]  /*3c50*/  F2FP.F16.F32.PACK_AB R120, R31, R120 ;  /* 0x000000781f78723e */ /* 0x000fe400000000ff */
[----:B0-----:R-:W-:-:S04]  /*3c60*/  CS2R R102, SRZ ;  /* 0x0000000000667805 */ /* 0x001fc8000001ff00 */
[----:B------:R-:W0:Y:S01]  /*3c70*/  MUFU.EX2 R105, R105 ;  /* 0x0000006900697308 */ /* 0x000e220000000800 */
[C---:B---3--:R-:W-:Y:S01]  /*3c80*/  FADD.FTZ R40, R34.reuse, R3 ;  /* 0x0000000322287221 */ /* 0x048fe20000010000 */
[----:B------:R-:W-:Y:S02]  /*3c90*/  F2FP.F16.F32.PACK_AB R131, R34, R101 ;  /* 0x000000652283723e */ /* 0x000fe400000000ff */
[----:B------:R-:W-:-:S04]  /*3ca0*/  CS2R R100, SRZ ;  /* 0x0000000000647805 */ /* 0x000fc8000001ff00 */
[----:B------:R2:W3:Y:S01]  /*3cb0*/  MUFU.EX2 R22, R107 ;  /* 0x0000006b00167308 */ /* 0x0004e20000000800 */
[----:B-1----:R-:W-:-:S07]  /*3cc0*/  FADD.FTZ R42, R122, R9 ;  /* 0x000000097a2a7221 */ /* 0x002fce0000010000 */
[----:B------:R-:W1:Y:S01]  /*3cd0*/  MUFU.EX2 R109, R109 ;  /* 0x0000006d006d7308 */ /* 0x000e620000000800 */
[----:B0-----:R-:W-:Y:S01]  /*3ce0*/  FADD.FTZ R9, R105, R40 ;  /* 0x0000002869097221 */ /* 0x001fe20000010000 */
[----:B--2---:R-:W-:-:S06]  /*3cf0*/  CS2R R106, SRZ ;  /* 0x00000000006a7805 */ /* 0x004fcc000001ff00 */
[----:B------:R0:W2:Y:S01]  /*3d00*/  MUFU.EX2 R36, R111 ;  /* 0x0000006f00247308 */ /* 0x0000a20000000800 */
[C---:B---3--:R-:W-:Y:S01]  /*3d10*/  FADD.FTZ R0, R22.reuse, R9 ;  /* 0x0000000916007221 */ /* 0x048fe20000010000 */
[----:B------:R-:W-:Y:S02]  /*3d20*/  F2FP.F16.F32.PACK_AB R125, R22, R105 ;  /* 0x00000069167d723e */ /* 0x000fe400000000ff */
[----:B------:R-:W-:-:S04]  /*3d30*/  CS2R R104, SRZ ;  /* 0x0000000000687805 */ /* 0x000fc8000001ff00 */
[----:B------:R-:W3:Y:S01]  /*3d40*/  MUFU.EX2 R113, R113 ;  /* 0x0000007100717308 */ /* 0x000ee20000000800 */
[----:B-1----:R-:W-:Y:S01]  /*3d50*/  FADD.FTZ R9, R109, R0 ;  /* 0x000000006d097221 */ /* 0x002fe20000010000 */
[----:B0-----:R-:W-:-:S06]  /*3d60*/  CS2R R110, SRZ ;  /* 0x00000000006e7805 */ /* 0x001fcc000001ff00 */
[----:B------:R-:W0:Y:S01]  /*3d70*/  MUFU.EX2 R38, R19 ;  /* 0x0000001300267308 */ /* 0x000e220000000800 */
[C---:B--2---:R-:W-:Y:S01]  /*3d80*/  FADD.FTZ R0, R36.reuse, R9 ;  /* 0x0000000924007221 */ /* 0x044fe20000010000 */
[----:B------:R-:W-:Y:S02]  /*3d90*/  F2FP.F16.F32.PACK_AB R127, R36, R109 ;  /* 0x0000006d247f723e */ /* 0x000fe400000000ff */
[----:B------:R-:W-:-:S04]  /*3da0*/  CS2R R108, SRZ ;  /* 0x00000000006c7805 */ /* 0x000fc8000001ff00 */
[----:B------:R-:W1:Y:S01]  /*3db0*/  MUFU.EX2 R115, R115 ;  /* 0x0000007300737308 */ /* 0x000e620000000800 */
[----:B---3--:R-:W-:-:S07]  /*3dc0*/  FADD.FTZ R9, R113, R0 ;  /* 0x0000000071097221 */ /* 0x008fce0000010000 */
[----:B------:R2:W3:Y:S01]  /*3dd0*/  MUFU.EX2 R8, R117 ;  /* 0x0000007500087308 */ /* 0x0004e20000000800 */
[C---:B0-----:R-:W-:Y:S01]  /*3de0*/  FADD.FTZ R0, R38.reuse, R9 ;  /* 0x0000000926007221 */ /* 0x041fe20000010000 */
[----:B------:R-:W-:Y:S02]  /*3df0*/  F2FP.F16.F32.PACK_AB R121, R38, R113 ;  /* 0x000000712679723e */ /* 0x000fe400000000ff */
[----:B------:R-:W-:-:S04]  /*3e00*/  CS2R R112, SRZ ;  /* 0x0000000000707805 */ /* 0x000fc8000001ff00 */
[----:B------:R-:W0:Y:S01]  /*3e10*/  MUFU.EX2 R35, R35 ;  /* 0x0000002300237308 */ /* 0x000e220000000800 */
[----:B-1----:R-:W-:Y:S01]  /*3e20*/  FADD.FTZ R9, R115, R0 ;  /* 0x0000000073097221 */ /* 0x002fe20000010000 */
[----:B--2---:R-:W-:Y:S02]  /*3e30*/  CS2R R116, SRZ ;  /* 0x0000000000747805 */ /* 0x004fe4000001ff00 */
[C---:B---3--:R-:W-:Y:S01]  /*3e40*/  F2FP.F16.F32.PACK_AB R123, R8.reuse, R115 ;  /* 0x00000073087b723e */ /* 0x048fe200000000ff */
[----:B------:R-:W-:Y:S01]  /*3e50*/  FADD.FTZ R0, R8, R9 ;  /* 0x0000000908007221 */ /* 0x000fe20000010000 */
[----:B------:R-:W-:Y:S01]  /*3e60*/  CS2R R114, SRZ ;  /* 0x0000000000727805 */ /* 0x000fe2000001ff00 */
[C---:B0-----:R-:W-:Y:S01]  /*3e70*/  FADD.FTZ R3, R35.reuse, R42 ;  /* 0x0000002a23037221 */ /* 0x041fe20000010000 */
[----:B------:R-:W-:Y:S01]  /*3e80*/  F2FP.F16.F32.PACK_AB R122, R35, R122 ;  /* 0x0000007a237a723e */ /* 0x000fe200000000ff */
[----:B------:R-:W-:Y:S06]  /*3e90*/  @!P3 BRA `(.L_x_1862) ;  /* 0x0000002c0098b947 */ /* 0x000fec0003800000 */
[----:B------:R-:W-:Y:S01]  /*3ea0*/  IMAD.MOV.U32 R9, RZ, RZ, R23 ;  /* 0x000000ffff097224 */ /* 0x000fe200078e0017 */
[----:B------:R-:W-:Y:S01]  /*3eb0*/  UMOV UR7, URZ ;  /* 0x0000003f00077c82 */ /* 0x000fe20008000000 */
[----:B------:R-:W-:Y:S01]  /*3ec0*/  IMAD.MOV.U32 R8, RZ, RZ, R55 ;  /* 0x000000ffff087224 */ /* 0x000fe200078e0037 */
[----:B------:R-:W-:Y:S01]  /*3ed0*/  UMOV UR6, URZ ;  /* 0x0000003f00067c82 */ /* 0x000fe20008000000 */
[----:B------:R-:W-:Y:S01]  /*3ee0*/  IMAD.MOV.U32 R119, RZ, RZ, RZ ;  /* 0x000000ffff777224 */ /* 0x000fe200078e00ff */
[----:B------:R-:W-:Y:S01]  /*3ef0*/  ULDC UR29, c[0x0][0x288] ;  /* 0x0000a200001d7ab9 */ /* 0x000fe20000000800 */
[----:B------:R-:W-:Y:S01]  /*3f00*/  ULDC UR27, c[0x0][0x2f0] ;  /* 0x0000bc00001b7ab9 */ /* 0x000fe20000000800 */
[----:B------:R-:W-:-:S05]  /*3f10*/  ULDC UR28, c[0x0][0x9d8] ;  /* 0x00027600001c7ab9 */ /* 0x000fca0000000800 */
.L_x_1871:
        /* <DEDUP_REMOVED lines=9> */
.L_x_1864:
[----:B------:R-:W-:Y:S01]  /*3fb0*/  ULEA UR10, UR4, UR39, 0x3 ;  /* 0x00000027040a7291 */ /* 0x000fe2000f8e183f */
[----:B------:R-:W-:-:S05]  /*3fc0*/  IMAD.U32 R10, RZ, RZ, UR5 ;  /* 0x00000005ff0a7e24 */ /* 0x000fca000f8e00ff */
[----:B------:R-:W-:-:S04]  /*3fd0*/  SHF.L.U32 R10, R10, 0x1f, RZ ;  /* 0x0000001f0a0a7819 */ /* 0x000fc800000006ff */
[----:B------:R0:W1:Y:S01]  /*3fe0*/  SYNCS.PHASECHK.TRANS64.TRYWAIT P3, [UR10+0x16830], R10 ;  /* 0x0168300aff0075a7 */ /* 0x000062000806014a */
[----:B------:R-:W-:Y:S05]  /*3ff0*/  @!P0 BRA `(.L_x_1865) ;  /* 0x0000000000048947 */ /* 0x000fea0003800000 */
[----:B------:R-:W-:Y:S01]  /*4000*/  BPT.TRAP 0x1 ;  /* 0x000000040000795c */ /* 0x000fe20000300000 */
.L_x_1865:
[----:B-1----:R-:W-:Y:S05]  /*4010*/  @P3 BRA `(.L_x_1863) ;  /* 0x0000000000083947 */ /* 0x002fea0003800000 */
[----:B------:R-:W1:Y:S02]  /*4020*/  SYNCS.PHASECHK.TRANS64.TRYWAIT P3, [UR10+0x16830], R10 ;  /* 0x0168300aff0075a7 */ /* 0x000e64000806014a */
[----:B-1----:R-:W-:Y:S05]  /*4030*/  @!P3 BRA `(.L_x_1866) ;  /* 0x000000a000a4b947 */ /* 0x002fea0003800000 */
.L_x_1863:
        /* <DEDUP_REMOVED lines=27> */
.L_x_1868:
[----:B------:R-:W-:Y:S01]  /*41f0*/  ULEA UR10, UR6, UR39, 0x3 ;  /* 0x00000027060a7291 */ /* 0x000fe2000f8e183f */
[----:B------:R-:W-:-:S04]  /*4200*/  MOV R10, UR7 ;  /* 0x00000007000a7c02 */ /* 0x000fc80008000f00 */
[----:B------:R-:W-:-:S04]  /*4210*/  SHF.L.U32 R10, R10, 0x1f, RZ ;  /* 0x0000001f0a0a7819 */ /* 0x000fc800000006ff */
[----:B------:R0:W1:Y:S01]  /*4220*/  SYNCS.PHASECHK.TRANS64.TRYWAIT P3, [UR10+0x16850], R10 ;  /* 0x0168500aff0075a7 */ /* 0x000062000806014a */
[----:B------:R-:W-:Y:S05]  /*4230*/  @!P0 BRA `(.L_x_1869) ;  /* 0x0000000000048947 */ /* 0x000fea0003800000 */
[----:B------:R-:W-:Y:S01]  /*4240*/  BPT.TRAP 0x1 ;  /* 0x000000040000795c */ /* 0x000fe20000300000 */
.L_x_1869:
[----:B-1----:R-:W-:Y:S05]  /*4250*/  @P3 BRA `(.L_x_1867) ;  /* 0x0000000000083947 */ /* 0x002fea0003800000 */
[----:B------:R-:W1:Y:S02]  /*4260*/  SYNCS.PHASECHK.TRANS64.TRYWAIT P3, [UR10+0x16850], R10 ;  /* 0x0168500aff0075a7 */ /* 0x000e64000806014a */
[----:B-1----:R-:W-:Y:S05]  /*4270*/  @!P3 BRA `(.L_x_1870) ;  /* 0x000000a0002cb947 */ /* 0x002fea0003800000 */
.L_x_1867:
[----:B------:R-:W-:Y:S01]  /*4280*/  UIADD3 UR7, UR39, 0x400, URZ ;  /* 0x0000040027077890 */ /* 0x000fe2000fffe03f */
[----:B------:R-:W-:Y:S01]  /*4290*/  WARPGROUP.ARRIVE ;  /* 0x00000000000079c5 */ /* 0x000fe20000000000 */
[----:B------:R-:W-:Y:S01]  /*42a0*/  UMOV UR11, 0x40000040 ;  /* 0x40000040000b7882 */ /* 0x000fe20000000000 */
[----:B------:R-:W-:Y:S01]  /*42b0*/  FMUL.FTZ R23, R34, UR28 ;  /* 0x0000001c22177c20 */ /* 0x000fe20008410000 */
[----:B------:R-:W-:Y:S01]  /*42c0*/  USHF.R.U32.HI UR7, URZ, 0x4, UR7 ;  /* 0x000000043f077899 */ /* 0x000fe20008011607 */
[----:B------:R-:W-:Y:S01]  /*42d0*/  FMUL.FTZ R20, R33, UR28 ;  /* 0x0000001c21147c20 */ /* 0x000fe20008410000 */
[----:B------:R-:W-:Y:S02]  /*42e0*/  IMAD.MOV.U32 R33, RZ, RZ, R4 ;  /* 0x000000ffff217224 */ /* 0x000fe400078e0004 */
[----:B------:R-:W-:Y:S01]  /*42f0*/  FMUL.FTZ R21, R36, UR28 ;  /* 0x0000001c24157c20 */ /* 0x000fe20008410000 */
[----:B------:R-:W-:Y:S01]  /*4300*/  ULOP3.LUT UR7, UR7, 0x3fff, URZ, 0xc0, !UPT ;  /* 0x00003fff07077892 */ /* 0x000fe2000f8ec03f */
[----:B------:R-:W-:Y:S01]  /*4310*/  FMUL.FTZ R22, R37, UR28 ;  /* 0x0000001c25167c20 */ /* 0x000fe20008410000 */
[----:B------:R-:W-:Y:S01]  /*4320*/  FMUL.FTZ R12, R26, UR28 ;  /* 0x0000001c1a0c7c20 */ /* 0x000fe20008410000 */
[----:B------:R-:W-:Y:S01]  /*4330*/  FMUL.FTZ R13, R27, UR28 ;  /* 0x0000001c1b0d7c20 */ /* 0x000fe20008410000 */
[----:B------:R-:W-:Y:S01]  /*4340*/  ULEA UR7, UR6, UR7, 0xa ;  /* 0x0000000706077291 */ /* 0x000fe2000f8e503f */
[----:B------:R-:W-:Y:S01]  /*4350*/  FMUL.FTZ R17, R30, UR28 ;  /* 0x0000001c1e117c20 */ /* 0x000fe20008410000 */
[----:B------:R-:W-:Y:S01]  /*4360*/  FMUL.FTZ R18, R31, UR28 ;  /* 0x0000001c1f127c20 */ /* 0x000fe20008410000 */
[----:B-1----:R-:W-:Y:S01]  /*4370*/  FMUL.FTZ R11, R25, UR28 ;  /* 0x0000001c190b7c20 */ /* 0x002fe20008410000 */
[----:B------:R-:W1:Y:S01]  /*4380*/  MUFU.TANH R12, R12 ;  /* 0x0000000c000c7308 */ /* 0x000e620000002400 */
[----:B------:R-:W-:Y:S01]  /*4390*/  FMUL.FTZ R25, R40, UR28 ;  /* 0x0000001c28197c20 */ /* 0x000fe20008410000 */
[----:B0-----:R-:W-:Y:S01]  /*43a0*/  FMUL.FTZ R10, R24, UR28 ;  /* 0x0000001c180a7c20 */ /* 0x001fe20008410000 */
[----:B------:R-:W-:Y:S01]  /*43b0*/  UMOV UR10, UR7 ;  /* 0x00000007000a7c82 */ /* 0x000fe20008000000 */
[----:B------:R-:W-:Y:S01]  /*43c0*/  FMUL.FTZ R24, R35, UR28 ;  /* 0x0000001c23187c20 */ /* 0x000fe20008410000 */
[----:B------:R-:W-:Y:S01]  /*43d0*/  HGMMA.64x64x16.F32 R88, R148, gdesc[UR8].tnspB, R88, gsb0 ;  /* 0x40e0000894587df0 */ /* 0x000fe20008000858 */
[----:B------:R-:W-:Y:S01]  /*43e0*/  UIADD3 UR10, UR7, 0x80, URZ ;  /* 0x00000080070a7890 */ /* 0x000fe2000fffe03f */
[----:B------:R-:W-:Y:S01]  /*43f0*/  FMUL.FTZ R42, R42, UR28 ;  /* 0x0000001c2a2a7c20 */ /* 0x000fe20008410000 */
[----:B------:R-:W-:Y:S01]  /*4400*/  UMOV UR11, 0x40000040 ;  /* 0x40000040000b7882 */ /* 0x000fe20000000000 */
        /* <DEDUP_REMOVED lines=16> */
[----:B------:R-:W3:Y:S01]  /*4510*/  MUFU.TANH R18, R18 ;  /* 0x0000001200127308 */ /* 0x000ee20000002400 */
[----:B------:R-:W-:Y:S01]  /*4520*/  FMUL.FTZ R58, R58, UR28 ;  /* 0x0000001c3a3a7c20 */ /* 0x000fe20008410000 */
[----:B------:R-:W-:Y:S01]  /*4530*/  FMUL.FTZ R19, R32, UR28 ;  /* 0x0000001c20137c20 */ /* 0x000fe20008410000 */
[----:B------:R-:W-:Y:S01]  /*4540*/  FMUL.FTZ R32, R53, UR28 ;  /* 0x0000001c35207c20 */ /* 0x000fe20008410000 */
[----:B------:R-:W-:Y:S01]  /*4550*/  FMUL.FTZ R62, R62, UR28 ;  /* 0x0000001c3e3e7c20 */ /* 0x000fe20008410000 */
[----:B------:R-:W-:Y:S01]  /*4560*/  FMUL.FTZ R35, R57, UR28 ;  /* 0x0000001c39237c20 */ /* 0x000fe20008410000 */
[----:B------:R-:W-:Y:S01]  /*4570*/  FMUL.FTZ R78, R78, UR28 ;  /* 0x0000001c4e4e7c20 */ /* 0x000fe20008410000 */
[----:B------:R-:W-:Y:S01]  /*4580*/  FMUL.FTZ R82, R82, UR28 ;  /* 0x0000001c52527c20 */ /* 0x000fe20008410000 */
[----:B------:R-:W4:Y:S01]  /*4590*/  MUFU.TANH R23, R23 ;  /* 0x0000001700177308 */ /* 0x000f220000002400 */
[----:B------:R-:W-:Y:S01]  /*45a0*/  FMUL.FTZ R86, R86, UR28 ;  /* 0x0000001c56567c20 */ /* 0x000fe20008410000 */
[----:B------:R-:W-:-:S06]  /*45b0*/  UISETP.GT.AND UP1, UPT, UR26, UR25, UPT ;  /* 0x000000191a00728c */ /* 0x000fcc000bf24270 */
[----:B------:R-:W5:Y:S08]  /*45c0*/  MUFU.TANH R24, R24 ;  /* 0x0000001800187308 */ /* 0x000f700000002400 */
[----:B------:R-:W-:Y:S08]  /*45d0*/  MUFU.TANH R42, R42 ;  /* 0x0000002a002a7308 */ /* 0x000ff00000002400 */
[----:B------:R-:W-:Y:S08]  /*45e0*/  MUFU.TANH R44, R44 ;  /* 0x0000002c002c7308 */ /* 0x000ff00000002400 */
[----:B------:R-:W-:Y:S08]  /*45f0*/  MUFU.TANH R46, R46 ;  /* 0x0000002e002e7308 */ /* 0x000ff00000002400 */
[----:B------:R-:W-:Y:S08]  /*4600*/  MUFU.TANH R50, R50 ;  /* 0x0000003200327308 */ /* 0x000ff00000002400 */
[----:B------:R-:W-:Y:S01]  /*4610*/  MUFU.TANH R48, R48 ;  /* 0x0000003000307308 */ /* 0x000fe20000002400 */
[----:B------:R-:W-:-:S02]  /*4620*/  WARPGROUP.DEPBAR.LE gsb0, 0x0 ;  /* 0x00008000000079c5 */ /* 0x000fc40000010000 */
[----:B------:R-:W-:Y:S01]  /*4630*/  WARPGROUP.ARRIVE ;  /* 0x00000000000079c5 */ /* 0x000fe20000000000 */
[----:B------:R-:W-:Y:S01]  /*4640*/  FMUL.FTZ R148, R38, UR28 ;  /* 0x0000001c26947c20 */ /* 0x000fe20008410000 */
[----:B------:R-:W-:Y:S01]  /*4650*/  FMUL.FTZ R38, R39, UR28 ;  /* 0x0000001c27267c20 */ /* 0x000fe20008410000 */
[----:B------:R-:W-:Y:S02]  /*4660*/  IMAD.U32 R39, RZ, RZ, UR27 ;  /* 0x0000001bff277e24 */ /* 0x000fe4000f8e00ff */
[----:B------:R-:W-:Y:S01]  /*4670*/  FMUL.FTZ R149, R43, UR28 ;  /* 0x0000001c2b957c20 */ /* 0x000fe20008410000 */
[----:B------:R-:W-:Y:S01]  /*4680*/  MUFU.TANH R52, R52 ;  /* 0x0000003400347308 */ /* 0x000fe20000002400 */
[----:B------:R-:W-:Y:S01]  /*4690*/  HGMMA.64x64x16.F32 R88, R144, gdesc[UR8].tnspB, R88, gsb0 ;  /* 0x40e0000890587df0 */ /* 0x000fe20008000858 */
[----:B------:R-:W-:Y:S01]  /*46a0*/  @UP0 ULDC UR10, c[0x0][0x44c] ;  /* 0x00011300000a0ab9 */ /* 0x000fe20000000800 */
[----:B------:R-:W-:Y:S01]  /*46b0*/  UMOV UR11, 0x40000040 ;  /* 0x40000040000b7882 */ /* 0x000fe20000000000 */
[----:B------:R-:W-:Y:S01]  /*46c0*/  @P2 IMAD.HI.U32 R34, R4, UR10, RZ ;  /* 0x0000000a04222c27 */ /* 0x000fe2000f8e00ff */
[----:B------:R-:W-:-:S03]  /*46d0*/  @UP0 ULDC UR10, c[0x0][0x450] ;  /* 0x00011400000a0ab9 */ /* 0x000fc60000000800 */
[----:B------:R-:W5:Y:S01]  /*46e0*/  MUFU.TANH R148, R148 ;  /* 0x0000009400947308 */ /* 0x000f620000002400 */
[----:B------:R-:W-:Y:S01]  /*46f0*/  @P2 SHF.R.U32.HI R33, RZ, UR10, R34 ;  /* 0x0000000aff212c19 */ /* 0x000fe20008011622 */
[----:B------:R-:W-:Y:S01]  /*4700*/  UMOV UR10, 0xffffff80 ;  /* 0xffffff80000a7882 */ /* 0x000fe20000000000 */
[----:B------:R-:W-:Y:S01]  /*4710*/  FMUL.FTZ R34, R56, UR28 ;  /* 0x0000001c38227c20 */ /* 0x000fe20008410000 */
[----:B------:R-:W-:Y:S01]  /*4720*/  UIMAD UR10, UR26, UR10, 0x1 ;  /* 0x000000011a0a74a4 */ /* 0x000fe2000f8e020a */
[----:B------:R-:W-:Y:S01]  /*4730*/  FMUL.FTZ R56, R59, UR28 ;  /* 0x0000001c3b387c20 */ /* 0x000fe20008410000 */
[----:B------:R-:W1:Y:S01]  /*4740*/  SHFL.IDX PT, R37, R33, 0x1, 0x1c1f ;  /* 0x003c1f0021257f89 */ /* 0x000e6200000e0000 */
[----:B------:R-:W-:Y:S01]  /*4750*/  UIADD3 UR26, UR26, -0x1, URZ ;  /* 0xffffffff1a1a7890 */ /* 0x000fe2000fffe03f */
[----:B------:R-:W5:Y:S02]  /*4760*/  MUFU.TANH R38, R38 ;  /* 0x0000002600267308 */ /* 0x000f640000002400 */
[----:B------:R-:W-:Y:S01]  /*4770*/  IMAD.U32 R36, RZ, RZ, UR10 ;  /* 0x0000000aff247e24 */ /* 0x000fe2000f8e00ff */
[----:B------:R-:W-:Y:S01]  /*4780*/  UIADD3 UR10, UR7, 0x100, URZ ;  /* 0x00000100070a7890 */ /* 0x000fe2000fffe03f */
[----:B------:R-:W5:Y:S02]  /*4790*/  SHFL.IDX PT, R33, R33, RZ, 0x1c1f ;  /* 0x001c1fff21217589 */ /* 0x000f6400000e0000 */
[----:B------:R-:W-:-:S02]  /*47a0*/  IMAD R36, R5, -0x2, R36 ;  /* 0xfffffffe05247824 */ /* 0x000fc400078e0224 */
[----:B------:R-:W5:Y:S02]  /*47b0*/  MUFU.TANH R149, R149 ;  /* 0x0000009500957308 */ /* 0x000f640000002400 */
[----:B------:R-:W-:-:S06]  /*47c0*/  IMAD R36, R39, UR37, R36 ;  /* 0x0000002527247c24 */ /* 0x000fcc000f8e0224 */
[----:B------:R-:W-:Y:S01]  /*47d0*/  MUFU.TANH R54, R54 ;  /* 0x0000003600367308 */ /* 0x000fe20000002400 */
[----:B-1----:R-:W-:-:S07]  /*47e0*/  IADD3 R40, R37, -UR29, R36 ;  /* 0x8000001d25287c10 */ /* 0x002fce000fffe024 */
[----:B------:R-:W1:Y:S01]  /*47f0*/  MUFU.TANH R58, R58 ;  /* 0x0000003a003a7308 */ /* 0x000e620000002400 */
[C---:B------:R-:W-:Y:S02]  /*4800*/  ISETP.GT.AND P3, PT, R40.reuse, RZ, PT ;  /* 0x000000ff2800720c */ /* 0x040fe40003f64270 */
[----:B------:R-:W-:Y:S02]  /*4810*/  ISETP.GT.AND P4, PT, R40, 0x1, PT ;  /* 0x000000012800780c */ /* 0x000fe40003f84270 */
[----:B------:R-:W-:Y:S02]  /*4820*/  FSEL R12, R12, -INF , P3 ;  /* 0xff8000000c0c7808 */ /* 0x000fe40001800000 */
[C---:B------:R-:W-:Y:S01]  /*4830*/  ISETP.GT.AND P3, PT, R40.reuse, 0x8, PT ;  /* 0x000000082800780c */ /* 0x040fe20003f64270 */
[----:B------:R-:W-:Y:S01]  /*4840*/  MUFU.TANH R56, R56 ;  /* 0x0000003800387308 */ /* 0x000fe20000002400 */
[----:B0-----:R-:W-:Y:S02]  /*4850*/  FSEL R13, R13, -INF , P4 ;  /* 0xff8000000d0d7808 */ /* 0x001fe40002000000 */
[----:B------:R-:W-:-:S02]  /*4860*/  ISETP.GT.AND P4, PT, R40, 0x9, PT ;  /* 0x000000092800780c */ /* 0x000fc40003f84270 */
[----:B--2---:R-:W-:Y:S02]  /*4870*/  FSEL R17, R17, -INF , P3 ;  /* 0xff80000011117808 */ /* 0x004fe40001800000 */
[----:B------:R-:W-:Y:S01]  /*4880*/  ISETP.GT.AND P3, PT, R40, 0x10, PT ;  /* 0x000000102800780c */ /* 0x000fe20003f64270 */
[----:B------:R-:W0:Y:S01]  /*4890*/  MUFU.TANH R62, R62 ;  /* 0x0000003e003e7308 */ /* 0x000e220000002400 */
[----:B---3--:R-:W-:Y:S01]  /*48a0*/  FSEL R37, R18, -INF , P4 ;  /* 0xff80000012257808 */ /* 0x008fe20002000000 */
[----:B------:R-:W-:Y:S01]  /*48b0*/  FMUL.FTZ R18, R70, UR28 ;  /* 0x0000001c46127c20 */ /* 0x000fe20008410000 */
[C---:B------:R-:W-:Y:S02]  /*48c0*/  ISETP.GT.AND P4, PT, R40.reuse, 0x11, PT ;  /* 0x000000112800780c */ /* 0x040fe40003f84270 */
[----:B----4-:R-:W-:Y:S01]  /*48d0*/  FSEL R39, R23, -INF , P3 ;  /* 0xff80000017277808 */ /* 0x010fe20001800000 */
[----:B------:R-:W-:Y:S01]  /*48e0*/  FMUL.FTZ R23, R79, UR28 ;  /* 0x0000001c4f177c20 */ /* 0x000fe20008410000 */
[----:B------:R-:W-:Y:S01]  /*48f0*/  ISETP.GT.AND P3, PT, R40, 0x18, PT ;  /* 0x000000182800780c */ /* 0x000fe20003f64270 */
[----:B------:R-:W-:Y:S01]  /*4900*/  MUFU.TANH R18, R18 ;  /* 0x0000001200127308 */ /* 0x000fe20000002400 */
[----:B-----5:R-:W-:-:S02]  /*4910*/  FSEL R41, R24, -INF , P4 ;  /* 0xff80000018297808 */ /* 0x020fc40002000000 */
[----:B------:R-:W-:Y:S01]  /*4920*/  ISETP.GT.AND P4, PT, R40, 0x19, PT ;  /* 0x000000192800780c */ /* 0x000fe20003f84270 */
[----:B------:R-:W2:Y:S01]  /*4930*/  LDC R24, c[0x0][0x988] ;  /* 0x00026200ff187b82 */ /* 0x000ea20000000800 */
[----:B------:R-:W-:Y:S02]  /*4940*/  FSEL R43, R148, -INF , P3 ;  /* 0xff800000942b7808 */ /* 0x000fe40001800000 */
[----:B------:R-:W-:Y:S01]  /*4950*/  ISETP.GT.AND P3, PT, R40, 0x20, PT ;  /* 0x000000202800780c */ /* 0x000fe20003f64270 */
[----:B------:R3:W-:Y:S01]  /*4960*/  MUFU.TANH R155, R23 ;  /* 0x00000017009b7308 */ /* 0x0007e20000002400 */
[----:B------:R-:W-:Y:S01]  /*4970*/  FSEL R45, R38, -INF , P4 ;  /* 0xff800000262d7808 */ /* 0x000fe20002000000 */
[----:B------:R-:W-:Y:S01]  /*4980*/  FMUL.FTZ R38, R61, UR28 ;  /* 0x0000001c3d267c20 */ /* 0x000fe20008410000 */
[----:B------:R-:W-:Y:S02]  /*4990*/  ISETP.GT.AND P4, PT, R40, 0x21, PT ;  /* 0x000000212800780c */ /* 0x000fe40003f84270 */
[----:B------:R-:W-:Y:S01]  /*49a0*/  FSEL R47, R42, -INF , P3 ;  /* 0xff8000002a2f7808 */ /* 0x000fe20001800000 */
[----:B------:R-:W-:-:S02]  /*49b0*/  WARPGROUP.DEPBAR.LE gsb0, 0x0 ;  /* 0x00008000000079c5 */ /* 0x000fc40000010000 */
[----:B------:R-:W-:Y:S01]  /*49c0*/  WARPGROUP.ARRIVE ;  /* 0x00000000000079c5 */ /* 0x000fe20000000000 */
[C---:B------:R-:W-:Y:S01]  /*49d0*/  ISETP.GT.AND P3, PT, R40.reuse, 0x28, PT ;  /* 0x000000282800780c */ /* 0x040fe20003f64270 */
[----:B------:R-:W-:Y:S01]  /*49e0*/  FMUL.FTZ R145, R71, UR28 ;  /* 0x0000001c47917c20 */ /* 0x000fe20008410000 */
[----:B------:R-:W-:Y:S01]  /*49f0*/  FSEL R49, R149, -INF , P4 ;  /* 0xff80000095317808 */ /* 0x000fe20002000000 */
[----:B------:R-:W-:Y:S01]  /*4a00*/  FMUL.FTZ R149, R75, UR28 ;  /* 0x0000001c4b957c20 */ /* 0x000fe20008410000 */
[----:B------:R-:W-:Y:S01]  /*4a10*/  ISETP.GT.AND P4, PT, R40, 0x29, PT ;  /* 0x000000292800780c */ /* 0x000fe20003f84270 */
[----:B------:R-:W-:Y:S01]  /*4a20*/  HGMMA.64x64x16.F32 R88, R140, gdesc[UR8].tnspB, R88, gsb0 ;  /* 0x40e000088c587df0 */ /* 0x000fe20008000858 */
[----:B------:R-:W-:Y:S01]  /*4a30*/  FSEL R51, R44, -INF , P3 ;  /* 0xff8000002c337808 */ /* 0x000fe20001800000 */
[----:B------:R-:W-:Y:S01]  /*4a40*/  UIADD3 UR10, UR7, 0x180, URZ ;  /* 0x00000180070a7890 */ /* 0x000fe2000fffe03f */
[----:B------:R-:W-:Y:S01]  /*4a50*/  ISETP.GT.AND P3, PT, R40, 0x30, PT ;  /* 0x000000302800780c */ /* 0x000fe20003f64270 */
[----:B------:R-:W-:Y:S01]  /*4a60*/  FMUL.FTZ R147, R74, UR28 ;  /* 0x0000001c4a937c20 */ /* 0x000fe20008410000 */
[----:B------:R-:W-:Y:S01]  /*4a70*/  FSEL R53, R46, -INF , P4 ;  /* 0xff8000002e357808 */ /* 0x000fe20002000000 */
[----:B------:R-:W-:Y:S01]  /*4a80*/  MUFU.TANH R145, R145 ;  /* 0x0000009100917308 */ /* 0x000fe20000002400 */
[----:B------:R-:W-:Y:S01]  /*4a90*/  ISETP.GT.AND P4, PT, R40, 0x31, PT ;  /* 0x000000312800780c */ /* 0x000fe20003f84270 */
[----:B------:R-:W-:Y:S01]  /*4aa0*/  UMOV UR11, 0x40000040 ;  /* 0x40000040000b7882 */ /* 0x000fe20000000000 */
[----:B------:R-:W-:Y:S01]  /*4ab0*/  FSEL R55, R50, -INF , P3 ;  /* 0xff80000032377808 */ /* 0x000fe20001800000 */
[----:B---3--:R-:W-:Y:S01]  /*4ac0*/  FMUL.FTZ R23, R83, UR28 ;  /* 0x0000001c53177c20 */ /* 0x008fe20008410000 */
[----:B------:R-:W-:Y:S01]  /*4ad0*/  ISETP.GT.AND P3, PT, R40, 0x38, PT ;  /* 0x000000382800780c */ /* 0x000fe20003f64270 */
[----:B------:R-:W-:Y:S01]  /*4ae0*/  FMUL.FTZ R42, R65, UR28 ;  /* 0x0000001c412a7c20 */ /* 0x000fe20008410000 */
[----:B------:R-:W-:Y:S01]  /*4af0*/  FSEL R57, R48, -INF , P4 ;  /* 0xff80000030397808 */ /* 0x000fe20002000000 */
[----:B------:R-:W-:Y:S01]  /*4b00*/  MUFU.TANH R147, R147 ;  /* 0x0000009300937308 */ /* 0x000fe20000002400 */
[----:B------:R-:W-:Y:S01]  /*4b10*/  ISETP.GT.AND P4, PT, R40, 0x39, PT ;  /* 0x000000392800780c */ /* 0x000fe20003f84270 */
[----:B------:R-:W-:Y:S01]  /*4b20*/  FMUL.FTZ R44, R68, UR28 ;  /* 0x0000001c442c7c20 */ /* 0x000fe20008410000 */
[----:B------:R-:W-:Y:S01]  /*4b30*/  FSEL R59, R52, -INF , P3 ;  /* 0xff800000343b7808 */ /* 0x000fe20001800000 */
[----:B------:R-:W-:Y:S01]  /*4b40*/  FMUL.FTZ R46, R69, UR28 ;  /* 0x0000001c452e7c20 */ /* 0x000fe20008410000 */
[----:B------:R-:W-:Y:S01]  /*4b50*/  ISETP.GT.AND P3, PT, R40, 0x40, PT ;  /* 0x000000402800780c */ /* 0x000fe20003f64270 */
[----:B------:R-:W-:Y:S01]  /*4b60*/  FMUL.FTZ R50, R73, UR28 ;  /* 0x0000001c49327c20 */ /* 0x000fe20008410000 */
[----:B------:R-:W-:Y:S01]  /*4b70*/  IADD3 R36, R33, -UR29, R36 ;  /* 0x8000001d21247c10 */ /* 0x000fe2000fffe024 */
[----:B------:R-:W-:Y:S01]  /*4b80*/  MUFU.TANH R149, R149 ;  /* 0x0000009500957308 */ /* 0x000fe20000002400 */
[----:B-1----:R-:W-:Y:S01]  /*4b90*/  FSEL R71, R58, -INF , P3 ;  /* 0xff8000003a477808 */ /* 0x002fe20001800000 */
[----:B------:R-:W-:Y:S01]  /*4ba0*/  FMUL.FTZ R58, R81, UR28 ;  /* 0x0000001c513a7c20 */ /* 0x000fe20008410000 */
[----:B------:R-:W-:Y:S01]  /*4bb0*/  ISETP.GT.AND P3, PT, R40, 0x48, PT ;  /* 0x000000482800780c */ /* 0x000fe20003f64270 */
[----:B------:R-:W-:Y:S01]  /*4bc0*/  FMUL.FTZ R48, R72, UR28 ;  /* 0x0000001c48307c20 */ /* 0x000fe20008410000 */
[----:B------:R-:W-:Y:S01]  /*4bd0*/  ISETP.GT.AND P5, PT, R36, 0x1, PT ;  /* 0x000000012400780c */ /* 0x000fe20003fa4270 */
[----:B------:R-:W-:Y:S01]  /*4be0*/  FMUL.FTZ R52, R76, UR28 ;  /* 0x0000001c4c347c20 */ /* 0x000fe20008410000 */
[----:B0-----:R-:W-:Y:S01]  /*4bf0*/  FSEL R75, R62, -INF , P3 ;  /* 0xff8000003e4b7808 */ /* 0x001fe20001800000 */
[----:B------:R-:W-:Y:S01]  /*4c00*/  MUFU.TANH R78, R78 ;  /* 0x0000004e004e7308 */ /* 0x000fe20000002400 */
[----:B------:R-:W-:Y:S01]  /*4c10*/  ISETP.GT.AND P3, PT, R40, 0x50, PT ;  /* 0x000000502800780c */ /* 0x000fe20003f64270 */
[----:B------:R-:W-:-:S06]  /*4c20*/  FMUL.FTZ R62, R84, UR28 ;  /* 0x0000001c543e7c20 */ /* 0x000fcc0008410000 */
[----:B------:R-:W-:Y:S08]  /*4c30*/  MUFU.TANH R82, R82 ;  /* 0x0000005200527308 */ /* 0x000ff00000002400 */
[----:B------:R0:W-:Y:S08]  /*4c40*/  MUFU.TANH R153, R23 ;  /* 0x0000001700997308 */ /* 0x0001f00000002400 */
[----:B------:R-:W-:Y:S01]  /*4c50*/  MUFU.TANH R86, R86 ;  /* 0x0000005600567308 */ /* 0x000fe20000002400 */
[----:B0-----:R-:W-:-:S07]  /*4c60*/  FMUL.FTZ R23, R87, UR28 ;  /* 0x0000001c57177c20 */ /* 0x001fce0008410000 */
[----:B------:R-:W-:Y:S08]  /*4c70*/  MUFU.TANH R23, R23 ;  /* 0x0000001700177308 */ /* 0x000ff00000002400 */
[----:B------:R-:W-:Y:S01]  /*4c80*/  MUFU.TANH R10, R10 ;  /* 0x0000000a000a7308 */ /* 0x000fe20000002400 */
[----:B------:R-:W-:Y:S02]  /*4c90*/  WARPGROUP.DEPBAR.LE gsb0, 0x0 ;  /* 0x00008000000079c5 */ /* 0x000fe40000010000 */
[----:B------:R-:W-:Y:S01]  /*4ca0*/  FMNMX.FTZ R142, R12, R9, !PT ;  /* 0x000000090c8e7209 */ /* 0x000fe20007810000 */
[----:B------:R-:W-:Y:S01]  /*4cb0*/  FMUL.FTZ R140, R63, UR28 ;  /* 0x0000001c3f8c7c20 */ /* 0x000fe20008410000 */
[----:B------:R-:W-:Y:S01]  /*4cc0*/  FMUL.FTZ R141, R66, UR28 ;  /* 0x0000001c428d7c20 */ /* 0x000fe20008410000 */
[----:B------:R-:W-:Y:S01]  /*4cd0*/  FSEL R63, R54, -INF , P4 ;  /* 0xff800000363f7808 */ /* 0x000fe20002000000 */
[----:B------:R-:W-:Y:S01]  /*4ce0*/  FMUL.FTZ R143, R67, UR28 ;  /* 0x0000001c438f7c20 */ /* 0x000fe20008410000 */
[----:B------:R-:W-:Y:S01]  /*4cf0*/  FMNMX.FTZ R142, R13, R142, !PT ;  /* 0x0000008e0d8e7209 */ /* 0x000fe20007810000 */
[----:B------:R-:W-:Y:S01]  /*4d00*/  WARPGROUP.ARRIVE ;  /* 0x00000000000079c5 */ /* 0x000fe20000000000 */
[----:B------:R-:W0:Y:S01]  /*4d10*/  MUFU.TANH R140, R140 ;  /* 0x0000008c008c7308 */ /* 0x000e220000002400 */
[----:B------:R-:W-:Y:S01]  /*4d20*/  ISETP.GT.AND P4, PT, R40, 0x41, PT ;  /* 0x000000412800780c */ /* 0x000fe20003f84270 */
[----:B------:R-:W-:Y:S01]  /*4d30*/  FMUL.FTZ R54, R77, UR28 ;  /* 0x0000001c4d367c20 */ /* 0x000fe20008410000 */
[----:B------:R-:W-:-:S02]  /*4d40*/  FMNMX.FTZ R142, R17, R142, !PT ;  /* 0x0000008e118e7209 */ /* 0x000fc40007810000 */
[----:B------:R-:W-:Y:S01]  /*4d50*/  FSEL R67, R56, -INF , P4 ;  /* 0xff80000038437808 */ /* 0x000fe20002000000 */
[----:B------:R-:W-:Y:S01]  /*4d60*/  HGMMA.64x64x16.F32 R88, R136, gdesc[UR8].tnspB, R88, gsb0 ;  /* 0x40e0000888587df0 */ /* 0x000fe20008000858 */
[----:B------:R-:W-:Y:S01]  /*4d70*/  FMNMX.FTZ R142, R37, R142, !PT ;  /* 0x0000008e258e7209 */ /* 0x000fe20007810000 */
[----:B------:R-:W1:Y:S01]  /*4d80*/  MUFU.TANH R141, R141 ;  /* 0x0000008d008d7308 */ /* 0x000e620000002400 */
[----:B------:R-:W-:Y:S01]  /*4d90*/  ISETP.GT.AND P4, PT, R40, 0x49, PT ;  /* 0x000000492800780c */ /* 0x000fe20003f84270 */
[----:B------:R-:W-:Y:S01]  /*4da0*/  UIADD3 UR10, UR7, 0x200, URZ ;  /* 0x00000200070a7890 */ /* 0x000fe2000fffe03f */
[----:B------:R-:W-:Y:S01]  /*4db0*/  FMNMX.FTZ R142, R39, R142, !PT ;  /* 0x0000008e278e7209 */ /* 0x000fe20007810000 */
[----:B------:R-:W-:Y:S01]  /*4dc0*/  UMOV UR11, 0x40000040 ;  /* 0x40000040000b7882 */ /* 0x000fe20000000000 */
[----:B------:R-:W-:Y:S02]  /*4dd0*/  FMUL.FTZ R56, R80, UR28 ;  /* 0x0000001c50387c20 */ /* 0x000fe40008410000 */
[----:B------:R-:W-:Y:S01]  /*4de0*/  FMNMX.FTZ R142, R41, R142, !PT ;  /* 0x0000008e298e7209 */ /* 0x000fe20007810000 */
[----:B------:R-:W3:Y:S01]  /*4df0*/  MUFU.TANH R143, R143 ;  /* 0x0000008f008f7308 */ /* 0x000ee20000002400 */
[----:B0-----:R-:W-:-:S02]  /*4e00*/  FSEL R79, R140, -INF , P4 ;  /* 0xff8000008c4f7808 */ /* 0x001fc40002000000 */
[----:B------:R-:W-:Y:S02]  /*4e10*/  FMNMX.FTZ R142, R43, R142, !PT ;  /* 0x0000008e2b8e7209 */ /* 0x000fe40007810000 */
[C---:B------:R-:W-:Y:S02]  /*4e20*/  ISETP.GT.AND P4, PT, R40.reuse, 0x51, PT ;  /* 0x000000512800780c */ /* 0x040fe40003f84270 */
[----:B------:R-:W-:Y:S01]  /*4e30*/  FMNMX.FTZ R142, R45, R142, !PT ;  /* 0x0000008e2d8e7209 */ /* 0x000fe20007810000 */
[----:B------:R-:W0:Y:S01]  /*4e40*/  MUFU.TANH R11, R11 ;  /* 0x0000000b000b7308 */ /* 0x000e220000002400 */
[----:B-1----:R-:W-:Y:S02]  /*4e50*/  FSEL R141, R141, -INF , P3 ;  /* 0xff8000008d8d7808 */ /* 0x002fe40001800000 */
[----:B------:R-:W-:Y:S02]  /*4e60*/  FMNMX.FTZ R142, R47, R142, !PT ;  /* 0x0000008e2f8e7209 */ /* 0x000fe40007810000 */
[----:B------:R-:W-:-:S02]  /*4e70*/  ISETP.GT.AND P3, PT, R40, 0x58, PT ;  /* 0x000000582800780c */ /* 0x000fc40003f64270 */
[----:B------:R-:W-:Y:S01]  /*4e80*/  FMNMX.FTZ R142, R49, R142, !PT ;  /* 0x0000008e318e7209 */ /* 0x000fe20007810000 */
[----:B------:R-:W-:Y:S01]  /*4e90*/  MUFU.TANH R14, R14 ;  /* 0x0000000e000e7308 */ /* 0x000fe20000002400 */
[----:B---3--:R-:W-:Y:S02]  /*4ea0*/  FSEL R143, R143, -INF , P4 ;  /* 0xff8000008f8f7808 */ /* 0x008fe40002000000 */
[----:B------:R-:W-:Y:S02]  /*4eb0*/  FMNMX.FTZ R142, R51, R142, !PT ;  /* 0x0000008e338e7209 */ /* 0x000fe40007810000 */
[----:B------:R-:W-:Y:S02]  /*4ec0*/  ISETP.GT.AND P4, PT, R40, 0x59, PT ;  /* 0x000000592800780c */ /* 0x000fe40003f84270 */
[----:B------:R-:W-:Y:S01]  /*4ed0*/  FMNMX.FTZ R142, R53, R142, !PT ;  /* 0x0000008e358e7209 */ /* 0x000fe20007810000 */
[----:B------:R-:W1:Y:S01]  /*4ee0*/  MUFU.TANH R15, R15 ;  /* 0x0000000f000f7308 */ /* 0x000e620000002400 */
[----:B------:R-:W-:Y:S01]  /*4ef0*/  FSEL R83, R18, -INF , P3 ;  /* 0xff80000012537808 */ /* 0x000fe20001800000 */
[----:B------:R-:W-:Y:S01]  /*4f00*/  FMUL.FTZ R18, R60, UR28 ;  /* 0x0000001c3c127c20 */ /* 0x000fe20008410000 */
[----:B------:R-:W-:-:S02]  /*4f10*/  FMNMX.FTZ R142, R55, R142, !PT ;  /* 0x0000008e378e7209 */ /* 0x000fc40007810000 */
[C---:B------:R-:W-:Y:S02]  /*4f20*/  ISETP.GT.AND P3, PT, R40.reuse, 0x60, PT ;  /* 0x000000602800780c */ /* 0x040fe40003f64270 */
[----:B------:R-:W-:Y:S01]  /*4f30*/  FMNMX.FTZ R142, R57, R142, !PT ;  /* 0x0000008e398e7209 */ /* 0x000fe20007810000 */
[----:B------:R-:W-:Y:S01]  /*4f40*/  MUFU.TANH R19, R19 ;  /* 0x0000001300137308 */ /* 0x000fe20000002400 */
[----:B------:R-:W-:Y:S02]  /*4f50*/  FSEL R145, R145, -INF , P4 ;  /* 0xff80000091917808 */ /* 0x000fe40002000000 */
[----:B------:R-:W-:Y:S02]  /*4f60*/  FMNMX.FTZ R142, R59, R142, !PT ;  /* 0x0000008e3b8e7209 */ /* 0x000fe40007810000 */
[----:B------:R-:W-:Y:S02]  /*4f70*/  ISETP.GT.AND P4, PT, R40, 0x61, PT ;  /* 0x000000612800780c */ /* 0x000fe40003f84270 */
[----:B------:R-:W-:Y:S01]  /*4f80*/  FMNMX.FTZ R142, R63, R142, !PT ;  /* 0x0000008e3f8e7209 */ /* 0x000fe20007810000 */
[----:B------:R-:W3:Y:S01]  /*4f90*/  MUFU.TANH R20, R20 ;  /* 0x0000001400147308 */ /* 0x000ee20000002400 */
[----:B------:R-:W-:-:S02]  /*4fa0*/  FSEL R147, R147, -INF , P3 ;  /* 0xff80000093937808 */ /* 0x000fc40001800000 */
[----:B------:R-:W-:Y:S02]  /*4fb0*/  FMNMX.FTZ R142, R71, R142, !PT ;  /* 0x0000008e478e7209 */ /* 0x000fe40007810000 */
[C---:B------:R-:W-:Y:S02]  /*4fc0*/  ISETP.GT.AND P3, PT, R40.reuse, 0x68, PT ;  /* 0x000000682800780c */ /* 0x040fe40003f64270 */
[----:B------:R-:W-:Y:S01]  /*4fd0*/  FMNMX.FTZ R142, R67, R142, !PT ;  /* 0x0000008e438e7209 */ /* 0x000fe20007810000 */
[----:B------:R-:W4:Y:S01]  /*4fe0*/  MUFU.TANH R21, R21 ;  /* 0x0000001500157308 */ /* 0x000f220000002400 */
[----:B------:R-:W-:Y:S02]  /*4ff0*/  FSEL R149, R149, -INF , P4 ;  /* 0xff80000095957808 */ /* 0x000fe40002000000 */
[----:B------:R-:W-:Y:S02]  /*5000*/  FMNMX.FTZ R142, R75, R142, !PT ;  /* 0x0000008e4b8e7209 */ /* 0x000fe40007810000 */
[----:B------:R-:W-:-:S02]  /*5010*/  ISETP.GT.AND P4, PT, R40, 0x69, PT ;  /* 0x000000692800780c */ /* 0x000fc40003f84270 */
[----:B------:R-:W-:Y:S01]  /*5020*/  FMNMX.FTZ R142, R79, R142, !PT ;  /* 0x0000008e4f8e7209 */ /* 0x000fe20007810000 */
[----:B------:R-:W5:Y:S01]  /*5030*/  MUFU.TANH R22, R22 ;  /* 0x0000001600167308 */ /* 0x000f620000002400 */
[----:B------:R-:W-:Y:S02]  /*5040*/  FSEL R151, R78, -INF , P3 ;  /* 0xff8000004e977808 */ /* 0x000fe40001800000 */
[----:B------:R-:W-:Y:S02]  /*5050*/  FMNMX.FTZ R142, R141, R142, !PT ;  /* 0x0000008e8d8e7209 */ /* 0x000fe40007810000 */
[----:B------:R-:W-:Y:S02]  /*5060*/  ISETP.GT.AND P3, PT, R40, 0x70, PT ;  /* 0x000000702800780c */ /* 0x000fe40003f64270 */
[----:B------:R-:W-:Y:S01]  /*5070*/  FMNMX.FTZ R142, R143, R142, !PT ;  /* 0x0000008e8f8e7209 */ /* 0x000fe20007810000 */
[----:B------:R-:W5:Y:S01]  /*5080*/  MUFU.TANH R25, R25 ;  /* 0x0000001900197308 */ /* 0x000f620000002400 */
[----:B------:R-:W-:-:S02]  /*5090*/  FSEL R155, R155, -INF , P4 ;  /* 0xff8000009b9b7808 */ /* 0x000fc40002000000 */
[----:B------:R-:W-:Y:S01]  /*50a0*/  FMNMX.FTZ R142, R83, R142, !PT ;  /* 0x0000008e538e7209 */ /* 0x000fe20007810000 */
[----:B------:R-:W-:Y:S02]  /*50b0*/  WARPGROUP.DEPBAR.LE gsb0, 0x0 ;  /* 0x00008000000079c5 */ /* 0x000fe40000010000 */
[----:B------:R-:W-:Y:S01]  /*50c0*/  ISETP.GT.AND P4, PT, R40, 0x71, PT ;  /* 0x000000712800780c */ /* 0x000fe20003f84270 */
[----:B------:R-:W-:Y:S01]  /*50d0*/  WARPGROUP.ARRIVE ;  /* 0x00000000000079c5 */ /* 0x000fe20000000000 */
[----:B------:R-:W-:Y:S01]  /*50e0*/  FMNMX.FTZ R142, R145, R142, !PT ;  /* 0x0000008e918e7209 */ /* 0x000fe20007810000 */
[----:B------:R-:W5:Y:S01]  /*50f0*/  MUFU.TANH R26, R26 ;  /* 0x0000001a001a7308 */ /* 0x000f620000002400 */
[----:B------:R-:W-:Y:S02]  /*5100*/  FSEL R87, R82, -INF , P3 ;  /* 0xff80000052577808 */ /* 0x000fe40001800000 */
[----:B------:R-:W-:Y:S01]  /*5110*/  FMNMX.FTZ R142, R147, R142, !PT ;  /* 0x0000008e938e7209 */ /* 0x000fe20007810000 */
[----:B------:R-:W-:Y:S01]  /*5120*/  HGMMA.64x64x16.F32 R88, R132, gdesc[UR8].tnspB, R88, gsb0 ;  /* 0x40e0000884587df0 */ /* 0x000fe20008000858 */
[----:B------:R-:W-:Y:S01]  /*5130*/  ISETP.GT.AND P3, PT, R40, 0x78, PT ;  /* 0x000000782800780c */ /* 0x000fe20003f64270 */
[----:B------:R-:W-:Y:S01]  /*5140*/  UIADD3 UR10, UR7, 0x280, URZ ;  /* 0x00000280070a7890 */ /* 0x000fe2000fffe03f */
[----:B------:R-:W-:Y:S01]  /*5150*/  FMNMX.FTZ R142, R149, R142, !PT ;  /* 0x0000008e958e7209 */ /* 0x000fe20007810000 */
[----:B------:R-:W-:Y:S01]  /*5160*/  UMOV UR11, 0x40000040 ;  /* 0x40000040000b7882 */ /* 0x000fe20000000000 */
[----:B------:R-:W-:Y:S01]  /*5170*/  FSEL R153, R153, -INF , P4 ;  /* 0xff80000099997808 */ /* 0x000fe20002000000 */
[----:B------:R-:W5:Y:S01]  /*5180*/  MUFU.TANH R27, R27 ;  /* 0x0000001b001b7308 */ /* 0x000f620000002400 */
[----:B------:R-:W-:-:S02]  /*5190*/  FMNMX.FTZ R142, R151, R142, !PT ;  /* 0x0000008e978e7209 */ /* 0x000fc40007810000 */
[----:B------:R-:W-:Y:S01]  /*51a0*/  ISETP.GT.AND P4, PT, R40, 0x79, PT ;  /* 0x000000792800780c */ /* 0x000fe20003f84270 */
[----:B------:R-:W-:Y:S01]  /*51b0*/  FMUL.FTZ R40, R64, UR28 ;  /* 0x0000001c40287c20 */ /* 0x000fe20008410000 */
[----:B------:R-:W-:Y:S01]  /*51c0*/  FMNMX.FTZ R142, R155, R142, !PT ;  /* 0x0000008e9b8e7209 */ /* 0x000fe20007810000 */
[----:B------:R-:W-:Y:S01]  /*51d0*/  FMUL.FTZ R64, R85, UR28 ;  /* 0x0000001c55407c20 */ /* 0x000fe20008410000 */
[----:B------:R-:W-:Y:S01]  /*51e0*/  FSEL R61, R86, -INF , P3 ;  /* 0xff800000563d7808 */ /* 0x000fe20001800000 */
[----:B------:R-:W5:Y:S01]  /*51f0*/  MUFU.TANH R28, R28 ;  /* 0x0000001c001c7308 */ /* 0x000f620000002400 */
[----:B------:R-:W-:Y:S02]  /*5200*/  FMNMX.FTZ R142, R87, R142, !PT ;  /* 0x0000008e578e7209 */ /* 0x000fe40007810000 */
[----:B------:R-:W-:Y:S02]  /*5210*/  FSEL R157, R23, -INF , P4 ;  /* 0xff800000179d7808 */ /* 0x000fe40002000000 */
[----:B------:R-:W-:-:S02]  /*5220*/  FMNMX.FTZ R142, R153, R142, !PT ;  /* 0x0000008e998e7209 */ /* 0x000fc40007810000 */
[C---:B------:R-:W-:Y:S01]  /*5230*/  ISETP.GT.AND P4, PT, R36.reuse, RZ, PT ;  /* 0x000000ff2400720c */ /* 0x040fe20003f84270 */
[----:B------:R-:W5:Y:S01]  /*5240*/  MUFU.TANH R29, R29 ;  /* 0x0000001d001d7308 */ /* 0x000f620000002400 */
[----:B------:R-:W-:Y:S02]  /*5250*/  FMNMX.FTZ R142, R61, R142, !PT ;  /* 0x0000008e3d8e7209 */ /* 0x000fe40007810000 */
[----:B0-----:R-:W-:Y:S02]  /*5260*/  FSEL R11, R11, -INF , P5 ;  /* 0xff8000000b0b7808 */ /* 0x001fe40002800000 */
[----:B------:R-:W-:Y:S02]  /*5270*/  FMNMX.FTZ R142, R157, R142, !PT ;  /* 0x0000008e9d8e7209 */ /* 0x000fe40007810000 */
[----:B------:R-:W-:Y:S01]  /*5280*/  ISETP.GT.AND P5, PT, R36, 0x9, PT ;  /* 0x000000092400780c */ /* 0x000fe20003fa4270 */
[----:B------:R-:W0:Y:S02]  /*5290*/  MUFU.TANH R30, R30 ;  /* 0x0000001e001e7308 */ /* 0x000e240000002400 */
[----:B------:R-:W2:Y:S01]  /*52a0*/  SHFL.BFLY PT, R23, R142, 0x2, 0x1f ;  /* 0x0c401f008e177f89 */ /* 0x000ea200000e0000 */
[----:B-1----:R-:W-:-:S02]  /*52b0*/  FSEL R15, R15, -INF , P5 ;  /* 0xff8000000f0f7808 */ /* 0x002fc40002800000 */
[----:B------:R-:W-:-:S03]  /*52c0*/  ISETP.GT.AND P5, PT, R36, 0x11, PT ;  /* 0x000000112400780c */ /* 0x000fc60003fa4270 */
[----:B------:R-:W1:Y:S08]  /*52d0*/  MUFU.TANH R31, R31 ;  /* 0x0000001f001f7308 */ /* 0x000e700000002400 */
[----:B------:R-:W1:Y:S08]  /*52e0*/  MUFU.TANH R32, R32 ;  /* 0x0000002000207308 */ /* 0x000e700000002400 */
[----:B------:R-:W1:Y:S01]  /*52f0*/  MUFU.TANH R34, R34 ;  /* 0x0000002200227308 */ /* 0x000e620000002400 */
[----:B--2---:R-:W-:-:S05]  /*5300*/  FMNMX.FTZ R23, R142, R23, !PT ;  /* 0x000000178e177209 */ /* 0x004fca0007810000 */
[----:B------:R-:W2:Y:S02]  /*5310*/  SHFL.BFLY PT, R60, R23, 0x1, 0x1f ;  /* 0x0c201f00173c7f89 */ /* 0x000ea400000e0000 */
[----:B------:R-:W1:Y:S08]  /*5320*/  MUFU.TANH R35, R35 ;  /* 0x0000002300237308 */ /* 0x000e700000002400 */
[----:B------:R-:W1:Y:S01]  /*5330*/  MUFU.TANH R18, R18 ;  /* 0x0000001200127308 */ /* 0x000e620000002400 */
[----:B------:R-:W-:-:S02]  /*5340*/  WARPGROUP.DEPBAR.LE gsb0, 0x0 ;  /* 0x00008000000079c5 */ /* 0x000fc40000010000 */
[----:B------:R-:W-:-:S05]  /*5350*/  WARPGROUP.ARRIVE ;  /* 0x00000000000079c5 */ /* 0x000fca0000000000 */
[----:B------:R-:W1:Y:S01]  /*5360*/  MUFU.TANH R38, R38 ;  /* 0x0000002600267308 */ /* 0x000e620000002400 */
[----:B--2---:R-:W-:Y:S01]  /*5370*/  FMNMX.FTZ R23, R23, R60, !PT ;  /* 0x0000003c17177209 */ /* 0x004fe20007810000 */
[----:B------:R-:W-:Y:S01]  /*5380*/  HGMMA.64x64x16.F32 R88, R128, gdesc[UR8].tnspB, R88, gsb0 ;  /* 0x40e0000880587df0 */ /* 0x000fe20008000858 */
[----:B------:R-:W-:Y:S02]  /*5390*/  UIADD3 UR10, UR7, 0x300, URZ ;  /* 0x00000300070a7890 */ /* 0x000fe4000fffe03f */
[C---:B------:R-:W-:Y:S01]  /*53a0*/  FSETP.NEU.FTZ.AND P3, PT, R23.reuse, -INF , PT ;  /* 0xff8000001700780b */ /* 0x040fe20003f7d000 */
[C---:B------:R-:W-:Y:S02]  /*53b0*/  FMUL.FTZ R60, R23.reuse, R24 ;  /* 0x00000018173c7220 */ /* 0x040fe40000410000 */
[----:B------:R-:W2:Y:S01]  /*53c0*/  MUFU.TANH R40, R40 ;  /* 0x0000002800287308 */ /* 0x000ea20000002400 */
[----:B------:R-:W-:Y:S01]  /*53d0*/  UMOV UR11, 0x40000040 ;  /* 0x40000040000b7882 */ /* 0x000fe20000000000 */
[----:B------:R-:W-:-:S02]  /*53e0*/  FSEL R70, R23, RZ, P3 ;  /* 0x000000ff17467208 */ /* 0x000fc40001800000 */
[----:B------:R-:W-:Y:S02]  /*53f0*/  FSEL R60, R60, RZ, P3 ;  /* 0x000000ff3c3c7208 */ /* 0x000fe40001800000 */
[----:B------:R-:W-:Y:S02]  /*5400*/  ISETP.GE.U32.AND P3, PT, R2, 0x180, PT ;  /* 0x000001800200780c */ /* 0x000fe40003f66070 */
[----:B------:R-:W2:Y:S01]  /*5410*/  MUFU.TANH R42, R42 ;  /* 0x0000002a002a7308 */ /* 0x000ea20000002400 */
[-CC-:B------:R-:W-:Y:S01]  /*5420*/  FFMA.FTZ R66, R13, R24.reuse, -R60.reuse ;  /* 0x000000180d427223 */ /* 0x180fe2000001083c */
[----:B------:R-:W-:Y:S01]  /*5430*/  FSEL R13, R10, -INF , P4 ;  /* 0xff8000000a0d7808 */ /* 0x000fe20002000000 */
[-CC-:B------:R-:W-:Y:S01]  /*5440*/  FFMA.FTZ R65, R12, R24.reuse, -R60.reuse ;  /* 0x000000180c417223 */ /* 0x180fe2000001083c */
[----:B------:R-:W-:Y:S01]  /*5450*/  ISETP.GT.AND P4, PT, R36, 0x8, PT ;  /* 0x000000082400780c */ /* 0x000fe20003f84270 */
[--C-:B------:R-:W-:Y:S01]  /*5460*/  FFMA.FTZ R68, R17, R24, -R60.reuse ;  /* 0x0000001811447223 */ /* 0x100fe2000001083c */
[----:B------:R-:W-:Y:S01]  /*5470*/  FMNMX.FTZ R12, R13, R8, !PT ;  /* 0x000000080d0c7209 */ /* 0x000fe20007810000 */
[-CC-:B------:R-:W-:Y:S01]  /*5480*/  FFMA.FTZ R17, R37, R24.reuse, -R60.reuse ;  /* 0x0000001825117223 */ /* 0x180fe2000001083c */
[----:B------:R4:W-:Y:S01]  /*5490*/  MUFU.EX2 R33, R65 ;  /* 0x0000004100217308 */ /* 0x0009e20000000800 */
[----:B---3--:R-:W-:Y:S01]  /*54a0*/  FSEL R37, R20, -INF , P5 ;  /* 0xff80000014257808 */ /* 0x008fe20002800000 */
[-CC-:B------:R-:W-:Y:S01]  /*54b0*/  FFMA.FTZ R137, R55, R24.reuse, -R60.reuse ;  /* 0x0000001837897223 */ /* 0x180fe2000001083c */
[----:B------:R-:W-:Y:S01]  /*54c0*/  ISETP.GT.AND P5, PT, R36, 0x19, PT ;  /* 0x000000192400780c */ /* 0x000fe20003fa4270 */
[-CC-:B------:R-:W-:Y:S01]  /*54d0*/  FFMA.FTZ R135, R75, R24.reuse, -R60.reuse ;  /* 0x000000184b877223 */ /* 0x180fe2000001083c */
[-CC-:B------:R-:W-:Y:S01]  /*54e0*/  FFMA.FTZ R139, R59, R24.reuse, -R60.reuse ;  /* 0x000000183b8b7223 */ /* 0x180fe2000001083c */
[-CC-:B------:R-:W-:Y:S01]  /*54f0*/  FFMA.FTZ R67, R67, R24.reuse, -R60.reuse ;  /* 0x0000001843437223 */ /* 0x180fe2000001083c */
[----:B------:R-:W-:Y:S01]  /*5500*/  FFMA.FTZ R59, R145, R24, -R60 ;  /* 0x00000018913b7223 */ /* 0x000fe2000001083c */
[----:B------:R3:W-:Y:S01]  /*5510*/  MUFU.EX2 R10, R66 ;  /* 0x00000042000a7308 */ /* 0x0007e20000000800 */
[----:B----4-:R-:W-:-:S02]  /*5520*/  FSEL R65, R14, -INF , P4 ;  /* 0xff8000000e417808 */ /* 0x010fc40002000000 */
[----:B------:R-:W-:Y:S02]  /*5530*/  FMNMX.FTZ R14, R11, R12, !PT ;  /* 0x0000000c0b0e7209 */ /* 0x000fe40007810000 */
[C---:B------:R-:W-:Y:S02]  /*5540*/  ISETP.GT.AND P4, PT, R36.reuse, 0x10, PT ;  /* 0x000000102400780c */ /* 0x040fe40003f84270 */
[----:B------:R-:W-:Y:S01]  /*5550*/  FMNMX.FTZ R14, R65, R14, !PT ;  /* 0x0000000e410e7209 */ /* 0x000fe20007810000 */
[----:B------:R-:W4:Y:S01]  /*5560*/  MUFU.TANH R44, R44 ;  /* 0x0000002c002c7308 */ /* 0x000f220000002400 */
[----:B------:R-:W-:Y:S01]  /*5570*/  FSEL R19, R19, -INF , P4 ;  /* 0xff80000013137808 */ /* 0x000fe20002000000 */
[----:B---3--:R-:W-:Y:S01]  /*5580*/  FFMA.FTZ R66, R39, R24, -R60 ;  /* 0x0000001827427223 */ /* 0x008fe2000001083c */
[----:B------:R-:W-:Y:S02]  /*5590*/  FMNMX.FTZ R14, R15, R14, !PT ;  /* 0x0000000e0f0e7209 */ /* 0x000fe40007810000 */
[----:B------:R-:W-:-:S02]  /*55a0*/  ISETP.GT.AND P4, PT, R36, 0x18, PT ;  /* 0x000000182400780c */ /* 0x000fc40003f84270 */
[----:B------:R-:W-:Y:S01]  /*55b0*/  FMNMX.FTZ R14, R19, R14, !PT ;  /* 0x0000000e130e7209 */ /* 0x000fe20007810000 */
[----:B------:R-:W3:Y:S01]  /*55c0*/  MUFU.TANH R46, R46 ;  /* 0x0000002e002e7308 */ /* 0x000ee20000002400 */
[----:B------:R-:W-:Y:S02]  /*55d0*/  FSEL R21, R21, -INF , P4 ;  /* 0xff80000015157808 */ /* 0x000fe40002000000 */
[----:B------:R-:W-:Y:S02]  /*55e0*/  FMNMX.FTZ R20, R37, R14, !PT ;  /* 0x0000000e25147209 */ /* 0x000fe40007810000 */
[----:B------:R-:W-:Y:S02]  /*55f0*/  ISETP.GT.AND P4, PT, R36, 0x20, PT ;  /* 0x000000202400780c */ /* 0x000fe40003f84270 */
[----:B-----5:R-:W-:Y:S01]  /*5600*/  FSEL R39, R22, -INF , P5 ;  /* 0xff80000016277808 */ /* 0x020fe20002800000 */
[----:B------:R-:W5:Y:S01]  /*5610*/  MUFU.TANH R48, R48 ;  /* 0x0000003000307308 */ /* 0x000f620000002400 */
[----:B------:R-:W-:-:S02]  /*5620*/  FMNMX.FTZ R20, R21, R20, !PT ;  /* 0x0000001415147209 */ /* 0x000fc40007810000 */
[C---:B------:R-:W-:Y:S02]  /*5630*/  ISETP.GT.AND P5, PT, R36.reuse, 0x21, PT ;  /* 0x000000212400780c */ /* 0x040fe40003fa4270 */
[----:B------:R-:W-:Y:S01]  /*5640*/  FSEL R69, R25, -INF , P4 ;  /* 0xff80000019457808 */ /* 0x000fe20002000000 */
[--C-:B------:R-:W-:Y:S01]  /*5650*/  FFMA.FTZ R25, R41, R24, -R60.reuse ;  /* 0x0000001829197223 */ /* 0x100fe2000001083c */
[----:B------:R-:W-:Y:S01]  /*5660*/  FMNMX.FTZ R20, R39, R20, !PT ;  /* 0x0000001427147209 */ /* 0x000fe20007810000 */
[----:B------:R-:W5:Y:S01]  /*5670*/  MUFU.TANH R50, R50 ;  /* 0x0000003200327308 */ /* 0x000f620000002400 */
[----:B------:R-:W-:Y:S02]  /*5680*/  ISETP.GT.AND P4, PT, R36, 0x28, PT ;  /* 0x000000282400780c */ /* 0x000fe40003f84270 */
[----:B------:R-:W-:Y:S01]  /*5690*/  FSEL R41, R26, -INF , P5 ;  /* 0xff8000001a297808 */ /* 0x000fe20002800000 */
[----:B------:R-:W-:Y:S01]  /*56a0*/  FFMA.FTZ R26, R43, R24, -R60 ;  /* 0x000000182b1a7223 */ /* 0x000fe2000001083c */
[----:B------:R-:W-:-:S02]  /*56b0*/  FMNMX.FTZ R20, R69, R20, !PT ;  /* 0x0000001445147209 */ /* 0x000fc40007810000 */
[C---:B------:R-:W-:Y:S01]  /*56c0*/  ISETP.GT.AND P5, PT, R36.reuse, 0x29, PT ;  /* 0x000000292400780c */ /* 0x040fe20003fa4270 */
[----:B------:R-:W5:Y:S01]  /*56d0*/  MUFU.TANH R52, R52 ;  /* 0x0000003400347308 */ /* 0x000f620000002400 */
[----:B------:R-:W-:Y:S01]  /*56e0*/  FSEL R73, R27, -INF , P4 ;  /* 0xff8000001b497808 */ /* 0x000fe20002000000 */
[--C-:B------:R-:W-:Y:S01]  /*56f0*/  FFMA.FTZ R27, R45, R24, -R60.reuse ;  /* 0x000000182d1b7223 */ /* 0x100fe2000001083c */
[----:B------:R-:W-:Y:S02]  /*5700*/  FMNMX.FTZ R22, R41, R20, !PT ;  /* 0x0000001429167209 */ /* 0x000fe40007810000 */
[----:B------:R-:W-:Y:S02]  /*5710*/  ISETP.GT.AND P4, PT, R36, 0x30, PT ;  /* 0x000000302400780c */ /* 0x000fe40003f84270 */
[----:B------:R-:W-:Y:S01]  /*5720*/  FSEL R43, R28, -INF , P5 ;  /* 0xff8000001c2b7808 */ /* 0x000fe20002800000 */
[----:B------:R2:W-:Y:S01]  /*5730*/  MUFU.EX2 R20, R26 ;  /* 0x0000001a00147308 */ /* 0x0005e20000000800 */
[----:B------:R-:W-:Y:S01]  /*5740*/  FMNMX.FTZ R22, R73, R22, !PT ;  /* 0x0000001649167209 */ /* 0x000fe20007810000 */
[----:B------:R-:W-:Y:S01]  /*5750*/  FFMA.FTZ R28, R47, R24, -R60 ;  /* 0x000000182f1c7223 */ /* 0x000fe2000001083c */
[----:B------:R-:W-:Y:S01]  /*5760*/  ISETP.GT.AND P5, PT, R36, 0x31, PT ;  /* 0x000000312400780c */ /* 0x000fe20003fa4270 */
[----:B------:R-:W-:-:S02]  /*5770*/  WARPGROUP.DEPBAR.LE gsb0, 0x0 ;  /* 0x00008000000079c5 */ /* 0x000fc40000010000 */
[----:B------:R-:W-:Y:S01]  /*5780*/  FSEL R77, R29, -INF , P4 ;  /* 0xff8000001d4d7808 */ /* 0x000fe20002000000 */
[--C-:B------:R-:W-:Y:S01]  /*5790*/  FFMA.FTZ R29, R49, R24, -R60.reuse ;  /* 0x00000018311d7223 */ /* 0x100fe2000001083c */
[----:B------:R-:W-:Y:S01]  /*57a0*/  FMNMX.FTZ R22, R43, R22, !PT ;  /* 0x000000162b167209 */ /* 0x000fe20007810000 */
[----:B------:R-:W-:Y:S01]  /*57b0*/  WARPGROUP.ARRIVE ;  /* 0x00000000000079c5 */ /* 0x000fe20000000000 */
[----:B------:R-:W-:Y:S01]  /*57c0*/  ISETP.GT.AND P4, PT, R36, 0x38, PT ;  /* 0x000000382400780c */ /* 0x000fe20003f84270 */
[----:B------:R-:W5:Y:S01]  /*57d0*/  MUFU.TANH R54, R54 ;  /* 0x0000003600367308 */ /* 0x000f620000002400 */
[----:B0-----:R-:W-:Y:S01]  /*57e0*/  FSEL R45, R30, -INF , P5 ;  /* 0xff8000001e2d7808 */ /* 0x001fe20002800000 */
[--C-:B------:R-:W-:Y:S01]  /*57f0*/  FFMA.FTZ R30, R71, R24, -R60.reuse ;  /* 0x00000018471e7223 */ /* 0x100fe2000001083c */
[----:B------:R-:W-:Y:S01]  /*5800*/  FMNMX.FTZ R22, R77, R22, !PT ;  /* 0x000000164d167209 */ /* 0x000fe20007810000 */
[----:B------:R-:W-:Y:S01]  /*5810*/  HGMMA.64x64x16.F32 R88, R124, gdesc[UR8].tnspB, R88, gsb0 ;  /* 0x40e000087c587df0 */ /* 0x000fe20008000858 */
[C---:B------:R-:W-:Y:S01]  /*5820*/  ISETP.GT.AND P5, PT, R36.reuse, 0x39, PT ;  /* 0x000000392400780c */ /* 0x040fe20003fa4270 */
[----:B------:R-:W-:Y:S01]  /*5830*/  UIADD3 UR10, UR7, 0x380, URZ ;  /* 0x00000380070a7890 */ /* 0x000fe2000fffe03f */
[----:B-1----:R-:W-:Y:S01]  /*5840*/  FSEL R81, R31, -INF , P4 ;  /* 0xff8000001f517808 */ /* 0x002fe20002000000 */
[--C-:B------:R-:W-:Y:S01]  /*5850*/  FFMA.FTZ R31, R53, R24, -R60.reuse ;  /* 0x00000018351f7223 */ /* 0x100fe2000001083c */
[----:B--2---:R-:W-:Y:S01]  /*5860*/  FMNMX.FTZ R26, R45, R22, !PT ;  /* 0x000000162d1a7209 */ /* 0x004fe20007810000 */
[----:B------:R-:W0:Y:S01]  /*5870*/  MUFU.TANH R56, R56 ;  /* 0x0000003800387308 */ /* 0x000e220000002400 */
[----:B------:R-:W-:Y:S01]  /*5880*/  ISETP.GT.AND P4, PT, R36, 0x40, PT ;  /* 0x000000402400780c */ /* 0x000fe20003f84270 */
[----:B------:R-:W-:Y:S01]  /*5890*/  UMOV UR11, 0x40000040 ;  /* 0x40000040000b7882 */ /* 0x000fe20000000000 */
[----:B------:R-:W-:Y:S01]  /*58a0*/  FSEL R47, R32, -INF , P5 ;  /* 0xff800000202f7808 */ /* 0x000fe20002800000 */
[--C-:B------:R-:W-:Y:S01]  /*58b0*/  FFMA.FTZ R32, R79, R24, -R60.reuse ;  /* 0x000000184f207223 */ /* 0x100fe2000001083c */
[----:B------:R-:W-:Y:S01]  /*58c0*/  FMNMX.FTZ R26, R81, R26, !PT ;  /* 0x0000001a511a7209 */ /* 0x000fe20007810000 */
[-CC-:B------:R-:W-:Y:S01]  /*58d0*/  FFMA.FTZ R71, R153, R24.reuse, -R60.reuse ;  /* 0x0000001899477223 */ /* 0x180fe2000001083c */
[----:B------:R-:W-:Y:S01]  /*58e0*/  ISETP.GT.AND P5, PT, R36, 0x41, PT ;  /* 0x000000412400780c */ /* 0x000fe20003fa4270 */
[----:B------:R-:W1:Y:S01]  /*58f0*/  MUFU.TANH R58, R58 ;  /* 0x0000003a003a7308 */ /* 0x000e620000002400 */
[----:B------:R-:W-:Y:S01]  /*5900*/  FSEL R85, R34, -INF , P4 ;  /* 0xff80000022557808 */ /* 0x000fe20002000000 */
[----:B------:R-:W-:Y:S01]  /*5910*/  FFMA.FTZ R34, R141, R24, -R60 ;  /* 0x000000188d227223 */ /* 0x000fe2000001083c */
[----:B------:R-:W-:Y:S01]  /*5920*/  FMNMX.FTZ R26, R47, R26, !PT ;  /* 0x0000001a2f1a7209 */ /* 0x000fe20007810000 */
[----:B------:R-:W-:Y:S01]  /*5930*/  UMOV UR7, UR5 ;  /* 0x0000000500077c82 */ /* 0x000fe20008000000 */
[----:B------:R-:W-:-:S02]  /*5940*/  ISETP.GT.AND P4, PT, R36, 0x48, PT ;  /* 0x000000482400780c */ /* 0x000fc40003f84270 */
[----:B------:R-:W-:Y:S01]  /*5950*/  FSEL R35, R35, -INF , P5 ;  /* 0xff80000023237808 */ /* 0x000fe20002800000 */
[----:B------:R-:W2:Y:S01]  /*5960*/  MUFU.TANH R62, R62 ;  /* 0x0000003e003e7308 */ /* 0x000ea20000002400 */
[----:B------:R-:W-:Y:S02]  /*5970*/  FMNMX.FTZ R26, R85, R26, !PT ;  /* 0x0000001a551a7209 */ /* 0x000fe40007810000 */
[----:B------:R-:W-:Y:S02]  /*5980*/  ISETP.GT.AND P5, PT, R36, 0x49, PT ;  /* 0x000000492400780c */ /* 0x000fe40003fa4270 */
[----:B------:R-:W-:Y:S01]  /*5990*/  FSEL R49, R18, -INF , P4 ;  /* 0xff80000012317808 */ /* 0x000fe20002000000 */
[----:B------:R-:W-:Y:S01]  /*59a0*/  FFMA.FTZ R18, R51, R24, -R60 ;  /* 0x0000001833127223 */ /* 0x000fe2000001083c */
[----:B------:R-:W-:Y:S01]  /*59b0*/  FMNMX.FTZ R26, R35, R26, !PT ;  /* 0x0000001a231a7209 */ /* 0x000fe20007810000 */
[----:B------:R-:W2:Y:S01]  /*59c0*/  MUFU.TANH R64, R64 ;  /* 0x0000004000407308 */ /* 0x000ea20000002400 */
[----:B------:R-:W-:-:S02]  /*59d0*/  ISETP.GT.AND P4, PT, R36, 0x50, PT ;  /* 0x000000502400780c */ /* 0x000fc40003f84270 */
[----:B------:R-:W-:Y:S02]  /*59e0*/  FSEL R51, R38, -INF , P5 ;  /* 0xff80000026337808 */ /* 0x000fe40002800000 */
[----:B------:R-:W-:Y:S02]  /*59f0*/  FMNMX.FTZ R26, R49, R26, !PT ;  /* 0x0000001a311a7209 */ /* 0x000fe40007810000 */
[----:B------:R-:W-:Y:S01]  /*5a00*/  ISETP.GT.AND P5, PT, R36, 0x51, PT ;  /* 0x000000512400780c */ /* 0x000fe20003fa4270 */
[----:B------:R0:W-:Y:S01]  /*5a10*/  MUFU.EX2 R14, R66 ;  /* 0x00000042000e7308 */ /* 0x0001e20000000800 */
[----:B------:R-:W-:Y:S01]  /*5a20*/  FSEL R133, R40, -INF , P4 ;  /* 0xff80000028857808 */ /* 0x000fe20002000000 */
[----:B------:R-:W-:Y:S01]  /*5a30*/  FFMA.FTZ R40, R151, R24, -R60 ;  /* 0x0000001897287223 */ /* 0x000fe2000001083c */
[----:B------:R-:W-:Y:S02]  /*5a40*/  FMNMX.FTZ R26, R51, R26, !PT ;  /* 0x0000001a331a7209 */ /* 0x000fe40007810000 */
[----:B------:R-:W-:-:S02]  /*5a50*/  ISETP.GT.AND P4, PT, R36, 0x58, PT ;  /* 0x000000582400780c */ /* 0x000fc40003f84270 */
[----:B------:R-:W-:Y:S01]  /*5a60*/  FSEL R42, R42, -INF , P5 ;  /* 0xff8000002a2a7808 */ /* 0x000fe20002800000 */
[----:B------:R-:W-:Y:S01]  /*5a70*/  MUFU.EX2 R12, R68 ;  /* 0x00000044000c7308 */ /* 0x000fe20000000800 */
[----:B------:R-:W-:Y:S01]  /*5a80*/  FMNMX.FTZ R53, R133, R26, !PT ;  /* 0x0000001a85357209 */ /* 0x000fe20007810000 */
[-CC-:B------:R-:W-:Y:S01]  /*5a90*/  FFMA.FTZ R26, R57, R24.reuse, -R60.reuse ;  /* 0x00000018391a7223 */ /* 0x180fe2000001083c */
[----:B------:R-:W-:Y:S01]  /*5aa0*/  ISETP.GT.AND P5, PT, R36, 0x59, PT ;  /* 0x000000592400780c */ /* 0x000fe20003fa4270 */
[----:B------:R-:W-:Y:S01]  /*5ab0*/  FFMA.FTZ R57, R143, R24, -R60 ;  /* 0x000000188f397223 */ /* 0x000fe2000001083c */
[----:B----4-:R-:W-:Y:S02]  /*5ac0*/  FSEL R44, R44, -INF , P4 ;  /* 0xff8000002c2c7808 */ /* 0x010fe40002000000 */
[----:B------:R-:W-:Y:S01]  /*5ad0*/  FMNMX.FTZ R53, R42, R53, !PT ;  /* 0x000000352a357209 */ /* 0x000fe20007810000 */
[----:B------:R-:W4:Y:S01]  /*5ae0*/  MUFU.EX2 R17, R17 ;  /* 0x0000001100117308 */ /* 0x000f220000000800 */
[----:B------:R-:W-:-:S02]  /*5af0*/  ISETP.GT.AND P4, PT, R36, 0x60, PT ;  /* 0x000000602400780c */ /* 0x000fc40003f84270 */
[----:B---3--:R-:W-:Y:S02]  /*5b00*/  FSEL R46, R46, -INF , P5 ;  /* 0xff8000002e2e7808 */ /* 0x008fe40002800000 */
[----:B------:R-:W-:Y:S02]  /*5b10*/  FMNMX.FTZ R53, R44, R53, !PT ;  /* 0x000000352c357209 */ /* 0x000fe40007810000 */
[----:B------:R-:W-:Y:S01]  /*5b20*/  ISETP.GT.AND P5, PT, R36, 0x61, PT ;  /* 0x000000612400780c */ /* 0x000fe20003fa4270 */
[----:B------:R-:W3:Y:S01]  /*5b30*/  MUFU.EX2 R25, R25 ;  /* 0x0000001900197308 */ /* 0x000ee20000000800 */
[----:B-----5:R-:W-:Y:S02]  /*5b40*/  FSEL R48, R48, -INF , P4 ;  /* 0xff80000030307808 */ /* 0x020fe40002000000 */
[----:B------:R-:W-:Y:S02]  /*5b50*/  FMNMX.FTZ R53, R46, R53, !PT ;  /* 0x000000352e357209 */ /* 0x000fe40007810000 */
[----:B------:R-:W-:-:S02]  /*5b60*/  ISETP.GT.AND P4, PT, R36, 0x68, PT ;  /* 0x000000682400780c */ /* 0x000fc40003f84270 */
[----:B------:R-:W-:Y:S01]  /*5b70*/  FSEL R50, R50, -INF , P5 ;  /* 0xff80000032327808 */ /* 0x000fe20002800000 */
[----:B------:R-:W-:Y:S01]  /*5b80*/  MUFU.EX2 R27, R27 ;  /* 0x0000001b001b7308 */ /* 0x000fe20000000800 */
[----:B------:R-:W-:Y:S02]  /*5b90*/  FMNMX.FTZ R53, R48, R53, !PT ;  /* 0x0000003530357209 */ /* 0x000fe40007810000 */
[----:B------:R-:W-:Y:S02]  /*5ba0*/  ISETP.GT.AND P5, PT, R36, 0x69, PT ;  /* 0x000000692400780c */ /* 0x000fe40003fa4270 */
[----:B------:R-:W-:Y:S02]  /*5bb0*/  FSEL R52, R52, -INF , P4 ;  /* 0xff80000034347808 */ /* 0x000fe40002000000 */
[----:B------:R-:W-:Y:S01]  /*5bc0*/  FMNMX.FTZ R53, R50, R53, !PT ;  /* 0x0000003532357209 */ /* 0x000fe20007810000 */
[----:B------:R-:W-:Y:S02]  /*5bd0*/  WARPGROUP.DEPBAR.LE gsb0, 0x0 ;  /* 0x00008000000079c5 */ /* 0x000fe40000010000 */
[----:B------:R-:W-:Y:S01]  /*5be0*/  ISETP.GT.AND P4, PT, R36, 0x70, PT ;  /* 0x000000702400780c */ /* 0x000fe20003f84270 */
[----:B------:R-:W-:Y:S01]  /*5bf0*/  WARPGROUP.ARRIVE ;  /* 0x00000000000079c5 */ /* 0x000fe20000000000 */
[----:B0-----:R-:W-:Y:S01]  /*5c00*/  FSEL R66, R54, -INF , P5 ;  /* 0xff80000036427808 */ /* 0x001fe20002800000 */
[----:B------:R0:W-:Y:S01]  /*5c10*/  MUFU.EX2 R22, R28 ;  /* 0x0000001c00167308 */ /* 0x0001e20000000800 */
[----:B------:R-:W-:-:S02]  /*5c20*/  FMNMX.FTZ R53, R52, R53, !PT ;  /* 0x0000003534357209 */ /* 0x000fc40007810000 */
[----:B------:R-:W-:Y:S01]  /*5c30*/  ISETP.GT.AND P5, PT, R36, 0x71, PT ;  /* 0x000000712400780c */ /* 0x000fe20003fa4270 */
[----:B------:R-:W-:Y:S01]  /*5c40*/  HGMMA.64x64x16.F32 R88, R120, gdesc[UR8].tnspB, R88, gsb0 ;  /* 0x40e0000878587df0 */ /* 0x000fe20008000858 */
[----:B------:R-:W-:Y:S02]  /*5c50*/  FSEL R56, R56, -INF , P4 ;  /* 0xff80000038387808 */ /* 0x000fe40002000000 */
[----:B------:R-:W-:Y:S01]  /*5c60*/  FMNMX.FTZ R53, R66, R53, !PT ;  /* 0x0000003542357209 */ /* 0x000fe20007810000 */
[----:B------:R-:W5:Y:S01]  /*5c70*/  MUFU.EX2 R29, R29 ;  /* 0x0000001d001d7308 */ /* 0x000f620000000800 */
[----:B------:R-:W-:Y:S01]  /*5c80*/  ISETP.GT.AND P4, PT, R36, 0x78, PT ;  /* 0x000000782400780c */ /* 0x000fe20003f84270 */
[-CC-:B0-----:R-:W-:Y:S01]  /*5c90*/  FFMA.FTZ R28, R63, R24.reuse, -R60.reuse ;  /* 0x000000183f1c7223 */ /* 0x181fe2000001083c */
[----:B-1----:R-:W-:Y:S01]  /*5ca0*/  FSEL R68, R58, -INF , P5 ;  /* 0xff8000003a447808 */ /* 0x002fe20002800000 */
[-CC-:B------:R-:W-:Y:S01]  /*5cb0*/  FFMA.FTZ R63, R149, R24.reuse, -R60.reuse ;  /* 0x00000018953f7223 */ /* 0x180fe2000001083c */
[----:B------:R-:W-:Y:S01]  /*5cc0*/  FMNMX.FTZ R53, R56, R53, !PT ;  /* 0x0000003538357209 */ /* 0x000fe20007810000 */
[-CC-:B------:R-:W-:Y:S01]  /*5cd0*/  FFMA.FTZ R58, R61, R24.reuse, -R60.reuse ;  /* 0x000000183d3a7223 */ /* 0x180fe2000001083c */
[----:B------:R-:W-:Y:S01]  /*5ce0*/  ISETP.GT.AND P5, PT, R36, 0x79, PT ;  /* 0x000000792400780c */ /* 0x000fe20003fa4270 */
[----:B------:R-:W-:Y:S01]  /*5cf0*/  MUFU.EX2 R18, R18 ;  /* 0x0000001200127308 */ /* 0x000fe20000000800 */
[----:B--2---:R-:W-:Y:S01]  /*5d00*/  FSEL R62, R62, -INF , P4 ;  /* 0xff8000003e3e7808 */ /* 0x004fe20002000000 */
[----:B------:R-:W-:Y:S01]  /*5d10*/  FFMA.FTZ R36, R83, R24, -R60 ;  /* 0x0000001853247223 */ /* 0x000fe2000001083c */
[----:B------:R-:W-:-:S02]  /*5d20*/  FMNMX.FTZ R53, R68, R53, !PT ;  /* 0x0000003544357209 */ /* 0x000fc40007810000 */
[----:B------:R-:W-:Y:S02]  /*5d30*/  FSEL R64, R64, -INF , P5 ;  /* 0xff80000040407808 */ /* 0x000fe40002800000 */
[----:B------:R-:W-:Y:S01]  /*5d40*/  FMNMX.FTZ R53, R62, R53, !PT ;  /* 0x000000353e357209 */ /* 0x000fe20007810000 */
[----:B------:R-:W0:Y:S01]  /*5d50*/  MUFU.EX2 R31, R31 ;  /* 0x0000001f001f7308 */ /* 0x000e220000000800 */
[----:B------:R-:W-:Y:S02]  /*5d60*/  F2FP.F16.F32.PACK_AB R149, R10, R33 ;  /* 0x000000210a95723e */ /* 0x000fe400000000ff */
[----:B------:R-:W-:Y:S02]  /*5d70*/  FMNMX.FTZ R38, R64, R53, !PT ;  /* 0x0000003540267209 */ /* 0x000fe40007810000 */
[----:B----4-:R-:W-:Y:S02]  /*5d80*/  F2FP.F16.F32.PACK_AB R151, R17, R12 ;  /* 0x0000000c1197723e */ /* 0x010fe400000000ff */
[----:B---3--:R-:W-:Y:S01]  /*5d90*/  F2FP.F16.F32.PACK_AB R145, R25, R14 ;  /* 0x0000000e1991723e */ /* 0x008fe200000000ff */
[----:B------:R-:W1:Y:S01]  /*5da0*/  SHFL.BFLY PT, R55, R38, 0x2, 0x1f ;  /* 0x0c401f0026377f89 */ /* 0x000e6200000e0000 */
[----:B------:R-:W-:Y:S01]  /*5db0*/  MUFU.EX2 R137, R137 ;  /* 0x0000008900897308 */ /* 0x000fe20000000800 */
[----:B-----5:R-:W-:-:S07]  /*5dc0*/  F2FP.F16.F32.PACK_AB R141, R29, R22 ;  /* 0x000000161d8d723e */ /* 0x020fce00000000ff */
[----:B------:R-:W-:Y:S01]  /*5dd0*/  MUFU.EX2 R26, R26 ;  /* 0x0000001a001a7308 */ /* 0x000fe20000000800 */
[----:B0-----:R-:W-:-:S07]  /*5de0*/  F2FP.F16.F32.PACK_AB R143, R31, R18 ;  /* 0x000000121f8f723e */ /* 0x001fce00000000ff */
[----:B------:R-:W-:Y:S01]  /*5df0*/  MUFU.EX2 R139, R139 ;  /* 0x0000008b008b7308 */ /* 0x000fe20000000800 */
[----:B-1----:R-:W-:-:S07]  /*5e00*/  FMNMX.FTZ R55, R38, R55, !PT ;  /* 0x0000003726377209 */ /* 0x002fce0007810000 */
[----:B------:R-:W-:Y:S01]  /*5e10*/  MUFU.EX2 R28, R28 ;  /* 0x0000001c001c7308 */ /* 0x000fe20000000800 */
[----:B------:R-:W-:Y:S01]  /*5e20*/  FFMA.FTZ R38, R147, R24, -R60 ;  /* 0x0000001893267223 */ /* 0x000fe2000001083c */
[----:B------:R-:W-:Y:S01]  /*5e30*/  F2FP.F16.F32.PACK_AB R147, R27, R20 ;  /* 0x000000141b93723e */ /* 0x000fe200000000ff */
[----:B------:R-:W0:Y:S05]  /*5e40*/  SHFL.BFLY PT, R54, R55, 0x1, 0x1f ;  /* 0x0c201f0037367f89 */ /* 0x000e2a00000e0000 */
[----:B------:R-:W-:Y:S08]  /*5e50*/  MUFU.EX2 R30, R30 ;  /* 0x0000001e001e7308 */ /* 0x000ff00000000800 */
[----:B------:R1:W-:Y:S08]  /*5e60*/  MUFU.EX2 R53, R67 ;  /* 0x0000004300357308 */ /* 0x0003f00000000800 */
[----:B------:R-:W-:Y:S01]  /*5e70*/  MUFU.EX2 R135, R135 ;  /* 0x0000008700877308 */ /* 0x000fe20000000800 */
[----:B------:R-:W-:-:S02]  /*5e80*/  WARPGROUP.DEPBAR.LE gsb0, 0x0 ;  /* 0x00008000000079c5 */ /* 0x000fc40000010000 */
[--C-:B-1----:R-:W-:Y:S01]  /*5e90*/  FFMA.FTZ R67, R155, R24, -R60.reuse ;  /* 0x000000189b437223 */ /* 0x102fe2000001083c */
[----:B0-----:R-:W-:Y:S01]  /*5ea0*/  FMNMX.FTZ R55, R55, R54, !PT ;  /* 0x0000003637377209 */ /* 0x001fe20007810000 */
[-CC-:B------:R-:W-:Y:S01]  /*5eb0*/  FFMA.FTZ R54, R87, R24.reuse, -R60.reuse ;  /* 0x0000001857367223 */ /* 0x180fe2000001083c */
[-C--:B------:R-:W-:Y:S02]  /*5ec0*/  FFMA.FTZ R60, R157, R24.reuse, -R60 ;  /* 0x000000189d3c7223 */ /* 0x080fe4000001083c */
[C---:B------:R-:W-:Y:S01]  /*5ed0*/  FSETP.NEU.FTZ.AND P4, PT, R55.reuse, -INF , PT ;  /* 0xff8000003700780b */ /* 0x040fe20003f9d000 */
[----:B------:R-:W-:Y:S01]  /*5ee0*/  FMUL.FTZ R75, R55, R24 ;  /* 0x00000018374b7220 */ /* 0x000fe20000410000 */
[----:B------:R-:W-:Y:S04]  /*5ef0*/  MUFU.EX2 R32, R32 ;  /* 0x0000002000207308 */ /* 0x000fe80000000800 */
[----:B------:R-:W-:-:S04]  /*5f00*/  FSEL R75, R75, RZ, P4 ;  /* 0x000000ff4b4b7208 */ /* 0x000fc80002000000 */
[----:B------:R-:W-:Y:S01]  /*5f10*/  MUFU.EX2 R34, R34 ;  /* 0x0000002200227308 */ /* 0x000fe20000000800 */
[-CC-:B------:R-:W-:Y:S01]  /*5f20*/  FFMA.FTZ R148, R11, R24.reuse, -R75.reuse ;  /* 0x000000180b947223 */ /* 0x180fe2000001084b */
[-CC-:B------:R-:W-:Y:S01]  /*5f30*/  FFMA.FTZ R11, R37, R24.reuse, -R75.reuse ;  /* 0x00000018250b7223 */ /* 0x180fe2000001084b */
[-C--:B------:R-:W-:Y:S01]  /*5f40*/  FFMA.FTZ R37, R43, R24.reuse, -R75 ;  /* 0x000000182b257223 */ /* 0x080fe2000001084b */
[----:B------:R-:W-:Y:S01]  /*5f50*/  FADD.FTZ R43, -R70, R9 ;  /* 0x00000009462b7221 */ /* 0x000fe20000010100 */
[----:B------:R-:W-:Y:S01]  /*5f60*/  FSEL R9, R55, RZ, P4 ;  /* 0x000000ff37097208 */ /* 0x000fe20002000000 */
[-CC-:B------:R-:W-:Y:S01]  /*5f70*/  FFMA.FTZ R144, R19, R24.reuse, -R75.reuse ;  /* 0x0000001813907223 */ /* 0x180fe2000001084b */
[-CC-:B------:R-:W-:Y:S01]  /*5f80*/  FFMA.FTZ R13, R13, R24.reuse, -R75.reuse ;  /* 0x000000180d0d7223 */ /* 0x180fe2000001084b */
[-CC-:B------:R-:W-:Y:S01]  /*5f90*/  FFMA.FTZ R19, R39, R24.reuse, -R75.reuse ;  /* 0x0000001827137223 */ /* 0x180fe2000001084b */
[-CC-:B------:R-:W-:Y:S01]  /*5fa0*/  FFMA.FTZ R39, R45, R24.reuse, -R75.reuse ;  /* 0x000000182d277223 */ /* 0x180fe2000001084b */
[----:B------:R-:W-:Y:S01]  /*5fb0*/  FADD.FTZ R9, -R9, R8 ;  /* 0x0000000809097221 */ /* 0x000fe20000010100 */
[-C--:B------:R-:W-:Y:S01]  /*5fc0*/  FMUL.FTZ R45, R43, R24.reuse ;  /* 0x000000182b2d7220 */ /* 0x080fe20000410000 */
[----:B------:R-:W-:Y:S01]  /*5fd0*/  IMAD.U32 R43, RZ, RZ, UR4 ;  /* 0x00000004ff2b7e24 */ /* 0x000fe2000f8e00ff */
[----:B------:R-:W-:Y:S01]  /*5fe0*/  MUFU.EX2 R13, R13 ;  /* 0x0000000d000d7308 */ /* 0x000fe20000000800 */
[-C--:B------:R-:W-:Y:S01]  /*5ff0*/  FMUL.FTZ R70, R9, R24.reuse ;  /* 0x0000001809467220 */ /* 0x080fe20000410000 */
[-CC-:B------:R-:W-:Y:S01]  /*6000*/  FFMA.FTZ R150, R65, R24.reuse, -R75.reuse ;  /* 0x0000001841967223 */ /* 0x180fe2000001084b */
[----:B------:R-:W-:Y:S01]  /*6010*/  VIADD R9, R16, 0x9 ;  /* 0x0000000910097836 */ /* 0x000fe20000000000 */
[----:B------:R-:W-:Y:S01]  /*6020*/  @!P1 LEA R43, R43, UR39, 0x3 ;  /* 0x000000272b2b9c11 */ /* 0x000fe2000f8e18ff */
[-CC-:B------:R-:W-:Y:S01]  /*6030*/  FFMA.FTZ R15, R15, R24.reuse, -R75.reuse ;  /* 0x000000180f0f7223 */ /* 0x180fe2000001084b */
[-CC-:B------:R-:W-:Y:S01]  /*6040*/  FFMA.FTZ R146, R21, R24.reuse, -R75.reuse ;  /* 0x0000001815927223 */ /* 0x180fe2000001084b */
[-CC-:B------:R-:W-:Y:S01]  /*6050*/  FFMA.FTZ R21, R41, R24.reuse, -R75.reuse ;  /* 0x0000001829157223 */ /* 0x180fe2000001084b */
[----:B------:R-:W0:Y:S01]  /*6060*/  MUFU.EX2 R8, R45 ;  /* 0x0000002d00087308 */ /* 0x000e220000000800 */
[-CC-:B------:R-:W-:Y:S01]  /*6070*/  FFMA.FTZ R41, R47, R24.reuse, -R75.reuse ;  /* 0x000000182f297223 */ /* 0x180fe2000001084b */
[----:B------:R-:W-:Y:S01]  /*6080*/  @!P1 IADD3 R43, R43, 0x16840, RZ ;  /* 0x000168402b2b9810 */ /* 0x000fe20007ffe0ff */
[-CC-:B------:R-:W-:Y:S01]  /*6090*/  FFMA.FTZ R47, R35, R24.reuse, -R75.reuse ;  /* 0x00000018232f7223 */ /* 0x180fe2000001084b */
[----:B------:R-:W-:Y:S01]  /*60a0*/  SEL R35, R9, 0x9, !P3 ;  /* 0x0000000909237807 */ /* 0x000fe20005800000 */
[----:B------:R-:W-:Y:S01]  /*60b0*/  FFMA.FTZ R134, R49, R24, -R75 ;  /* 0x0000001831867223 */ /* 0x000fe2000001084b */
[----:B------:R-:W-:Y:S01]  /*60c0*/  @!P1 PRMT R43, RZ, 0x654, R43 ;  /* 0x00000654ff2b9816 */ /* 0x000fe2000000002b */
[----:B------:R-:W-:Y:S01]  /*60d0*/  IMAD.U32 R49, RZ, RZ, UR6 ;  /* 0x00000006ff317e24 */ /* 0x000fe2000f8e00ff */
[----:B------:R-:W1:Y:S01]  /*60e0*/  MUFU.EX2 R70, R70 ;  /* 0x0000004600467308 */ /* 0x000e620000000800 */
[----:B------:R2:W-:Y:S06]  /*60f0*/  BAR.ARV R35, 0x100 ;  /* 0x000400230000751d */ /* 0x0005ec0000002000 */
[----:B------:R1:W-:Y:S01]  /*6100*/  @!P1 SYNCS.ARRIVE.TRANS64.RED.A1T0 RZ, [R43+URZ], RZ ;  /* 0x000000ff2bff99a7 */ /* 0x0003e2000810043f */
[----:B------:R-:W3:Y:S01]  /*6110*/  MUFU.EX2 R148, R148 ;  /* 0x0000009400947308 */ /* 0x000ee20000000800 */
[----:B0-----:R-:W-:Y:S01]  /*6120*/  FFMA.FTZ R45, R8, R0, R33 ;  /* 0x00000000082d7223 */ /* 0x001fe20000010021 */
[----:B------:R-:W-:Y:S01]  /*6130*/  @!P1 LEA R0, R49, UR39, 0x3 ;  /* 0x0000002731009c11 */ /* 0x000fe2000f8e18ff */
[-CC-:B------:R-:W-:Y:S01]  /*6140*/  FFMA.FTZ R140, R69, R24.reuse, -R75.reuse ;  /* 0x00000018458c7223 */ /* 0x180fe2000001084b */
[-C--:B------:R-:W-:Y:S01]  /*6150*/  FFMA.FTZ R142, R73, R24.reuse, -R75 ;  /* 0x00000018498e7223 */ /* 0x080fe2000001084b */
[----:B------:R-:W-:Y:S01]  /*6160*/  FADD.FTZ R45, R10, R45 ;  /* 0x0000002d0a2d7221 */ /* 0x000fe20000010000 */
[-C--:B------:R-:W-:Y:S01]  /*6170*/  FFMA.FTZ R136, R77, R24.reuse, -R75 ;  /* 0x000000184d887223 */ /* 0x080fe2000001084b */
[----:B--2---:R-:W-:Y:S01]  /*6180*/  @!P1 VIADD R35, R0, 0x16860 ;  /* 0x0001686000239836 */ /* 0x004fe20000000000 */
[----:B------:R-:W0:Y:S01]  /*6190*/  MUFU.EX2 R150, R150 ;  /* 0x0000009600967308 */ /* 0x000e220000000800 */
[----:B-1----:R-:W-:Y:S01]  /*61a0*/  FFMA.FTZ R43, R70, R3, R13 ;  /* 0x00000003462b7223 */ /* 0x002fe2000001000d */
[----:B------:R-:W-:Y:S01]  /*61b0*/  FADD.FTZ R72, R12, R45 ;  /* 0x0000002d0c487221 */ /* 0x000fe20000010000 */
[-C--:B------:R-:W-:Y:S01]  /*61c0*/  FFMA.FTZ R138, R81, R24.reuse, -R75 ;  /* 0x00000018518a7223 */ /* 0x080fe2000001084b */
[----:B------:R-:W-:Y:S01]  /*61d0*/  @!P1 PRMT R45, RZ, 0x654, R35 ;  /* 0x00000654ff2d9816 */ /* 0x000fe20000000023 */
[-CC-:B------:R-:W-:Y:S01]  /*61e0*/  FFMA.FTZ R132, R85, R24.reuse, -R75.reuse ;  /* 0x0000001855847223 */ /* 0x180fe2000001084b */
[-CC-:B------:R-:W-:Y:S01]  /*61f0*/  FFMA.FTZ R3, R51, R24.reuse, -R75.reuse ;  /* 0x0000001833037223 */ /* 0x180fe2000001084b */
[-C--:B------:R-:W-:Y:S01]  /*6200*/  FFMA.FTZ R128, R133, R24.reuse, -R75 ;  /* 0x0000001885807223 */ /* 0x080fe2000001084b */
[----:B------:R-:W1:Y:S01]  /*6210*/  MUFU.EX2 R15, R15 ;  /* 0x0000000f000f7308 */ /* 0x000e620000000800 */
[C---:B---3--:R-:W-:Y:S01]  /*6220*/  FADD.FTZ R43, R148.reuse, R43 ;  /* 0x0000002b942b7221 */ /* 0x048fe20000010000 */
[----:B------:R2:W-:Y:S01]  /*6230*/  @!P1 SYNCS.ARRIVE.TRANS64.RED.A1T0 RZ, [R45+URZ], RZ ;  /* 0x000000ff2dff99a7 */ /* 0x0005e2000810043f */
[----:B------:R-:W-:Y:S01]  /*6240*/  F2FP.F16.F32.PACK_AB R148, R148, R13 ;  /* 0x0000000d9494723e */ /* 0x000fe200000000ff */
[-CC-:B------:R-:W-:Y:S01]  /*6250*/  FFMA.FTZ R130, R44, R24.reuse, -R75.reuse ;  /* 0x000000182c827223 */ /* 0x180fe2000001084b */
[-CC-:B------:R-:W-:Y:S01]  /*6260*/  FFMA.FTZ R124, R48, R24.reuse, -R75.reuse ;  /* 0x00000018307c7223 */ /* 0x180fe2000001084b */
[-CC-:B------:R-:W-:Y:S01]  /*6270*/  FFMA.FTZ R50, R50, R24.reuse, -R75.reuse ;  /* 0x0000001832327223 */ /* 0x180fe2000001084b */
[-C--:B------:R-:W-:Y:S01]  /*6280*/  FFMA.FTZ R126, R52, R24.reuse, -R75 ;  /* 0x00000018347e7223 */ /* 0x080fe2000001084b */
[----:B------:R-:W3:Y:S01]  /*6290*/  MUFU.EX2 R144, R144 ;  /* 0x0000009000907308 */ /* 0x000ee20000000800 */
[----:B0-----:R-:W-:Y:S01]  /*62a0*/  FADD.FTZ R0, R150, R43 ;  /* 0x0000002b96007221 */ /* 0x001fe20000010000 */
[----:B------:R-:W-:Y:S01]  /*62b0*/  FADD.FTZ R43, R17, R72 ;  /* 0x00000048112b7221 */ /* 0x000fe20000010000 */
[-CC-:B------:R-:W-:Y:S01]  /*62c0*/  FFMA.FTZ R66, R66, R24.reuse, -R75.reuse ;  /* 0x0000001842427223 */ /* 0x180fe2000001084b */
[-CC-:B------:R-:W-:Y:S01]  /*62d0*/  FFMA.FTZ R56, R56, R24.reuse, -R75.reuse ;  /* 0x0000001838387223 */ /* 0x180fe2000001084b */
[-CC-:B------:R-:W-:Y:S01]  /*62e0*/  FFMA.FTZ R68, R68, R24.reuse, -R75.reuse ;  /* 0x0000001844447223 */ /* 0x180fe2000001084b */
[-CC-:B------:R-:W-:Y:S01]  /*62f0*/  FFMA.FTZ R62, R62, R24.reuse, -R75.reuse ;  /* 0x000000183e3e7223 */ /* 0x180fe2000001084b */
[----:B------:R-:W-:Y:S01]  /*6300*/  FFMA.FTZ R64, R64, R24, -R75 ;  /* 0x0000001840407223 */ /* 0x000fe2000001084b */
[----:B------:R-:W0:Y:S01]  /*6310*/  MUFU.EX2 R11, R11 ;  /* 0x0000000b000b7308 */ /* 0x000e220000000800 */
[C---:B-1----:R-:W-:Y:S01]  /*6320*/  FADD.FTZ R35, R15.reuse, R0 ;  /* 0x000000000f237221 */ /* 0x042fe20000010000 */
[----:B------:R-:W-:Y:S01]  /*6330*/  F2FP.F16.F32.PACK_AB R150, R15, R150 ;  /* 0x000000960f96723e */ /* 0x000fe200000000ff */
[----:B------:R-:W-:Y:S01]  /*6340*/  UMOV UR6, UR4 ;  /* 0x0000000400067c82 */ /* 0x000fe20008000000 */
[----:B------:R-:W-:Y:S01]  /*6350*/  PLOP3.LUT P3, PT, PT, PT, UP1, 0x80, 0x0 ;  /* 0x000000000000781c */ /* 0x000fe20003f6f018 */
[-C--:B------:R-:W-:Y:S01]  /*6360*/  FMUL.FTZ R90, R90, R8.reuse ;  /* 0x000000085a5a7220 */ /* 0x080fe20000410000 */
[-C--:B------:R-:W-:Y:S01]  /*6370*/  FMUL.FTZ R91, R91, R8.reuse ;  /* 0x000000085b5b7220 */ /* 0x080fe20000410000 */
[----:B------:R-:W-:Y:S01]  /*6380*/  FMUL.FTZ R94, R94, R8 ;  /* 0x000000085e5e7220 */ /* 0x000fe20000410000 */
[----:B------:R-:W1:Y:S01]  /*6390*/  MUFU.EX2 R146, R146 ;  /* 0x0000009200927308 */ /* 0x000e620000000800 */
[----:B---3--:R-:W-:Y:S01]  /*63a0*/  FADD.FTZ R0, R144, R35 ;  /* 0x0000002390007221 */ /* 0x008fe20000010000 */
[----:B------:R-:W-:Y:S01]  /*63b0*/  FFMA.FTZ R35, R42, R24, -R75 ;  /* 0x000000182a237223 */ /* 0x000fe2000001084b */
[----:B------:R-:W-:Y:S01]  /*63c0*/  FADD.FTZ R42, R14, R43 ;  /* 0x0000002b0e2a7221 */ /* 0x000fe20000010000 */
[-C--:B------:R-:W-:Y:S01]  /*63d0*/  FMUL.FTZ R95, R95, R8.reuse ;  /* 0x000000085f5f7220 */ /* 0x080fe20000410000 */
[-C--:B------:R-:W-:Y:S01]  /*63e0*/  FMUL.FTZ R98, R98, R8.reuse ;  /* 0x0000000862627220 */ /* 0x080fe20000410000 */
[----:B------:R-:W-:Y:S01]  /*63f0*/  FMUL.FTZ R99, R99, R8 ;  /* 0x0000000863637220 */ /* 0x000fe20000410000 */
[----:B--2---:R-:W-:Y:S01]  /*6400*/  FADD.FTZ R45, R25, R42 ;  /* 0x0000002a192d7221 */ /* 0x004fe20000010000 */
[----:B------:R-:W2:Y:S01]  /*6410*/  MUFU.EX2 R19, R19 ;  /* 0x0000001300137308 */ /* 0x000ea20000000800 */
[C---:B0-----:R-:W-:Y:S01]  /*6420*/  FADD.FTZ R43, R11.reuse, R0 ;  /* 0x000000000b2b7221 */ /* 0x041fe20000010000 */
[----:B------:R-:W-:Y:S01]  /*6430*/  F2FP.F16.F32.PACK_AB R144, R11, R144 ;  /* 0x000000900b90723e */ /* 0x000fe200000000ff */
[----:B------:R-:W-:Y:S01]  /*6440*/  FADD.FTZ R42, R20, R45 ;  /* 0x0000002d142a7221 */ /* 0x000fe20000010000 */
[-C--:B------:R-:W-:Y:S01]  /*6450*/  FMUL.FTZ R102, R102, R8.reuse ;  /* 0x0000000866667220 */ /* 0x080fe20000410000 */
[-C--:B------:R-:W-:Y:S01]  /*6460*/  FMUL.FTZ R103, R103, R8.reuse ;  /* 0x0000000867677220 */ /* 0x080fe20000410000 */
[-C--:B------:R-:W-:Y:S01]  /*6470*/  FMUL.FTZ R106, R106, R8.reuse ;  /* 0x000000086a6a7220 */ /* 0x080fe20000410000 */
[----:B------:R-:W-:Y:S01]  /*6480*/  FMUL.FTZ R107, R107, R8 ;  /* 0x000000086b6b7220 */ /* 0x000fe20000410000 */
[----:B------:R-:W0:Y:S01]  /*6490*/  MUFU.EX2 R140, R140 ;  /* 0x0000008c008c7308 */ /* 0x000e220000000800 */
[----:B-1----:R-:W-:Y:S01]  /*64a0*/  FADD.FTZ R0, R146, R43 ;  /* 0x0000002b92007221 */ /* 0x002fe20000010000 */
[----:B------:R-:W-:Y:S01]  /*64b0*/  FFMA.FTZ R43, R46, R24, -R75 ;  /* 0x000000182e2b7223 */ /* 0x000fe2000001084b */
[-C--:B------:R-:W-:Y:S01]  /*64c0*/  FMUL.FTZ R110, R110, R8.reuse ;  /* 0x000000086e6e7220 */ /* 0x080fe20000410000 */
[-C--:B------:R-:W-:Y:S01]  /*64d0*/  FMUL.FTZ R111, R111, R8.reuse ;  /* 0x000000086f6f7220 */ /* 0x080fe20000410000 */
[-C--:B------:R-:W-:Y:S01]  /*64e0*/  FMUL.FTZ R114, R114, R8.reuse ;  /* 0x0000000872727220 */ /* 0x080fe20000410000 */
[-C--:B------:R-:W-:Y:S01]  /*64f0*/  FMUL.FTZ R115, R115, R8.reuse ;  /* 0x0000000873737220 */ /* 0x080fe20000410000 */
[-C--:B------:R-:W-:Y:S01]  /*6500*/  FMUL.FTZ R118, R118, R8.reuse ;  /* 0x0000000876767220 */ /* 0x080fe20000410000 */
[----:B------:R-:W1:Y:S01]  /*6510*/  MUFU.EX2 R21, R21 ;  /* 0x0000001500157308 */ /* 0x000e620000000800 */
[----:B--2---:R-:W-:Y:S01]  /*6520*/  FADD.FTZ R45, R19, R0 ;  /* 0x00000000132d7221 */ /* 0x004fe20000010000 */
[----:B------:R-:W-:Y:S01]  /*6530*/  FMUL.FTZ R119, R119, R8 ;  /* 0x0000000877777220 */ /* 0x000fe20000410000 */
[----:B------:R-:W-:Y:S01]  /*6540*/  F2FP.F16.F32.PACK_AB R146, R19, R146 ;  /* 0x000000921392723e */ /* 0x000fe200000000ff */
[----:B------:R-:W-:Y:S01]  /*6550*/  FMUL.FTZ R88, R88, R70 ;  /* 0x0000004658587220 */ /* 0x000fe20000410000 */
[----:B------:R-:W-:Y:S01]  /*6560*/  F2FP.F16.F32.PACK_AB R133, R53, R30 ;  /* 0x0000001e3585723e */ /* 0x000fe200000000ff */
        /* <DEDUP_REMOVED lines=9> */
[----:B------:R-:W-:Y:S01]  /*6600*/  FMUL.FTZ R104, R104, R70 ;  /* 0x0000004668687220 */ /* 0x000fe20000410000 */
[----:B------:R-:W0:Y:S01]  /*6610*/  MUFU.EX2 R37, R37 ;  /* 0x0000002500257308 */ /* 0x000e220000000800 */
[C---:B-1----:R-:W-:Y:S01]  /*6620*/  FADD.FTZ R45, R21.reuse, R0 ;  /* 0x00000000152d7221 */ /* 0x042fe20000010000 */
[----:B------:R-:W-:Y:S01]  /*6630*/  F2FP.F16.F32.PACK_AB R140, R21, R140 ;  /* 0x0000008c158c723e */ /* 0x000fe200000000ff */
[-C--:B------:R-:W-:Y:S01]  /*6640*/  FMUL.FTZ R105, R105, R70.reuse ;  /* 0x0000004669697220 */ /* 0x080fe20000410000 */
[-C--:B------:R-:W-:Y:S01]  /*6650*/  FMUL.FTZ R108, R108, R70.reuse ;  /* 0x000000466c6c7220 */ /* 0x080fe20000410000 */
[-C--:B------:R-:W-:Y:S01]  /*6660*/  FMUL.FTZ R109, R109, R70.reuse ;  /* 0x000000466d6d7220 */ /* 0x080fe20000410000 */
[-C--:B------:R-:W-:Y:S01]  /*6670*/  FMUL.FTZ R112, R112, R70.reuse ;  /* 0x0000004670707220 */ /* 0x080fe20000410000 */
[-C--:B------:R-:W-:Y:S01]  /*6680*/  FMUL.FTZ R113, R113, R70.reuse ;  /* 0x0000004671717220 */ /* 0x080fe20000410000 */
[----:B------:R1:W-:Y:S01]  /*6690*/  MUFU.EX2 R9, R47 ;  /* 0x0000002f00097308 */ /* 0x0003e20000000800 */
[----:B--2---:R-:W-:Y:S01]  /*66a0*/  FADD.FTZ R0, R142, R45 ;  /* 0x0000002d8e007221 */ /* 0x004fe20000010000 */
[-C--:B------:R-:W-:Y:S01]  /*66b0*/  FMUL.FTZ R116, R116, R70.reuse ;  /* 0x0000004674747220 */ /* 0x080fe20000410000 */
[----:B------:R-:W-:Y:S01]  /*66c0*/  FMUL.FTZ R117, R117, R70 ;  /* 0x0000004675757220 */ /* 0x000fe20000410000 */
[----:B------:R-:W-:-:S04]  /*66d0*/  IMAD.MOV.U32 R8, RZ, RZ, R55 ;  /* 0x000000ffff087224 */ /* 0x000fc800078e0037 */
[----:B------:R-:W2:Y:S01]  /*66e0*/  MUFU.EX2 R136, R136 ;  /* 0x0000008800887308 */ /* 0x000ea20000000800 */
[----:B-1----:R-:W-:Y:S01]  /*66f0*/  FADD.FTZ R47, R27, R42 ;  /* 0x0000002a1b2f7221 */ /* 0x002fe20000010000 */
[C---:B0-----:R-:W-:Y:S01]  /*6700*/  FADD.FTZ R45, R37.reuse, R0 ;  /* 0x00000000252d7221 */ /* 0x041fe20000010000 */
[----:B------:R-:W-:Y:S02]  /*6710*/  F2FP.F16.F32.PACK_AB R142, R37, R142 ;  /* 0x0000008e258e723e */ /* 0x000fe400000000ff */
[----:B------:R-:W-:-:S03]  /*6720*/  FADD.FTZ R42, R22, R47 ;  /* 0x0000002f162a7221 */ /* 0x000fc60000010000 */
[----:B------:R-:W0:Y:S01]  /*6730*/  MUFU.EX2 R39, R39 ;  /* 0x0000002700277308 */ /* 0x000e220000000800 */
[----:B------:R-:W-:-:S04]  /*6740*/  FADD.FTZ R47, R29, R42 ;  /* 0x0000002a1d2f7221 */ /* 0x000fc80000010000 */
[----:B------:R-:W-:-:S03]  /*6750*/  FADD.FTZ R42, R18, R47 ;  /* 0x0000002f122a7221 */ /* 0x000fc60000010000 */
[----:B------:R-:W1:Y:S01]  /*6760*/  MUFU.EX2 R138, R138 ;  /* 0x0000008a008a7308 */ /* 0x000e620000000800 */
[----:B------:R-:W-:Y:S01]  /*6770*/  FADD.FTZ R42, R31, R42 ;  /* 0x0000002a1f2a7221 */ /* 0x000fe20000010000 */
[----:B--2---:R-:W-:-:S03]  /*6780*/  FADD.FTZ R0, R136, R45 ;  /* 0x0000002d88007221 */ /* 0x004fc60000010000 */
[----:B------:R-:W-:Y:S01]  /*6790*/  FADD.FTZ R33, R137, R42 ;  /* 0x0000002a89217221 */ /* 0x000fe20000010000 */
[C---:B------:R-:W-:Y:S02]  /*67a0*/  F2FP.F16.F32.PACK_AB R137, R26.reuse, R137 ;  /* 0x000000891a89723e */ /* 0x040fe400000000ff */
[----:B------:R-:W2:Y:S01]  /*67b0*/  MUFU.EX2 R41, R41 ;  /* 0x0000002900297308 */ /* 0x000ea20000000800 */
[C---:B0-----:R-:W-:Y:S01]  /*67c0*/  FADD.FTZ R45, R39.reuse, R0 ;  /* 0x00000000272d7221 */ /* 0x041fe20000010000 */
[----:B------:R-:W-:Y:S01]  /*67d0*/  FADD.FTZ R0, R26, R33 ;  /* 0x000000211a007221 */ /* 0x000fe20000010000 */
[----:B------:R-:W-:-:S03]  /*67e0*/  F2FP.F16.F32.PACK_AB R136, R39, R136 ;  /* 0x000000882788723e */ /* 0x000fc600000000ff */
[----:B------:R-:W-:Y:S01]  /*67f0*/  FADD.FTZ R13, R139, R0 ;  /* 0x000000008b0d7221 */ /* 0x000fe20000010000 */
[----:B------:R-:W-:Y:S01]  /*6800*/  F2FP.F16.F32.PACK_AB R139, R28, R139 ;  /* 0x0000008b1c8b723e */ /* 0x000fe200000000ff */
[----:B------:R-:W0:Y:S01]  /*6810*/  MUFU.EX2 R132, R132 ;  /* 0x0000008400847308 */ /* 0x000e220000000800 */
[----:B-1----:R-:W-:Y:S01]  /*6820*/  FADD.FTZ R10, R138, R45 ;  /* 0x0000002d8a0a7221 */ /* 0x002fe20000010000 */
[----:B------:R-:W-:-:S06]  /*6830*/  FADD.FTZ R13, R28, R13 ;  /* 0x0000000d1c0d7221 */ /* 0x000fcc0000010000 */
[----:B------:R-:W1:Y:S01]  /*6840*/  MUFU.EX2 R134, R134 ;  /* 0x0000008600867308 */ /* 0x000e620000000800 */
[C---:B--2---:R-:W-:Y:S01]  /*6850*/  FADD.FTZ R15, R41.reuse, R10 ;  /* 0x0000000a290f7221 */ /* 0x044fe20000010000 */
[----:B------:R-:W-:Y:S01]  /*6860*/  FADD.FTZ R10, R30, R13 ;  /* 0x0000000d1e0a7221 */ /* 0x000fe20000010000 */
[----:B------:R-:W-:-:S03]  /*6870*/  F2FP.F16.F32.PACK_AB R138, R41, R138 ;  /* 0x0000008a298a723e */ /* 0x000fc600000000ff */
[----:B------:R-:W-:Y:S02]  /*6880*/  FADD.FTZ R10, R53, R10 ;  /* 0x0000000a350a7221 */ /* 0x000fe40000010000 */
[----:B------:R-:W2:Y:S01]  /*6890*/  MUFU.EX2 R3, R3 ;  /* 0x0000000300037308 */ /* 0x000ea20000000800 */
[----:B0-----:R-:W-:Y:S01]  /*68a0*/  FADD.FTZ R0, R132, R15 ;  /* 0x0000000f84007221 */ /* 0x001fe20000010000 */
[----:B------:R-:W-:-:S03]  /*68b0*/  F2FP.F16.F32.PACK_AB R132, R9, R132 ;  /* 0x000000840984723e */ /* 0x000fc600000000ff */
[----:B------:R-:W-:-:S03]  /*68c0*/  FADD.FTZ R11, R9, R0 ;  /* 0x00000000090b7221 */ /* 0x000fc60000010000 */
[----:B------:R-:W0:Y:S01]  /*68d0*/  MUFU.EX2 R128, R128 ;  /* 0x0000008000807308 */ /* 0x000e220000000800 */
[----:B-1----:R-:W-:Y:S01]  /*68e0*/  FADD.FTZ R0, R134, R11 ;  /* 0x0000000b86007221 */ /* 0x002fe20000010000 */
[----:B------:R-:W-:Y:S01]  /*68f0*/  FADD.FTZ R11, R135, R10 ;  /* 0x0000000a870b7221 */ /* 0x000fe20000010000 */
[----:B------:R-:W-:-:S03]  /*6900*/  F2FP.F16.F32.PACK_AB R135, R32, R135 ;  /* 0x000000872087723e */ /* 0x000fc600000000ff */
[----:B------:R-:W-:Y:S02]  /*6910*/  FADD.FTZ R11, R32, R11 ;  /* 0x0000000b200b7221 */ /* 0x000fe40000010000 */
[----:B------:R-:W1:Y:S01]  /*6920*/  MUFU.EX2 R57, R57 ;  /* 0x0000003900397308 */ /* 0x000e620000000800 */
[C---:B--2---:R-:W-:Y:S01]  /*6930*/  FADD.FTZ R13, R3.reuse, R0 ;  /* 0x00000000030d7221 */ /* 0x044fe20000010000 */
[----:B------:R-:W-:Y:S01]  /*6940*/  FADD.FTZ R10, R34, R11 ;  /* 0x0000000b220a7221 */ /* 0x000fe20000010000 */
[----:B------:R-:W-:-:S05]  /*6950*/  F2FP.F16.F32.PACK_AB R134, R3, R134 ;  /* 0x000000860386723e */ /* 0x000fca00000000ff */
        /* <DEDUP_REMOVED lines=54> */
[----:B------:R-:W-:Y:S02]  /*6cc0*/  IMAD.MOV.U32 R9, RZ, RZ, R23 ;  /* 0x000000ffff097224 */ /* 0x000fe400078e0017 */
[C---:B-1----:R-:W-:Y:S01]  /*6cd0*/  FADD.FTZ R3, R64.reuse, R3 ;  /* 0x0000000340037221 */ /* 0x042fe20000010000 */
[----:B------:R-:W-:Y:S01]  /*6ce0*/  F2FP.F16.F32.PACK_AB R122, R64, R62 ;  /* 0x0000003e407a723e */ /* 0x000fe200000000ff */
[----:B------:R-:W-:Y:S06]  /*6cf0*/  @P3 BRA `(.L_x_1871) ;  /* 0xffffffd000883947 */ /* 0x000fec000383ffff */
.L_x_1862:
[----:B------:R-:W-:-:S06]  /*6d00*/  UISETP.GE.AND UP0, UPT, UR26, UR38, UPT ;  /* 0x000000261a00728c */ /* 0x000fcc000bf06270 */
[----:B------:R-:W-:-:S13]  /*6d10*/  PLOP3.LUT P2, PT, PT, PT, UP0, 0x80, 0x0 ;  /* 0x000000000000781c */ /* 0x000fda0003f4f008 */
[----:B------:R-:W-:Y:S05]  /*6d20*/  @!P2 BRA `(.L_x_1872) ;  /* 0x000000240034a947 */ /* 0x000fea0003800000 */
[----:B------:R-:W-:Y:S01]  /*6d30*/  ISETP.GE.U32.AND P2, PT, R2, 0x180, PT ;  /* 0x000001800200780c */ /* 0x000fe20003f46070 */
[----:B------:R-:W-:Y:S01]  /*6d40*/  IMAD.MOV.U32 R4, RZ, RZ, R23 ;  /* 0x000000ffff047224 */ /* 0x000fe200078e0017 */
[C---:B------:R-:W-:Y:S01]  /*6d50*/  IADD3 R8, R16.reuse, 0x9, RZ ;  /* 0x0000000910087810 */ /* 0x040fe20007ffe0ff */
[----:B------:R-:W-:Y:S01]  /*6d60*/  IMAD.MOV.U32 R5, RZ, RZ, R55 ;  /* 0x000000ffff057224 */ /* 0x000fe200078e0037 */
[----:B------:R-:W-:Y:S01]  /*6d70*/  UMOV UR7, UR5 ;  /* 0x0000000500077c82 */ /* 0x000fe20008000000 */
[----:B------:R-:W-:Y:S01]  /*6d80*/  VIADD R16, R16, 0x8 ;  /* 0x0000000810107836 */ /* 0x000fe20000000000 */
[----:B------:R-:W-:Y:S01]  /*6d90*/  SEL R8, R8, 0x9, !P2 ;  /* 0x0000000908087807 */ /* 0x000fe20005000000 */
[----:B------:R-:W-:Y:S01]  /*6da0*/  UMOV UR6, UR4 ;  /* 0x0000000400067c82 */ /* 0x000fe20008000000 */
[----:B------:R-:W-:-:S05]  /*6db0*/  ULDC UR25, c[0x0][0x9d8] ;  /* 0x0002760000197ab9 */ /* 0x000fca0000000800 */
.L_x_1881:
        /* <DEDUP_REMOVED lines=9> */
.L_x_1874:
[----:B------:R-:W-:Y:S01]  /*6e50*/  ULEA UR10, UR4, UR39, 0x3 ;  /* 0x00000027040a7291 */ /* 0x000fe2000f8e183f */
[----:B------:R-:W-:-:S05]  /*6e60*/  IMAD.U32 R9, RZ, RZ, UR5 ;  /* 0x00000005ff097e24 */ /* 0x000fca000f8e00ff */
[----:B------:R-:W-:-:S04]  /*6e70*/  SHF.L.U32 R9, R9, 0x1f, RZ ;  /* 0x0000001f09097819 */ /* 0x000fc800000006ff */
[----:B------:R0:W1:Y:S01]  /*6e80*/  SYNCS.PHASECHK.TRANS64.TRYWAIT P2, [UR10+0x16830], R9 ;  /* 0x01683009ff0075a7 */ /* 0x000062000804014a */
[----:B------:R-:W-:Y:S05]  /*6e90*/  @!P0 BRA `(.L_x_1875) ;  /* 0x0000000000048947 */ /* 0x000fea0003800000 */
[----:B------:R-:W-:Y:S01]  /*6ea0*/  BPT.TRAP 0x1 ;  /* 0x000000040000795c */ /* 0x000fe20000300000 */
.L_x_1875:
[----:B-1----:R-:W-:Y:S05]  /*6eb0*/  @P2 BRA `(.L_x_1873) ;  /* 0x0000000000082947 */ /* 0x002fea0003800000 */
[----:B------:R-:W1:Y:S02]  /*6ec0*/  SYNCS.PHASECHK.TRANS64.TRYWAIT P2, [UR10+0x16830], R9 ;  /* 0x01683009ff0075a7 */ /* 0x000e64000804014a */
[----:B-1----:R-:W-:Y:S05]  /*6ed0*/  @!P2 BRA `(.L_x_1876) ;  /* 0x00000074002ca947 */ /* 0x002fea0003800000 */
.L_x_1873:
        /* <DEDUP_REMOVED lines=26> */
.L_x_1878:
[----:B------:R-:W-:Y:S01]  /*7080*/  ULEA UR10, UR6, UR39, 0x3 ;  /* 0x00000027060a7291 */ /* 0x000fe2000f8e183f */
[----:B01----:R-:W-:-:S05]  /*7090*/  IMAD.U32 R9, RZ, RZ, UR7 ;  /* 0x00000007ff097e24 */ /* 0x003fca000f8e00ff */
[----:B------:R-:W-:-:S04]  /*70a0*/  SHF.L.U32 R9, R9, 0x1f, RZ ;  /* 0x0000001f09097819 */ /* 0x000fc800000006ff */
[----:B------:R0:W1:Y:S01]  /*70b0*/  SYNCS.PHASECHK.TRANS64.TRYWAIT P2, [UR10+0x16850], R9 ;  /* 0x01685009ff0075a7 */ /* 0x000062000804014a */
[----:B------:R-:W-:Y:S05]  /*70c0*/  @!P0 BRA `(.L_x_1879) ;  /* 0x0000000000048947 */ /* 0x000fea0003800000 */
[----:B------:R-:W-:Y:S01]  /*70d0*/  BPT.TRAP 0x1 ;  /* 0x000000040000795c */ /* 0x000fe20000300000 */
.L_x_1879:
[----:B-1----:R-:W-:Y:S05]  /*70e0*/  @P2 BRA `(.L_x_1877) ;  /* 0x0000000000082947 */ /* 0x002fea0003800000 */
[----:B------:R-:W1:Y:S02]  /*70f0*/  SYNCS.PHASECHK.TRANS64.TRYWAIT P2, [UR10+0x16850], R9 ;  /* 0x01685009ff0075a7 */ /* 0x000e64000804014a */
[----:B-1----:R-:W-:Y:S05]  /*7100*/  @!P2 BRA `(.L_x_1880) ;  /* 0x0000007000b8a947 */ /* 0x002fea0003800000 */
.L_x_1877:
[----:B------:R-:W-:Y:S01]  /*7110*/  UIADD3 UR7, UR39, 0x400, URZ ;  /* 0x0000040027077890 */ /* 0x000fe2000fffe03f */
[----:B------:R-:W-:Y:S01]  /*7120*/  WARPGROUP.ARRIVE ;  /* 0x00000000000079c5 */ /* 0x000fe20000000000 */
[----:B------:R-:W-:Y:S01]  /*7130*/  UMOV UR11, 0x40000040 ;  /* 0x40000040000b7882 */ /* 0x000fe20000000000 */
[----:B------:R-:W-:Y:S01]  /*7140*/  UMOV UR15, 0x40000040 ;  /* 0x40000040000f7882 */ /* 0x000fe20000000000 */
[----:B------:R-:W-:Y:S01]  /*7150*/  USHF.R.U32.HI UR7, URZ, 0x4, UR7 ;  /* 0x000000043f077899 */ /* 0x000fe20008011607 */
[----:B-1----:R-:W-:Y:S01]  /*7160*/  FMUL.FTZ R10, R24, UR25 ;  /* 0x00000019180a7c20 */ /* 0x002fe20008410000 */
[----:B------:R-:W-:Y:S01]  /*7170*/  FMUL.FTZ R11, R25, UR25 ;  /* 0x00000019190b7c20 */ /* 0x000fe20008410000 */
[----:B------:R-:W-:Y:S01]  /*7180*/  FMUL.FTZ R13, R28, UR25 ;  /* 0x000000191c0d7c20 */ /* 0x000fe20008410000 */
[----:B------:R-:W-:Y:S01]  /*7190*/  ULOP3.LUT UR7, UR7, 0x3fff, URZ, 0xc0, !UPT ;  /* 0x00003fff07077892 */ /* 0x000fe2000f8ec03f */
[----:B------:R-:W-:Y:S01]  /*71a0*/  FMUL.FTZ R15, R29, UR25 ;  /* 0x000000191d0f7c20 */ /* 0x000fe20008410000 */
[----:B------:R-:W-:Y:S01]  /*71b0*/  FMUL.FTZ R18, R32, UR25 ;  /* 0x0000001920127c20 */ /* 0x000fe20008410000 */
[----:B------:R-:W1:Y:S01]  /*71c0*/  MUFU.TANH R10, R10 ;  /* 0x0000000a000a7308 */ /* 0x000e620000002400 */
[----:B------:R-:W-:Y:S01]  /*71d0*/  ULEA UR10, UR6, UR7, 0xa ;  /* 0x00000007060a7291 */ /* 0x000fe2000f8e503f */
[----:B------:R-:W-:Y:S01]  /*71e0*/  FMUL.FTZ R19, R33, UR25 ;  /* 0x0000001921137c20 */ /* 0x000fe20008410000 */
[----:B------:R-:W-:Y:S01]  /*71f0*/  FMUL.FTZ R23, R36, UR25 ;  /* 0x0000001924177c20 */ /* 0x000fe20008410000 */
[----:B------:R-:W-:Y:S01]  /*7200*/  FMUL.FTZ R12, R27, UR25 ;  /* 0x000000191b0c7c20 */ /* 0x000fe20008410000 */
[----:B------:R-:W-:Y:S01]  /*7210*/  UIADD3 UR14, UR10, 0x80, URZ ;  /* 0x000000800a0e7890 */ /* 0x000fe2000fffe03f */
[----:B------:R-:W-:Y:S01]  /*7220*/  FMUL.FTZ R27, R37, UR25 ;  /* 0x00000019251b7c20 */ /* 0x000fe20008410000 */
[----:B------:R-:W-:Y:S01]  /*7230*/  FMUL.FTZ R17, R31, UR25 ;  /* 0x000000191f117c20 */ /* 0x000fe20008410000 */
[----:B------:R-:W2:Y:S01]  /*7240*/  MUFU.TANH R11, R11 ;  /* 0x0000000b000b7308 */ /* 0x000ea20000002400 */
[----:B------:R-:W-:Y:S01]  /*7250*/  FMUL.FTZ R31, R40, UR25 ;  /* 0x00000019281f7c20 */ /* 0x000fe20008410000 */
[----:B------:R-:W-:Y:S01]  /*7260*/  HGMMA.64x64x16.F32 R88, R148, gdesc[UR8].tnspB, R88, gsb0 ;  /* 0x40e0000894587df0 */ /* 0x000fe20008000858 */
[----:B------:R-:W-:Y:S01]  /*7270*/  FMUL.FTZ R22, R55, UR25 ;  /* 0x0000001937167c20 */ /* 0x000fe20008410000 */
[----:B------:R-:W-:Y:S01]  /*7280*/  FMUL.FTZ R33, R41, UR25 ;  /* 0x0000001929217c20 */ /* 0x000fe20008410000 */
[----:B------:R-:W-:Y:S01]  /*7290*/  FMUL.FTZ R29, R39, UR25 ;  /* 0x00000019271d7c20 */ /* 0x000fe20008410000 */
[----:B------:R-:W-:Y:S01]  /*72a0*/  FMUL.FTZ R39, R44, UR25 ;  /* 0x000000192c277c20 */ /* 0x000fe20008410000 */
[----:B------:R-:W-:Y:S01]  /*72b0*/  FMUL.FTZ R37, R43, UR25 ;  /* 0x000000192b257c20 */ /* 0x000fe20008410000 */
[----:B------:R-:W3:Y:S01]  /*72c0*/  MUFU.TANH R13, R13 ;  /* 0x0000000d000d7308 */ /* 0x000ee20000002400 */
        /* <DEDUP_REMOVED lines=9> */
[----:B0-----:R-:W-:Y:S01]  /*7360*/  FMUL.FTZ R9, R26, UR25 ;  /* 0x000000191a097c20 */ /* 0x001fe20008410000 */
[----:B------:R-:W-:Y:S01]  /*7370*/  FMUL.FTZ R26, R56, UR25 ;  /* 0x00000019381a7c20 */ /* 0x000fe20008410000 */
[----:B------:R-:W-:Y:S01]  /*7380*/  FMUL.FTZ R57, R57, UR25 ;  /* 0x0000001939397c20 */ /* 0x000fe20008410000 */
[----:B------:R-:W-:Y:S01]  /*7390*/  FMUL.FTZ R14, R30, UR25 ;  /* 0x000000191e0e7c20 */ /* 0x000fe20008410000 */
[----:B------:R-:W-:Y:S01]  /*73a0*/  FMUL.FTZ R30, R60, UR25 ;  /* 0x000000193c1e7c20 */ /* 0x000fe20008410000 */
[----:B------:R-:W-:Y:S01]  /*73b0*/  FMUL.FTZ R61, R61, UR25 ;  /* 0x000000193d3d7c20 */ /* 0x000fe20008410000 */
[----:B------:R-:W0:Y:S01]  /*73c0*/  MUFU.TANH R18, R18 ;  /* 0x0000001200127308 */ /* 0x000e220000002400 */
[----:B---3--:R-:W-:Y:S01]  /*73d0*/  FMNMX.FTZ R24, R13, R24, !PT ;  /* 0x000000180d187209 */ /* 0x008fe20007810000 */
[----:B------:R-:W-:Y:S01]  /*73e0*/  FMUL.FTZ R20, R34, UR25 ;  /* 0x0000001922147c20 */ /* 0x000fe20008410000 */
[----:B------:R-:W-:Y:S01]  /*73f0*/  FMUL.FTZ R34, R64, UR25 ;  /* 0x0000001940227c20 */ /* 0x000fe20008410000 */
[----:B------:R-:W-:Y:S01]  /*7400*/  FMUL.FTZ R65, R65, UR25 ;  /* 0x0000001941417c20 */ /* 0x000fe20008410000 */
[----:B------:R-:W-:Y:S01]  /*7410*/  FMUL.FTZ R36, R68, UR25 ;  /* 0x0000001944247c20 */ /* 0x000fe20008410000 */
[----:B------:R-:W-:Y:S01]  /*7420*/  FMUL.FTZ R69, R69, UR25 ;  /* 0x0000001945457c20 */ /* 0x000fe20008410000 */
[----:B------:R-:W-:Y:S01]  /*7430*/  FMUL.FTZ R73, R73, UR25 ;  /* 0x0000001949497c20 */ /* 0x000fe20008410000 */
[----:B------:R-:W2:Y:S01]  /*7440*/  MUFU.TANH R19, R19 ;  /* 0x0000001300137308 */ /* 0x000ea20000002400 */
        /* <DEDUP_REMOVED lines=34> */
[----:B------:R-:W-:Y:S01]  /*7670*/  UMOV UR11, 0x40000040 ;  /* 0x40000040000b7882 */ /* 0x000fe20000000000 */
[----:B------:R-:W-:-:S02]  /*7680*/  UISETP.GT.AND UP0, UPT, UR26, UR38, UPT ;  /* 0x000000261a00728c */ /* 0x000fc4000bf04270 */
[----:B------:R-:W-:Y:S02]  /*7690*/  UIADD3 UR26, UR26, -0x1, URZ ;  /* 0xffffffff1a1a7890 */ /* 0x000fe4000fffe03f */
[----:B------:R-:W0:Y:S01]  /*76a0*/  MUFU.TANH R39, R39 ;  /* 0x0000002700277308 */ /* 0x000e220000002400 */
[----:B--2---:R-:W-:Y:S01]  /*76b0*/  FMNMX.FTZ R24, R31, R24, !PT ;  /* 0x000000181f187209 */ /* 0x004fe20007810000 */
[----:B------:R-:W-:Y:S01]  /*76c0*/  UMOV UR7, UR5 ;  /* 0x0000000500077c82 */ /* 0x000fe20008000000 */
[----:B------:R-:W-:Y:S01]  /*76d0*/  PLOP3.LUT P2, PT, PT, PT, UP0, 0x80, 0x0 ;  /* 0x000000000000781c */ /* 0x000fe20003f4f008 */
[----:B------:R-:W-:Y:S02]  /*76e0*/  WARPGROUP.DEPBAR.LE gsb0, 0x0 ;  /* 0x00008000000079c5 */ /* 0x000fe40000010000 */
[----:B------:R-:W-:Y:S02]  /*76f0*/  WARPGROUP.ARRIVE ;  /* 0x00000000000079c5 */ /* 0x000fe40000000000 */
[----:B------:R-:W2:Y:S01]  /*7700*/  MUFU.TANH R43, R43 ;  /* 0x0000002b002b7308 */ /* 0x000ea20000002400 */
[----:B-1----:R-:W-:Y:S01]  /*7710*/  FMNMX.FTZ R24, R33, R24, !PT ;  /* 0x0000001821187209 */ /* 0x002fe20007810000 */
[----:B------:R-:W-:Y:S01]  /*7720*/  FMUL.FTZ R149, R72, UR25 ;  /* 0x0000001948957c20 */ /* 0x000fe20008410000 */
[----:B------:R-:W-:Y:S01]  /*7730*/  FMUL.FTZ R151, R76, UR25 ;  /* 0x000000194c977c20 */ /* 0x000fe20008410000 */
[----:B------:R-:W-:Y:S01]  /*7740*/  HGMMA.64x64x16.F32 R88, R144, gdesc[UR12].tnspB, R88, gsb0 ;  /* 0x40e0000c90587df0 */ /* 0x000fe20008000858 */
[----:B------:R-:W-:Y:S01]  /*7750*/  UIADD3 UR14, UR10, 0x100, URZ ;  /* 0x000001000a0e7890 */ /* 0x000fe2000fffe03f */
[----:B0-----:R-:W-:Y:S01]  /*7760*/  FMNMX.FTZ R24, R39, R24, !PT ;  /* 0x0000001827187209 */ /* 0x001fe20007810000 */
        /* <DEDUP_REMOVED lines=53> */
[----:B------:R-:W-:Y:S01]  /*7ac0*/  UIADD3 UR14, UR10, 0x200, URZ ;  /* 0x000002000a0e7890 */ /* 0x000fe2000fffe03f */
[----:B-1----:R-:W-:Y:S01]  /*7ad0*/  FMNMX.FTZ R24, R85, R24, !PT ;  /* 0x0000001855187209 */ /* 0x002fe20007810000 */
        /* <DEDUP_REMOVED lines=14> */
[C---:B--2---:R-:W-:Y:S01]  /*7bc0*/  FMUL.FTZ R50, R55.reuse, R24 ;  /* 0x0000001837327220 */ /* 0x044fe20000410000 */
[----:B------:R-:W-:-:S03]  /*7bd0*/  FADD.FTZ R5, -R55, R5 ;  /* 0x0000000537057221 */ /* 0x000fc60000010100 */
[--C-:B------:R-:W-:Y:S01]  /*7be0*/  FFMA.FTZ R150, R13, R24, -R50.reuse ;  /* 0x000000180d967223 */ /* 0x100fe20000010832 */
[----:B------:R-:W-:Y:S01]  /*7bf0*/  FMNMX.FTZ R13, R9, R4, !PT ;  /* 0x00000004090d7209 */ /* 0x000fe20007810000 */
[-C--:B------:R-:W-:Y:S01]  /*7c00*/  FMUL.FTZ R44, R5, R24.reuse ;  /* 0x00000018052c7220 */ /* 0x080fe20000410000 */
[-CC-:B------:R-:W-:Y:S01]  /*7c10*/  FFMA.FTZ R5, R10, R24.reuse, -R50.reuse ;  /* 0x000000180a057223 */ /* 0x180fe20000010832 */
[-CC-:B------:R-:W-:Y:S01]  /*7c20*/  FFMA.FTZ R148, R11, R24.reuse, -R50.reuse ;  /* 0x000000180b947223 */ /* 0x180fe20000010832 */
[----:B-1----:R-:W-:Y:S01]  /*7c30*/  FMNMX.FTZ R13, R12, R13, !PT ;  /* 0x0000000d0c0d7209 */ /* 0x002fe20007810000 */
[-CC-:B------:R-:W-:Y:S01]  /*7c40*/  FFMA.FTZ R11, R15, R24.reuse, -R50.reuse ;  /* 0x000000180f0b7223 */ /* 0x180fe20000010832 */
[----:B------:R-:W1:Y:S01]  /*7c50*/  MUFU.TANH R37, R37 ;  /* 0x0000002500257308 */ /* 0x000e620000002400 */
[-CC-:B------:R-:W-:Y:S01]  /*7c60*/  FFMA.FTZ R146, R23, R24.reuse, -R50.reuse ;  /* 0x0000001817927223 */ /* 0x180fe20000010832 */
[----:B------:R-:W-:Y:S02]  /*7c70*/  WARPGROUP.DEPBAR.LE gsb0, 0x0 ;  /* 0x00008000000079c5 */ /* 0x000fe40000010000 */
[----:B------:R-:W-:Y:S01]  /*7c80*/  WARPGROUP.ARRIVE ;  /* 0x00000000000079c5 */ /* 0x000fe20000000000 */
[----:B---3--:R-:W-:Y:S01]  /*7c90*/  FMNMX.FTZ R10, R14, R13, !PT ;  /* 0x0000000d0e0a7209 */ /* 0x008fe20007810000 */
[-CC-:B------:R-:W-:Y:S01]  /*7ca0*/  FFMA.FTZ R144, R18, R24.reuse, -R50.reuse ;  /* 0x0000001812907223 */ /* 0x180fe20000010832 */
[--C-:B------:R-:W-:Y:S01]  /*7cb0*/  FFMA.FTZ R18, R19, R24, -R50.reuse ;  /* 0x0000001813127223 */ /* 0x100fe20000010832 */
[----:B------:R-:W2:Y:S01]  /*7cc0*/  MUFU.TANH R41, R41 ;  /* 0x0000002900297308 */ /* 0x000ea20000002400 */
[----:B----4-:R-:W-:Y:S01]  /*7cd0*/  FMNMX.FTZ R15, R17, R10, !PT ;  /* 0x0000000a110f7209 */ /* 0x010fe20007810000 */
[----:B------:R-:W-:Y:S01]  /*7ce0*/  HGMMA.64x64x16.F32 R88, R132, gdesc[UR12].tnspB, R88, gsb0 ;  /* 0x40e0000c84587df0 */ /* 0x000fe20008000858 */
[----:B------:R-:W-:Y:S01]  /*7cf0*/  UIADD3 UR14, UR10, 0x280, URZ ;  /* 0x000002800a0e7890 */ /* 0x000fe2000fffe03f */
[-CC-:B------:R-:W-:Y:S01]  /*7d00*/  FFMA.FTZ R19, R27, R24.reuse, -R50.reuse ;  /* 0x000000181b137223 */ /* 0x180fe20000010832 */
[----:B------:R-:W-:Y:S01]  /*7d10*/  UMOV UR15, 0x40000040 ;  /* 0x40000040000f7882 */ /* 0x000fe20000000000 */
[----:B-----5:R-:W-:Y:S01]  /*7d20*/  FMNMX.FTZ R10, R20, R15, !PT ;  /* 0x0000000f140a7209 */ /* 0x020fe20007810000 */
        /* <DEDUP_REMOVED lines=15> */
[----:B0-----:R-:W-:Y:S01]  /*7e20*/  FMNMX.FTZ R10, R35, R10, !PT ;  /* 0x0000000a230a7209 */ /* 0x001fe20007810000 */
[-CC-:B------:R-:W-:Y:S01]  /*7e30*/  FFMA.FTZ R47, R65, R24.reuse, -R50.reuse ;  /* 0x00000018412f7223 */ /* 0x180fe20000010832 */
[----:B------:R-:W0:Y:S01]  /*7e40*/  MUFU.TANH R51, R51 ;  /* 0x0000003300337308 */ /* 0x000e220000002400 */
[--C-:B------:R-:W-:Y:S01]  /*7e50*/  FFMA.FTZ R53, R69, R24, -R50.reuse ;  /* 0x0000001845357223 */ /* 0x100fe20000010832 */
[----:B-1----:R-:W-:Y:S01]  /*7e60*/  FMNMX.FTZ R10, R37, R10, !PT ;  /* 0x0000000a250a7209 */ /* 0x002fe20007810000 */
[-CC-:B------:R-:W-:Y:S01]  /*7e70*/  FFMA.FTZ R31, R153, R24.reuse, -R50.reuse ;  /* 0x00000018991f7223 */ /* 0x180fe20000010832 */
[-CC-:B------:R-:W-:Y:S01]  /*7e80*/  FFMA.FTZ R138, R155, R24.reuse, -R50.reuse ;  /* 0x000000189b8a7223 */ /* 0x180fe20000010832 */
[--C-:B------:R-:W-:Y:S01]  /*7e90*/  FFMA.FTZ R61, R77, R24, -R50.reuse ;  /* 0x000000184d3d7223 */ /* 0x100fe20000010832 */
[----:B--2---:R-:W-:Y:S01]  /*7ea0*/  FMNMX.FTZ R10, R41, R10, !PT ;  /* 0x0000000a290a7209 */ /* 0x004fe20007810000 */
[-CC-:B------:R-:W-:Y:S01]  /*7eb0*/  FFMA.FTZ R65, R81, R24.reuse, -R50.reuse ;  /* 0x0000001851417223 */ /* 0x180fe20000010832 */
[----:B------:R-:W1:Y:S01]  /*7ec0*/  MUFU.TANH R157, R157 ;  /* 0x0000009d009d7308 */ /* 0x000e620000002400 */
[----:B------:R-:W-:Y:S01]  /*7ed0*/  FFMA.FTZ R69, R85, R24, -R50 ;  /* 0x0000001855457223 */ /* 0x000fe20000010832 */
[----:B---3--:R-:W-:-:S04]  /*7ee0*/  FMNMX.FTZ R10, R45, R10, !PT ;  /* 0x0000000a2d0a7209 */ /* 0x008fc80007810000 */
[----:B----4-:R-:W-:Y:S02]  /*7ef0*/  FMNMX.FTZ R10, R49, R10, !PT ;  /* 0x0000000a310a7209 */ /* 0x010fe40007810000 */
[----:B------:R-:W2:Y:S02]  /*7f00*/  MUFU.TANH R22, R22 ;  /* 0x0000001600167308 */ /* 0x000ea40000002400 */
[----:B0-----:R-:W-:-:S06]  /*7f10*/  FMNMX.FTZ R10, R51, R10, !PT ;  /* 0x0000000a330a7209 */ /* 0x001fcc0007810000 */
        /* <DEDUP_REMOVED lines=12> */
[-CC-:B------:R-:W-:Y:S01]  /*7fe0*/  FFMA.FTZ R134, R30, R24.reuse, -R50.reuse ;  /* 0x000000181e867223 */ /* 0x180fe20000010832 */
[-CC-:B------:R-:W-:Y:S01]  /*7ff0*/  FFMA.FTZ R132, R26, R24.reuse, -R50.reuse ;  /* 0x000000181a847223 */ /* 0x180fe20000010832 */
[----:B------:R-:W-:Y:S01]  /*8000*/  FFMA.FTZ R26, R149, R24, -R50 ;  /* 0x00000018951a7223 */ /* 0x000fe20000010832 */
[----:B------:R-:W-:Y:S01]  /*8010*/  HGMMA.64x64x16.F32 R88, R128, gdesc[UR12].tnspB, R88, gsb0 ;  /* 0x40e0000c80587df0 */ /* 0x000fe20008000858 */
[----:B------:R-:W-:Y:S01]  /*8020*/  UIADD3 UR14, UR10, 0x300, URZ ;  /* 0x000003000a0e7890 */ /* 0x000fe2000fffe03f */
[----:B0-----:R-:W-:Y:S01]  /*8030*/  FMNMX.FTZ R10, R63, R10, !PT ;  /* 0x0000000a3f0a7209 */ /* 0x001fe20007810000 */
[----:B------:R-:W0:Y:S01]  /*8040*/  MUFU.TANH R67, R67 ;  /* 0x0000004300437308 */ /* 0x000e220000002400 */
[----:B------:R-:W-:Y:S01]  /*8050*/  UMOV UR15, 0x40000040 ;  /* 0x40000040000f7882 */ /* 0x000fe20000000000 */
[----:B------:R-:W-:-:S06]  /*8060*/  UIADD3 UR10, UR10, 0x380, URZ ;  /* 0x000003800a0a7890 */ /* 0x000fcc000fffe03f */
        /* <DEDUP_REMOVED lines=22> */
[----:B------:R-:W-:Y:S06]  /*81d0*/  HGMMA.64x64x16.F32 R88, R124, gdesc[UR12].tnspB, R88, gsb0 ;  /* 0x40e0000c7c587df0 */ /* 0x000fec0008000858 */
[----:B------:R1:W-:Y:S01]  /*81e0*/  MUFU.EX2 R13, R18 ;  /* 0x00000012000d7308 */ /* 0x0003e20000000800 */
[----:B0-----:R-:W-:-:S07]  /*81f0*/  FMNMX.FTZ R10, R141, R10, !PT ;  /* 0x0000000a8d0a7209 */ /* 0x001fce0007810000 */
[----:B------:R-:W-:Y:S01]  /*8200*/  MUFU.EX2 R44, R44 ;  /* 0x0000002c002c7308 */ /* 0x000fe20000000800 */
[----:B--2---:R-:W-:Y:S01]  /*8210*/  FMNMX.FTZ R23, R87, R10, !PT ;  /* 0x0000000a57177209 */ /* 0x004fe20007810000 */
[-CC-:B-1----:R-:W-:Y:S01]  /*8220*/  FFMA.FTZ R18, R36, R24.reuse, -R50.reuse ;  /* 0x0000001824127223 */ /* 0x182fe20000010832 */
[-CC-:B------:R-:W-:Y:S01]  /*8230*/  FFMA.FTZ R10, R34, R24.reuse, -R50.reuse ;  /* 0x00000018220a7223 */ /* 0x180fe20000010832 */
[--C-:B------:R-:W-:Y:S02]  /*8240*/  FFMA.FTZ R34, R38, R24, -R50.reuse ;  /* 0x0000001826227223 */ /* 0x100fe40000010832 */
[----:B------:R-:W0:Y:S02]  /*8250*/  SHFL.BFLY PT, R30, R23, 0x2, 0x1f ;  /* 0x0c401f00171e7f89 */ /* 0x000e2400000e0000 */
[----:B------:R-:W1:Y:S08]  /*8260*/  MUFU.EX2 R5, R5 ;  /* 0x0000000500057308 */ /* 0x000e700000000800 */
[----:B------:R-:W2:Y:S08]  /*8270*/  MUFU.EX2 R148, R148 ;  /* 0x0000009400947308 */ /* 0x000eb00000000800 */
[----:B------:R-:W3:Y:S01]  /*8280*/  MUFU.EX2 R150, R150 ;  /* 0x0000009600967308 */ /* 0x000ee20000000800 */
[----:B-1----:R-:W-:Y:S01]  /*8290*/  FFMA.FTZ R3, R44, R3, R5 ;  /* 0x000000032c037223 */ /* 0x002fe20000010005 */
[----:B0-----:R-:W-:Y:S01]  /*82a0*/  FMNMX.FTZ R36, R23, R30, !PT ;  /* 0x0000001e17247209 */ /* 0x001fe20007810000 */
[----:B------:R-:W-:-:S05]  /*82b0*/  FFMA.FTZ R30, R151, R24, -R50 ;  /* 0x00000018971e7223 */ /* 0x000fca0000010832 */
[----:B------:R-:W0:Y:S01]  /*82c0*/  MUFU.EX2 R11, R11 ;  /* 0x0000000b000b7308 */ /* 0x000e220000000800 */
[C---:B--2---:R-:W-:Y:S01]  /*82d0*/  FADD.FTZ R3, R148.reuse, R3 ;  /* 0x0000000394037221 */ /* 0x044fe20000010000 */
[----:B------:R-:W-:Y:S01]  /*82e0*/  F2FP.F16.F32.PACK_AB R148, R148, R5 ;  /* 0x000000059494723e */ /* 0x000fe200000000ff */
[----:B------:R-:W1:Y:S05]  /*82f0*/  SHFL.BFLY PT, R23, R36, 0x1, 0x1f ;  /* 0x0c201f0024177f89 */ /* 0x000e6a00000e0000 */
[----:B------:R-:W-:Y:S01]  /*8300*/  MUFU.EX2 R144, R144 ;  /* 0x0000009000907308 */ /* 0x000fe20000000800 */
[----:B---3--:R-:W-:-:S07]  /*8310*/  FADD.FTZ R54, R150, R3 ;  /* 0x0000000396367221 */ /* 0x008fce0000010000 */
[----:B------:R-:W-:Y:S01]  /*8320*/  MUFU.EX2 R146, R146 ;  /* 0x0000009200927308 */ /* 0x000fe20000000800 */
[----:B0-----:R-:W-:-:S07]  /*8330*/  F2FP.F16.F32.PACK_AB R150, R11, R150 ;  /* 0x000000960b96723e */ /* 0x001fce00000000ff */
[----:B------:R-:W-:Y:S01]  /*8340*/  MUFU.EX2 R19, R19 ;  /* 0x0000001300137308 */ /* 0x000fe20000000800 */
[----:B-1----:R-:W-:-:S05]  /*8350*/  FMNMX.FTZ R23, R36, R23, !PT ;  /* 0x0000001724177209 */ /* 0x002fca0007810000 */
[CC--:B------:R-:W-:Y:S01]  /*8360*/  FMUL.FTZ R38, R23.reuse, R24.reuse ;  /* 0x0000001817267220 */ /* 0x0c0fe20000410000 */
[----:B------:R-:W-:Y:S02]  /*8370*/  WARPGROUP.DEPBAR.LE gsb0, 0x0 ;  /* 0x00008000000079c5 */ /* 0x000fe40000010000 */
[----:B------:R-:W-:Y:S01]  /*8380*/  WARPGROUP.ARRIVE ;  /* 0x00000000000079c5 */ /* 0x000fe20000000000 */
[----:B------:R-:W-:Y:S01]  /*8390*/  FADD.FTZ R73, -R23, R4 ;  /* 0x0000000417497221 */ /* 0x000fe20000010100 */
[-CC-:B------:R-:W-:Y:S01]  /*83a0*/  FFMA.FTZ R149, R12, R24.reuse, -R38.reuse ;  /* 0x000000180c957223 */ /* 0x180fe20000010826 */
[-CC-:B------:R-:W-:Y:S01]  /*83b0*/  FFMA.FTZ R12, R17, R24.reuse, -R38.reuse ;  /* 0x00000018110c7223 */ /* 0x180fe20000010826 */
[-CC-:B------:R-:W-:Y:S01]  /*83c0*/  FFMA.FTZ R17, R25, R24.reuse, -R38.reuse ;  /* 0x0000001819117223 */ /* 0x180fe20000010826 */
[-C--:B------:R-:W-:Y:S01]  /*83d0*/  FMUL.FTZ R73, R73, R24.reuse ;  /* 0x0000001849497220 */ /* 0x080fe20000410000 */
[----:B------:R-:W-:Y:S01]  /*83e0*/  HGMMA.64x64x16.F32 R88, R120, gdesc[UR8].tnspB, R88, gsb0 ;  /* 0x40e0000878587df0 */ /* 0x000fe20008000858 */
[----:B------:R-:W-:Y:S01]  /*83f0*/  FFMA.FTZ R4, R9, R24, -R38 ;  /* 0x0000001809047223 */ /* 0x000fe20000010826 */
[----:B------:R-:W-:-:S02]  /*8400*/  IMAD.U32 R25, RZ, RZ, UR4 ;  /* 0x00000004ff197e24 */ /* 0x000fc4000f8e00ff */
[-CC-:B------:R-:W-:Y:S01]  /*8410*/  FFMA.FTZ R151, R14, R24.reuse, -R38.reuse ;  /* 0x000000180e977223 */ /* 0x180fe20000010826 */
[----:B------:R-:W-:Y:S01]  /*8420*/  MUFU.EX2 R149, R149 ;  /* 0x0000009500957308 */ /* 0x000fe20000000800 */
[-CC-:B------:R-:W-:Y:S01]  /*8430*/  FFMA.FTZ R9, R20, R24.reuse, -R38.reuse ;  /* 0x0000001814097223 */ /* 0x180fe20000010826 */
[-CC-:B------:R-:W-:Y:S01]  /*8440*/  FFMA.FTZ R14, R21, R24.reuse, -R38.reuse ;  /* 0x00000018150e7223 */ /* 0x180fe20000010826 */
[----:B------:R-:W-:Y:S01]  /*8450*/  @!P1 LEA R25, R25, UR39, 0x3 ;  /* 0x0000002719199c11 */ /* 0x000fe2000f8e18ff */
[-CC-:B------:R-:W-:Y:S01]  /*8460*/  FFMA.FTZ R135, R32, R24.reuse, -R38.reuse ;  /* 0x0000001820877223 */ /* 0x180fe20000010826 */
[-CC-:B------:R-:W-:Y:S01]  /*8470*/  FFMA.FTZ R20, R29, R24.reuse, -R38.reuse ;  /* 0x000000181d147223 */ /* 0x180fe20000010826 */
[-CC-:B------:R-:W-:Y:S01]  /*8480*/  FFMA.FTZ R21, R35, R24.reuse, -R38.reuse ;  /* 0x0000001823157223 */ /* 0x180fe20000010826 */
[----:B------:R-:W-:Y:S01]  /*8490*/  @!P1 IADD3 R25, R25, 0x16840, RZ ;  /* 0x0001684019199810 */ /* 0x000fe20007ffe0ff */
[----:B------:R-:W-:Y:S01]  /*84a0*/  MUFU.EX2 R73, R73 ;  /* 0x0000004900497308 */ /* 0x000fe20000000800 */
[-CC-:B------:R-:W-:Y:S01]  /*84b0*/  FFMA.FTZ R143, R41, R24.reuse, -R38.reuse ;  /* 0x00000018298f7223 */ /* 0x180fe20000010826 */
[-CC-:B------:R-:W-:Y:S01]  /*84c0*/  FFMA.FTZ R50, R45, R24.reuse, -R38.reuse ;  /* 0x000000182d327223 */ /* 0x180fe20000010826 */
[----:B------:R-:W-:Y:S01]  /*84d0*/  @!P1 PRMT R25, RZ, 0x654, R25 ;  /* 0x00000654ff199816 */ /* 0x000fe20000000019 */
        /* <DEDUP_REMOVED lines=12> */
[----:B------:R-:W1:Y:S01]  /*85a0*/  MUFU.EX2 R151, R151 ;  /* 0x0000009700977308 */ /* 0x000e620000000800 */
[-CC-:B------:R-:W-:Y:S01]  /*85b0*/  FFMA.FTZ R46, R46, R24.reuse, -R38.reuse ;  /* 0x000000182e2e7223 */ /* 0x180fe20000010826 */
[-CC-:B------:R-:W-:Y:S01]  /*85c0*/  FFMA.FTZ R79, R79, R24.reuse, -R38.reuse ;  /* 0x000000184f4f7223 */ /* 0x180fe20000010826 */
[-CC-:B------:R-:W-:Y:S01]  /*85d0*/  FFMA.FTZ R48, R48, R24.reuse, -R38.reuse ;  /* 0x0000001830307223 */ /* 0x180fe20000010826 */
[----:B------:R-:W-:-:S04]  /*85e0*/  FFMA.FTZ R83, R83, R24, -R38 ;  /* 0x0000001853537223 */ /* 0x000fc80000010826 */
[----:B------:R-:W2:Y:S01]  /*85f0*/  MUFU.EX2 R12, R12 ;  /* 0x0000000c000c7308 */ /* 0x000ea20000000800 */
[----:B0-----:R-:W-:-:S04]  /*8600*/  FFMA.FTZ R0, R73, R0, R4 ;  /* 0x0000000049007223 */ /* 0x001fc80000010004 */
[----:B------:R-:W-:Y:S01]  /*8610*/  FADD.FTZ R32, R149, R0 ;  /* 0x0000000095207221 */ /* 0x000fe20000010000 */
[----:B------:R-:W-:Y:S01]  /*8620*/  FFMA.FTZ R0, R63, R24, -R38 ;  /* 0x000000183f007223 */ /* 0x000fe20000010826 */
[----:B------:R-:W-:Y:S01]  /*8630*/  F2FP.F16.F32.PACK_AB R149, R149, R4 ;  /* 0x000000049595723e */ /* 0x000fe200000000ff */
[----:B------:R-:W0:Y:S01]  /*8640*/  MUFU.EX2 R9, R9 ;  /* 0x0000000900097308 */ /* 0x000e220000000800 */
[----:B-1----:R-:W-:-:S07]  /*8650*/  FADD.FTZ R3, R151, R32 ;  /* 0x0000002097037221 */ /* 0x002fce0000010000 */
[----:B------:R-:W1:Y:S01]  /*8660*/  MUFU.EX2 R14, R14 ;  /* 0x0000000e000e7308 */ /* 0x000e620000000800 */
[C---:B--2---:R-:W-:Y:S01]  /*8670*/  FADD.FTZ R32, R12.reuse, R3 ;  /* 0x000000030c207221 */ /* 0x044fe20000010000 */
[----:B------:R-:W-:-:S06]  /*8680*/  F2FP.F16.F32.PACK_AB R151, R12, R151 ;  /* 0x000000970c97723e */ /* 0x000fcc00000000ff */
[----:B------:R-:W-:Y:S01]  /*8690*/  MUFU.EX2 R17, R17 ;  /* 0x0000001100117308 */ /* 0x000fe20000000800 */
[----:B0-----:R-:W-:Y:S01]  /*86a0*/  FADD.FTZ R3, R9, R32 ;  /* 0x0000002009037221 */ /* 0x001fe20000010000 */
[----:B------:R-:W-:-:S06]  /*86b0*/  FFMA.FTZ R32, R67, R24, -R38 ;  /* 0x0000001843207223 */ /* 0x000fcc0000010826 */
[----:B------:R-:W0:Y:S01]  /*86c0*/  MUFU.EX2 R20, R20 ;  /* 0x0000001400147308 */ /* 0x000e220000000800 */
[----:B-1----:R-:W-:-:S07]  /*86d0*/  F2FP.F16.F32.PACK_AB R145, R14, R9 ;  /* 0x000000090e91723e */ /* 0x002fce00000000ff */
[----:B------:R1:W-:Y:S01]  /*86e0*/  MUFU.EX2 R36, R40 ;  /* 0x0000002800247308 */ /* 0x0003e20000000800 */
[----:B------:R-:W-:Y:S02]  /*86f0*/  WARPGROUP.DEPBAR.LE gsb0, 0x0 ;  /* 0x00008000000079c5 */ /* 0x000fe40000010000 */
[----:B------:R2:W-:Y:S06]  /*8700*/  BAR.ARV R8, 0x100 ;  /* 0x000400080000751d */ /* 0x0005ec0000002000 */
[----:B------:R3:W-:Y:S01]  /*8710*/  @!P1 SYNCS.ARRIVE.TRANS64.RED.A1T0 RZ, [R25+URZ], RZ ;  /* 0x000000ff19ff99a7 */ /* 0x0007e2000810043f */
[----:B-1----:R-:W-:Y:S01]  /*8720*/  FFMA.FTZ R40, R37, R24, -R38 ;  /* 0x0000001825287223 */ /* 0x002fe20000010826 */
[----:B------:R-:W1:Y:S01]  /*8730*/  MUFU.EX2 R140, R140 ;  /* 0x0000008c008c7308 */ /* 0x000e620000000800 */
[----:B0-----:R-:W-:Y:S01]  /*8740*/  F2FP.F16.F32.PACK_AB R147, R20, R17 ;  /* 0x000000111493723e */ /* 0x001fe200000000ff */
[-C--:B------:R-:W-:Y:S01]  /*8750*/  FMUL.FTZ R88, R88, R44.reuse ;  /* 0x0000002c58587220 */ /* 0x080fe20000410000 */
[-C--:B------:R-:W-:Y:S01]  /*8760*/  FMUL.FTZ R89, R89, R44.reuse ;  /* 0x0000002c59597220 */ /* 0x080fe20000410000 */
[-C--:B------:R-:W-:Y:S01]  /*8770*/  FMUL.FTZ R92, R92, R44.reuse ;  /* 0x0000002c5c5c7220 */ /* 0x080fe20000410000 */
[-C--:B------:R-:W-:Y:S01]  /*8780*/  FMUL.FTZ R93, R93, R44.reuse ;  /* 0x0000002c5d5d7220 */ /* 0x080fe20000410000 */
[----:B---3--:R-:W-:Y:S01]  /*8790*/  IMAD.U32 R25, RZ, RZ, UR6 ;  /* 0x00000006ff197e24 */ /* 0x008fe2000f8e00ff */
[----:B------:R-:W-:Y:S01]  /*87a0*/  UMOV UR6, UR4 ;  /* 0x0000000400067c82 */ /* 0x000fe20008000000 */
[----:B------:R-:W0:Y:S01]  /*87b0*/  MUFU.EX2 R21, R21 ;  /* 0x0000001500157308 */ /* 0x000e220000000800 */
[-C--:B------:R-:W-:Y:S01]  /*87c0*/  FMUL.FTZ R96, R96, R44.reuse ;  /* 0x0000002c60607220 */ /* 0x080fe20000410000 */
[-C--:B------:R-:W-:Y:S01]  /*87d0*/  FMUL.FTZ R97, R97, R44.reuse ;  /* 0x0000002c61617220 */ /* 0x080fe20000410000 */
[----:B------:R-:W-:Y:S01]  /*87e0*/  @!P1 LEA R25, R25, UR39, 0x3 ;  /* 0x0000002719199c11 */ /* 0x000fe2000f8e18ff */
[-C--:B------:R-:W-:Y:S01]  /*87f0*/  FMUL.FTZ R100, R100, R44.reuse ;  /* 0x0000002c64647220 */ /* 0x080fe20000410000 */
[-C--:B------:R-:W-:Y:S01]  /*8800*/  FMUL.FTZ R101, R101, R44.reuse ;  /* 0x0000002c65657220 */ /* 0x080fe20000410000 */
[-C--:B------:R-:W-:Y:S01]  /*8810*/  FMUL.FTZ R104, R104, R44.reuse ;  /* 0x0000002c68687220 */ /* 0x080fe20000410000 */
[-C--:B------:R-:W-:Y:S01]  /*8820*/  FMUL.FTZ R105, R105, R44.reuse ;  /* 0x0000002c69697220 */ /* 0x080fe20000410000 */
[----:B------:R-:W-:Y:S01]  /*8830*/  @!P1 VIADD R25, R25, 0x16860 ;  /* 0x0001686019199836 */ /* 0x000fe20000000000 */
[----:B------:R-:W3:Y:S01]  /*8840*/  MUFU.EX2 R27, R27 ;  /* 0x0000001b001b7308 */ /* 0x000ee20000000800 */
[-C--:B------:R-:W-:Y:S01]  /*8850*/  FMUL.FTZ R108, R108, R44.reuse ;  /* 0x0000002c6c6c7220 */ /* 0x080fe20000410000 */
[-C--:B------:R-:W-:Y:S01]  /*8860*/  FMUL.FTZ R109, R109, R44.reuse ;  /* 0x0000002c6d6d7220 */ /* 0x080fe20000410000 */
[-C--:B------:R-:W-:Y:S01]  /*8870*/  FMUL.FTZ R112, R112, R44.reuse ;  /* 0x0000002c70707220 */ /* 0x080fe20000410000 */
[----:B------:R-:W-:Y:S01]  /*8880*/  @!P1 PRMT R29, RZ, 0x654, R25 ;  /* 0x00000654ff1d9816 */ /* 0x000fe20000000019 */
[----:B------:R-:W-:Y:S01]  /*8890*/  FADD.FTZ R25, R11, R54 ;  /* 0x000000360b197221 */ /* 0x000fe20000010000 */
[-C--:B------:R-:W-:Y:S01]  /*88a0*/  FMUL.FTZ R113, R113, R44.reuse ;  /* 0x0000002c71717220 */ /* 0x080fe20000410000 */
[----:B------:R-:W-:Y:S01]  /*88b0*/  FMUL.FTZ R116, R116, R44 ;  /* 0x0000002c74747220 */ /* 0x000fe20000410000 */
[----:B------:R-:W4:Y:S01]  /*88c0*/  MUFU.EX2 R40, R40 ;  /* 0x0000002800287308 */ /* 0x000f220000000800 */
[----:B------:R-:W-:Y:S01]  /*88d0*/  FADD.FTZ R54, R144, R25 ;  /* 0x0000001990367221 */ /* 0x000fe20000010000 */
[----:B------:R5:W-:Y:S01]  /*88e0*/  @!P1 SYNCS.ARRIVE.TRANS64.RED.A1T0 RZ, [R29+URZ], RZ ;  /* 0x000000ff1dff99a7 */ /* 0x000be2000810043f */
[----:B------:R-:W-:Y:S01]  /*88f0*/  F2FP.F16.F32.PACK_AB R144, R13, R144 ;  /* 0x000000900d90723e */ /* 0x000fe200000000ff */
[----:B------:R-:W-:Y:S01]  /*8900*/  FMUL.FTZ R117, R117, R44 ;  /* 0x0000002c75757220 */ /* 0x000fe20000410000 */
[----:B------:R-:W-:Y:S01]  /*8910*/  FADD.FTZ R25, R13, R54 ;  /* 0x000000360d197221 */ /* 0x000fe20000010000 */
[----:B------:R-:W-:Y:S01]  /*8920*/  FADD.FTZ R54, R14, R3 ;  /* 0x000000030e367221 */ /* 0x000fe20000010000 */
[-C--:B------:R-:W-:Y:S01]  /*8930*/  FMUL.FTZ R90, R90, R73.reuse ;  /* 0x000000495a5a7220 */ /* 0x080fe20000410000 */
[----:B------:R-:W2:Y:S01]  /*8940*/  MUFU.EX2 R142, R142 ;  /* 0x0000008e008e7308 */ /* 0x000ea20000000800 */
[----:B------:R-:W-:Y:S01]  /*8950*/  FADD.FTZ R56, R146, R25 ;  /* 0x0000001992387221 */ /* 0x000fe20000010000 */
[----:B------:R-:W-:Y:S01]  /*8960*/  FADD.FTZ R3, R17, R54 ;  /* 0x0000003611037221 */ /* 0x000fe20000010000 */
[----:B------:R-:W-:Y:S01]  /*8970*/  F2FP.F16.F32.PACK_AB R146, R19, R146 ;  /* 0x000000921392723e */ /* 0x000fe200000000ff */
[-C--:B------:R-:W-:Y:S01]  /*8980*/  FMUL.FTZ R91, R91, R73.reuse ;  /* 0x000000495b5b7220 */ /* 0x080fe20000410000 */
[----:B------:R-:W-:Y:S01]  /*8990*/  FADD.FTZ R25, R19, R56 ;  /* 0x0000003813197221 */ /* 0x000fe20000010000 */
[----:B------:R-:W-:Y:S01]  /*89a0*/  FADD.FTZ R42, R20, R3 ;  /* 0x00000003142a7221 */ /* 0x000fe20000010000 */
[-C--:B------:R-:W-:Y:S01]  /*89b0*/  FMUL.FTZ R94, R94, R73.reuse ;  /* 0x000000495e5e7220 */ /* 0x080fe20000410000 */
[----:B------:R-:W5:Y:S01]  /*89c0*/  MUFU.EX2 R143, R143 ;  /* 0x0000008f008f7308 */ /* 0x000f620000000800 */
[----:B-1----:R-:W-:Y:S01]  /*89d0*/  FADD.FTZ R54, R140, R25 ;  /* 0x000000198c367221 */ /* 0x002fe20000010000 */
[----:B0-----:R-:W-:Y:S01]  /*89e0*/  FADD.FTZ R3, R21, R42 ;  /* 0x0000002a15037221 */ /* 0x001fe20000010000 */
[----:B---3--:R-:W-:Y:S01]  /*89f0*/  F2FP.F16.F32.PACK_AB R140, R27, R140 ;  /* 0x0000008c1b8c723e */ /* 0x008fe200000000ff */
[----:B------:R-:W-:Y:S01]  /*8a00*/  FMUL.FTZ R95, R95, R73 ;  /* 0x000000495f5f7220 */ /* 0x000fe20000410000 */
[----:B------:R-:W-:Y:S01]  /*8a10*/  FADD.FTZ R25, R27, R54 ;  /* 0x000000361b197221 */ /* 0x000fe20000010000 */
[----:B----4-:R-:W-:Y:S01]  /*8a20*/  FADD.FTZ R42, R40, R3 ;  /* 0x00000003282a7221 */ /* 0x010fe20000010000 */
[-CC-:B------:R-:W-:Y:S01]  /*8a30*/  FFMA.FTZ R3, R141, R24.reuse, -R38.reuse ;  /* 0x000000188d037223 */ /* 0x180fe20000010826 */
[----:B------:R-:W0:Y:S01]  /*8a40*/  MUFU.EX2 R15, R15 ;  /* 0x0000000f000f7308 */ /* 0x000e220000000800 */
[----:B--2---:R-:W-:Y:S01]  /*8a50*/  FADD.FTZ R54, R142, R25 ;  /* 0x000000198e367221 */ /* 0x004fe20000010000 */
[----:B------:R-:W-:Y:S01]  /*8a60*/  FFMA.FTZ R38, R87, R24, -R38 ;  /* 0x0000001857267223 */ /* 0x000fe20000010826 */
[----:B------:R-:W-:Y:S01]  /*8a70*/  F2FP.F16.F32.PACK_AB R141, R40, R21 ;  /* 0x00000015288d723e */ /* 0x000fe200000000ff */
[-C--:B------:R-:W-:Y:S01]  /*8a80*/  FMUL.FTZ R98, R98, R73.reuse ;  /* 0x0000004962627220 */ /* 0x080fe20000410000 */
[-C--:B------:R-:W-:Y:S01]  /*8a90*/  FMUL.FTZ R99, R99, R73.reuse ;  /* 0x0000004963637220 */ /* 0x080fe20000410000 */
[-C--:B------:R-:W-:Y:S01]  /*8aa0*/  FMUL.FTZ R102, R102, R73.reuse ;  /* 0x0000004966667220 */ /* 0x080fe20000410000 */
[-C--:B------:R-:W-:Y:S01]  /*8ab0*/  FMUL.FTZ R103, R103, R73.reuse ;  /* 0x0000004967677220 */ /* 0x080fe20000410000 */
[----:B------:R-:W1:Y:S01]  /*8ac0*/  MUFU.EX2 R50, R50 ;  /* 0x0000003200327308 */ /* 0x000e620000000800 */
[----:B-----5:R-:W-:Y:S01]  /*8ad0*/  FADD.FTZ R25, R143, R42 ;  /* 0x0000002a8f197221 */ /* 0x020fe20000010000 */
[-C--:B------:R-:W-:Y:S01]  /*8ae0*/  FMUL.FTZ R106, R106, R73.reuse ;  /* 0x000000496a6a7220 */ /* 0x080fe20000410000 */
[-C--:B------:R-:W-:Y:S01]  /*8af0*/  FMUL.FTZ R107, R107, R73.reuse ;  /* 0x000000496b6b7220 */ /* 0x080fe20000410000 */
[-C--:B------:R-:W-:Y:S01]  /*8b00*/  FMUL.FTZ R110, R110, R73.reuse ;  /* 0x000000496e6e7220 */ /* 0x080fe20000410000 */
[-C--:B------:R-:W-:Y:S01]  /*8b10*/  FMUL.FTZ R111, R111, R73.reuse ;  /* 0x000000496f6f7220 */ /* 0x080fe20000410000 */
[-C--:B------:R-:W-:Y:S01]  /*8b20*/  FMUL.FTZ R114, R114, R73.reuse ;  /* 0x0000004972727220 */ /* 0x080fe20000410000 */
[-C--:B------:R-:W-:Y:S01]  /*8b30*/  FMUL.FTZ R115, R115, R73.reuse ;  /* 0x0000004973737220 */ /* 0x080fe20000410000 */
[----:B------:R-:W2:Y:S01]  /*8b40*/  MUFU.EX2 R136, R136 ;  /* 0x0000008800887308 */ /* 0x000ea20000000800 */
[C---:B0-----:R-:W-:Y:S01]  /*8b50*/  FADD.FTZ R29, R15.reuse, R54 ;  /* 0x000000360f1d7221 */ /* 0x041fe20000010000 */
[----:B------:R-:W-:Y:S01]  /*8b60*/  F2FP.F16.F32.PACK_AB R142, R15, R142 ;  /* 0x0000008e0f8e723e */ /* 0x000fe200000000ff */
[-C--:B------:R-:W-:Y:S01]  /*8b70*/  FMUL.FTZ R118, R118, R73.reuse ;  /* 0x0000004976767220 */ /* 0x080fe20000410000 */
[----:B------:R-:W-:-:S04]  /*8b80*/  FMUL.FTZ R119, R119, R73 ;  /* 0x0000004977777220 */ /* 0x000fc80000410000 */
        /* <DEDUP_REMOVED lines=84> */
[----:B-1----:R-:W-:Y:S01]  /*90d0*/  FADD.FTZ R0, R34, R5 ;  /* 0x0000000522007221 */ /* 0x002fe20000010000 */
[----:B------:R-:W-:-:S06]  /*90e0*/  IMAD.MOV.U32 R5, RZ, RZ, R55 ;  /* 0x000000ffff057224 */ /* 0x000fcc00078e0037 */
        /* <DEDUP_REMOVED lines=15> */
[----:B------:R-:W-:Y:S01]  /*91e0*/  IMAD.MOV.U32 R4, RZ, RZ, R23 ;  /* 0x000000ffff047224 */ /* 0x000fe200078e0017 */
[----:B------:R-:W-:Y:S06]  /*91f0*/  @P2 BRA `(.L_x_1881) ;  /* 0xffffffd800f02947 */ /* 0x000fec000383ffff */
.L_x_1872:
[----:B------:R-:W-:Y:S06]  /*9200*/  BAR.ARV 0x8, 0x200 ;  /* 0x0208000000007b1d */ /* 0x000fec0000002000 */
[----:B------:R-:W-:Y:S05]  /*9210*/  @!P0 BRA `(.L_x_1882) ;  /* 0x0000000000048947 */ /* 0x000fea0003800000 */
[----:B------:R-:W-:Y:S01]  /*9220*/  BPT.TRAP 0x1 ;  /* 0x000000040000795c */ /* 0x000fe20000300000 */
.L_x_1882:
[----:B------:R-:W-:Y:S01]  /*9230*/  ULEA UR7, UR4, UR39, 0x3 ;  /* 0x0000002704077291 */ /* 0x000fe2000f8e183f */
[----:B------:R-:W-:-:S05]  /*9240*/  IMAD.U32 R4, RZ, RZ, UR5 ;  /* 0x00000005ff047e24 */ /* 0x000fca000f8e00ff */
[----:B------:R-:W-:-:S04]  /*9250*/  SHF.L.U32 R4, R4, 0x1f, RZ ;  /* 0x0000001f04047819 */ /* 0x000fc800000006ff */
[----:B------:R0:W1:Y:S01]  /*9260*/  SYNCS.PHASECHK.TRANS64.TRYWAIT P2, [UR7+0x16850], R4 ;  /* 0x01685004ff0075a7 */ /* 0x0000620008040147 */
[----:B------:R-:W-:Y:S05]  /*9270*/  @!P0 BRA `(.L_x_1883) ;  /* 0x0000000000048947 */ /* 0x000fea0003800000 */
[----:B------:R-:W-:Y:S01]  /*9280*/  BPT.TRAP 0x1 ;  /* 0x000000040000795c */ /* 0x000fe20000300000 */
.L_x_1883:
[----:B-1----:R-:W-:Y:S05]  /*9290*/  @P2 BRA `(.L_x_1884) ;  /* 0x0000000000082947 */ /* 0x002fea0003800000 */
[----:B------:R-:W1:Y:S02]  /*92a0*/  SYNCS.PHASECHK.TRANS64.TRYWAIT P0, [UR7+0x16850], R4 ;  /* 0x01685004ff0075a7 */ /* 0x000e640008000147 */
[----:B-1----:R-:W-:Y:S05]  /*92b0*/  @!P0 BRA `(.L_x_1885) ;  /* 0x0000005000648947 */ /* 0x002fea0003800000 */
.L_x_1884:
        /* <DEDUP_REMOVED lines=8> */
[----:B------:R-:W-:-:S03]  /*9340*/  @!P1 VIADD R9, R9, 0x16860 ;  /* 0x0001686009099836 */ /* 0x000fc60000000000 */
[----:B------:R-:W-:Y:S02]  /*9350*/  ULEA UR4, UR4, UR39, 0xa ;  /* 0x0000002704047291 */ /* 0x000fe4000f8e503f */
        /* <DEDUP_REMOVED lines=8> */
[----:B------:R-:W-:Y:S02]  /*93e0*/  IMAD.MOV.U32 R3, RZ, RZ, -0x800000 ;  /* 0xff800000ff037424 */ /* 0x000fe400078e00ff */
[----:B-1----:R-:W-:Y:S01]  /*93f0*/  FADD.FTZ R6, R5, R0 ;  /* 0x0000000005067221 */ /* 0x002fe20000010000 */
[----:B------:R-:W-:Y:S01]  /*9400*/  IMAD.MOV.U32 R0, RZ, RZ, -0x800000 ;  /* 0xff800000ff007424 */ /* 0x000fe200078e00ff */
[----:B------:R-:W0:Y:S04]  /*9410*/  SHFL.BFLY PT, R5, R4, 0x1, 0x1f ;  /* 0x0c201f0004057f89 */ /* 0x000e2800000e0000 */
[----:B------:R-:W1:Y:S01]  /*9420*/  SHFL.BFLY PT, R7, R6, 0x1, 0x1f ;  /* 0x0c201f0006077f89 */ /* 0x000e6200000e0000 */
[----:B0-----:R-:W-:Y:S01]  /*9430*/  FADD.FTZ R10, R4, R5 ;  /* 0x00000005040a7221 */ /* 0x001fe20000010000 */
[----:B------:R-:W-:Y:S01]  /*9440*/  MOV R5, RZ ;  /* 0x000000ff00057202 */ /* 0x000fe20000000f00 */
[----:B-1----:R-:W-:-:S03]  /*9450*/  FADD.FTZ R11, R6, R7 ;  /* 0x00000007060b7221 */ /* 0x002fc60000010000 */
[----:B------:R-:W-:Y:S01]  /*9460*/  FSETP.NE.FTZ.AND P0, PT, R10, RZ, PT ;  /* 0x000000ff0a00720b */ /* 0x000fe20003f15000 */
[----:B------:R-:W-:Y:S01]  /*9470*/  IMAD.MOV.U32 R6, RZ, RZ, RZ ;  /* 0x000000ffff067224 */ /* 0x000fe200078e00ff */
[----:B------:R-:W-:-:S11]  /*9480*/  FSETP.NE.FTZ.AND P2, PT, R11, RZ, PT ;  /* 0x000000ff0b00720b */ /* 0x000fd60003f55000 */
[----:B------:R-:W0:Y:S01]  /*9490*/  @P0 MUFU.LG2 R7, R10 ;  /* 0x0000000a00070308 */ /* 0x000e220000000c00 */
[C---:B------:R-:W-:Y:S01]  /*94a0*/  @P0 FMUL.FTZ R4, R24.reuse, 0.69314718246459960938 ;  /* 0x3f31721818040820 */ /* 0x040fe20000410000 */
[----:B------:R-:W-:-:S06]  /*94b0*/  @P2 FMUL.FTZ R13, R24, 0.69314718246459960938 ;  /* 0x3f317218180d2820 */ /* 0x000fcc0000410000 */
        /* <DEDUP_REMOVED lines=80> */
.L_x_1855:
[----:B------:R-:W-:Y:S05]  /*99c0*/  @P0 BRA `(.L_x_1886) ;  /* 0x0000000c00c80947 */ /* 0x000fea0003800000 */
[----:B------:R-:W-:Y:S01]  /*99d0*/  IADD3 R2, R2, -0x80, RZ ;  /* 0xffffff8002027810 */ /* 0x000fe20007ffe0ff */
[----:B------:R-:W0:Y:S01]  /*99e0*/  LDC R17, c[0x0][0xbe8] ;  /* 0x0002fa00ff117b82 */ /* 0x000e220000000800 */
[----:B------:R-:W1:Y:S01]  /*99f0*/  S2R R19, SR_CTAID.X ;  /* 0x0000000000137919 */ /* 0x000e620000002500 */
[----:B------:R-:W-:Y:S01]  /*9a00*/  USHF.R.S32.HI UR7, URZ, 0x1f, UR36 ;  /* 0x0000001f3f077899 */ /* 0x000fe20008011424 */
[----:B------:R-:W-:Y:S01]  /*9a10*/  SHF.R.S32.HI R5, RZ, 0x1f, R2 ;  /* 0x0000001fff057819 */ /* 0x000fe20000011402 */
[----:B------:R-:W-:Y:S01]  /*9a20*/  ULDC.64 UR8, c[0x0][0xbd0] ;  /* 0x0002f40000087ab9 */ /* 0x000fe20000000a00 */
[----:B------:R-:W-:Y:S01]  /*9a30*/  IMAD R16, RZ, RZ, -UR36 ;  /* 0x80000024ff107e24 */ /* 0x000fe2000f8e02ff */
[----:B------:R-:W-:Y:S01]  /*9a40*/  UIMAD UR6, UR7, UR8, URZ ;  /* 0x00000008070672a4 */ /* 0x000fe2000f8e023f */
[CC--:B------:R-:W-:Y:S01]  /*9a50*/  LEA.HI R4, R5.reuse, R2.reuse, RZ, 0x7 ;  /* 0x0000000205047211 */ /* 0x0c0fe200078f38ff */
[----:B------:R-:W2:Y:S01]  /*9a60*/  S2UR UR12, SR_CTAID.Z ;  /* 0x00000000000c79c3 */ /* 0x000ea20000002700 */
[----:B------:R-:W-:Y:S01]  /*9a70*/  LEA.HI R8, R5, R2, RZ, 0x2 ;  /* 0x0000000205087211 */ /* 0x000fe200078f10ff */
[----:B------:R-:W-:Y:S01]  /*9a80*/  UIMAD.WIDE.U32 UR4, UR36, UR8, URZ ;  /* 0x00000008240472a5 */ /* 0x000fe2000f8e003f */
[----:B------:R-:W-:Y:S01]  /*9a90*/  LOP3.LUT R7, R4, 0xffffff80, RZ, 0xc0, !PT ;  /* 0xffffff8004077812 */ /* 0x000fe200078ec0ff */
[----:B------:R-:W-:Y:S01]  /*9aa0*/  UIMAD UR6, UR36, UR9, UR6 ;  /* 0x00000009240672a4 */ /* 0x000fe2000f8e0206 */
[----:B------:R-:W-:Y:S01]  /*9ab0*/  SHF.R.S32.HI R4, RZ, 0x7, R4 ;  /* 0x00000007ff047819 */ /* 0x000fe20000011404 */
[----:B------:R-:W-:Y:S01]  /*9ac0*/  BSSY B0, `(.L_x_1887) ;  /* 0x00000ae000007945 */ /* 0x000fe20003800000 */
[----:B------:R-:W-:Y:S01]  /*9ad0*/  LOP3.LUT R13, R8, 0xfffffffc, RZ, 0xc0, !PT ;  /* 0xfffffffc080d7812 */ /* 0x000fe200078ec0ff */
[----:B------:R-:W-:Y:S01]  /*9ae0*/  IMAD.IADD R22, R2, 0x1, -R7 ;  /* 0x0000000102167824 */ /* 0x000fe200078e0a07 */
[----:B------:R-:W3:Y:S01]  /*9af0*/  S2UR UR11, SR_CTAID.Y ;  /* 0x00000000000b79c3 */ /* 0x000ee20000002600 */
[----:B------:R-:W-:Y:S01]  /*9b00*/  IMAD.HI R5, R4, 0x55555556, RZ ;  /* 0x5555555604057827 */ /* 0x000fe200078e02ff */
[----:B------:R-:W-:-:S02]  /*9b10*/  UIADD3 UR6, UR5, UR6, URZ ;  /* 0x0000000605067290 */ /* 0x000fc4000fffe03f */
[----:B------:R-:W-:Y:S01]  /*9b20*/  SHF.R.S32.HI R9, RZ, 0x1f, R22 ;  /* 0x0000001fff097819 */ /* 0x000fe20000011416 */
[----:B------:R-:W-:Y:S01]  /*9b30*/  IMAD.IADD R13, R2, 0x1, -R13 ;  /* 0x00000001020d7824 */ /* 0x000fe200078e0a0d */
[----:B------:R-:W-:Y:S01]  /*9b40*/  LEA.HI R5, R5, R5, RZ, 0x1 ;  /* 0x0000000505057211 */ /* 0x000fe200078f08ff */
[----:B------:R-:W-:Y:S01]  /*9b50*/  ULDC.64 UR8, c[0x0][0xb38] ;  /* 0x0002ce0000087ab9 */ /* 0x000fe20000000a00 */
[-C--:B------:R-:W-:Y:S01]  /*9b60*/  LEA.HI R23, R9, R22.reuse, RZ, 0x2 ;  /* 0x0000001609177211 */ /* 0x080fe200078f10ff */
[----:B------:R-:W3:Y:S01]  /*9b70*/  LDC R21, c[0x0][0xc50] ;  /* 0x00031400ff157b82 */ /* 0x000ee20000000800 */
[----:B0-----:R-:W-:Y:S01]  /*9b80*/  ISETP.NE.AND P0, PT, R17, 0x1, PT ;  /* 0x000000011100780c */ /* 0x001fe20003f05270 */
[----:B------:R-:W-:Y:S01]  /*9b90*/  UIMAD UR7, UR7, UR8, URZ ;  /* 0x00000008070772a4 */ /* 0x000fe2000f8e023f */
[--C-:B------:R-:W-:Y:S02]  /*9ba0*/  SHF.R.S32.HI R6, RZ, 0x2, R23.reuse ;  /* 0x00000002ff067819 */ /* 0x100fe40000011417 */
[----:B------:R-:W-:Y:S01]  /*9bb0*/  SHF.R.S32.HI R7, RZ, 0x1f, R23 ;  /* 0x0000001fff077819 */ /* 0x000fe20000011417 */
[----:B--2---:R-:W-:Y:S01]  /*9bc0*/  USHF.R.S32.HI UR10, URZ, 0x1f, UR12 ;  /* 0x0000001f3f0a7899 */ /* 0x004fe2000801140c */
[----:B------:R-:W-:Y:S01]  /*9bd0*/  LEA.HI R9, R9, R22, RZ, 0x5 ;  /* 0x0000001609097211 */ /* 0x000fe200078f28ff */
[----:B------:R-:W0:Y:S01]  /*9be0*/  LDC.64 R14, c[0x0][0xb40] ;  /* 0x0002d000ff0e7b82 */ /* 0x000e220000000a00 */
[----:B------:R-:W-:-:S02]  /*9bf0*/  LEA.HI R7, R7, R6, RZ, 0x3 ;  /* 0x0000000607077211 */ /* 0x000fc400078f18ff */
[----:B------:R-:W-:Y:S02]  /*9c00*/  SHF.R.S32.HI R9, RZ, 0x5, R9 ;  /* 0x00000005ff097819 */ /* 0x000fe40000011409 */
[----:B------:R-:W-:Y:S01]  /*9c10*/  LOP3.LUT R11, R7, 0xfffffff8, RZ, 0xc0, !PT ;  /* 0xfffffff8070b7812 */ /* 0x000fe200078ec0ff */
[----:B------:R-:W-:Y:S01]  /*9c20*/  IMAD R7, R5, -0x3, R4 ;  /* 0xfffffffd05077824 */ /* 0x000fe200078e0204 */
[----:B------:R-:W-:Y:S01]  /*9c30*/  LEA.HI R4, R13, R13, RZ, 0x1 ;  /* 0x0000000d0d047211 */ /* 0x000fe200078f08ff */
[----:B------:R-:W2:Y:S01]  /*9c40*/  @P0 LDC R27, c[0x0][0xbec] ;  /* 0x0002fb00ff1b0b82 */ /* 0x000ea20000000800 */
[----:B------:R-:W-:Y:S01]  /*9c50*/  IMAD.U32 R5, RZ, RZ, UR5 ;  /* 0x00000005ff057e24 */ /* 0x000fe2000f8e00ff */
[----:B------:R-:W-:Y:S01]  /*9c60*/  LOP3.LUT R23, R23, 0x7ffffffc, RZ, 0xc0, !PT ;  /* 0x7ffffffc17177812 */ /* 0x000fe200078ec0ff */
[----:B------:R-:W-:Y:S01]  /*9c70*/  IMAD.IADD R2, R6, 0x1, -R11 ;  /* 0x0000000106027824 */ /* 0x000fe200078e0a0b */
[----:B------:R-:W-:Y:S01]  /*9c80*/  LOP3.LUT R4, R4, 0x1ffffffe, RZ, 0xc0, !PT ;  /* 0x1ffffffe04047812 */ /* 0x000fe200078ec0ff */
[----:B------:R-:W-:Y:S01]  /*9c90*/  IMAD.U32 R5, RZ, RZ, UR6 ;  /* 0x00000006ff057e24 */ /* 0x000fe2000f8e00ff */
[----:B------:R-:W-:Y:S01]  /*9ca0*/  UIMAD UR6, UR36, UR9, UR7 ;  /* 0x00000009240672a4 */ /* 0x000fe2000f8e0207 */
[----:B------:R-:W-:Y:S01]  /*9cb0*/  IMAD R2, R9, 0x10, R2 ;  /* 0x0000001009027824 */ /* 0x000fe200078e0202 */
[----:B------:R-:W4:Y:S01]  /*9cc0*/  LDC.64 R10, c[0x0][0xbd8] ;  /* 0x0002f600ff0a7b82 */ /* 0x000f220000000a00 */
[----:B------:R-:W-:Y:S01]  /*9cd0*/  IMAD.IADD R25, R13, 0x1, -R4 ;  /* 0x000000010d197824 */ /* 0x000fe200078e0a04 */
[----:B------:R-:W-:Y:S01]  /*9ce0*/  MOV R4, UR4 ;  /* 0x0000000400047c02 */ /* 0x000fe20008000f00 */
[----:B------:R-:W-:Y:S01]  /*9cf0*/  IMAD R2, R7, 0x40, R2 ;  /* 0x0000004007027824 */ /* 0x000fe200078e0202 */
[----:B------:R-:W-:Y:S01]  /*9d00*/  UIMAD.WIDE.U32 UR4, UR36, UR8, URZ ;  /* 0x00000008240472a5 */ /* 0x000fe2000f8e003f */
[----:B---3--:R-:W-:-:S02]  /*9d10*/  IMAD R21, R21, R16, UR11 ;  /* 0x0000000b15157e24 */ /* 0x008fc4000f8e0210 */
[--C-:B------:R-:W-:Y:S01]  /*9d20*/  IMAD R6, R25, 0x8, R2.reuse ;  /* 0x0000000819067824 */ /* 0x100fe200078e0202 */
[----:B------:R-:W3:Y:S01]  /*9d30*/  @P0 LDC R9, c[0x0][0xbec] ;  /* 0x0002fb00ff090b82 */ /* 0x000ee20000000800 */
[----:B------:R-:W-:Y:S02]  /*9d40*/  UIADD3 UR6, UR5, UR6, URZ ;  /* 0x0000000605067290 */ /* 0x000fe4000fffe03f */
[----:B------:R-:W-:Y:S01]  /*9d50*/  MOV R7, UR5 ;  /* 0x0000000500077c02 */ /* 0x000fe20008000f00 */
[----:B0-----:R-:W-:Y:S01]  /*9d60*/  IMAD R12, R14, UR10, RZ ;  /* 0x0000000a0e0c7c24 */ /* 0x001fe2000f8e02ff */
[----:B------:R-:W-:Y:S01]  /*9d70*/  ULDC.64 UR8, c[0x0][0xb28] ;  /* 0x0002ca0000087ab9 */ /* 0x000fe20000000a00 */
[----:B-1----:R-:W-:Y:S02]  /*9d80*/  IMAD R2, R19, 0xc0, R2 ;  /* 0x000000c013027824 */ /* 0x002fe400078e0202 */
[----:B------:R-:W-:Y:S01]  /*9d90*/  IMAD.U32 R7, RZ, RZ, UR6 ;  /* 0x00000006ff077e24 */ /* 0x000fe2000f8e00ff */
[----:B------:R-:W0:Y:S01]  /*9da0*/  @P0 LDC R13, c[0x0][0xbf0] ;  /* 0x0002fc00ff0d0b82 */ /* 0x000e220000000800 */
[----:B------:R-:W-:Y:S01]  /*9db0*/  ULDC.64 UR6, c[0x0][0xb48] ;  /* 0x0002d20000067ab9 */ /* 0x000fe20000000a00 */
[----:B------:R-:W-:-:S02]  /*9dc0*/  VIADD R16, R2, 0x8 ;  /* 0x0000000802107836 */ /* 0x000fc40000000000 */
[----:B----4-:R-:W-:-:S04]  /*9dd0*/  IMAD R8, R10, UR10, RZ ;  /* 0x0000000a0a087c24 */ /* 0x010fc8000f8e02ff */
[----:B------:R-:W1:Y:S01]  /*9de0*/  @P0 LDC R18, c[0x0][0xbf0] ;  /* 0x0002fc00ff120b82 */ /* 0x000e620000000800 */
[----:B------:R-:W-:-:S04]  /*9df0*/  IMAD.WIDE.U32 R4, R10, UR12, R4 ;  /* 0x0000000c0a047c25 */ /* 0x000fc8000f8e0004 */
[----:B------:R-:W-:Y:S02]  /*9e00*/  IMAD R11, R11, UR12, R8 ;  /* 0x0000000c0b0b7c24 */ /* 0x000fe4000f8e0208 */
[----:B------:R-:W-:Y:S02]  /*9e10*/  IMAD R8, R19, 0xc0, R6 ;  /* 0x000000c013087824 */ /* 0x000fe400078e0206 */
[----:B------:R-:W-:Y:S01]  /*9e20*/  IMAD.U32 R6, RZ, RZ, UR4 ;  /* 0x00000004ff067e24 */ /* 0x000fe2000f8e00ff */
[----:B------:R-:W-:Y:S01]  /*9e30*/  ULDC.64 UR4, c[0x0][0xbe0] ;  /* 0x0002f80000047ab9 */ /* 0x000fe20000000a00 */
[----:B---3--:R-:W-:-:S04]  /*9e40*/  @P0 IMAD.HI.U32 R10, R8, R9, RZ ;  /* 0x00000009080a0227 */ /* 0x008fc800078e00ff */
[----:B------:R-:W-:Y:S01]  /*9e50*/  IMAD.MOV.U32 R9, RZ, RZ, R8 ;  /* 0x000000ffff097224 */ /* 0x000fe200078e0008 */
[----:B0-----:R-:W-:Y:S01]  /*9e60*/  @P0 SHF.R.U32.HI R9, RZ, R13, R10 ;  /* 0x0000000dff090219 */ /* 0x001fe2000001160a */
[----:B------:R-:W-:Y:S01]  /*9e70*/  IMAD R13, R15, UR12, R12 ;  /* 0x0000000c0f0d7c24 */ /* 0x000fe2000f8e020c */
[----:B------:R-:W-:Y:S01]  /*9e80*/  SHF.R.S32.HI R12, RZ, 0x1f, R21 ;  /* 0x0000001fff0c7819 */ /* 0x000fe20000011415 */
[----:B------:R-:W-:-:S04]  /*9e90*/  IMAD.WIDE.U32 R6, R14, UR12, R6 ;  /* 0x0000000c0e067c25 */ /* 0x000fc8000f8e0006 */
[----:B------:R-:W-:Y:S01]  /*9ea0*/  IMAD.IADD R5, R5, 0x1, R11 ;  /* 0x0000000105057824 */ /* 0x000fe200078e020b */
[----:B------:R-:W-:Y:S01]  /*9eb0*/  IADD3 R7, R7, R13, RZ ;  /* 0x0000000d07077210 */ /* 0x000fe20007ffe0ff */
[----:B--2---:R-:W-:-:S04]  /*9ec0*/  @P0 IMAD.HI.U32 R27, R8, R27, RZ ;  /* 0x0000001b081b0227 */ /* 0x004fc800078e00ff */
[----:B------:R-:W-:Y:S02]  /*9ed0*/  IMAD R13, R12, UR6, RZ ;  /* 0x000000060c0d7c24 */ /* 0x000fe4000f8e02ff */
[----:B------:R-:W-:-:S04]  /*9ee0*/  IMAD.WIDE.U32 R4, R21, UR4, R4 ;  /* 0x0000000415047c25 */ /* 0x000fc8000f8e0004 */
[----:B------:R-:W-:Y:S01]  /*9ef0*/  IMAD.MOV.U32 R11, RZ, RZ, R8 ;  /* 0x000000ffff0b7224 */ /* 0x000fe200078e0008 */
[----:B-1----:R-:W-:Y:S01]  /*9f00*/  @P0 SHF.R.U32.HI R11, RZ, R18, R27 ;  /* 0x00000012ff0b0219 */ /* 0x002fe2000001161b */
[----:B------:R-:W-:Y:S01]  /*9f10*/  IMAD R10, R12, UR4, RZ ;  /* 0x000000040c0a7c24 */ /* 0x000fe2000f8e02ff */
[----:B------:R-:W-:Y:S01]  /*9f20*/  BAR.SYNC.DEFER_BLOCKING 0x1, 0x180 ;  /* 0x0046000000007b1d */ /* 0x000fe20000010000 */
[C---:B------:R-:W-:Y:S01]  /*9f30*/  IMAD R15, R21.reuse, UR7, R13 ;  /* 0x00000007150f7c24 */ /* 0x040fe2000f8e020d */
[--C-:B------:R-:W-:Y:S01]  /*9f40*/  SHF.R.S32.HI R13, RZ, 0x1f, R9.reuse ;  /* 0x0000001fff0d7819 */ /* 0x100fe20000011409 */
[----:B------:R-:W-:Y:S01]  /*9f50*/  IMAD R12, R21, UR5, R10 ;  /* 0x00000005150c7c24 */ /* 0x000fe2000f8e020a */
[----:B------:R-:W-:Y:S01]  /*9f60*/  IADD3 R4, P0, R9, R4, RZ ;  /* 0x0000000409047210 */ /* 0x000fe20007f1e0ff */
[----:B------:R-:W-:Y:S01]  /*9f70*/  IMAD.MOV R9, RZ, RZ, -R9 ;  /* 0x000000ffff097224 */ /* 0x000fe200078e0a09 */
        /* <DEDUP_REMOVED lines=28> */
[----:B------:R-:W-:Y:S01]  /*a140*/  IADD3 R5, R7, R15, RZ ;  /* 0x0000000f07057210 */ /* 0x000fe20007ffe0ff */
[----:B------:R-:W-:Y:S01]  /*a150*/  IMAD R17, R17, UR6, RZ ;  /* 0x0000000611117c24 */ /* 0x000fe2000f8e02ff */
[----:B------:R-:W-:Y:S01]  /*a160*/  LEA R18, P1, R6, UR8, 0x2 ;  /* 0x0000000806127c11 */ /* 0x000fe2000f8210ff */
[----:B0-----:R-:W-:Y:S01]  /*a170*/  ULEA UR4, UR5, UR4, 0x18 ;  /* 0x0000000405047291 */ /* 0x001fe2000f8ec03f */
        /* <DEDUP_REMOVED lines=23> */
[C---:B------:R-:W-:Y:S01]  /*a2f0*/  VIADD R4, R19.reuse, 0x10 ;  /* 0x0000001013047836 */ /* 0x040fe20000000000 */
[C---:B------:R-:W-:Y:S01]  /*a300*/  IADD3 R5, R19.reuse, 0x18, RZ ;  /* 0x0000001813057810 */ /* 0x040fe20007ffe0ff */
[C---:B------:R-:W-:Y:S02]  /*a310*/  VIADD R6, R19.reuse, 0x20 ;  /* 0x0000002013067836 */ /* 0x040fe40000000000 */
[C---:B------:R-:W-:Y:S01]  /*a320*/  VIADD R7, R19.reuse, 0x28 ;  /* 0x0000002813077836 */ /* 0x040fe20000000000 */
[----:B------:R-:W-:Y:S01]  /*a330*/  ISETP.GE.AND P1, PT, R4, UR4, PT ;  /* 0x0000000404007c0c */ /* 0x000fe2000bf26270 */
[----:B------:R-:W-:Y:S01]  /*a340*/  VIADD R9, R19, 0x30 ;  /* 0x0000003013097836 */ /* 0x000fe20000000000 */
[----:B------:R-:W-:Y:S01]  /*a350*/  ISETP.GE.AND P2, PT, R5, UR4, PT ;  /* 0x0000000405007c0c */ /* 0x000fe2000bf46270 */
[----:B------:R-:W-:Y:S01]  /*a360*/  VIADD R11, R19, 0x38 ;  /* 0x00000038130b7836 */ /* 0x000fe20000000000 */
[----:B------:R-:W-:-:S02]  /*a370*/  ISETP.GE.AND P3, PT, R6, UR4, PT ;  /* 0x0000000406007c0c */ /* 0x000fc4000bf66270 */
[----:B------:R-:W-:Y:S01]  /*a380*/  ISETP.GE.AND P4, PT, R7, UR4, PT ;  /* 0x0000000407007c0c */ /* 0x000fe2000bf86270 */
[----:B---34-:R-:W-:Y:S01]  /*a390*/  @!P0 IMAD.WIDE R2, R19, 0x4, R14 ;  /* 0x0000000413028825 */ /* 0x018fe200078e020e */
[----:B------:R-:W-:Y:S02]  /*a3a0*/  ISETP.GE.AND P5, PT, R9, UR4, PT ;  /* 0x0000000409007c0c */ /* 0x000fe4000bfa6270 */
[----:B------:R-:W-:Y:S02]  /*a3b0*/  ISETP.GE.AND P6, PT, R11, UR4, PT ;  /* 0x000000040b007c0c */ /* 0x000fe4000bfc6270 */
[----:B------:R0:W-:Y:S01]  /*a3c0*/  @!P0 ST.E.64 desc[UR46][R2.64], R88 ;  /* 0x0000005802008985 */ /* 0x0001e2000c101b2e */
[----:B------:R-:W-:Y:S02]  /*a3d0*/  ISETP.GE.AND P0, PT, R0, UR4, PT ;  /* 0x0000000400007c0c */ /* 0x000fe4000bf06270 */
[----:B------:R-:W-:Y:S02]  /*a3e0*/  @!P1 LEA.HI R4, R4, R4, RZ, 0x1 ;  /* 0x0000000404049211 */ /* 0x000fe400078f08ff */
[----:B------:R-:W-:-:S02]  /*a3f0*/  @!P3 LEA.HI R6, R6, R6, RZ, 0x1 ;  /* 0x000000060606b211 */ /* 0x000fc400078f08ff */
[----:B------:R-:W-:Y:S02]  /*a400*/  @!P4 LEA.HI R8, R7, R7, RZ, 0x1 ;  /* 0x000000070708c211 */ /* 0x000fe400078f08ff */
[----:B------:R-:W-:Y:S02]  /*a410*/  @!P5 LEA.HI R10, R9, R9, RZ, 0x1 ;  /* 0x00000009090ad211 */ /* 0x000fe400078f08ff */
[----:B------:R-:W-:Y:S02]  /*a420*/  @!P6 LEA.HI R12, R11, R11, RZ, 0x1 ;  /* 0x0000000b0b0ce211 */ /* 0x000fe400078f08ff */
[----:B------:R-:W-:Y:S02]  /*a430*/  @!P3 LOP3.LUT R9, R6, 0xfffffffe, RZ, 0xc0, !PT ;  /* 0xfffffffe0609b812 */ /* 0x000fe400078ec0ff */
[----:B------:R-:W-:Y:S02]  /*a440*/  @!P0 LEA.HI R0, R0, R0, RZ, 0x1 ;  /* 0x0000000000008211 */ /* 0x000fe400078f08ff */
[----:B0-----:R-:W-:-:S02]  /*a450*/  @!P2 LEA.HI R2, R5, R5, RZ, 0x1 ;  /* 0x000000050502a211 */ /* 0x001fc400078f08ff */
[----:B------:R-:W-:Y:S02]  /*a460*/  @!P0 LOP3.LUT R3, R0, 0xfffffffe, RZ, 0xc0, !PT ;  /* 0xfffffffe00038812 */ /* 0x000fe400078ec0ff */
[----:B------:R-:W-:Y:S02]  /*a470*/  @!P1 LOP3.LUT R5, R4, 0xfffffffe, RZ, 0xc0, !PT ;  /* 0xfffffffe04059812 */ /* 0x000fe400078ec0ff */
[----:B------:R-:W-:Y:S01]  /*a480*/  @!P2 LOP3.LUT R7, R2, 0xfffffffe, RZ, 0xc0, !PT ;  /* 0xfffffffe0207a812 */ /* 0x000fe200078ec0ff */
[--C-:B------:R-:W-:Y:S01]  /*a490*/  @!P0 IMAD.WIDE R2, R3, 0x4, R14.reuse ;  /* 0x0000000403028825 */ /* 0x100fe200078e020e */
[----:B------:R-:W-:Y:S02]  /*a4a0*/  @!P4 LOP3.LUT R11, R8, 0xfffffffe, RZ, 0xc0, !PT ;  /* 0xfffffffe080bc812 */ /* 0x000fe400078ec0ff */
[----:B------:R-:W-:Y:S01]  /*a4b0*/  @!P5 LOP3.LUT R13, R10, 0xfffffffe, RZ, 0xc0, !PT ;  /* 0xfffffffe0a0dd812 */ /* 0x000fe200078ec0ff */
[--C-:B------:R-:W-:Y:S01]  /*a4c0*/  @!P1 IMAD.WIDE R4, R5, 0x4, R14.reuse ;  /* 0x0000000405049825 */ /* 0x100fe200078e020e */
[----:B------:R-:W-:Y:S01]  /*a4d0*/  @!P6 LOP3.LUT R21, R12, 0xfffffffe, RZ, 0xc0, !PT ;  /* 0xfffffffe0c15e812 */ /* 0x000fe200078ec0ff */
        /* <DEDUP_REMOVED lines=8> */
[----:B------:R0:W-:Y:S02]  /*a560*/  @!P4 ST.E.64 desc[UR46][R10.64], R108 ;  /* 0x0000006c0a00c985 */ /* 0x0001e4000c101b2e */
[----:B------:R-:W-:Y:S02]  /*a570*/  @!P6 IMAD.WIDE R14, R21, 0x4, R14 ;  /* 0x00000004150ee825 */ /* 0x000fe400078e020e */
[----:B------:R0:W-:Y:S04]  /*a580*/  @!P5 ST.E.64 desc[UR46][R12.64], R112 ;  /* 0x000000700c00d985 */ /* 0x0001e8000c101b2e */
[----:B------:R0:W-:Y:S02]  /*a590*/  @!P6 ST.E.64 desc[UR46][R14.64], R116 ;  /* 0x000000740e00e985 */ /* 0x0001e4000c101b2e */
.L_x_1888:
[----:B------:R-:W-:Y:S05]  /*a5a0*/  BSYNC B0 ;  /* 0x0000000000007941 */ /* 0x000fea0003800000 */
.L_x_1887:
[----:B------:R-:W-:Y:S01]  /*a5b0*/  ISETP.GE.AND P0, PT, R16, R17, PT ;  /* 0x000000111000720c */ /* 0x000fe20003f06270 */
[----:B0-----:R0:W1:Y:S04]  /*a5c0*/  SHFL.IDX PT, R13, R20, 0x1, 0x1c1f ;  /* 0x003c1f00140d7f89 */ /* 0x00106800000e0000 */
[----:B------:R0:W0:Y:S08]  /*a5d0*/  SHFL.IDX PT, R12, R18, 0x1, 0x1c1f ;  /* 0x003c1f00120c7f89 */ /* 0x00003000000e0000 */
[----:B------:R-:W-:Y:S05]  /*a5e0*/  @P0 BRA `(.L_x_1853) ;  /* 0x0000003c00000947 */ /* 0x000fea0003800000 */
[C---:B--2---:R-:W-:Y:S01]  /*a5f0*/  VIADD R0, R19.reuse, 0x8 ;  /* 0x0000000813007836 */ /* 0x044fe20000000000 */
[----:B------:R-:W-:Y:S01]  /*a600*/  ULDC UR4, c[0x0][0xac8] ;  /* 0x0002b20000047ab9 */ /* 0x000fe20000000800 */
[C---:B------:R-:W-:Y:S01]  /*a610*/  IADD3 R6, R19.reuse, 0x10, RZ ;  /* 0x0000001013067810 */ /* 0x040fe20007ffe0ff */
[C---:B------:R-:W-:Y:S01]  /*a620*/  VIADD R7, R19.reuse, 0x18 ;  /* 0x0000001813077836 */ /* 0x040fe20000000000 */
[C---:B------:R-:W-:Y:S01]  /*a630*/  ISETP.GE.AND P0, PT, R19.reuse, UR4, PT ;  /* 0x0000000413007c0c */ /* 0x040fe2000bf06270 */
[C---:B------:R-:W-:Y:S01]  /*a640*/  VIADD R8, R19.reuse, 0x20 ;  /* 0x0000002013087836 */ /* 0x040fe20000000000 */
[----:B------:R-:W-:Y:S01]  /*a650*/  ISETP.GE.AND P1, PT, R0, UR4, PT ;  /* 0x0000000400007c0c */ /* 0x000fe2000bf26270 */
[C---:B------:R-:W-:Y:S01]  /*a660*/  VIADD R9, R19.reuse, 0x28 ;  /* 0x0000002813097836 */ /* 0x040fe20000000000 */
[----:B------:R-:W-:Y:S01]  /*a670*/  ISETP.GE.AND P2, PT, R6, UR4, PT ;  /* 0x0000000406007c0c */ /* 0x000fe2000bf46270 */
[----:B------:R-:W-:Y:S01]  /*a680*/  VIADD R11, R19, 0x30 ;  /* 0x00000030130b7836 */ /* 0x000fe20000000000 */
[----:B------:R-:W-:-:S02]  /*a690*/  ISETP.GE.AND P3, PT, R7, UR4, PT ;  /* 0x0000000407007c0c */ /* 0x000fc4000bf66270 */
[----:B------:R-:W-:Y:S02]  /*a6a0*/  ISETP.GE.AND P4, PT, R8, UR4, PT ;  /* 0x0000000408007c0c */ /* 0x000fe4000bf86270 */
        /* <DEDUP_REMOVED lines=36> */
.L_x_1886:
[----:B------:R-:W-:-:S04]  /*a8f0*/  IADD3 R0, R2, -0x80, RZ ;  /* 0xffffff8002007810 */ /* 0x000fc80007ffe0ff */
        /* <DEDUP_REMOVED lines=32> */
[----:B--2---:R-:W-:Y:S01]  /*ab00*/  @P0 IMAD.HI.U32 R4, R0, R7, RZ ;  /* 0x0000000700040227 */ /* 0x004fe200078e00ff */
[----:B------:R-:W-:-:S03]  /*ab10*/  IADD3 R7, RZ, -UR36, RZ ;  /* 0x80000024ff077c10 */ /* 0x000fc6000fffe0ff */
        /* <DEDUP_REMOVED lines=24> */
.L_x_1851:
        /* <DEDUP_REMOVED lines=18> */
.L_x_1889:
[----:B------:R-:W-:Y:S01]  /*adc0*/  ULDC UR40, c[0x0][0xc50] ;  /* 0x0003140000287ab9 */ /* 0x000fe20000000800 */
[----:B------:R-:W-:Y:S01]  /*add0*/  UMOV UR36, UR6 ;  /* 0x0000000600247c82 */ /* 0x000fe20008000000 */
[----:B------:R-:W-:-:S11]  /*ade0*/  UISETP.NE.AND UP0, UPT, UR40, 0x1, UPT ;  /* 0x000000012800788c */ /* 0x000fd6000bf05270 */
[----:B------:R-:W-:Y:S01]  /*adf0*/  @UP0 ULDC UR4, c[0x0][0xc54] ;  /* 0x0003150000040ab9 */ /* 0x000fe20000000800 */
[----:B------:R-:W-:Y:S01]  /*ae00*/  @UP0 ULDC UR7, c[0x0][0xc58] ;  /* 0x0003160000070ab9 */ /* 0x000fe20000000800 */
[----:B------:R-:W-:-:S04]  /*ae10*/  UIMAD.WIDE.U32 UR4, UR6, UR4, URZ ;  /* 0x00000004060472a5 */ /* 0x000fc8000f8e003f */
[----:B------:R-:W-:-:S12]  /*ae20*/  @UP0 USHF.R.U32.HI UR36, URZ, UR7, UR5 ;  /* 0x000000073f240299 */ /* 0x000fd80008011605 */
.L_x_1890:
[----:B------:R-:W-:Y:S01]  /*ae30*/  ISETP.GE.AND P0, PT, R22, RZ, PT ;  /* 0x000000ff1600720c */ /* 0x000fe20003f06270 */
[----:B------:R-:W-:Y:S01]  /*ae40*/  UIADD3 UR4, -UR36, URZ, URZ ;  /* 0x0000003f24047290 */ /* 0x000fe2000fffe13f */
[----:B------:R-:W-:Y:S01]  /*ae50*/  MOV R3, 0x1 ;  /* 0x0000000100037802 */ /* 0x000fe20000000f00 */
[----:B------:R-:W-:Y:S02]  /*ae60*/  IMAD.MOV.U32 R0, RZ, RZ, RZ ;  /* 0x000000ffff007224 */ /* 0x000fe400078e00ff */
[----:B------:R-:W-:Y:S01]  /*ae70*/  UIMAD UR40, UR40, UR4, UR6 ;  /* 0x00000004282872a4 */ /* 0x000fe2000f8e0206 */
[----:B------:R-:W-:-:S07]  /*ae80*/  IMAD.MOV.U32 R4, RZ, RZ, 0x1 ;  /* 0x00000001ff047424 */ /* 0x000fce00078e00ff */
[----:B------:R-:W-:Y:S05]  /*ae90*/  @!P0 BRA `(.L_x_1891) ;  /* 0x0000003000208947 */ /* 0x000fea0003800000 */
[----:B------:R-:W0:Y:S01]  /*aea0*/  S2UR UR4, SR_CTAID.X ;  /* 0x00000000000479c3 */ /* 0x000e220000002500 */
[----:B------:R-:W-:Y:S01]  /*aeb0*/  ULDC UR5, c[0x0][0x448] ;  /* 0x0001120000057ab9 */ /* 0x000fe20000000800 */
[----:B------:R-:W-:Y:S01]  /*aec0*/  ULDC.64 UR6, c[0x0][0x418] ;  /* 0x0001060000067ab9 */ /* 0x000fe20000000a00 */
[----:B------:R-:W-:Y:S02]  /*aed0*/  UISETP.NE.AND UP1, UPT, UR5, 0x1, UPT ;  /* 0x000000010500788c */ /* 0x000fe4000bf25270 */
[----:B------:R-:W-:Y:S01]  /*aee0*/  UISETP.NE.U32.AND UP0, UPT, UR6, URZ, UPT ;  /* 0x0000003f0600728c */ /* 0x000fe2000bf05070 */
[----:B------:R-:W-:Y:S01]  /*aef0*/  UMOV UR8, 0xc0 ;  /* 0x000000c000087882 */ /* 0x000fe20000000000 */
[----:B------:R-:W-:Y:S02]  /*af00*/  ULDC UR5, c[0x0][0x288] ;  /* 0x0000a20000057ab9 */ /* 0x000fe40000000800 */
[----:B------:R-:W-:Y:S01]  /*af10*/  UISETP.NE.AND.EX UP0, UPT, UR7, URZ, UPT, UP0 ;  /* 0x0000003f0700728c */ /* 0x000fe2000bf05300 */
[----:B------:R-:W-:Y:S01]  /*af20*/  ULDC UR6, c[0x0][0x424] ;  /* 0x0001090000067ab9 */ /* 0x000fe20000000800 */
[----:B------:R-:W-:-:S02]  /*af30*/  UIADD3 UR10, -UR5, 0x80, URZ ;  /* 0x00000080050a7890 */ /* 0x000fc4000fffe13f */
[----:B------:R-:W-:Y:S01]  /*af40*/  USEL UR7, UR6, 0x1, UP0 ;  /* 0x0000000106077887 */ /* 0x000fe20008000000 */
[----:B------:R-:W-:Y:S01]  /*af50*/  ULDC UR9, c[0x0][0x2f0] ;  /* 0x0000bc0000097ab9 */ /* 0x000fe20000000800 */
[----:B------:R-:W-:Y:S02]  /*af60*/  UMOV UR43, URZ ;  /* 0x0000003f002b7c82 */ /* 0x000fe40008000000 */
[----:B------:R-:W-:Y:S02]  /*af70*/  UIMAD UR10, UR7, UR9, UR10 ;  /* 0x00000009070a72a4 */ /* 0x000fe4000f8e020a */
[----:B------:R-:W-:Y:S02]  /*af80*/  UIMAD UR7, UR7, UR9, 0x7f ;  /* 0x0000007f070774a4 */ /* 0x000fe4000f8e0209 */
[----:B------:R-:W-:Y:S02]  /*af90*/  USHF.R.U32.HI UR9, URZ, 0x10, UR40 ;  /* 0x000000103f097899 */ /* 0x000fe40008011628 */
[----:B0-----:R-:W-:-:S02]  /*afa0*/  UIMAD UR8, UR4, UR8, 0xbf ;  /* 0x000000bf040874a4 */ /* 0x001fc4000f8e0208 */
[----:B------:R-:W-:Y:S01]  /*afb0*/  ULOP3.LUT UR40, UR40, 0xffff, URZ, 0xc0, !UPT ;  /* 0x0000ffff28287892 */ /* 0x000fe2000f8ec03f */
[----:B------:R-:W-:Y:S02]  /*afc0*/  @UP1 ULDC UR4, c[0x0][0x44c] ;  /* 0x0001130000041ab9 */ /* 0x000fe40000000800 */
[----:B------:R-:W-:Y:S02]  /*afd0*/  UIMAD.WIDE.U32 UR4, UR8, UR4, URZ ;  /* 0x00000004080472a5 */ /* 0x000fe4000f8e003f */
[----:B------:R-:W-:Y:S01]  /*afe0*/  UMOV UR6, UR8 ;  /* 0x0000000800067c82 */ /* 0x000fe20008000000 */
[----:B------:R-:W-:Y:S02]  /*aff0*/  @UP1 ULDC UR8, c[0x0][0x450] ;  /* 0x0001140000081ab9 */ /* 0x000fe40000000800 */
[----:B------:R-:W-:Y:S02]  /*b000*/  @UP1 USHF.R.U32.HI UR6, URZ, UR8, UR5 ;  /* 0x000000083f061299 */ /* 0x000fe40008011605 */
[----:B------:R-:W-:-:S02]  /*b010*/  USHF.R.S32.HI UR5, URZ, 0x1f, UR7 ;  /* 0x0000001f3f057899 */ /* 0x000fc40008011407 */
[----:B------:R-:W-:Y:S02]  /*b020*/  UIADD3 UR6, UR10, UR6, URZ ;  /* 0x000000060a067290 */ /* 0x000fe4000fffe03f */
[----:B------:R-:W-:Y:S02]  /*b030*/  ULEA.HI UR5, UR5, UR7, URZ, 0x7 ;  /* 0x0000000705057291 */ /* 0x000fe4000f8f383f */
[----:B------:R-:W-:Y:S02]  /*b040*/  USHF.R.S32.HI UR4, URZ, 0x1f, UR6 ;  /* 0x0000001f3f047899 */ /* 0x000fe40008011406 */
[----:B------:R-:W-:Y:S02]  /*b050*/  USHF.R.S32.HI UR5, URZ, 0x7, UR5 ;  /* 0x000000073f057899 */ /* 0x000fe40008011405 */
[----:B------:R-:W-:-:S04]  /*b060*/  ULEA.HI UR4, UR4, UR6, URZ, 0x7 ;  /* 0x0000000604047291 */ /* 0x000fc8000f8f383f */
        /* <DEDUP_REMOVED lines=12> */
[----:B------:R-:W-:Y:S01]  /*b130*/  MOV R6, UR6 ;  /* 0x0000000600067c02 */ /* 0x000fe20008000f00 */
[----:B------:R-:W-:Y:S01]  /*b140*/  ULOP3.LUT UR6, UR6, UR9, URZ, 0x3c, !UPT ;  /* 0x0000000906067292 */ /* 0x000fe2000f8e3c3f */
[----:B------:R-:W-:Y:S02]  /*b150*/  R2UR UR10, R0 ;  /* 0x00000000000a72ca */ /* 0x000fe400000e0000 */
[----:B------:R-:W-:Y:S02]  /*b160*/  IABS R6, R6 ;  /* 0x0000000600067213 */ /* 0x000fe40000000000 */
[----:B------:R-:W-:-:S03]  /*b170*/  IABS R7, R5 ;  /* 0x0000000500077213 */ /* 0x000fc60000000000 */
        /* <DEDUP_REMOVED lines=24> */
.L_x_1892:
[----:B------:R-:W-:Y:S01]  /*b300*/  UIMAD UR39, UR40, UR43, URZ ;  /* 0x0000002b282772a4 */ /* 0x000fe2000f8e023f */
[----:B------:R-:W-:Y:S02]  /*b310*/  IMAD.U32 R19, RZ, RZ, UR41 ;  /* 0x00000029ff137e24 */ /* 0x000fe4000f8e00ff */
[----:B------:R-:W-:-:S03]  /*b320*/  IMAD.MOV.U32 R4, RZ, RZ, 0x1 ;  /* 0x00000001ff047424 */ /* 0x000fc600078e00ff */
[----:B------:R-:W-:-:S05]  /*b330*/  IMAD.U32 R0, RZ, RZ, UR39 ;  /* 0x00000027ff007e24 */ /* 0x000fca000f8e00ff */
[----:B------:R-:W-:Y:S02]  /*b340*/  VIADDMNMX R19, R0, UR43, R19, PT ;  /* 0x0000002b00137c46 */ /* 0x000fe4000b800113 */
[----:B------:R-:W-:Y:S02]  /*b350*/  MOV R0, RZ ;  /* 0x000000ff00007202 */ /* 0x000fe40000000f00 */
        /* <DEDUP_REMOVED lines=18> */
[----:B------:R-:W-:Y:S01]  /*b480*/  MOV R13, RZ ;  /* 0x000000ff000d7202 */ /* 0x000fe20000000f00 */
[----:B------:R-:W-:-:S02]  /*b490*/  IMAD.U32 R10, RZ, RZ, UR4 ;  /* 0x00000004ff0a7e24 */ /* 0x000fc4000f8e00ff */
[----:B------:R-:W-:Y:S02]  /*b4a0*/  IMAD.U32 R11, RZ, RZ, UR5 ;  /* 0x00000005ff0b7e24 */ /* 0x000fe4000f8e00ff */
[----:B------:R-:W-:Y:S02]  /*b4b0*/  IMAD.MOV.U32 R8, RZ, RZ, 0x70 ;  /* 0x00000070ff087424 */ /* 0x000fe400078e00ff */
[----:B------:R-:W-:-:S07]  /*b4c0*/  IMAD.MOV.U32 R12, RZ, RZ, 0x1 ;  /* 0x00000001ff0c7424 */ /* 0x000fce00078e00ff */
[----:B------:R-:W-:-:S07]  /*b4d0*/  LEPC R20, `(.L_x_1893) ;  /* 0x000000001014794e */ /* 0x000fce0000000000 */
[----:B0-----:R-:W-:Y:S05]  /*b4e0*/  CALL.ABS.NOINC R14 ;  /* 0x000000000e007343 */ /* 0x001fea0003c00000 */
.L_x_1893:
        /* <DEDUP_REMOVED lines=20> */
.L_x_1895:
[----:B------:R0:W1:Y:S01]  /*b630*/  LDC.64 R14, c[0x4][R18] ;  /* 0x01000000120e7b82 */ /* 0x0000620000000a00 */
[----:B------:R-:W-:Y:S01]  /*b640*/  ULDC.64 UR4, c[0x4][0xa8] ;  /* 0x01002a0000047ab9 */ /* 0x000fe20000000a00 */
[----:B------:R-:W-:Y:S01]  /*b650*/  ULDC.64 UR6, c[0x4][0xb0] ;  /* 0x01002c0000067ab9 */ /* 0x000fe20000000a00 */
[----:B------:R-:W-:Y:S01]  /*b660*/  MOV R4, UR4 ;  /* 0x0000000400047c02 */ /* 0x000fe20008000f00 */
        /* <DEDUP_REMOVED lines=11> */
.L_x_1894:
        /* <DEDUP_REMOVED lines=9> */
[----:B------:R-:W-:Y:S02]  /*b7b0*/  IADD3 R25, R19, -0x1, RZ ;  /* 0xffffffff13197810 */ /* 0x000fe40007ffe0ff */
[----:B0-----:R-:W-:-:S04]  /*b7c0*/  ISETP.NE.U32.AND P0, PT, R4, RZ, PT ;  /* 0x000000ff0400720c */ /* 0x001fc80003f05070 */
[----:B------:R-:W-:-:S04]  /*b7d0*/  ISETP.NE.AND.EX P1, PT, R5, RZ, PT, P0 ;  /* 0x000000ff0500720c */ /* 0x000fc80003f25300 */
[----:B------:R-:W-:Y:S02]  /*b7e0*/  P2R R26, PR, RZ, 0x2 ;  /* 0x00000002ff1a7803 */ /* 0x000fe40000000000 */
[----:B--2---:R-:W-:Y:S02]  /*b7f0*/  SHF.R.S32.HI R23, RZ, 0x1f, R18 ;  /* 0x0000001fff177819 */ /* 0x004fe40000011412 */
[----:B------:R-:W-:Y:S01]  /*b800*/  SEL R24, R18, RZ, !P1 ;  /* 0x000000ff12187207 */ /* 0x000fe20004800000 */
[----:B------:R-:W-:Y:S06]  /*b810*/  BRA.DIV UR4, `(.L_x_1896) ;  /* 0x0000002e04247947 */ /* 0x000fec000b800000 */
[----:B------:R0:W1:Y:S02]  /*b820*/  SHFL.IDX PT, R14, R16, RZ, 0x1f ;  /* 0x00001fff100e7589 */ /* 0x00006400000e0000 */
.L_x_1964:
[----:B-1----:R-:W-:Y:S02]  /*b830*/  ISETP.NE.AND P0, PT, R14, RZ, PT ;  /* 0x000000ff0e00720c */ /* 0x002fe40003f05270 */
[----:B------:R-:W-:-:S04]  /*b840*/  PLOP3.LUT P2, PT, PT, PT, PT, 0x8, 0x0 ;  /* 0x000000000000781c */ /* 0x000fc80003f4e170 */
[----:B------:R-:W-:-:S07]  /*b850*/  P2R R27, PR, RZ, 0x4 ;  /* 0x00000004ff1b7803 */ /* 0x000fce0000000000 */
[----:B------:R-:W-:Y:S05]  /*b860*/  @P0 BRA `(.L_x_1897) ;  /* 0x0000000000cc0947 */ /* 0x000fea0003800000 */
[----:B------:R-:W-:-:S03]  /*b870*/  UMOV UR4, 0xffffffff ;  /* 0xffffffff00047882 */ /* 0x000fc60000000000 */
[----:B------:R-:W-:Y:S05]  /*b880*/  BRA.DIV UR4, `(.L_x_1898) ;  /* 0x0000002e04287947 */ /* 0x000fea000b800000 */
[----:B------:R-:W-:-:S13]  /*b890*/  ELECT P6, URZ, PT ;  /* 0x00000000003f782f */ /* 0x000fda00038c0000 */
.L_x_1967:
        /* <DEDUP_REMOVED lines=16> */
[----:B------:R-:W-:-:S03]  /*b9a0*/  IMAD.WIDE.U32 R6, R18, UR4, R6 ;  /* 0x0000000412067c25 */ /* 0x000fc6000f8e0006 */
[----:B------:R-:W-:Y:S02]  /*b9b0*/  LEA R4, P0, R6, R4, 0x2 ;  /* 0x0000000406047211 */ /* 0x000fe400078010ff */
[----:B------:R-:W-:-:S04]  /*b9c0*/  IADD3 R7, R7, R9, RZ ;  /* 0x0000000907077210 */ /* 0x000fc80007ffe0ff */
[----:B------:R-:W-:-:S05]  /*b9d0*/  LEA.HI.X R5, R6, R5, R7, 0x2, P0 ;  /* 0x0000000506057211 */ /* 0x000fca00000f1407 */
[----:B------:R1:W5:Y:S01]  /*b9e0*/  LDG.E R24, desc[UR46][R4.64] ;  /* 0x0000002e04187981 */ /* 0x000362000c1e1900 */
[----:B------:R-:W-:-:S04]  /*b9f0*/  IMAD.MOV R3, RZ, RZ, -R3 ;  /* 0x000000ffff037224 */ /* 0x000fc800078e0a03 */
[----:B------:R-:W-:-:S07]  /*ba00*/  IMAD R25, R8, R3, R25 ;  /* 0x0000000308197224 */ /* 0x000fce00078e0219 */
.L_x_1899:
[----:B------:R-:W2:Y:S01]  /*ba10*/  SYNCS.PHASECHK.TRANS64.TRYWAIT P0, [UR38+0x16840], R0 ;  /* 0x01684000ff0075a7 */ /* 0x000ea20008000166 */
[----:B------:R-:W-:Y:S01]  /*ba20*/  ISETP.NE.AND P1, PT, R17, RZ, PT ;  /* 0x000000ff1100720c */ /* 0x000fe20003f25270 */
[----:B--2---:R-:W-:-:S12]  /*ba30*/  @!P0 BRA `(.L_x_1900) ;  /* 0x0000002800dc8947 */ /* 0x004fd80003800000 */
.L_x_1968:
[----:B------:R-:W-:Y:S05]  /*ba40*/  @P1 BRA `(.L_x_1901) ;  /* 0x0000000000141947 */ /* 0x000fea0003800000 */
[----:B------:R-:W-:Y:S01]  /*ba50*/  LOP3.LUT P0, RZ, R2, 0x1f, RZ, 0xc0, !PT ;  /* 0x0000001f02ff7812 */ /* 0x000fe2000780c0ff */
[----:B--2---:R-:W-:-:S04]  /*ba60*/  IMAD.MOV.U32 R0, RZ, RZ, 0x4000 ;  /* 0x00004000ff007424 */ /* 0x004fc800078e00ff */
[----:B------:R3:W-:Y:S08]  /*ba70*/  SYNCS.ARRIVE.TRANS64 RZ, [UR38+0x16830], R0 ;  /* 0x01683000ffff79a7 */ /* 0x0007f00008000026 */
[----:B---3--:R-:W-:Y:S05]  /*ba80*/  @!P0 BRA `(.L_x_1901) ;  /* 0x0000000000048947 */ /* 0x008fea0003800000 */
[----:B------:R-:W-:Y:S01]  /*ba90*/  BPT.TRAP 0x1 ;  /* 0x000000040000795c */ /* 0x000fe20000300000 */
.L_x_1901:
        /* <DEDUP_REMOVED lines=11> */
[----:B------:R-:W-:Y:S01]  /*bb50*/  USHF.L.U32 UR11, UR11, 0x7, URZ ;  /* 0x000000070b0b7899 */ /* 0x000fe2000800063f */
[----:B------:R-:W-:Y:S01]  /*bb60*/  UMOV UR10, URZ ;  /* 0x0000003f000a7c82 */ /* 0x000fe20008000000 */
[----:B------:R-:W-:-:S07]  /*bb70*/  UMOV UR12, UR36 ;  /* 0x00000024000c7c82 */ /* 0x000fce0008000000 */
[----:B------:R3:W-:Y:S02]  /*bb80*/  UTMALDG.4D [UR8], [UR4], desc[UR6] ;  /* 0x00000608040075b4 */ /* 0x0007e40008019000 */
[----:B---3--:R-:W-:Y:S01]  /*bb90*/  NOP ;  /* 0x0000000000007918 */ /* 0x008fe20000000000 */
.L_x_1897:
        /* <DEDUP_REMOVED lines=16> */
[----:B-1----:R-:W-:Y:S01]  /*bca0*/  IMAD.U32 R4, RZ, RZ, UR4 ;  /* 0x00000004ff047e24 */ /* 0x002fe2000f8e00ff */
[----:B------:R-:W-:Y:S01]  /*bcb0*/  MOV R6, UR6 ;  /* 0x0000000600067c02 */ /* 0x000fe20008000f00 */
[----:B------:R-:W-:Y:S01]  /*bcc0*/  IMAD.U32 R5, RZ, RZ, UR5 ;  /* 0x00000005ff057e24 */ /* 0x000fe2000f8e00ff */
[----:B------:R-:W1:Y:S01]  /*bcd0*/  LDC.64 R14, c[0x4][R14] ;  /* 0x010000000e0e7b82 */ /* 0x000e620000000a00 */
[----:B------:R-:W-:Y:S01]  /*bce0*/  ULDC.64 UR4, c[0x4][0x20] ;  /* 0x0100080000047ab9 */ /* 0x000fe20000000a00 */
[----:B------:R-:W-:Y:S01]  /*bcf0*/  IMAD.U32 R7, RZ, RZ, UR7 ;  /* 0x00000007ff077e24 */ /* 0x000fe2000f8e00ff */
[----:B------:R-:W-:Y:S01]  /*bd00*/  MOV R12, 0x1 ;  /* 0x00000001000c7802 */ /* 0x000fe20000000f00 */
[----:B------:R-:W-:-:S02]  /*bd10*/  IMAD.U32 R10, RZ, RZ, UR4 ;  /* 0x00000004ff0a7e24 */ /* 0x000fc4000f8e00ff */
[----:B------:R-:W-:Y:S02]  /*bd20*/  IMAD.U32 R11, RZ, RZ, UR5 ;  /* 0x00000005ff0b7e24 */ /* 0x000fe4000f8e00ff */
[----:B------:R-:W-:Y:S02]  /*bd30*/  IMAD.MOV.U32 R8, RZ, RZ, 0x70 ;  /* 0x00000070ff087424 */ /* 0x000fe400078e00ff */
[----:B------:R-:W-:-:S07]  /*bd40*/  IMAD.MOV.U32 R13, RZ, RZ, RZ ;  /* 0x000000ffff0d7224 */ /* 0x000fce00078e00ff */
[----:B------:R-:W-:-:S07]  /*bd50*/  LEPC R20, `(.L_x_1902) ;  /* 0x000000001014794e */ /* 0x000fce0000000000 */
[----:B012---:R-:W-:Y:S05]  /*bd60*/  CALL.ABS.NOINC R14 ;  /* 0x000000000e007343 */ /* 0x007fea0003c00000 */
.L_x_1902:
[----:B--2---:R-:W2:Y:S01]  /*bd70*/  LDC R0, c[0x0][0x448] ;  /* 0x00011200ff007b82 */ /* 0x004ea20000000800 */
[----:B------:R-:W3:Y:S01]  /*bd80*/  S2R R9, SR_CTAID.X ;  /* 0x0000000000097919 */ /* 0x000ee20000002500 */
[----:B------:R-:W-:Y:S01]  /*bd90*/  IMAD.SHL.U32 R3, R2, 0x10, RZ ;  /* 0x0000001002037824 */ /* 0x000fe200078e00ff */
[----:B------:R-:W-:Y:S01]  /*bda0*/  SHF.R.U32.HI R12, RZ, 0x3, R17 ;  /* 0x00000003ff0c7819 */ /* 0x000fe20000011611 */
[----:B------:R-:W-:Y:S01]  /*bdb0*/  UMOV UR44, UR48 ;  /* 0x00000030002c7c82 */ /* 0x000fe20008000000 */
[----:B------:R-:W-:Y:S01]  /*bdc0*/  ULDC.64 UR4, c[0x0][0x2d0] ;  /* 0x0000b40000047ab9 */ /* 0x000fe20000000a00 */
[----:B------:R-:W-:Y:S01]  /*bdd0*/  ULDC.64 UR6, c[0x0][0x2c8] ;  /* 0x0000b20000067ab9 */ /* 0x000fe20000000a00 */
[----:B-1----:R-:W-:Y:S01]  /*bde0*/  LOP3.LUT R4, R12, 0x70, R3, 0xf8, !PT ;  /* 0x000000700c047812 */ /* 0x002fe200078ef803 */
[----:B------:R-:W-:Y:S01]  /*bdf0*/  IMAD.SHL.U32 R20, R2, 0x8, RZ ;  /* 0x0000000802147824 */ /* 0x000fe200078e00ff */
[----:B--2---:R-:W-:-:S03]  /*be00*/  ISETP.NE.AND P0, PT, R0, 0x1, PT ;  /* 0x000000010000780c */ /* 0x004fc60003f05270 */
[----:B---3--:R-:W-:Y:S02]  /*be10*/  IMAD R13, R9, 0xc0, R4 ;  /* 0x000000c0090d7824 */ /* 0x008fe400078e0204 */
[----:B------:R-:W1:Y:S02]  /*be20*/  LDC.64 R4, c[0x0][0x2e0] ;  /* 0x0000b800ff047b82 */ /* 0x000e640000000a00 */
[----:B------:R-:W-:Y:S02]  /*be30*/  VIADD R11, R13, 0x80 ;  /* 0x000000800d0b7836 */ /* 0x000fe40000000000 */
[----:B------:R-:W-:-:S04]  /*be40*/  IMAD.MOV.U32 R15, RZ, RZ, R13 ;  /* 0x000000ffff0f7224 */ /* 0x000fc800078e000d */
[----:B------:R-:W2:Y:S08]  /*be50*/  @P0 LDC R6, c[0x0][0x44c] ;  /* 0x00011300ff060b82 */ /* 0x000eb00000000800 */
[----:B------:R-:W3:Y:S08]  /*be60*/  @P0 LDC R8, c[0x0][0x450] ;  /* 0x00011400ff080b82 */ /* 0x000ef00000000800 */
[----:B------:R-:W4:Y:S01]  /*be70*/  @P0 LDC R10, c[0x0][0x44c] ;  /* 0x00011300ff0a0b82 */ /* 0x000f220000000800 */
[----:B-1----:R-:W-:-:S04]  /*be80*/  IMAD R29, R29, R4, RZ ;  /* 0x000000041d1d7224 */ /* 0x002fc800078e02ff */
[C---:B------:R-:W-:Y:S02]  /*be90*/  IMAD R29, R22.reuse, R5, R29 ;  /* 0x00000005161d7224 */ /* 0x040fe400078e021d */
[----:B------:R-:W-:Y:S01]  /*bea0*/  IMAD.WIDE.U32 R4, R22, R4, UR44 ;  /* 0x0000002c16047e25 */ /* 0x000fe2000f8e0004 */
[----:B------:R-:W1:Y:S03]  /*beb0*/  @P0 LDC R7, c[0x0][0x450] ;  /* 0x00011400ff070b82 */ /* 0x000e660000000800 */
[----:B--2---:R-:W-:-:S04]  /*bec0*/  @P0 IMAD.HI.U32 R3, R13, R6, RZ ;  /* 0x000000060d030227 */ /* 0x004fc800078e00ff */
[----:B------:R-:W-:Y:S01]  /*bed0*/  IMAD.IADD R5, R5, 0x1, R29 ;  /* 0x0000000105057824 */ /* 0x000fe200078e021d */
[----:B---3--:R-:W-:Y:S02]  /*bee0*/  @P0 SHF.R.U32.HI R15, RZ, R8, R3 ;  /* 0x00000008ff0f0219 */ /* 0x008fe40000011603 */
[----:B------:R-:W-:-:S03]  /*bef0*/  MOV R3, R11 ;  /* 0x0000000b00037202 */ /* 0x000fc60000000f00 */
[----:B------:R-:W-:Y:S02]  /*bf00*/  IMAD.MOV R8, RZ, RZ, -R15 ;  /* 0x000000ffff087224 */ /* 0x000fe400078e0a0f */
[----:B----4-:R-:W-:-:S04]  /*bf10*/  @P0 IMAD.HI.U32 R6, R11, R10, RZ ;  /* 0x0000000a0b060227 */ /* 0x010fc800078e00ff */
[----:B------:R-:W-:Y:S01]  /*bf20*/  IMAD R13, R0, R8, R13 ;  /* 0x00000008000d7224 */ /* 0x000fe200078e020d */
[----:B-1----:R-:W-:Y:S02]  /*bf30*/  @P0 SHF.R.U32.HI R3, RZ, R7, R6 ;  /* 0x00000007ff030219 */ /* 0x002fe40000011606 */
[----:B------:R-:W-:Y:S02]  /*bf40*/  SHF.R.S32.HI R6, RZ, 0x1f, R15 ;  /* 0x0000001fff067819 */ /* 0x000fe4000001140f */
[--C-:B------:R-:W-:Y:S01]  /*bf50*/  SHF.R.S32.HI R10, RZ, 0x1f, R3.reuse ;  /* 0x0000001fff0a7819 */ /* 0x100fe20000011403 */
[----:B------:R-:W-:Y:S02]  /*bf60*/  IMAD.MOV R8, RZ, RZ, -R3 ;  /* 0x000000ffff087224 */ /* 0x000fe400078e0a03 */
[----:B------:R-:W-:Y:S02]  /*bf70*/  IMAD R6, R6, UR4, RZ ;  /* 0x0000000406067c24 */ /* 0x000fe4000f8e02ff */
[----:B------:R-:W-:Y:S01]  /*bf80*/  IMAD R11, R0, R8, R11 ;  /* 0x00000008000b7224 */ /* 0x000fe200078e020b */
[----:B------:R-:W-:Y:S01]  /*bf90*/  SHF.R.S32.HI R8, RZ, 0x1f, R13 ;  /* 0x0000001fff087819 */ /* 0x000fe2000001140d */
[----:B------:R-:W-:-:S02]  /*bfa0*/  IMAD R10, R10, UR4, RZ ;  /* 0x000000040a0a7c24 */ /* 0x000fc4000f8e02ff */
[C---:B------:R-:W-:Y:S02]  /*bfb0*/  IMAD R21, R15.reuse, UR5, R6 ;  /* 0x000000050f157c24 */ /* 0x040fe4000f8e0206 */
[----:B------:R-:W-:Y:S02]  /*bfc0*/  IMAD R8, R8, UR6, RZ ;  /* 0x0000000608087c24 */ /* 0x000fe4000f8e02ff */
[----:B------:R-:W-:-:S04]  /*bfd0*/  IMAD.WIDE.U32 R6, R15, UR4, R4 ;  /* 0x000000040f067c25 */ /* 0x000fc8000f8e0004 */
[----:B------:R-:W-:-:S04]  /*bfe0*/  IMAD.WIDE.U32 R4, R3, UR4, R4 ;  /* 0x0000000403047c25 */ /* 0x000fc8000f8e0004 */
[----:B------:R-:W-:Y:S01]  /*bff0*/  IMAD R15, R3, UR5, R10 ;  /* 0x00000005030f7c24 */ /* 0x000fe2000f8e020a */
[----:B------:R-:W-:Y:S01]  /*c000*/  ULDC.64 UR4, c[0x0][0x280] ;  /* 0x0000a00000047ab9 */ /* 0x000fe20000000a00 */
[----:B------:R-:W-:Y:S01]  /*c010*/  IMAD R3, R13, UR7, R8 ;  /* 0x000000070d037c24 */ /* 0x000fe2000f8e0208 */
[----:B------:R-:W-:Y:S01]  /*c020*/  SHF.R.S32.HI R8, RZ, 0x1f, R11 ;  /* 0x0000001fff087819 */ /* 0x000fe2000001140b */
[----:B------:R-:W-:Y:S01]  /*c030*/  IMAD.IADD R7, R7, 0x1, R21 ;  /* 0x0000000107077824 */ /* 0x000fe200078e0215 */
[----:B------:R-:W-:Y:S01]  /*c040*/  IADD3 R5, R5, R15, RZ ;  /* 0x0000000f05057210 */ /* 0x000fe20007ffe0ff */
[----:B------:R-:W-:Y:S02]  /*c050*/  IMAD.SHL.U32 R10, R17, 0x8, RZ ;  /* 0x00000008110a7824 */ /* 0x000fe400078e00ff */
[----:B------:R-:W-:-:S04]  /*c060*/  IMAD.WIDE.U32 R6, R13, UR6, R6 ;  /* 0x000000060d067c25 */ /* 0x000fc8000f8e0006 */
[----:B------:R-:W-:Y:S02]  /*c070*/  IMAD R8, R8, UR6, RZ ;  /* 0x0000000608087c24 */ /* 0x000fe4000f8e02ff */
[----:B------:R-:W-:Y:S02]  /*c080*/  IMAD.IADD R3, R7, 0x1, R3 ;  /* 0x0000000107037824 */ /* 0x000fe400078e0203 */
[C---:B------:R-:W-:Y:S01]  /*c090*/  IMAD R13, R11.reuse, UR7, R8 ;  /* 0x000000070b0d7c24 */ /* 0x040fe2000f8e0208 */
[----:B------:R-:W-:Y:S01]  /*c0a0*/  LEA R8, P0, R6, UR4, 0x1 ;  /* 0x0000000406087c11 */ /* 0x000fe2000f8008ff */
[----:B------:R-:W-:-:S03]  /*c0b0*/  IMAD.WIDE.U32 R4, R11, UR6, R4 ;  /* 0x000000060b047c25 */ /* 0x000fc6000f8e0004 */
[----:B------:R-:W-:Y:S01]  /*c0c0*/  LEA.HI.X R7, R6, UR5, R3, 0x1, P0 ;  /* 0x0000000506077c11 */ /* 0x000fe200080f0c03 */
[----:B------:R-:W-:Y:S01]  /*c0d0*/  IMAD.IADD R3, R5, 0x1, R13 ;  /* 0x0000000105037824 */ /* 0x000fe200078e020d */
[----:B------:R-:W-:Y:S01]  /*c0e0*/  LEA R6, P0, R4, UR4, 0x1 ;  /* 0x0000000404067c11 */ /* 0x000fe2000f8008ff */
[----:B------:R-:W-:Y:S01]  /*c0f0*/  ULDC UR4, c[0x0][0x2b8] ;  /* 0x0000ae0000047ab9 */ /* 0x000fe20000000800 */
[C---:B------:R-:W-:Y:S02]  /*c100*/  LOP3.LUT R5, R20.reuse, 0x1f8, RZ, 0xc0, !PT ;  /* 0x000001f814057812 */ /* 0x040fe400078ec0ff */
[----:B------:R-:W-:Y:S02]  /*c110*/  LOP3.LUT R20, R20, 0x38, RZ, 0xc0, !PT ;  /* 0x0000003814147812 */ /* 0x000fe400078ec0ff */
[----:B------:R-:W-:Y:S02]  /*c120*/  LEA.HI.X R3, R4, UR5, R3, 0x1, P0 ;  /* 0x0000000504037c11 */ /* 0x000fe400080f0c03 */
[----:B------:R-:W-:Y:S01]  /*c130*/  ISETP.GE.AND P0, PT, R20, UR4, PT ;  /* 0x0000000414007c0c */ /* 0x000fe2000bf06270 */
[----:B------:R-:W-:Y:S01]  /*c140*/  UMOV UR4, 0xffffffff ;  /* 0xffffffff00047882 */ /* 0x000fe20000000000 */
[----:B------:R-:W-:-:S04]  /*c150*/  LOP3.LUT R5, R5, 0x38, R2, 0x78, !PT ;  /* 0x0000003805057812 */ /* 0x000fc800078e7802 */
[----:B------:R-:W-:Y:S01]  /*c160*/  LOP3.LUT R10, R5, 0x200, R10, 0xf8, !PT ;  /* 0x00000200050a7812 */ /* 0x000fe200078ef80a */
[----:B------:R-:W-:Y:S06]  /*c170*/  BRA.DIV UR4, `(.L_x_1903) ;  /* 0x0000002604247947 */ /* 0x000fec000b800000 */
[----:B------:R-:W1:Y:S01]  /*c180*/  SHFL.IDX PT, R14, R8, RZ, 0x181f ;  /* 0x00181fff080e7589 */ /* 0x000e6200000e0000 */
[----:B------:R-:W-:Y:S01]  /*c190*/  ULDC UR4, c[0x0][0x288] ;  /* 0x0000a20000047ab9 */ /* 0x000fe20000000800 */
[----:B------:R-:W-:Y:S02]  /*c1a0*/  IMAD R9, R9, 0xc0, R12 ;  /* 0x000000c009097824 */ /* 0x000fe400078e020c */
        /* <DEDUP_REMOVED lines=8> */
[----:B-1----:R-:W-:-:S04]  /*c230*/  @!P1 LEA R14, P2, R20, R14, 0x1 ;  /* 0x0000000e140e9211 */ /* 0x002fc800078408ff */
[----:B--2---:R-:W-:Y:S01]  /*c240*/  @!P1 IADD3.X R5, RZ, R4, RZ, P2, !PT ;  /* 0x00000004ff059210 */ /* 0x004fe200017fe4ff */
[----:B------:R-:W-:Y:S02]  /*c250*/  @!P1 IMAD.MOV.U32 R4, RZ, RZ, R14 ;  /* 0x000000ffff049224 */ /* 0x000fe400078e000e */
[----:B------:R-:W1:Y:S04]  /*c260*/  SHFL.IDX PT, R14, R8, 0x1, 0x181f ;  /* 0x00381f00080e7f89 */ /* 0x000e6800000e0000 */
[----:B------:R2:W-:Y:S01]  /*c270*/  @!P1 LDGSTS.E.BYPASS.LTC128B.128 [R29+0x8400], desc[UR46][R4.64], !P0 ;  /* 0x08400000041d9fae */ /* 0x0005e2000c101d6e */
[----:B------:R-:W-:Y:S01]  /*c280*/  ISETP.GE.AND P1, PT, R11, R0, PT ;  /* 0x000000000b00720c */ /* 0x000fe20003f26270 */
[----:B------:R-:W-:-:S05]  /*c290*/  VIADD R11, R9, 0x20 ;  /* 0x00000020090b7836 */ /* 0x000fca0000000000 */
[----:B------:R-:W-:Y:S01]  /*c2a0*/  ISETP.GE.AND P2, PT, R11, R0, PT ;  /* 0x000000000b00720c */ /* 0x000fe20003f46270 */
[----:B------:R-:W-:-:S06]  /*c2b0*/  VIADD R11, R9, 0x30 ;  /* 0x00000030090b7836 */ /* 0x000fcc0000000000 */
[----:B--2---:R-:W-:Y:S02]  /*c2c0*/  @!P1 LEA R29, R10, UR38, 0x1 ;  /* 0x000000260a1d9c11 */ /* 0x004fe4000f8e08ff */
[C---:B-1----:R-:W-:Y:S02]  /*c2d0*/  @!P1 LEA R4, P3, R20.reuse, R14, 0x1 ;  /* 0x0000000e14049211 */ /* 0x042fe400078608ff */
[----:B------:R-:W1:Y:S03]  /*c2e0*/  SHFL.IDX PT, R14, R8, 0x3, 0x181f ;  /* 0x00781f00080e7f89 */ /* 0x000e6600000e0000 */
[----:B------:R-:W-:Y:S02]  /*c2f0*/  @!P1 IMAD.X R5, RZ, RZ, R22, P3 ;  /* 0x000000ffff059224 */ /* 0x000fe400018e0616 */
[----:B------:R-:W2:Y:S04]  /*c300*/  SHFL.IDX PT, R22, R7, 0x3, 0x181f ;  /* 0x00781f0007167f89 */ /* 0x000ea800000e0000 */
[----:B------:R3:W-:Y:S02]  /*c310*/  @!P1 LDGSTS.E.BYPASS.LTC128B.128 [R29+0x8c00], desc[UR46][R4.64], !P0 ;  /* 0x08c00000041d9fae */ /* 0x0007e4000c101d6e */
[----:B---3--:R-:W-:-:S02]  /*c320*/  @!P2 LEA R4, P1, R20, R28, 0x1 ;  /* 0x0000001c1404a211 */ /* 0x008fc400078208ff */
[----:B------:R-:W3:Y:S01]  /*c330*/  SHFL.IDX PT, R29, R8, 0x4, 0x181f ;  /* 0x00981f00081d7f89 */ /* 0x000ee200000e0000 */
[----:B------:R-:W-:Y:S02]  /*c340*/  @!P2 LEA R28, R10, UR38, 0x1 ;  /* 0x000000260a1cac11 */ /* 0x000fe4000f8e08ff */
[----:B------:R-:W-:Y:S02]  /*c350*/  @!P2 IADD3.X R5, RZ, R21, RZ, P1, !PT ;  /* 0x00000015ff05a210 */ /* 0x000fe40000ffe4ff */
[----:B------:R-:W-:Y:S01]  /*c360*/  ISETP.GE.AND P1, PT, R11, R0, PT ;  /* 0x000000000b00720c */ /* 0x000fe20003f26270 */
[----:B------:R-:W4:Y:S01]  /*c370*/  SHFL.IDX PT, R21, R7, 0x4, 0x181f ;  /* 0x00981f0007157f89 */ /* 0x000f2200000e0000 */
[----:B------:R-:W-:-:S03]  /*c380*/  VIADD R11, R9, 0x40 ;  /* 0x00000040090b7836 */ /* 0x000fc60000000000 */
[----:B------:R1:W-:Y:S02]  /*c390*/  @!P2 LDGSTS.E.BYPASS.LTC128B.128 [R28+0x9400], desc[UR46][R4.64], !P0 ;  /* 0x09400000041cafae */ /* 0x0003e4000c101d6e */
[----:B------:R-:W-:Y:S02]  /*c3a0*/  ISETP.GE.AND P2, PT, R11, R0, PT ;  /* 0x000000000b00720c */ /* 0x000fe40003f46270 */
[----:B------:R-:W-:-:S04]  /*c3b0*/  IADD3 R11, R9, 0x50, RZ ;  /* 0x00000050090b7810 */ /* 0x000fc80007ffe0ff */
[----:B-1----:R-:W-:Y:S02]  /*c3c0*/  @!P1 LEA R4, P3, R20, R14, 0x1 ;  /* 0x0000000e14049211 */ /* 0x002fe400078608ff */
[----:B------:R-:W-:Y:S01]  /*c3d0*/  @!P1 LEA R28, R10, UR38, 0x1 ;  /* 0x000000260a1c9c11 */ /* 0x000fe2000f8e08ff */
[----:B------:R-:W1:Y:S02]  /*c3e0*/  SHFL.IDX PT, R14, R8, 0x5, 0x181f ;  /* 0x00b81f00080e7f89 */ /* 0x000e6400000e0000 */
[----:B--2---:R-:W-:Y:S02]  /*c3f0*/  @!P1 IMAD.X R5, RZ, RZ, R22, P3 ;  /* 0x000000ffff059224 */ /* 0x004fe400018e0616 */
[----:B------:R-:W2:Y:S04]  /*c400*/  SHFL.IDX PT, R22, R7, 0x5, 0x181f ;  /* 0x00b81f0007167f89 */ /* 0x000ea800000e0000 */
[----:B------:R3:W-:Y:S02]  /*c410*/  @!P1 LDGSTS.E.BYPASS.LTC128B.128 [R28+0x9c00], desc[UR46][R4.64], !P0 ;  /* 0x09c00000041c9fae */ /* 0x0007e4000c101d6e */
[----:B---3--:R-:W-:-:S02]  /*c420*/  @!P2 LEA R4, P1, R20, R29, 0x1 ;  /* 0x0000001d1404a211 */ /* 0x008fc400078208ff */
[----:B------:R-:W3:Y:S03]  /*c430*/  SHFL.IDX PT, R29, R8, 0x6, 0x181f ;  /* 0x00d81f00081d7f89 */ /* 0x000ee600000e0000 */
[----:B----4-:R-:W-:Y:S01]  /*c440*/  @!P2 IMAD.X R5, RZ, RZ, R21, P1 ;  /* 0x000000ffff05a224 */ /* 0x010fe200008e0615 */
[----:B------:R-:W-:Y:S02]  /*c450*/  @!P2 LEA R21, R10, UR38, 0x1 ;  /* 0x000000260a15ac11 */ /* 0x000fe4000f8e08ff */
[-C--:B------:R-:W-:Y:S01]  /*c460*/  ISETP.GE.AND P1, PT, R11, R0.reuse, PT ;  /* 0x000000000b00720c */ /* 0x080fe20003f26270 */
[----:B------:R-:W-:Y:S02]  /*c470*/  VIADD R11, R9, 0x60 ;  /* 0x00000060090b7836 */ /* 0x000fe40000000000 */
[----:B------:R4:W-:Y:S03]  /*c480*/  @!P2 LDGSTS.E.BYPASS.LTC128B.128 [R21+0xa400], desc[UR46][R4.64], !P0 ;  /* 0x0a4000000415afae */ /* 0x0009e6000c101d6e */
[----:B------:R-:W-:Y:S01]  /*c490*/  ISETP.GE.AND P2, PT, R11, R0, PT ;  /* 0x000000000b00720c */ /* 0x000fe20003f46270 */
[----:B------:R-:W-:Y:S01]  /*c4a0*/  VIADD R11, R9, 0x70 ;  /* 0x00000070090b7836 */ /* 0x000fe20000000000 */
[----:B----4-:R-:W4:Y:S05]  /*c4b0*/  SHFL.IDX PT, R21, R7, 0x6, 0x181f ;  /* 0x00d81f0007157f89 */ /* 0x010f2a00000e0000 */
[----:B-1----:R-:W-:-:S02]  /*c4c0*/  @!P1 LEA R4, P3, R20, R14, 0x1 ;  /* 0x0000000e14049211 */ /* 0x002fc400078608ff */
[----:B------:R-:W1:Y:S04]  /*c4d0*/  SHFL.IDX PT, R14, R8, 0x7, 0x181f ;  /* 0x00f81f00080e7f89 */ /* 0x000e6800000e0000 */
[C---:B------:R-:W-:Y:S01]  /*c4e0*/  @!P2 LEA R28, R10.reuse, UR38, 0x1 ;  /* 0x000000260a1cac11 */ /* 0x040fe2000f8e08ff */
[----:B--2---:R-:W-:Y:S01]  /*c4f0*/  @!P1 IMAD.X R5, RZ, RZ, R22, P3 ;  /* 0x000000ffff059224 */ /* 0x004fe200018e0616 */
[----:B------:R-:W-:Y:S01]  /*c500*/  @!P1 LEA R22, R10, UR38, 0x1 ;  /* 0x000000260a169c11 */ /* 0x000fe2000f8e08ff */
[----:B------:R-:W2:Y:S04]  /*c510*/  SHFL.IDX PT, R7, R7, 0x7, 0x181f ;  /* 0x00f81f0007077f89 */ /* 0x000ea800000e0000 */
[----:B------:R3:W-:Y:S04]  /*c520*/  @!P1 LDGSTS.E.BYPASS.LTC128B.128 [R22+0xac00], desc[UR46][R4.64], !P0 ;  /* 0x0ac0000004169fae */ /* 0x0007e8000c101d6e */
[----:B------:R-:W-:Y:S01]  /*c530*/  SHFL.IDX PT, R8, R3, 0x1, 0x181f ;  /* 0x00381f0003087f89 */ /* 0x000fe200000e0000 */
[----:B---3--:R-:W-:-:S03]  /*c540*/  @!P2 LEA R4, P1, R20, R29, 0x1 ;  /* 0x0000001d1404a211 */ /* 0x008fc600078208ff */
[----:B------:R-:W3:Y:S02]  /*c550*/  SHFL.IDX PT, R29, R6, RZ, 0x181f ;  /* 0x00181fff061d7589 */ /* 0x000ee400000e0000 */
[----:B----4-:R-:W-:Y:S01]  /*c560*/  @!P2 IMAD.X R5, RZ, RZ, R21, P1 ;  /* 0x000000ffff05a224 */ /* 0x010fe200008e0615 */
[----:B------:R-:W-:Y:S01]  /*c570*/  ISETP.GE.AND P1, PT, R11, R0, PT ;  /* 0x000000000b00720c */ /* 0x000fe20003f26270 */
[----:B------:R-:W4:Y:S01]  /*c580*/  SHFL.IDX PT, R21, R3, RZ, 0x181f ;  /* 0x00181fff03157589 */ /* 0x000f2200000e0000 */
[----:B------:R-:W-:-:S03]  /*c590*/  IADD3 R11, R9, 0x80, RZ ;  /* 0x00000080090b7810 */ /* 0x000fc60007ffe0ff */
[----:B------:R1:W-:Y:S01]  /*c5a0*/  @!P2 LDGSTS.E.BYPASS.LTC128B.128 [R28+0xb400], desc[UR46][R4.64], !P0 ;  /* 0x0b400000041cafae */ /* 0x0003e2000c101d6e */
[----:B------:R-:W-:Y:S01]  /*c5b0*/  ISETP.GE.AND P2, PT, R11, R0, PT ;  /* 0x000000000b00720c */ /* 0x000fe20003f46270 */
[----:B------:R-:W-:-:S06]  /*c5c0*/  VIADD R11, R9, 0xa0 ;  /* 0x000000a0090b7836 */ /* 0x000fcc0000000000 */
[----:B------:R-:W-:Y:S02]  /*c5d0*/  @!P1 LEA R22, R10, UR38, 0x1 ;  /* 0x000000260a169c11 */ /* 0x000fe4000f8e08ff */
[----:B-1----:R-:W-:Y:S02]  /*c5e0*/  @!P1 LEA R4, P3, R20, R14, 0x1 ;  /* 0x0000000e14049211 */ /* 0x002fe400078608ff */
[----:B------:R-:W1:Y:S03]  /*c5f0*/  SHFL.IDX PT, R14, R6, 0x1, 0x181f ;  /* 0x00381f00060e7f89 */ /* 0x000e6600000e0000 */
[----:B--2---:R-:W-:Y:S02]  /*c600*/  @!P1 IMAD.X R5, RZ, RZ, R7, P3 ;  /* 0x000000ffff059224 */ /* 0x004fe400018e0607 */
[----:B------:R-:W-:-:S03]  /*c610*/  VIADD R7, R9, 0x90 ;  /* 0x0000009009077836 */ /* 0x000fc60000000000 */
[----:B------:R3:W-:Y:S02]  /*c620*/  @!P1 LDGSTS.E.BYPASS.LTC128B.128 [R22+0xbc00], desc[UR46][R4.64], !P0 ;  /* 0x0bc0000004169fae */ /* 0x0007e4000c101d6e */
[----:B---3--:R-:W-:Y:S02]  /*c630*/  @!P2 LEA R4, P1, R20, R29, 0x1 ;  /* 0x0000001d1404a211 */ /* 0x008fe400078208ff */
[----:B------:R-:W-:-:S03]  /*c640*/  @!P2 LEA R29, R10, UR38, 0x1 ;  /* 0x000000260a1dac11 */ /* 0x000fc6000f8e08ff */
[----:B----4-:R-:W-:Y:S01]  /*c650*/  @!P2 IMAD.X R5, RZ, RZ, R21, P1 ;  /* 0x000000ffff05a224 */ /* 0x010fe200008e0615 */
[-C--:B------:R-:W-:Y:S01]  /*c660*/  ISETP.GE.AND P1, PT, R7, R0.reuse, PT ;  /* 0x000000000700720c */ /* 0x080fe20003f26270 */
[----:B------:R-:W2:Y:S04]  /*c670*/  SHFL.IDX PT, R21, R6, 0x2, 0x181f ;  /* 0x00581f0006157f89 */ /* 0x000ea800000e0000 */
[----:B------:R-:W3:Y:S04]  /*c680*/  SHFL.IDX PT, R7, R3, 0x2, 0x181f ;  /* 0x00581f0003077f89 */ /* 0x000ee800000e0000 */
[----:B------:R1:W-:Y:S01]  /*c690*/  @!P2 LDGSTS.E.BYPASS.LTC128B.128 [R29+0xc400], desc[UR46][R4.64], !P0 ;  /* 0x0c400000041dafae */ /* 0x0003e2000c101d6e */
[----:B------:R-:W-:-:S03]  /*c6a0*/  ISETP.GE.AND P2, PT, R11, R0, PT ;  /* 0x000000000b00720c */ /* 0x000fc60003f46270 */
[----:B------:R-:W4:Y:S01]  /*c6b0*/  SHFL.IDX PT, R3, R3, 0x3, 0x181f ;  /* 0x00781f0003037f89 */ /* 0x000f2200000e0000 */
[----:B-1----:R-:W-:Y:S02]  /*c6c0*/  @!P1 LEA R4, P3, R20, R14, 0x1 ;  /* 0x0000000e14049211 */ /* 0x002fe400078608ff */
[----:B------:R-:W-:Y:S01]  /*c6d0*/  @!P1 LEA R29, R10, UR38, 0x1 ;  /* 0x000000260a1d9c11 */ /* 0x000fe2000f8e08ff */
[----:B------:R1:W0:Y:S01]  /*c6e0*/  SHFL.IDX PT, R14, R6, 0x3, 0x181f ;  /* 0x00781f00060e7f89 */ /* 0x00022200000e0000 */
[----:B------:R-:W-:-:S05]  /*c6f0*/  @!P1 IADD3.X R5, RZ, R8, RZ, P3, !PT ;  /* 0x00000008ff059210 */ /* 0x000fca0001ffe4ff */
[----:B------:R2:W-:Y:S02]  /*c700*/  @!P1 LDGSTS.E.BYPASS.LTC128B.128 [R29+0xcc00], desc[UR46][R4.64], !P0 ;  /* 0x0cc00000041d9fae */ /* 0x0005e4000c101d6e */
[----:B--2---:R-:W-:-:S05]  /*c710*/  @!P2 LEA R4, P1, R20, R21, 0x1 ;  /* 0x000000151404a211 */ /* 0x004fca00078208ff */
[----:B---3--:R-:W-:Y:S01]  /*c720*/  @!P2 IMAD.X R5, RZ, RZ, R7, P1 ;  /* 0x000000ffff05a224 */ /* 0x008fe200008e0607 */
[----:B------:R-:W-:-:S05]  /*c730*/  @!P2 LEA R7, R10, UR38, 0x1 ;  /* 0x000000260a07ac11 */ /* 0x000fca000f8e08ff */
[----:B0---4-:R1:W-:Y:S02]  /*c740*/  @!P2 LDGSTS.E.BYPASS.LTC128B.128 [R7+0xd400], desc[UR46][R4.64], !P0 ;  /* 0x0d4000000407afae */ /* 0x0113e4000c101d6e */
.L_x_1993:
[----:B------:R-:W-:-:S05]  /*c750*/  VIADD R9, R9, 0xb0 ;  /* 0x000000b009097836 */ /* 0x000fca0000000000 */
[----:B------:R-:W-:Y:S01]  /*c760*/  ISETP.GE.AND P1, PT, R9, R0, PT ;  /* 0x000000000900720c */ /* 0x000fe20003f26270 */
[----:B------:R-:W-:-:S05]  /*c770*/  IMAD.MOV.U32 R0, RZ, RZ, 0x1 ;  /* 0x00000001ff007424 */ /* 0x000fca00078e00ff */
[----:B------:R-:W-:-:S07]  /*c780*/  SHF.L.U32 R0, R0, 0x1f, RZ ;  /* 0x0000001f00007819 */ /* 0x000fce00000006ff */
[----:B------:R-:W-:-:S05]  /*c790*/  @!P1 LEA R20, P2, R20, R14, 0x1 ;  /* 0x0000000e14149211 */ /* 0x000fca00078408ff */
[----:B------:R-:W-:Y:S01]  /*c7a0*/  @!P1 IMAD.X R21, RZ, RZ, R3, P2 ;  /* 0x000000ffff159224 */ /* 0x000fe200010e0603 */
[----:B------:R-:W-:-:S05]  /*c7b0*/  @!P1 LEA R3, R10, UR38, 0x1 ;  /* 0x000000260a039c11 */ /* 0x000fca000f8e08ff */
        /* <DEDUP_REMOVED lines=9> */
[----:B0-----:R-:W-:-:S04]  /*c850*/  IADD3 R3, R19, -0x2, RZ ;  /* 0xfffffffe13037810 */ /* 0x001fc80007ffe0ff */
[----:B------:R-:W-:Y:S01]  /*c860*/  ISETP.GE.AND P1, PT, R3, UR39, PT ;  /* 0x0000002703007c0c */ /* 0x000fe2000bf26270 */
[----:B------:R-:W0:Y:S02]  /*c870*/  SYNCS.PHASECHK.TRANS64.TRYWAIT P0, [UR38+0x16820], R0 ;  /* 0x01682000ff0075a7 */ /* 0x000e240008000166 */
[----:B0-----:R-:W-:Y:S10]  /*c880*/  @!P0 BRA `(.L_x_1904) ;  /* 0x0000002800f88947 */ /* 0x001ff40003800000 */
.L_x_1994:
[----:B------:R-:W-:Y:S02]  /*c890*/  IMAD.MOV.U32 R12, RZ, RZ, 0x1 ;  /* 0x00000001ff0c7424 */ /* 0x000fe400078e00ff */
[----:B0-----:R-:W-:Y:S01]  /*c8a0*/  IMAD.MOV.U32 R0, RZ, RZ, RZ ;  /* 0x000000ffff007224 */ /* 0x001fe200078e00ff */
[----:B------:R-:W-:Y:S06]  /*c8b0*/  @!P1 BRA `(.L_x_1905) ;  /* 0x0000001000e09947 */ /* 0x000fec0003800000 */
[----:B------:R-:W-:Y:S01]  /*c8c0*/  UIADD3 UR4, UR40, 0x1, URZ ;  /* 0x0000000128047890 */ /* 0x000fe2000fffe03f */
[----:B-1----:R-:W-:Y:S01]  /*c8d0*/  LOP3.LUT R4, RZ, UR39, RZ, 0x33, !PT ;  /* 0x00000027ff047c12 */ /* 0x002fe2000f8e33ff */
[----:B------:R-:W-:Y:S01]  /*c8e0*/  IMAD.MOV.U32 R6, RZ, RZ, R24 ;  /* 0x000000ffff067224 */ /* 0x000fe200078e0018 */
[----:B------:R-:W-:Y:S01]  /*c8f0*/  LOP3.LUT R8, R2, 0x1f, RZ, 0xc0, !PT ;  /* 0x0000001f02087812 */ /* 0x000fe200078ec0ff */
[----:B------:R-:W-:Y:S01]  /*c900*/  UIMAD UR4, UR4, UR43, URZ ;  /* 0x0000002b040472a4 */ /* 0x000fe2000f8e023f */
[----:B------:R-:W-:-:S03]  /*c910*/  MOV R12, 0x1 ;  /* 0x00000001000c7802 */ /* 0x000fc60000000f00 */
[----:B------:R-:W-:-:S04]  /*c920*/  UISETP.LT.AND UP0, UPT, UR41, UR4, UPT ;  /* 0x000000042900728c */ /* 0x000fc8000bf01270 */
[----:B------:R-:W-:-:S06]  /*c930*/  USEL UR4, UR41, UR4, UP0 ;  /* 0x0000000429047287 */ /* 0x000fcc0008000000 */
[----:B------:R-:W-:-:S05]  /*c940*/  IMAD R5, RZ, RZ, -UR4 ;  /* 0x80000004ff057e24 */ /* 0x000fca000f8e02ff */
[----:B------:R-:W-:-:S04]  /*c950*/  VIADDMNMX R4, R5, 0x1, R4, !PT ;  /* 0x0000000105047846 */ /* 0x000fc80007800104 */
[----:B------:R-:W-:Y:S02]  /*c960*/  R2UR UR5, R4 ;  /* 0x00000000040572ca */ /* 0x000fe400000e0000 */
[----:B------:R-:W-:-:S11]  /*c970*/  LOP3.LUT R4, RZ, UR4, RZ, 0x33, !PT ;  /* 0x00000004ff047c12 */ /* 0x000fd6000f8e33ff */
[----:B------:R-:W-:Y:S02]  /*c980*/  UIADD3 UR6, UR5, -0x2, URZ ;  /* 0xfffffffe05067890 */ /* 0x000fe4000fffe03f */
[----:B------:R-:W-:-:S04]  /*c990*/  UIADD3 UR4, UR4, UR5, URZ ;  /* 0x0000000504047290 */ /* 0x000fc8000fffe03f */
[----:B------:R-:W-:Y:S02]  /*c9a0*/  ISETP.NE.AND P0, PT, R4, UR6, PT ;  /* 0x0000000604007c0c */ /* 0x000fe4000bf05270 */
[----:B------:R-:W-:-:S05]  /*c9b0*/  IMAD.U32 R9, RZ, RZ, UR4 ;  /* 0x00000004ff097e24 */ /* 0x000fca000f8e00ff */
[----:B------:R-:W-:-:S06]  /*c9c0*/  LOP3.LUT R9, R9, 0x1, RZ, 0xc0, !PT ;  /* 0x0000000109097812 */ /* 0x000fcc00078ec0ff */
[----:B------:R-:W-:Y:S05]  /*c9d0*/  @!P0 BRA `(.L_x_1906) ;  /* 0x0000000c001c8947 */ /* 0x000fea0003800000 */
[----:B------:R-:W-:Y:S01]  /*c9e0*/  R2UR UR5, R9 ;  /* 0x00000000090572ca */ /* 0x000fe200000e0000 */
[----:B------:R-:W-:Y:S01]  /*c9f0*/  BSSY B0, `(.L_x_1906) ;  /* 0x00000c5000007945 */ /* 0x000fe20003800000 */
[----:B------:R-:W-:Y:S02]  /*ca00*/  IMAD.MOV.U32 R10, RZ, RZ, 0x1 ;  /* 0x00000001ff0a7424 */ /* 0x000fe400078e00ff */
[----:B------:R-:W-:-:S09]  /*ca10*/  IMAD.MOV.U32 R6, RZ, RZ, R24 ;  /* 0x000000ffff067224 */ /* 0x000fd200078e0018 */
[----:B------:R-:W-:-:S06]  /*ca20*/  UIADD3 UR4, UR4, -UR5, URZ ;  /* 0x8000000504047290 */ /* 0x000fcc000fffe03f */
[----:B------:R-:W-:-:S07]  /*ca30*/  IMAD.U32 R11, RZ, RZ, UR4 ;  /* 0x00000004ff0b7e24 */ /* 0x000fce000f8e00ff */
.L_x_1933:
[----:B------:R-:W-:Y:S01]  /*ca40*/  ISETP.NE.AND P0, PT, R27, RZ, PT ;  /* 0x000000ff1b00720c */ /* 0x000fe20003f05270 */
[----:B------:R-:W-:Y:S01]  /*ca50*/  BSSY B1, `(.L_x_1907) ;  /* 0x000005c000017945 */ /* 0x000fe20003800000 */
[----:B------:R-:W-:-:S04]  /*ca60*/  IADD3 R11, R11, -0x2, RZ ;  /* 0xfffffffe0b0b7810 */ /* 0x000fc80007ffe0ff */
[----:B------:R-:W-:-:S07]  /*ca70*/  ISETP.NE.AND P1, PT, R11, RZ, PT ;  /* 0x000000ff0b00720c */ /* 0x000fce0003f25270 */
[----:B------:R-:W-:Y:S06]  /*ca80*/  @!P0 BRA `(.L_x_1908) ;  /* 0x0000000400608947 */ /* 0x000fec0003800000 */
[----:B------:R-:W-:Y:S01]  /*ca90*/  ISETP.NE.AND P0, PT, R26, RZ, PT ;  /* 0x000000ff1a00720c */ /* 0x000fe20003f05270 */
[----:B------:R-:W-:Y:S01]  /*caa0*/  IMAD.MOV.U32 R14, RZ, RZ, R3 ;  /* 0x000000ffff0e7224 */ /* 0x000fe200078e0003 */
        /* <DEDUP_REMOVED lines=21> */
.L_x_1909:
[----:B------:R-:W1:Y:S01]  /*cc00*/  SYNCS.PHASECHK.TRANS64.TRYWAIT P0, [UR38+0x16848], R12 ;  /* 0x0168480cff0075a7 */ /* 0x000e620008000166 */
[----:B------:R-:W-:Y:S01]  /*cc10*/  BSSY B2, `(.L_x_1910) ;  /* 0x0000003000027945 */ /* 0x000fe20003800000 */
[----:B------:R-:W-:-:S03]  /*cc20*/  ISETP.NE.AND P2, PT, R17, RZ, PT ;  /* 0x000000ff1100720c */ /* 0x000fc60003f45270 */
[----:B-1----:R-:W-:Y:S10]  /*cc30*/  @!P0 BRA `(.L_x_1911) ;  /* 0x0000002800248947 */ /* 0x002ff40003800000 */
.L_x_1995:
[----:B------:R-:W-:Y:S05]  /*cc40*/  BSYNC B2 ;  /* 0x0000000000027941 */ /* 0x000fea0003800000 */
.L_x_1910:
[----:B------:R-:W-:Y:S04]  /*cc50*/  BSSY B2, `(.L_x_1912) ;  /* 0x0000007000027945 */ /* 0x000fe80003800000 */
[----:B------:R-:W-:Y:S05]  /*cc60*/  @P2 BRA `(.L_x_1913) ;  /* 0x0000000000142947 */ /* 0x000fea0003800000 */
[----:B------:R-:W-:Y:S01]  /*cc70*/  ISETP.NE.AND P0, PT, R8, RZ, PT ;  /* 0x000000ff0800720c */ /* 0x000fe20003f05270 */
[----:B0-----:R-:W-:-:S04]  /*cc80*/  IMAD.MOV.U32 R4, RZ, RZ, 0x4000 ;  /* 0x00004000ff047424 */ /* 0x001fc800078e00ff */
[----:B------:R1:W-:Y:S08]  /*cc90*/  SYNCS.ARRIVE.TRANS64 RZ, [UR38+0x16838], R4 ;  /* 0x01683804ffff79a7 */ /* 0x0003f00008000026 */
[----:B-1----:R-:W-:Y:S05]  /*cca0*/  @!P0 BRA `(.L_x_1913) ;  /* 0x0000000000048947 */ /* 0x002fea0003800000 */
[----:B------:R-:W-:Y:S01]  /*ccb0*/  BPT.TRAP 0x1 ;  /* 0x000000040000795c */ /* 0x000fe20000300000 */
.L_x_1913:
[----:B------:R-:W-:Y:S05]  /*ccc0*/  BSYNC B2 ;  /* 0x0000000000027941 */ /* 0x000fea0003800000 */
.L_x_1912:
        /* <DEDUP_REMOVED lines=11> */
.L_x_1914:
        /* <DEDUP_REMOVED lines=10> */
.L_x_1996:
[----:B------:R-:W-:Y:S05]  /*ce20*/  BSYNC B2 ;  /* 0x0000000000027941 */ /* 0x000fea0003800000 */
.L_x_1915:
[----:B------:R-:W-:Y:S01]  /*ce30*/  BSSY B2, `(.L_x_1917) ;  /* 0x0000009000027945 */ /* 0x000fe20003800000 */
[----:B------:R-:W-:Y:S01]  /*ce40*/  IMAD.MOV.U32 R4, RZ, RZ, 0x0 ;  /* 0x00000000ff047424 */ /* 0x000fe200078e00ff */
[----:B0-----:R-:W-:Y:S02]  /*ce50*/  MOV R5, 0x14f00000 ;  /* 0x14f0000000057802 */ /* 0x001fe40000000f00 */
[----:B------:R-:W-:Y:S05]  /*ce60*/  @P2 BRA `(.L_x_1918) ;  /* 0x0000000000142947 */ /* 0x000fea0003800000 */
[----:B------:R-:W-:Y:S01]  /*ce70*/  ISETP.NE.AND P0, PT, R8, RZ, PT ;  /* 0x000000ff0800720c */ /* 0x000fe20003f05270 */
[----:B------:R-:W-:-:S04]  /*ce80*/  IMAD.MOV.U32 R12, RZ, RZ, 0x4000 ;  /* 0x00004000ff0c7424 */ /* 0x000fc800078e00ff */
[----:B------:R0:W-:Y:S08]  /*ce90*/  SYNCS.ARRIVE.TRANS64 RZ, [UR38+0x16850], R12 ;  /* 0x0168500cffff79a7 */ /* 0x0001f00008000026 */
[----:B0-----:R-:W-:Y:S05]  /*cea0*/  @!P0 BRA `(.L_x_1918) ;  /* 0x0000000000048947 */ /* 0x001fea0003800000 */
[----:B------:R-:W-:Y:S01]  /*ceb0*/  BPT.TRAP 0x1 ;  /* 0x000000040000795c */ /* 0x000fe20000300000 */
.L_x_1918:
[----:B------:R-:W-:Y:S05]  /*cec0*/  BSYNC B2 ;  /* 0x0000000000027941 */ /* 0x000fea0003800000 */
.L_x_1917:
        /* <DEDUP_REMOVED lines=10> */
.L_x_1919:
        /* <DEDUP_REMOVED lines=10> */
.L_x_1908:
[----:B------:R-:W-:Y:S05]  /*d010*/  BSYNC B1 ;  /* 0x0000000000017941 */ /* 0x000fea0003800000 */
.L_x_1907:
[----:B------:R-:W-:Y:S01]  /*d020*/  ISETP.NE.AND P0, PT, R27, RZ, PT ;  /* 0x000000ff1b00720c */ /* 0x000fe20003f05270 */
[----:B------:R-:W-:Y:S01]  /*d030*/  BSSY B1, `(.L_x_1920) ;  /* 0x000005d000017945 */ /* 0x000fe20003800000 */
[----:B------:R-:W-:-:S11]  /*d040*/  LOP3.LUT R12, R10, 0x1, RZ, 0x3c, !PT ;  /* 0x000000010a0c7812 */ /* 0x000fd600078e3cff */
        /* <DEDUP_REMOVED lines=24> */
.L_x_1922:
[----:B------:R-:W1:Y:S01]  /*d1d0*/  SYNCS.PHASECHK.TRANS64.TRYWAIT P0, [UR38+0x16840], R14 ;  /* 0x0168400eff0075a7 */ /* 0x000e620008000166 */
[----:B------:R-:W-:Y:S01]  /*d1e0*/  BSSY B2, `(.L_x_1923) ;  /* 0x0000003000027945 */ /* 0x000fe20003800000 */
[----:B------:R-:W-:-:S03]  /*d1f0*/  ISETP.NE.AND P2, PT, R17, RZ, PT ;  /* 0x000000ff1100720c */ /* 0x000fc60003f45270 */
[----:B-1----:R-:W-:Y:S10]  /*d200*/  @!P0 BRA `(.L_x_1924) ;  /* 0x0000002000e08947 */ /* 0x002ff40003800000 */
.L_x_1997:
[----:B------:R-:W-:Y:S05]  /*d210*/  BSYNC B2 ;  /* 0x0000000000027941 */ /* 0x000fea0003800000 */
.L_x_1923:
[----:B------:R-:W-:Y:S04]  /*d220*/  BSSY B2, `(.L_x_1925) ;  /* 0x0000007000027945 */ /* 0x000fe80003800000 */
[----:B------:R-:W-:Y:S05]  /*d230*/  @P2 BRA `(.L_x_1926) ;  /* 0x0000000000142947 */ /* 0x000fea0003800000 */
[----:B------:R-:W-:Y:S02]  /*d240*/  ISETP.NE.AND P0, PT, R8, RZ, PT ;  /* 0x000000ff0800720c */ /* 0x000fe40003f05270 */
[----:B0-----:R-:W-:-:S04]  /*d250*/  MOV R4, 0x4000 ;  /* 0x0000400000047802 */ /* 0x001fc80000000f00 */
[----:B------:R1:W-:Y:S07]  /*d260*/  SYNCS.ARRIVE.TRANS64 RZ, [UR38+0x16830], R4 ;  /* 0x01683004ffff79a7 */ /* 0x0003ee0008000026 */
[----:B------:R-:W-:Y:S05]  /*d270*/  @!P0 BRA `(.L_x_1926) ;  /* 0x0000000000048947 */ /* 0x000fea0003800000 */
[----:B------:R-:W-:Y:S01]  /*d280*/  BPT.TRAP 0x1 ;  /* 0x000000040000795c */ /* 0x000fe20000300000 */
.L_x_1926:
[----:B------:R-:W-:Y:S05]  /*d290*/  BSYNC B2 ;  /* 0x0000000000027941 */ /* 0x000fea0003800000 */
.L_x_1925:
[----:B------:R-:W-:Y:S01]  /*d2a0*/  IMAD.MOV.U32 R7, RZ, RZ, RZ ;  /* 0x000000ffff077224 */ /* 0x000fe200078e00ff */
[----:B------:R-:W-:Y:S01]  /*d2b0*/  ULDC.64 UR4, c[0x0][0x198] ;  /* 0x0000660000047ab9 */ /* 0x000fe20000000a00 */
[----:B------:R-:W-:Y:S01]  /*d2c0*/  PLOP3.LUT P0, PT, PT, PT, PT, 0x80, 0x0 ;  /* 0x000000000000781c */ /* 0x000fe20003f0f070 */
[----:B------:R-:W-:Y:S01]  /*d2d0*/  UIADD3 UR4, UP0, UR4, 0x370, URZ ;  /* 0x0000037004047890 */ /* 0x000fe2000ff1e03f */
[----:B01----:R-:W-:Y:S01]  /*d2e0*/  IMAD.SHL.U32 R4, R13, 0x80, RZ ;  /* 0x000000800d047824 */ /* 0x003fe200078e00ff */
[----:B------:R-:W-:Y:S01]  /*d2f0*/  R2UR UR10, R7 ;  /* 0x00000000070a72ca */ /* 0x000fe200000e0000 */
[----:B------:R-:W-:Y:S02]  /*d300*/  UIADD3 UR8, UR38, 0xe400, URZ ;  /* 0x0000e40026087890 */ /* 0x000fe4000fffe03f */
[----:B------:R-:W-:Y:S02]  /*d310*/  UIADD3 UR9, UR38, 0x16830, URZ ;  /* 0x0001683026097890 */ /* 0x000fe4000fffe03f */
[----:B------:R-:W-:Y:S01]  /*d320*/  UIADD3.X UR5, URZ, UR5, URZ, UP0, !UPT ;  /* 0x000000053f057290 */ /* 0x000fe200087fe43f */
[----:B------:R-:W-:Y:S01]  /*d330*/  UMOV UR6, 0x0 ;  /* 0x0000000000067882 */ /* 0x000fe20000000000 */
[----:B------:R-:W-:-:S10]  /*d340*/  UMOV UR7, 0x14f00000 ;  /* 0x14f0000000077882 */ /* 0x000fd40000000000 */
.L_x_1927:
        /* <DEDUP_REMOVED lines=12> */
.L_x_1998:
[----:B------:R-:W-:Y:S05]  /*d410*/  BSYNC B2 ;  /* 0x0000000000027941 */ /* 0x000fea0003800000 */
.L_x_1928:
[----:B------:R-:W-:Y:S01]  /*d420*/  BSSY B2, `(.L_x_1930) ;  /* 0x0000009000027945 */ /* 0x000fe20003800000 */
[----:B0-----:R-:W-:Y:S02]  /*d430*/  IMAD.MOV.U32 R4, RZ, RZ, 0x0 ;  /* 0x00000000ff047424 */ /* 0x001fe400078e00ff */
[----:B------:R-:W-:Y:S01]  /*d440*/  IMAD.MOV.U32 R5, RZ, RZ, 0x14f00000 ;  /* 0x14f00000ff057424 */ /* 0x000fe200078e00ff */
[----:B------:R-:W-:Y:S06]  /*d450*/  @P2 BRA `(.L_x_1931) ;  /* 0x0000000000142947 */ /* 0x000fec0003800000 */
[----:B------:R-:W-:Y:S02]  /*d460*/  ISETP.NE.AND P0, PT, R8, RZ, PT ;  /* 0x000000ff0800720c */ /* 0x000fe40003f05270 */
[----:B------:R-:W-:-:S04]  /*d470*/  MOV R10, 0x4000 ;  /* 0x00004000000a7802 */ /* 0x000fc80000000f00 */
[----:B------:R0:W-:Y:S07]  /*d480*/  SYNCS.ARRIVE.TRANS64 RZ, [UR38+0x16858], R10 ;  /* 0x0168580affff79a7 */ /* 0x0001ee0008000026 */
[----:B------:R-:W-:Y:S05]  /*d490*/  @!P0 BRA `(.L_x_1931) ;  /* 0x0000000000048947 */ /* 0x000fea0003800000 */
[----:B------:R-:W-:Y:S01]  /*d4a0*/  BPT.TRAP 0x1 ;  /* 0x000000040000795c */ /* 0x000fe20000300000 */
.L_x_1931:
[----:B------:R-:W-:Y:S05]  /*d4b0*/  BSYNC B2 ;  /* 0x0000000000027941 */ /* 0x000fea0003800000 */
.L_x_1930:
        /* <DEDUP_REMOVED lines=10> */
.L_x_1932:
        /* <DEDUP_REMOVED lines=10> */
.L_x_1921:
[----:B------:R-:W-:Y:S05]  /*d600*/  BSYNC B1 ;  /* 0x0000000000017941 */ /* 0x000fea0003800000 */
.L_x_1920:
[----:B------:R-:W-:Y:S01]  /*d610*/  VIADD R3, R3, 0xfffffffe ;  /* 0xfffffffe03037836 */ /* 0x000fe20000000000 */
[----:B0-----:R-:W-:Y:S01]  /*d620*/  MOV R10, R12 ;  /* 0x0000000c000a7202 */ /* 0x001fe20000000f00 */
[----:B------:R-:W-:Y:S06]  /*d630*/  @P1 BRA `(.L_x_1933) ;  /* 0xfffffff400001947 */ /* 0x000fec000383ffff */
[----:B------:R-:W-:Y:S05]  /*d640*/  BSYNC B0 ;  /* 0x0000000000007941 */ /* 0x000fea0003800000 */
.L_x_1906:
        /* <DEDUP_REMOVED lines=28> */
.L_x_1935:
[----:B------:R-:W1:Y:S01]  /*d810*/  SYNCS.PHASECHK.TRANS64.TRYWAIT P0, [UR38+0x16848], R9 ;  /* 0x01684809ff0075a7 */ /* 0x000e620008000166 */
[----:B------:R-:W-:Y:S01]  /*d820*/  BSSY B1, `(.L_x_1936) ;  /* 0x0000003000017945 */ /* 0x000fe20003800000 */
[----:B------:R-:W-:-:S03]  /*d830*/  ISETP.NE.AND P1, PT, R17, RZ, PT ;  /* 0x000000ff1100720c */ /* 0x000fc60003f25270 */
[----:B-1----:R-:W-:Y:S10]  /*d840*/  @!P0 BRA `(.L_x_1937) ;  /* 0x0000001c00808947 */ /* 0x002ff40003800000 */
.L_x_1999:
[----:B------:R-:W-:Y:S05]  /*d850*/  BSYNC B1 ;  /* 0x0000000000017941 */ /* 0x000fea0003800000 */
.L_x_1936:
[----:B------:R-:W-:Y:S04]  /*d860*/  BSSY B1, `(.L_x_1938) ;  /* 0x0000007000017945 */ /* 0x000fe80003800000 */
[----:B------:R-:W-:Y:S05]  /*d870*/  @P1 BRA `(.L_x_1939) ;  /* 0x0000000000141947 */ /* 0x000fea0003800000 */
[----:B------:R-:W-:Y:S01]  /*d880*/  ISETP.NE.AND P0, PT, R8, RZ, PT ;  /* 0x000000ff0800720c */ /* 0x000fe20003f05270 */
[----:B0-----:R-:W-:-:S04]  /*d890*/  IMAD.MOV.U32 R4, RZ, RZ, 0x4000 ;  /* 0x00004000ff047424 */ /* 0x001fc800078e00ff */
[----:B------:R1:W-:Y:S08]  /*d8a0*/  SYNCS.ARRIVE.TRANS64 RZ, [UR38+0x16838], R4 ;  /* 0x01683804ffff79a7 */ /* 0x0003f00008000026 */
[----:B-1----:R-:W-:Y:S05]  /*d8b0*/  @!P0 BRA `(.L_x_1939) ;  /* 0x0000000000048947 */ /* 0x002fea0003800000 */
[----:B------:R-:W-:Y:S01]  /*d8c0*/  BPT.TRAP 0x1 ;  /* 0x000000040000795c */ /* 0x000fe20000300000 */
.L_x_1939:
[----:B------:R-:W-:Y:S05]  /*d8d0*/  BSYNC B1 ;  /* 0x0000000000017941 */ /* 0x000fea0003800000 */
.L_x_1938:
        /* <DEDUP_REMOVED lines=11> */
.L_x_1940:
        /* <DEDUP_REMOVED lines=11> */
.L_x_2000:
[----:B------:R-:W-:Y:S05]  /*da40*/  BSYNC B1 ;  /* 0x0000000000017941 */ /* 0x000fea0003800000 */
.L_x_1941:
[----:B------:R-:W-:Y:S01]  /*da50*/  BSSY B1, `(.L_x_1943) ;  /* 0x0000009000017945 */ /* 0x000fe20003800000 */
[----:B0-----:R-:W-:Y:S01]  /*da60*/  IMAD.MOV.U32 R4, RZ, RZ, 0x0 ;  /* 0x00000000ff047424 */ /* 0x001fe200078e00ff */
[----:B------:R-:W-:Y:S02]  /*da70*/  MOV R5, 0x14f00000 ;  /* 0x14f0000000057802 */ /* 0x000fe40000000f00 */
[----:B------:R-:W-:Y:S05]  /*da80*/  @P1 BRA `(.L_x_1944) ;  /* 0x0000000000141947 */ /* 0x000fea0003800000 */
[----:B------:R-:W-:Y:S01]  /*da90*/  ISETP.NE.AND P0, PT, R8, RZ, PT ;  /* 0x000000ff0800720c */ /* 0x000fe20003f05270 */
[----:B------:R-:W-:-:S04]  /*daa0*/  IMAD.MOV.U32 R9, RZ, RZ, 0x4000 ;  /* 0x00004000ff097424 */ /* 0x000fc800078e00ff */
[----:B------:R0:W-:Y:S08]  /*dab0*/  SYNCS.ARRIVE.TRANS64 RZ, [UR38+0x16850], R9 ;  /* 0x01685009ffff79a7 */ /* 0x0001f00008000026 */
[----:B0-----:R-:W-:Y:S05]  /*dac0*/  @!P0 BRA `(.L_x_1944) ;  /* 0x0000000000048947 */ /* 0x001fea0003800000 */
[----:B------:R-:W-:Y:S01]  /*dad0*/  BPT.TRAP 0x1 ;  /* 0x000000040000795c */ /* 0x000fe20000300000 */
.L_x_1944:
[----:B------:R-:W-:Y:S05]  /*dae0*/  BSYNC B1 ;  /* 0x0000000000017941 */ /* 0x000fea0003800000 */
.L_x_1943:
        /* <DEDUP_REMOVED lines=10> */
.L_x_1945:
        /* <DEDUP_REMOVED lines=10> */
.L_x_1934:
[----:B------:R-:W-:Y:S05]  /*dc30*/  BSYNC B0 ;  /* 0x0000000000007941 */ /* 0x000fea0003800000 */
.L_x_1905:
[----:B------:R-:W-:Y:S01]  /*dc40*/  ISETP.NE.AND P0, PT, R27, RZ, PT ;  /* 0x000000ff1b00720c */ /* 0x000fe20003f05270 */
[----:B------:R-:W-:-:S12]  /*dc50*/  BSSY B0, `(.L_x_1946) ;  /* 0x0000026000007945 */ /* 0x000fd80003800000 */
[----:B------:R-:W-:Y:S05]  /*dc60*/  @!P0 BRA `(.L_x_1947) ;  /* 0x0000000000908947 */ /* 0x000fea0003800000 */
[----:B-1----:R-:W-:Y:S01]  /*dc70*/  LEA R4, R0, UR38, 0x3 ;  /* 0x0000002600047c11 */ /* 0x002fe2000f8e18ff */
[----:B------:R-:W-:Y:S01]  /*dc80*/  BSSY B1, `(.L_x_1948) ;  /* 0x0000005000017945 */ /* 0x000fe20003800000 */
[----:B------:R-:W-:Y:S02]  /*dc90*/  SHF.L.U32 R3, R12, 0x1f, RZ ;  /* 0x0000001f0c037819 */ /* 0x000fe400000006ff */
[----:B------:R-:W-:Y:S02]  /*dca0*/  ISETP.NE.AND P1, PT, R17, RZ, PT ;  /* 0x000000ff1100720c */ /* 0x000fe40003f25270 */
[----:B------:R-:W0:Y:S02]  /*dcb0*/  SYNCS.PHASECHK.TRANS64.TRYWAIT P0, [R4+URZ+0x16860], R3 ;  /* 0x01686003040075a7 */ /* 0x000e24000800017f */
[----:B0-----:R-:W-:Y:S09]  /*dcc0*/  @!P0 BRA `(.L_x_1949) ;  /* 0x0000001800908947 */ /* 0x001ff20003800000 */
.L_x_2001:
[----:B------:R-:W-:Y:S05]  /*dcd0*/  BSYNC B1 ;  /* 0x0000000000017941 */ /* 0x000fea0003800000 */
.L_x_1948:
[----:B------:R-:W-:Y:S04]  /*dce0*/  BSSY B1, `(.L_x_1950) ;  /* 0x0000007000017945 */ /* 0x000fe80003800000 */
[----:B------:R-:W-:Y:S05]  /*dcf0*/  @P1 BRA `(.L_x_1951) ;  /* 0x0000000000141947 */ /* 0x000fea0003800000 */
[----:B------:R-:W-:Y:S02]  /*dd00*/  LOP3.LUT P0, RZ, R2, 0x1f, RZ, 0xc0, !PT ;  /* 0x0000001f02ff7812 */ /* 0x000fe4000780c0ff */
[----:B0-----:R-:W-:-:S04]  /*dd10*/  MOV R3, 0x4000 ;  /* 0x0000400000037802 */ /* 0x001fc80000000f00 */
[----:B------:R1:W-:Y:S07]  /*dd20*/  SYNCS.ARRIVE.TRANS64 RZ, [R4+URZ+0x16850], R3 ;  /* 0x0168500304ff79a7 */ /* 0x0003ee000800003f */
[----:B------:R-:W-:Y:S05]  /*dd30*/  @!P0 BRA `(.L_x_1951) ;  /* 0x0000000000048947 */ /* 0x000fea0003800000 */
[----:B------:R-:W-:Y:S01]  /*dd40*/  BPT.TRAP 0x1 ;  /* 0x000000040000795c */ /* 0x000fe20000300000 */
.L_x_1951:
[----:B------:R-:W-:Y:S05]  /*dd50*/  BSYNC B1 ;  /* 0x0000000000017941 */ /* 0x000fea0003800000 */
.L_x_1950:
        /* <DEDUP_REMOVED lines=13> */
.L_x_1952:
        /* <DEDUP_REMOVED lines=8> */
.L_x_1947:
[----:B------:R-:W-:Y:S05]  /*deb0*/  BSYNC B0 ;  /* 0x0000000000007941 */ /* 0x000fea0003800000 */
.L_x_1946:
[----:B------:R-:W-:Y:S02]  /*dec0*/  VIADD R0, R0, 0x1 ;  /* 0x0000000100007836 */ /* 0x000fe40000000000 */
[----:B01----:R-:W-:-:S03]  /*ded0*/  IMAD.MOV.U32 R4, RZ, RZ, RZ ;  /* 0x000000ffff047224 */ /* 0x003fc600078e00ff */
[----:B------:R-:W-:-:S04]  /*dee0*/  ISETP.NE.AND P0, PT, R0, 0x2, PT ;  /* 0x000000020000780c */ /* 0x000fc80003f05270 */
[----:B------:R-:W-:Y:S02]  /*def0*/  SEL R3, RZ, 0x1, P0 ;  /* 0x00000001ff037807 */ /* 0x000fe40000000000 */
[----:B------:R-:W-:Y:S02]  /*df00*/  SEL R0, R0, RZ, P0 ;  /* 0x000000ff00007207 */ /* 0x000fe40000000000 */
[----:B------:R-:W-:-:S07]  /*df10*/  LOP3.LUT R3, R12, R3, RZ, 0x3c, !PT ;  /* 0x000000030c037212 */ /* 0x000fce00078e3cff */
.L_x_1891:
[----:B------:R-:W0:Y:S01]  /*df20*/  S2R R5, SR_CgaCtaId ;  /* 0x0000000000057919 */ /* 0x000e220000008800 */
[----:B------:R-:W-:Y:S02]  /*df30*/  MOV R2, 0x400 ;  /* 0x0000040000027802 */ /* 0x000fe40000000f00 */
[----:B------:R-:W-:Y:S02]  /*df40*/  SHF.L.U32 R4, R4, 0x1f, RZ ;  /* 0x0000001f04047819 */ /* 0x000fe400000006ff */
[----:B0-----:R-:W-:-:S04]  /*df50*/  LEA R7, R5, R2, 0x18 ;  /* 0x0000000205077211 */ /* 0x001fc800078ec0ff */
[----:B------:R-:W0:Y:S02]  /*df60*/  SYNCS.PHASECHK.TRANS64.TRYWAIT P0, [R7+URZ+0x16820], R4 ;  /* 0x01682004070075a7 */ /* 0x000e24000800017f */
[----:B0-----:R-:W-:Y:S05]  /*df70*/  @!P0 BRA `(.L_x_1953) ;  /* 0x0000001400f88947 */ /* 0x001fea0003800000 */
.L_x_2002:
[----:B------:R-:W-:-:S03]  /*df80*/  UMOV UR4, 0xffffffff ;  /* 0xffffffff00047882 */ /* 0x000fc60000000000 */
[----:B------:R-:W-:Y:S05]  /*df90*/  BRA.DIV UR4, `(.L_x_1954) ;  /* 0x0000001a04047947 */ /* 0x000fea000b800000 */
[----:B------:R1:W2:Y:S02]  /*dfa0*/  SHFL.IDX PT, R14, R16, RZ, 0x1f ;  /* 0x00001fff100e7589 */ /* 0x0002a400000e0000 */
.L_x_2005:
[----:B--2---:R-:W-:-:S13]  /*dfb0*/  ISETP.NE.AND P0, PT, R14, RZ, PT ;  /* 0x000000ff0e00720c */ /* 0x004fda0003f05270 */
[----:B------:R-:W-:Y:S05]  /*dfc0*/  @P0 BRA `(.L_x_1853) ;  /* 0x0000000000880947 */ /* 0x000fea0003800000 */
[----:B------:R-:W-:-:S03]  /*dfd0*/  UMOV UR4, 0xffffffff ;  /* 0xffffffff00047882 */ /* 0x000fc60000000000 */
[----:B------:R-:W-:Y:S05]  /*dfe0*/  BRA.DIV UR4, `(.L_x_1955) ;  /* 0x0000001a04187947 */ /* 0x000fea000b800000 */
[----:B------:R-:W-:-:S13]  /*dff0*/  ELECT P6, URZ, PT ;  /* 0x00000000003f782f */ /* 0x000fda00038c0000 */
.L_x_2008:
[----:B------:R-:W-:Y:S05]  /*e000*/  @!P6 BRA `(.L_x_1853) ;  /* 0x000000000078e947 */ /* 0x000fea0003800000 */
[----:B------:R-:W-:-:S06]  /*e010*/  ULOP3.LUT UR4, UR42, 0x2, URZ, 0xfc, !UPT ;  /* 0x000000022a047892 */ /* 0x000fcc000f8efc3f */
[----:B------:R-:W-:-:S05]  /*e020*/  IMAD.U32 R2, RZ, RZ, UR4 ;  /* 0x00000004ff027e24 */ /* 0x000fca000f8e00ff */
[----:B------:R-:W-:-:S13]  /*e030*/  ISETP.NE.AND P2, PT, R2, 0x3, PT ;  /* 0x000000030200780c */ /* 0x000fda0003f45270 */
[----:B------:R-:W-:Y:S05]  /*e040*/  @!P2 BRA `(.L_x_1956) ;  /* 0x000000000004a947 */ /* 0x000fea0003800000 */
[----:B------:R-:W-:Y:S01]  /*e050*/  BPT.TRAP 0x1 ;  /* 0x000000040000795c */ /* 0x000fe20000300000 */
.L_x_1956:
[----:B------:R-:W-:Y:S01]  /*e060*/  IADD3 R9, R7, 0x16840, RZ ;  /* 0x0001684007097810 */ /* 0x000fe20007ffe0ff */
[----:B------:R-:W-:Y:S01]  /*e070*/  VIADD R2, R0, 0x1 ;  /* 0x0000000100027836 */ /* 0x000fe20000000000 */
[----:B------:R-:W-:-:S03]  /*e080*/  SHF.L.U32 R5, R3, 0x1f, RZ ;  /* 0x0000001f03057819 */ /* 0x000fc600000006ff */
[----:B------:R-:W-:Y:S01]  /*e090*/  IMAD R6, R0, 0x8, R9 ;  /* 0x0000000800067824 */ /* 0x000fe200078e0209 */
[----:B------:R-:W-:-:S03]  /*e0a0*/  ISETP.NE.AND P1, PT, R2, 0x2, PT ;  /* 0x000000020200780c */ /* 0x000fc60003f25270 */
[----:B------:R-:W2:Y:S01]  /*e0b0*/  SYNCS.PHASECHK.TRANS64.TRYWAIT P0, [R6+URZ], R5 ;  /* 0x00000005060075a7 */ /* 0x000ea2000800017f */
[----:B0-----:R-:W-:Y:S02]  /*e0c0*/  SEL R4, RZ, 0x1, P1 ;  /* 0x00000001ff047807 */ /* 0x001fe40000800000 */
[----:B------:R-:W-:Y:S02]  /*e0d0*/  SEL R8, R2, RZ, P1 ;  /* 0x000000ff02087207 */ /* 0x000fe40000800000 */
[----:B------:R-:W-:-:S03]  /*e0e0*/  LOP3.LUT R2, R3, R4, RZ, 0x3c, !PT ;  /* 0x0000000403027212 */ /* 0x000fc600078e3cff */
[----:B------:R-:W-:Y:S01]  /*e0f0*/  IMAD R3, R8, 0x8, R9 ;  /* 0x0000000808037824 */ /* 0x000fe200078e0209 */
[----:B------:R-:W-:Y:S01]  /*e100*/  SHF.L.U32 R2, R2, 0x1f, RZ ;  /* 0x0000001f02027819 */ /* 0x000fe200000006ff */
[----:B--2---:R-:W-:Y:S06]  /*e110*/  @!P0 BRA `(.L_x_1957) ;  /* 0x0000001400ec8947 */ /* 0x004fec0003800000 */
.L_x_2009:
[----:B------:R-:W2:Y:S02]  /*e120*/  SYNCS.PHASECHK.TRANS64.TRYWAIT P0, [R3+URZ], R2 ;  /* 0x00000002030075a7 */ /* 0x000ea4000800017f */
[----:B--2---:R-:W-:Y:S05]  /*e130*/  @!P0 BRA `(.L_x_1958) ;  /* 0x0000001400f88947 */ /* 0x004fea0003800000 */
.L_x_2010:
[----:B------:R-:W-:Y:S05]  /*e140*/  @!P2 BRA `(.L_x_1959) ;  /* 0x000000000004a947 */ /* 0x000fea0003800000 */
[----:B------:R-:W-:Y:S01]  /*e150*/  BPT.TRAP 0x1 ;  /* 0x000000040000795c */ /* 0x000fe20000300000 */
.L_x_1959:
[----:B--2---:R-:W-:-:S05]  /*e160*/  VIADD R3, R7, 0x16860 ;  /* 0x0001686007037836 */ /* 0x004fca0000000000 */
[----:B------:R-:W-:-:S04]  /*e170*/  LEA R0, R0, R3, 0x3 ;  /* 0x0000000300007211 */ /* 0x000fc800078e18ff */
[----:B------:R-:W2:Y:S02]  /*e180*/  SYNCS.PHASECHK.TRANS64.TRYWAIT P0, [R0+URZ], R5 ;  /* 0x00000005000075a7 */ /* 0x000ea4000800017f */
[----:B--2---:R-:W-:Y:S05]  /*e190*/  @!P0 BRA `(.L_x_1960) ;  /* 0x0000001400f48947 */ /* 0x004fea0003800000 */
.L_x_2011:
[----:B------:R-:W-:-:S07]  /*e1a0*/  IMAD R3, R8, 0x8, R3 ;  /* 0x0000000808037824 */ /* 0x000fce00078e0203 */
.L_x_1961:
[----:B---3--:R3:W4:Y:S02]  /*e1b0*/  SYNCS.PHASECHK.TRANS64.TRYWAIT P0, [R3+URZ], R2 ;  /* 0x00000002030075a7 */ /* 0x008724000800017f */
[----:B----4-:R-:W-:Y:S05]  /*e1c0*/  @!P0 NANOSLEEP.SYNCS 0x989680 ;  /* 0x009896800000895d */ /* 0x010fea0003900000 */
[----:B------:R-:W4:Y:S02]  /*e1d0*/  @!P0 SYNCS.PHASECHK.TRANS64 P0, [R3+URZ], R2 ;  /* 0x00000002030085a7 */ /* 0x000f24000800007f */
[----:B----4-:R-:W-:Y:S05]  /*e1e0*/  @!P0 BRA `(.L_x_1961) ;  /* 0xfffffffc00f08947 */ /* 0x010fea000383ffff */
.L_x_1853:
[----:B------:R-:W-:Y:S05]  /*e1f0*/  BSYNC B6 ;  /* 0x0000000000067941 */ /* 0x000fea0003800000 */
.L_x_1850:
[----:B------:R-:W-:Y:S05]  /*e200*/  EXIT ;  /* 0x000000000000794d */ /* 0x000fea0003800000 */
.L_x_1857:
[----:B0-----:R-:W-:-:S04]  /*e210*/  IMAD.U32 R3, RZ, RZ, UR39 ;  /* 0x00000027ff037e24 */ /* 0x001fc8000f8e00ff */
[----:B------:R0:W1:Y:S03]  /*e220*/  SYNCS.PHASECHK.TRANS64.TRYWAIT P0, [R3+URZ+0x16800], R0 ;  /* 0x01680000030075a7 */ /* 0x000066000800017f */
[----:B-1----:R-:W-:Y:S05]  /*e230*/  @!P0 NANOSLEEP.SYNCS 0x989680 ;  /* 0x009896800000895d */ /* 0x002fea0003900000 */
[----:B------:R-:W1:Y:S02]  /*e240*/  @!P0 SYNCS.PHASECHK.TRANS64 P0, [R3+URZ+0x16800], R0 ;  /* 0x01680000030085a7 */ /* 0x000e64000800007f */
[----:B-1----:R-:W-:Y:S05]  /*e250*/  @!P0 BRA `(.L_x_1857) ;  /* 0xfffffffc00ec8947 */ /* 0x002fea000383ffff */
[----:B------:R-:W-:Y:S05]  /*e260*/  BRA `(.L_x_1962) ;  /* 0xffffff3000347947 */ /* 0x000fea000383ffff */
.L_x_1861:
[----:B-1----:R-:W-:-:S04]  /*e270*/  IMAD.U32 R3, RZ, RZ, UR39 ;  /* 0x00000027ff037e24 */ /* 0x002fc8000f8e00ff */
[----:B------:R1:W2:Y:S03]  /*e280*/  SYNCS.PHASECHK.TRANS64.TRYWAIT P2, [R3+URZ+0x16830], R0 ;  /* 0x01683000030075a7 */ /* 0x0002a6000804017f */
[----:B--2---:R-:W-:Y:S05]  /*e290*/  @!P2 NANOSLEEP.SYNCS 0x989680 ;  /* 0x009896800000a95d */ /* 0x004fea0003900000 */
[----:B------:R-:W2:Y:S02]  /*e2a0*/  @!P2 SYNCS.PHASECHK.TRANS64 P2, [R3+URZ+0x16830], R0 ;  /* 0x016830000300a5a7 */ /* 0x000ea4000804007f */
[----:B--2---:R-:W-:Y:S05]  /*e2b0*/  @!P2 BRA `(.L_x_1861) ;  /* 0xfffffffc00eca947 */ /* 0x004fea000383ffff */
[----:B------:R-:W-:Y:S05]  /*e2c0*/  BRA `(.L_x_1860) ;  /* 0xffffff3000547947 */ /* 0x000fea000383ffff */
.L_x_1866:
[----:B-1----:R-:W-:-:S04]  /*e2d0*/  IMAD.U32 R11, RZ, RZ, UR10 ;  /* 0x0000000aff0b7e24 */ /* 0x002fc8000f8e00ff */
[----:B------:R1:W2:Y:S03]  /*e2e0*/  SYNCS.PHASECHK.TRANS64.TRYWAIT P3, [R11+URZ+0x16830], R10 ;  /* 0x0168300a0b0075a7 */ /* 0x0002a6000806017f */
[----:B--2---:R-:W-:Y:S05]  /*e2f0*/  @!P3 NANOSLEEP.SYNCS 0x989680 ;  /* 0x009896800000b95d */ /* 0x004fea0003900000 */
[----:B------:R-:W2:Y:S02]  /*e300*/  @!P3 SYNCS.PHASECHK.TRANS64 P3, [R11+URZ+0x16830], R10 ;  /* 0x0168300a0b00b5a7 */ /* 0x000ea4000806007f */
[----:B--2---:R-:W-:Y:S05]  /*e310*/  @!P3 BRA `(.L_x_1866) ;  /* 0xfffffffc00ecb947 */ /* 0x004fea000383ffff */
[----:B------:R-:W-:Y:S05]  /*e320*/  BRA `(.L_x_1863) ;  /* 0xffffff5c00447947 */ /* 0x000fea000383ffff */
.L_x_1870:
[----:B-1----:R-:W-:-:S04]  /*e330*/  MOV R11, UR10 ;  /* 0x0000000a000b7c02 */ /* 0x002fc80008000f00 */
[----:B------:R1:W2:Y:S03]  /*e340*/  SYNCS.PHASECHK.TRANS64.TRYWAIT P3, [R11+URZ+0x16850], R10 ;  /* 0x0168500a0b0075a7 */ /* 0x0002a6000806017f */
[----:B--2---:R-:W-:Y:S05]  /*e350*/  @!P3 NANOSLEEP.SYNCS 0x989680 ;  /* 0x009896800000b95d */ /* 0x004fea0003900000 */
[----:B------:R-:W2:Y:S02]  /*e360*/  @!P3 SYNCS.PHASECHK.TRANS64 P3, [R11+URZ+0x16850], R10 ;  /* 0x0168500a0b00b5a7 */ /* 0x000ea4000806007f */
[----:B--2---:R-:W-:Y:S05]  /*e370*/  @!P3 BRA `(.L_x_1870) ;  /* 0xfffffffc00ecb947 */ /* 0x004fea000383ffff */
[----:B------:R-:W-:Y:S05]  /*e380*/  BRA `(.L_x_1867) ;  /* 0xffffff5c00bc7947 */ /* 0x000fea000383ffff */
.L_x_1876:
[----:B-1----:R-:W-:-:S04]  /*e390*/  IMAD.U32 R10, RZ, RZ, UR10 ;  /* 0x0000000aff0a7e24 */ /* 0x002fc8000f8e00ff */
[----:B------:R1:W2:Y:S03]  /*e3a0*/  SYNCS.PHASECHK.TRANS64.TRYWAIT P2, [R10+URZ+0x16830], R9 ;  /* 0x016830090a0075a7 */ /* 0x0002a6000804017f */
[----:B--2---:R-:W-:Y:S05]  /*e3b0*/  @!P2 NANOSLEEP.SYNCS 0x989680 ;  /* 0x009896800000a95d */ /* 0x004fea0003900000 */
[----:B------:R-:W2:Y:S02]  /*e3c0*/  @!P2 SYNCS.PHASECHK.TRANS64 P2, [R10+URZ+0x16830], R9 ;  /* 0x016830090a00a5a7 */ /* 0x000ea4000804007f */
[----:B--2---:R-:W-:Y:S05]  /*e3d0*/  @!P2 BRA `(.L_x_1876) ;  /* 0xfffffffc00eca947 */ /* 0x004fea000383ffff */
[----:B------:R-:W-:Y:S05]  /*e3e0*/  BRA `(.L_x_1873) ;  /* 0xffffff8800bc7947 */ /* 0x000fea000383ffff */
.L_x_1880:
[----:B-1----:R-:W-:-:S04]  /*e3f0*/  IMAD.U32 R10, RZ, RZ, UR10 ;  /* 0x0000000aff0a7e24 */ /* 0x002fc8000f8e00ff */
[----:B------:R1:W2:Y:S03]  /*e400*/  SYNCS.PHASECHK.TRANS64.TRYWAIT P2, [R10+URZ+0x16850], R9 ;  /* 0x016850090a0075a7 */ /* 0x0002a6000804017f */
[----:B--2---:R-:W-:Y:S05]  /*e410*/  @!P2 NANOSLEEP.SYNCS 0x989680 ;  /* 0x009896800000a95d */ /* 0x004fea0003900000 */
[----:B------:R-:W2:Y:S02]  /*e420*/  @!P2 SYNCS.PHASECHK.TRANS64 P2, [R10+URZ+0x16850], R9 ;  /* 0x016850090a00a5a7 */ /* 0x000ea4000804007f */
[----:B--2---:R-:W-:Y:S05]  /*e430*/  @!P2 BRA `(.L_x_1880) ;  /* 0xfffffffc00eca947 */ /* 0x004fea000383ffff */
[----:B------:R-:W-:Y:S05]  /*e440*/  BRA `(.L_x_1877) ;  /* 0xffffff8c00307947 */ /* 0x000fea000383ffff */
.L_x_1885:
[----:B-1----:R-:W-:-:S04]  /*e450*/  IMAD.U32 R5, RZ, RZ, UR7 ;  /* 0x00000007ff057e24 */ /* 0x002fc8000f8e00ff */
[----:B------:R1:W2:Y:S03]  /*e460*/  SYNCS.PHASECHK.TRANS64.TRYWAIT P0, [R5+URZ+0x16850], R4 ;  /* 0x01685004050075a7 */ /* 0x0002a6000800017f */
[----:B--2---:R-:W-:Y:S05]  /*e470*/  @!P0 NANOSLEEP.SYNCS 0x989680 ;  /* 0x009896800000895d */ /* 0x004fea0003900000 */
[----:B------:R-:W2:Y:S02]  /*e480*/  @!P0 SYNCS.PHASECHK.TRANS64 P0, [R5+URZ+0x16850], R4 ;  /* 0x01685004050085a7 */ /* 0x000ea4000800007f */
[----:B--2---:R-:W-:Y:S05]  /*e490*/  @!P0 BRA `(.L_x_1885) ;  /* 0xfffffffc00ec8947 */ /* 0x004fea000383ffff */
[----:B------:R-:W-:Y:S05]  /*e4a0*/  BRA `(.L_x_1884) ;  /* 0xffffffac00847947 */ /* 0x000fea000383ffff */
.L_x_1896:
[----:B------:R-:W-:Y:S01]  /*e4b0*/  IMAD.MOV.U32 R13, RZ, RZ, R16 ;  /* 0x000000ffff0d7224 */ /* 0x000fe200078e0010 */
[----:B------:R-:W-:Y:S01]  /*e4c0*/  MOV R12, RZ ;  /* 0x000000ff000c7202 */ /* 0x000fe20000000f00 */
[----:B------:R-:W-:Y:S02]  /*e4d0*/  IMAD.MOV.U32 R11, RZ, RZ, 0x1f ;  /* 0x0000001fff0b7424 */ /* 0x000fe400078e00ff */
[----:B------:R-:W-:-:S07]  /*e4e0*/  IMAD.MOV.U32 R15, RZ, RZ, -0x1 ;  /* 0xffffffffff0f7424 */ /* 0x000fce00078e00ff */
[----:B------:R-:W-:Y:S05]  /*e4f0*/  WARPSYNC.COLLECTIVE R15, `(.L_x_1963) ;  /* 0x000000000f087348 */ /* 0x000fea0003c00000 */
[----:B------:R0:W1:Y:S02]  /*e500*/  SHFL.IDX P6, R14, R13, R12, R11 ;  /* 0x0000000c0d0e7389 */ /* 0x00006400000c000b */
[----:B01----:R-:W-:Y:S01]  /*e510*/  ENDCOLLECTIVE ;  /* 0x000000000000791b */ /* 0x003fe20003800000 */
.L_x_1963:
[----:B------:R-:W-:Y:S05]  /*e520*/  BRA `(.L_x_1964) ;  /* 0xffffffd000c07947 */ /* 0x000fea000383ffff */
.L_x_1898:
[----:B------:R-:W-:Y:S01]  /*e530*/  BSSY B0, `(.L_x_1965) ;  /* 0x0000006000007945 */ /* 0x000fe20003800000 */
[----:B------:R-:W-:-:S07]  /*e540*/  IMAD.MOV.U32 R15, RZ, RZ, -0x1 ;  /* 0xffffffffff0f7424 */ /* 0x000fce00078e00ff */
[----:B0-----:R-:W-:Y:S05]  /*e550*/  WARPSYNC.COLLECTIVE R15, `(.L_x_1966) ;  /* 0x000000000f0c7348 */ /* 0x001fea0003c00000 */
[----:B------:R-:W-:Y:S02]  /*e560*/  ELECT P6, UR62, PT ;  /* 0x00000000003e782f */ /* 0x000fe400038c0000 */
[----:B------:R-:W-:Y:S01]  /*e570*/  MOV R14, UR62 ;  /* 0x0000003e000e7c02 */ /* 0x000fe20008000f00 */
[----:B0-----:R-:W-:Y:S10]  /*e580*/  ENDCOLLECTIVE ;  /* 0x000000000000791b */ /* 0x001ff40003800000 */
.L_x_1966:
[----:B------:R-:W-:Y:S05]  /*e590*/  BSYNC B0 ;  /* 0x0000000000007941 */ /* 0x000fea0003800000 */
.L_x_1965:
[----:B------:R-:W-:Y:S05]  /*e5a0*/  BRA `(.L_x_1967) ;  /* 0xffffffd000bc7947 */ /* 0x000fea000383ffff */
.L_x_1900:
[----:B--2---:R-:W-:-:S04]  /*e5b0*/  IMAD.U32 R3, RZ, RZ, UR38 ;  /* 0x00000026ff037e24 */ /* 0x004fc8000f8e00ff */
[----:B------:R2:W3:Y:S03]  /*e5c0*/  SYNCS.PHASECHK.TRANS64.TRYWAIT P0, [R3+URZ+0x16840], R0 ;  /* 0x01684000030075a7 */ /* 0x0004e6000800017f */
[----:B---3--:R-:W-:Y:S05]  /*e5d0*/  @!P0 NANOSLEEP.SYNCS 0x989680 ;  /* 0x009896800000895d */ /* 0x008fea0003900000 */
[----:B------:R-:W3:Y:S02]  /*e5e0*/  @!P0 SYNCS.PHASECHK.TRANS64 P0, [R3+URZ+0x16840], R0 ;  /* 0x01684000030085a7 */ /* 0x000ee4000800007f */
[----:B---3--:R-:W-:Y:S05]  /*e5f0*/  @!P0 BRA `(.L_x_1900) ;  /* 0xfffffffc00ec8947 */ /* 0x008fea000383ffff */
[----:B------:R-:W-:Y:S05]  /*e600*/  BRA `(.L_x_1968) ;  /* 0xffffffd4000c7947 */ /* 0x000fea000383ffff */
.L_x_1903:
[----:B------:R-:W-:Y:S01]  /*e610*/  IMAD R9, R9, 0xc0, R12 ;  /* 0x000000c009097824 */ /* 0x000fe200078e020c */
[----:B------:R-:W-:Y:S01]  /*e620*/  MOV R13, R7 ;  /* 0x00000007000d7202 */ /* 0x000fe20000000f00 */
[----:B------:R-:W-:Y:S02]  /*e630*/  IMAD.MOV.U32 R12, RZ, RZ, RZ ;  /* 0x000000ffff0c7224 */ /* 0x000fe400078e00ff */
[----:B------:R-:W-:Y:S02]  /*e640*/  IMAD.MOV.U32 R11, RZ, RZ, 0x181f ;  /* 0x0000181fff0b7424 */ /* 0x000fe400078e00ff */
[----:B------:R-:W-:Y:S02]  /*e650*/  IMAD.MOV.U32 R15, RZ, RZ, -0x1 ;  /* 0xffffffffff0f7424 */ /* 0x000fe400078e00ff */
[----:B------:R-:W-:-:S07]  /*e660*/  VIADD R21, R9, 0x10 ;  /* 0x0000001009157836 */ /* 0x000fce0000000000 */
[----:B0-----:R-:W-:Y:S05]  /*e670*/  WARPSYNC.COLLECTIVE R15, `(.L_x_1969) ;  /* 0x000000000f087348 */ /* 0x001fea0003c00000 */
[----:B------:R1:W2:Y:S02]  /*e680*/  SHFL.IDX P6, R14, R13, R12, R11 ;  /* 0x0000000c0d0e7389 */ /* 0x0002a400000c000b */
[----:B012---:R-:W-:Y:S01]  /*e690*/  ENDCOLLECTIVE ;  /* 0x000000000000791b */ /* 0x007fe20003800000 */
.L_x_1969:
[----:B------:R-:W-:Y:S01]  /*e6a0*/  MOV R13, R8 ;  /* 0x00000008000d7202 */ /* 0x000fe20000000f00 */
[----:B------:R-:W-:-:S07]  /*e6b0*/  IMAD.MOV.U32 R4, RZ, RZ, R14 ;  /* 0x000000ffff047224 */ /* 0x000fce00078e000e */
[----:B------:R-:W-:Y:S05]  /*e6c0*/  WARPSYNC.COLLECTIVE R15, `(.L_x_1970) ;  /* 0x000000000f087348 */ /* 0x000fea0003c00000 */
[----:B------:R0:W1:Y:S02]  /*e6d0*/  SHFL.IDX P6, R14, R13, R12, R11 ;  /* 0x0000000c0d0e7389 */ /* 0x00006400000c000b */
[----:B01----:R-:W-:Y:S01]  /*e6e0*/  ENDCOLLECTIVE ;  /* 0x000000000000791b */ /* 0x003fe20003800000 */
.L_x_1970:
[----:B------:R-:W-:Y:S02]  /*e6f0*/  ULDC UR4, c[0x0][0x288] ;  /* 0x0000a20000047ab9 */ /* 0x000fe40000000800 */
[----:B------:R-:W-:-:S05]  /*e700*/  IMAD R0, R0, UR4, RZ ;  /* 0x0000000400007c24 */ /* 0x000fca000f8e02ff */
[----:B------:R-:W-:Y:S01]  /*e710*/  ISETP.GE.AND P1, PT, R9, R0, PT ;  /* 0x000000000900720c */ /* 0x000fe20003f26270 */
[----:B------:R-:W-:Y:S01]  /*e720*/  IMAD.MOV.U32 R13, RZ, RZ, R7 ;  /* 0x000000ffff0d7224 */ /* 0x000fe200078e0007 */
[----:B------:R-:W-:-:S11]  /*e730*/  MOV R12, 0x1 ;  /* 0x00000001000c7802 */ /* 0x000fd60000000f00 */
[----:B------:R-:W-:Y:S02]  /*e740*/  @!P1 LEA R29, R10, UR38, 0x1 ;  /* 0x000000260a1d9c11 */ /* 0x000fe4000f8e08ff */
[----:B------:R-:W-:-:S05]  /*e750*/  @!P1 LEA R14, P2, R20, R14, 0x1 ;  /* 0x0000000e140e9211 */ /* 0x000fca00078408ff */
[----:B------:R-:W-:Y:S02]  /*e760*/  @!P1 IMAD.X R5, RZ, RZ, R4, P2 ;  /* 0x000000ffff059224 */ /* 0x000fe400010e0604 */
[----:B------:R-:W-:-:S07]  /*e770*/  @!P1 IMAD.MOV.U32 R4, RZ, RZ, R14 ;  /* 0x000000ffff049224 */ /* 0x000fce00078e000e */
[----:B------:R-:W-:Y:S05]  /*e780*/  WARPSYNC.COLLECTIVE R15, `(.L_x_1971) ;  /* 0x000000000f087348 */ /* 0x000fea0003c00000 */
[----:B------:R0:W1:Y:S02]  /*e790*/  SHFL.IDX P6, R14, R13, R12, R11 ;  /* 0x0000000c0d0e7389 */ /* 0x00006400000c000b */
[----:B01----:R-:W-:Y:S01]  /*e7a0*/  ENDCOLLECTIVE ;  /* 0x000000000000791b */ /* 0x003fe20003800000 */
.L_x_1971:
[----:B------:R-:W-:Y:S01]  /*e7b0*/  @!PT LDS RZ, [RZ] ;  /* 0x00000000fffff984 */ /* 0x000fe20000000800 */
[----:B------:R-:W-:Y:S01]  /*e7c0*/  @!PT LDS RZ, [RZ] ;  /* 0x00000000fffff984 */ /* 0x000fe20000000800 */
[----:B------:R-:W-:Y:S01]  /*e7d0*/  @!PT LDS RZ, [RZ] ;  /* 0x00000000fffff984 */ /* 0x000fe20000000800 */
[----:B------:R0:W-:Y:S01]  /*e7e0*/  @!P1 LDGSTS.E.BYPASS.LTC128B.128 [R29+0x8400], desc[UR46][R4.64], !P0 ;  /* 0x08400000041d9fae */ /* 0x0001e2000c101d6e */
[----:B------:R-:W-:Y:S01]  /*e7f0*/  ISETP.GE.AND P1, PT, R21, R0, PT ;  /* 0x000000001500720c */ /* 0x000fe20003f26270 */
[----:B------:R-:W-:-:S05]  /*e800*/  VIADD R21, R9, 0x20 ;  /* 0x0000002009157836 */ /* 0x000fca0000000000 */
[----:B------:R-:W-:Y:S01]  /*e810*/  ISETP.GE.AND P2, PT, R21, R0, PT ;  /* 0x000000001500720c */ /* 0x000fe20003f46270 */
[----:B------:R-:W-:-:S06]  /*e820*/  IMAD.MOV.U32 R13, RZ, RZ, R8 ;  /* 0x000000ffff0d7224 */ /* 0x000fcc00078e0008 */
[----:B0-----:R-:W-:Y:S01]  /*e830*/  @!P1 LEA R29, R10, UR38, 0x1 ;  /* 0x000000260a1d9c11 */ /* 0x001fe2000f8e08ff */
[----:B------:R-:W-:-:S07]  /*e840*/  IMAD.MOV.U32 R22, RZ, RZ, R14 ;  /* 0x000000ffff167224 */ /* 0x000fce00078e000e */
[----:B------:R-:W-:Y:S05]  /*e850*/  WARPSYNC.COLLECTIVE R15, `(.L_x_1972) ;  /* 0x000000000f087348 */ /* 0x000fea0003c00000 */
[----:B------:R0:W1:Y:S02]  /*e860*/  SHFL.IDX P6, R14, R13, R12, R11 ;  /* 0x0000000c0d0e7389 */ /* 0x00006400000c000b */
[----:B01----:R-:W-:Y:S01]  /*e870*/  ENDCOLLECTIVE ;  /* 0x000000000000791b */ /* 0x003fe20003800000 */
.L_x_1972:
[----:B------:R-:W-:Y:S01]  /*e880*/  MOV R13, R7 ;  /* 0x00000007000d7202 */ /* 0x000fe20000000f00 */
[----:B------:R-:W-:Y:S01]  /*e890*/  IMAD.MOV.U32 R12, RZ, RZ, 0x2 ;  /* 0x00000002ff0c7424 */ /* 0x000fe200078e00ff */
[----:B------:R-:W-:-:S13]  /*e8a0*/  @!P1 LEA R4, P3, R20, R14, 0x1 ;  /* 0x0000000e14049211 */ /* 0x000fda00078608ff */
[----:B------:R-:W-:Y:S05]  /*e8b0*/  WARPSYNC.COLLECTIVE R15, `(.L_x_1973) ;  /* 0x000000000f087348 */ /* 0x000fea0003c00000 */
[----:B------:R0:W1:Y:S02]  /*e8c0*/  SHFL.IDX P6, R14, R13, R12, R11 ;  /* 0x0000000c0d0e7389 */ /* 0x00006400000c000b */
[----:B01----:R-:W-:Y:S01]  /*e8d0*/  ENDCOLLECTIVE ;  /* 0x000000000000791b */ /* 0x003fe20003800000 */
.L_x_1973:
        /* <DEDUP_REMOVED lines=10> */
.L_x_1974:
[----:B------:R-:W-:Y:S02]  /*e980*/  IMAD.MOV.U32 R13, RZ, RZ, R7 ;  /* 0x000000ffff0d7224 */ /* 0x000fe400078e0007 */
[----:B------:R-:W-:Y:S02]  /*e990*/  IMAD.MOV.U32 R12, RZ, RZ, 0x3 ;  /* 0x00000003ff0c7424 */ /* 0x000fe400078e00ff */
[----:B------:R-:W-:-:S07]  /*e9a0*/  IMAD.MOV.U32 R28, RZ, RZ, R14 ;  /* 0x000000ffff1c7224 */ /* 0x000fce00078e000e */
[----:B------:R-:W-:Y:S05]  /*e9b0*/  WARPSYNC.COLLECTIVE R15, `(.L_x_1975) ;  /* 0x000000000f087348 */ /* 0x000fea0003c00000 */
[----:B------:R0:W1:Y:S02]  /*e9c0*/  SHFL.IDX P6, R14, R13, R12, R11 ;  /* 0x0000000c0d0e7389 */ /* 0x00006400000c000b */
[----:B01----:R-:W-:Y:S01]  /*e9d0*/  ENDCOLLECTIVE ;  /* 0x000000000000791b */ /* 0x003fe20003800000 */
.L_x_1975:
[----:B------:R-:W-:Y:S02]  /*e9e0*/  @!P2 LEA R4, P1, R20, R28, 0x1 ;  /* 0x0000001c1404a211 */ /* 0x000fe400078208ff */
[----:B------:R-:W-:Y:S02]  /*e9f0*/  @!P2 LEA R28, R10, UR38, 0x1 ;  /* 0x000000260a1cac11 */ /* 0x000fe4000f8e08ff */
[----:B------:R-:W-:Y:S01]  /*ea00*/  @!P2 IADD3.X R5, RZ, R21, RZ, P1, !PT ;  /* 0x00000015ff05a210 */ /* 0x000fe20000ffe4ff */
[----:B------:R-:W-:-:S04]  /*ea10*/  VIADD R21, R9, 0x30 ;  /* 0x0000003009157836 */ /* 0x000fc80000000000 */
[----:B------:R-:W-:Y:S01]  /*ea20*/  @!PT LDS RZ, [RZ] ;  /* 0x00000000fffff984 */ /* 0x000fe20000000800 */
[----:B------:R-:W-:Y:S01]  /*ea30*/  @!PT LDS RZ, [RZ] ;  /* 0x00000000fffff984 */ /* 0x000fe20000000800 */
[----:B------:R-:W-:Y:S01]  /*ea40*/  @!PT LDS RZ, [RZ] ;  /* 0x00000000fffff984 */ /* 0x000fe20000000800 */
[----:B------:R0:W-:Y:S01]  /*ea50*/  @!P2 LDGSTS.E.BYPASS.LTC128B.128 [R28+0x9400], desc[UR46][R4.64], !P0 ;  /* 0x09400000041cafae */ /* 0x0001e2000c101d6e */
[----:B------:R-:W-:Y:S01]  /*ea60*/  ISETP.GE.AND P1, PT, R21, R0, PT ;  /* 0x000000001500720c */ /* 0x000fe20003f26270 */
[----:B------:R-:W-:Y:S01]  /*ea70*/  VIADD R21, R9, 0x40 ;  /* 0x0000004009157836 */ /* 0x000fe20000000000 */
[----:B------:R-:W-:-:S04]  /*ea80*/  MOV R13, R8 ;  /* 0x00000008000d7202 */ /* 0x000fc80000000f00 */
[----:B------:R-:W-:Y:S01]  /*ea90*/  ISETP.GE.AND P2, PT, R21, R0, PT ;  /* 0x000000001500720c */ /* 0x000fe20003f46270 */
[----:B------:R-:W-:-:S12]  /*eaa0*/  IMAD.MOV.U32 R22, RZ, RZ, R14 ;  /* 0x000000ffff167224 */ /* 0x000fd800078e000e */
[----:B0-----:R-:W-:Y:S05]  /*eab0*/  WARPSYNC.COLLECTIVE R15, `(.L_x_1976) ;  /* 0x000000000f087348 */ /* 0x001fea0003c00000 */
[----:B------:R1:W2:Y:S02]  /*eac0*/  SHFL.IDX P6, R14, R13, R12, R11 ;  /* 0x0000000c0d0e7389 */ /* 0x0002a400000c000b */
[----:B012---:R-:W-:Y:S01]  /*ead0*/  ENDCOLLECTIVE ;  /* 0x000000000000791b */ /* 0x007fe20003800000 */
.L_x_1976:
[----:B------:R-:W-:Y:S01]  /*eae0*/  @!P1 LEA R28, R10, UR38, 0x1 ;  /* 0x000000260a1c9c11 */ /* 0x000fe2000f8e08ff */
[----:B------:R-:W-:Y:S02]  /*eaf0*/  IMAD.MOV.U32 R13, RZ, RZ, R7 ;  /* 0x000000ffff0d7224 */ /* 0x000fe400078e0007 */
[----:B------:R-:W-:Y:S01]  /*eb00*/  IMAD.MOV.U32 R12, RZ, RZ, 0x4 ;  /* 0x00000004ff0c7424 */ /* 0x000fe200078e00ff */
[----:B------:R-:W-:-:S13]  /*eb10*/  @!P1 LEA R4, P3, R20, R14, 0x1 ;  /* 0x0000000e14049211 */ /* 0x000fda00078608ff */
[----:B------:R-:W-:Y:S05]  /*eb20*/  WARPSYNC.COLLECTIVE R15, `(.L_x_1977) ;  /* 0x000000000f087348 */ /* 0x000fea0003c00000 */
[----:B------:R0:W1:Y:S02]  /*eb30*/  SHFL.IDX P6, R14, R13, R12, R11 ;  /* 0x0000000c0d0e7389 */ /* 0x00006400000c000b */
[----:B01----:R-:W-:Y:S01]  /*eb40*/  ENDCOLLECTIVE ;  /* 0x000000000000791b */ /* 0x003fe20003800000 */
.L_x_1977:
[----:B------:R-:W-:-:S05]  /*eb50*/  @!P1 IMAD.X R5, RZ, RZ, R22, P3 ;  /* 0x000000ffff059224 */ /* 0x000fca00018e0616 */
        /* <DEDUP_REMOVED lines=9> */
.L_x_1978:
[----:B------:R-:W-:Y:S01]  /*ebf0*/  MOV R13, R7 ;  /* 0x00000007000d7202 */ /* 0x000fe20000000f00 */
[----:B------:R-:W-:Y:S02]  /*ec00*/  IMAD.MOV.U32 R12, RZ, RZ, 0x5 ;  /* 0x00000005ff0c7424 */ /* 0x000fe400078e00ff */
[----:B------:R-:W-:-:S07]  /*ec10*/  IMAD.MOV.U32 R29, RZ, RZ, R14 ;  /* 0x000000ffff1d7224 */ /* 0x000fce00078e000e */
[----:B------:R-:W-:Y:S05]  /*ec20*/  WARPSYNC.COLLECTIVE R15, `(.L_x_1979) ;  /* 0x000000000f087348 */ /* 0x000fea0003c00000 */
[----:B------:R0:W1:Y:S02]  /*ec30*/  SHFL.IDX P6, R14, R13, R12, R11 ;  /* 0x0000000c0d0e7389 */ /* 0x00006400000c000b */
[----:B01----:R-:W-:Y:S01]  /*ec40*/  ENDCOLLECTIVE ;  /* 0x000000000000791b */ /* 0x003fe20003800000 */
.L_x_1979:
[----:B------:R-:W-:Y:S01]  /*ec50*/  @!P2 LEA R4, P1, R20, R29, 0x1 ;  /* 0x0000001d1404a211 */ /* 0x000fe200078208ff */
[----:B------:R-:W-:-:S04]  /*ec60*/  VIADD R29, R9, 0x50 ;  /* 0x00000050091d7836 */ /* 0x000fc80000000000 */
[----:B------:R-:W-:Y:S01]  /*ec70*/  @!P2 IMAD.X R5, RZ, RZ, R21, P1 ;  /* 0x000000ffff05a224 */ /* 0x000fe200008e0615 */
[----:B------:R-:W-:Y:S02]  /*ec80*/  ISETP.GE.AND P1, PT, R29, R0, PT ;  /* 0x000000001d00720c */ /* 0x000fe40003f26270 */
[----:B------:R-:W-:Y:S01]  /*ec90*/  @!P2 LEA R21, R10, UR38, 0x1 ;  /* 0x000000260a15ac11 */ /* 0x000fe2000f8e08ff */
        /* <DEDUP_REMOVED lines=9> */
.L_x_1980:
[----:B------:R-:W-:-:S04]  /*ed30*/  IADD3 R21, R9, 0x60, RZ ;  /* 0x0000006009157810 */ /* 0x000fc80007ffe0ff */
[----:B------:R-:W-:Y:S01]  /*ed40*/  ISETP.GE.AND P2, PT, R21, R0, PT ;  /* 0x000000001500720c */ /* 0x000fe20003f46270 */
[----:B------:R-:W-:Y:S02]  /*ed50*/  IMAD.MOV.U32 R13, RZ, RZ, R7 ;  /* 0x000000ffff0d7224 */ /* 0x000fe400078e0007 */
[----:B------:R-:W-:-:S10]  /*ed60*/  IMAD.MOV.U32 R12, RZ, RZ, 0x6 ;  /* 0x00000006ff0c7424 */ /* 0x000fd400078e00ff */
[----:B------:R-:W-:Y:S02]  /*ed70*/  @!P2 LEA R28, R10, UR38, 0x1 ;  /* 0x000000260a1cac11 */ /* 0x000fe4000f8e08ff */
[----:B------:R-:W-:-:S13]  /*ed80*/  @!P1 LEA R4, P3, R20, R14, 0x1 ;  /* 0x0000000e14049211 */ /* 0x000fda00078608ff */
[----:B------:R-:W-:Y:S05]  /*ed90*/  WARPSYNC.COLLECTIVE R15, `(.L_x_1981) ;  /* 0x000000000f087348 */ /* 0x000fea0003c00000 */
[----:B------:R0:W1:Y:S02]  /*eda0*/  SHFL.IDX P6, R14, R13, R12, R11 ;  /* 0x0000000c0d0e7389 */ /* 0x00006400000c000b */
[----:B01----:R-:W-:Y:S01]  /*edb0*/  ENDCOLLECTIVE ;  /* 0x000000000000791b */ /* 0x003fe20003800000 */
.L_x_1981:
[----:B------:R-:W-:Y:S01]  /*edc0*/  @!P1 IMAD.X R5, RZ, RZ, R22, P3 ;  /* 0x000000ffff059224 */ /* 0x000fe200018e0616 */
[----:B------:R-:W-:-:S05]  /*edd0*/  @!P1 LEA R22, R10, UR38, 0x1 ;  /* 0x000000260a169c11 */ /* 0x000fca000f8e08ff */
        /* <DEDUP_REMOVED lines=9> */
.L_x_1982:
[----:B------:R-:W-:Y:S02]  /*ee70*/  IMAD.MOV.U32 R13, RZ, RZ, R7 ;  /* 0x000000ffff0d7224 */ /* 0x000fe400078e0007 */
[----:B------:R-:W-:Y:S01]  /*ee80*/  IMAD.MOV.U32 R12, RZ, RZ, 0x7 ;  /* 0x00000007ff0c7424 */ /* 0x000fe200078e00ff */
[----:B------:R-:W-:-:S07]  /*ee90*/  MOV R29, R14 ;  /* 0x0000000e001d7202 */ /* 0x000fce0000000f00 */
[----:B------:R-:W-:Y:S05]  /*eea0*/  WARPSYNC.COLLECTIVE R15, `(.L_x_1983) ;  /* 0x000000000f087348 */ /* 0x000fea0003c00000 */
[----:B------:R0:W1:Y:S02]  /*eeb0*/  SHFL.IDX P6, R14, R13, R12, R11 ;  /* 0x0000000c0d0e7389 */ /* 0x00006400000c000b */
[----:B01----:R-:W-:Y:S01]  /*eec0*/  ENDCOLLECTIVE ;  /* 0x000000000000791b */ /* 0x003fe20003800000 */
.L_x_1983:
[----:B------:R-:W-:-:S05]  /*eed0*/  @!P2 LEA R4, P1, R20, R29, 0x1 ;  /* 0x0000001d1404a211 */ /* 0x000fca00078208ff */
[----:B------:R-:W-:-:S05]  /*eee0*/  @!P2 IMAD.X R5, RZ, RZ, R21, P1 ;  /* 0x000000ffff05a224 */ /* 0x000fca00008e0615 */
[----:B------:R-:W-:Y:S01]  /*eef0*/  @!PT LDS RZ, [RZ] ;  /* 0x00000000fffff984 */ /* 0x000fe20000000800 */
[----:B------:R-:W-:Y:S01]  /*ef00*/  @!PT LDS RZ, [RZ] ;  /* 0x00000000fffff984 */ /* 0x000fe20000000800 */
[----:B------:R-:W-:Y:S01]  /*ef10*/  @!PT LDS RZ, [RZ] ;  /* 0x00000000fffff984 */ /* 0x000fe20000000800 */
[----:B------:R0:W-:Y:S01]  /*ef20*/  @!P2 LDGSTS.E.BYPASS.LTC128B.128 [R28+0xb400], desc[UR46][R4.64], !P0 ;  /* 0x0b400000041cafae */ /* 0x0001e2000c101d6e */
[----:B------:R-:W-:Y:S01]  /*ef30*/  MOV R13, R8 ;  /* 0x00000008000d7202 */ /* 0x000fe20000000f00 */
[----:B------:R-:W-:-:S07]  /*ef40*/  IMAD.MOV.U32 R7, RZ, RZ, R14 ;  /* 0x000000ffff077224 */ /* 0x000fce00078e000e */
[----:B0-----:R-:W-:Y:S05]  /*ef50*/  WARPSYNC.COLLECTIVE R15, `(.L_x_1984) ;  /* 0x000000000f087348 */ /* 0x001fea0003c00000 */
[----:B------:R1:W2:Y:S02]  /*ef60*/  SHFL.IDX P6, R14, R13, R12, R11 ;  /* 0x0000000c0d0e7389 */ /* 0x0002a400000c000b */
[----:B012---:R-:W-:Y:S01]  /*ef70*/  ENDCOLLECTIVE ;  /* 0x000000000000791b */ /* 0x007fe20003800000 */
.L_x_1984:
[----:B------:R-:W-:-:S05]  /*ef80*/  VIADD R5, R9, 0x70 ;  /* 0x0000007009057836 */ /* 0x000fca0000000000 */
[----:B------:R-:W-:Y:S01]  /*ef90*/  ISETP.GE.AND P1, PT, R5, R0, PT ;  /* 0x000000000500720c */ /* 0x000fe20003f26270 */
[----:B------:R-:W-:Y:S01]  /*efa0*/  IMAD.MOV.U32 R13, RZ, RZ, R3 ;  /* 0x000000ffff0d7224 */ /* 0x000fe200078e0003 */
[----:B------:R-:W-:-:S11]  /*efb0*/  MOV R12, RZ ;  /* 0x000000ff000c7202 */ /* 0x000fd60000000f00 */
[----:B------:R-:W-:Y:S02]  /*efc0*/  @!P1 LEA R22, R10, UR38, 0x1 ;  /* 0x000000260a169c11 */ /* 0x000fe4000f8e08ff */
[----:B------:R-:W-:-:S13]  /*efd0*/  @!P1 LEA R4, P3, R20, R14, 0x1 ;  /* 0x0000000e14049211 */ /* 0x000fda00078608ff */
[----:B------:R-:W-:Y:S05]  /*efe0*/  WARPSYNC.COLLECTIVE R15, `(.L_x_1985) ;  /* 0x000000000f087348 */ /* 0x000fea0003c00000 */
[----:B------:R0:W1:Y:S02]  /*eff0*/  SHFL.IDX P6, R14, R13, R12, R11 ;  /* 0x0000000c0d0e7389 */ /* 0x00006400000c000b */
[----:B01----:R-:W-:Y:S01]  /*f000*/  ENDCOLLECTIVE ;  /* 0x000000000000791b */ /* 0x003fe20003800000 */
.L_x_1985:
[----:B------:R-:W-:Y:S02]  /*f010*/  @!P1 IMAD.X R5, RZ, RZ, R7, P3 ;  /* 0x000000ffff059224 */ /* 0x000fe400018e0607 */
[----:B------:R-:W-:-:S03]  /*f020*/  VIADD R7, R9, 0x80 ;  /* 0x0000008009077836 */ /* 0x000fc60000000000 */
[----:B------:R-:W-:Y:S01]  /*f030*/  @!PT LDS RZ, [RZ] ;  /* 0x00000000fffff984 */ /* 0x000fe20000000800 */
[----:B------:R-:W-:Y:S01]  /*f040*/  @!PT LDS RZ, [RZ] ;  /* 0x00000000fffff984 */ /* 0x000fe20000000800 */
[----:B------:R-:W-:Y:S01]  /*f050*/  @!PT LDS RZ, [RZ] ;  /* 0x00000000fffff984 */ /* 0x000fe20000000800 */
[----:B------:R0:W-:Y:S02]  /*f060*/  @!P1 LDGSTS.E.BYPASS.LTC128B.128 [R22+0xbc00], desc[UR46][R4.64], !P0 ;  /* 0x0bc0000004169fae */ /* 0x0001e4000c101d6e */
[----:B------:R-:W-:Y:S02]  /*f070*/  ISETP.GE.AND P2, PT, R7, R0, PT ;  /* 0x000000000700720c */ /* 0x000fe40003f46270 */
[----:B------:R-:W-:Y:S01]  /*f080*/  IADD3 R7, R9, 0x90, RZ ;  /* 0x0000009009077810 */ /* 0x000fe20007ffe0ff */
[----:B------:R-:W-:Y:S02]  /*f090*/  IMAD.MOV.U32 R13, RZ, RZ, R6 ;  /* 0x000000ffff0d7224 */ /* 0x000fe400078e0006 */
[----:B------:R-:W-:-:S08]  /*f0a0*/  IMAD.MOV.U32 R21, RZ, RZ, R14 ;  /* 0x000000ffff157224 */ /* 0x000fd000078e000e */
[----:B0-----:R-:W-:Y:S05]  /*f0b0*/  WARPSYNC.COLLECTIVE R15, `(.L_x_1986) ;  /* 0x000000000f087348 */ /* 0x001fea0003c00000 */
[----:B------:R1:W2:Y:S02]  /*f0c0*/  SHFL.IDX P6, R14, R13, R12, R11 ;  /* 0x0000000c0d0e7389 */ /* 0x0002a400000c000b */
[----:B012---:R-:W-:Y:S01]  /*f0d0*/  ENDCOLLECTIVE ;  /* 0x000000000000791b */ /* 0x007fe20003800000 */
.L_x_1986:
[----:B------:R-:W-:Y:S02]  /*f0e0*/  IMAD.MOV.U32 R13, RZ, RZ, R3 ;  /* 0x000000ffff0d7224 */ /* 0x000fe400078e0003 */
[----:B------:R-:W-:Y:S02]  /*f0f0*/  IMAD.MOV.U32 R12, RZ, RZ, 0x1 ;  /* 0x00000001ff0c7424 */ /* 0x000fe400078e00ff */
[----:B------:R-:W-:-:S07]  /*f100*/  IMAD.MOV.U32 R29, RZ, RZ, R14 ;  /* 0x000000ffff1d7224 */ /* 0x000fce00078e000e */
[----:B------:R-:W-:Y:S05]  /*f110*/  WARPSYNC.COLLECTIVE R15, `(.L_x_1987) ;  /* 0x000000000f087348 */ /* 0x000fea0003c00000 */
[----:B------:R0:W1:Y:S02]  /*f120*/  SHFL.IDX P6, R14, R13, R12, R11 ;  /* 0x0000000c0d0e7389 */ /* 0x00006400000c000b */
[----:B01----:R-:W-:Y:S01]  /*f130*/  ENDCOLLECTIVE ;  /* 0x000000000000791b */ /* 0x003fe20003800000 */
.L_x_1987:
        /* <DEDUP_REMOVED lines=8> */
[----:B------:R-:W-:Y:S02]  /*f1c0*/  IMAD.MOV.U32 R13, RZ, RZ, R6 ;  /* 0x000000ffff0d7224 */ /* 0x000fe400078e0006 */
[----:B------:R-:W-:-:S06]  /*f1d0*/  IMAD.MOV.U32 R8, RZ, RZ, R14 ;  /* 0x000000ffff087224 */ /* 0x000fcc00078e000e */
[----:B0-----:R-:W-:-:S07]  /*f1e0*/  @!P1 LEA R29, R10, UR38, 0x1 ;  /* 0x000000260a1d9c11 */ /* 0x001fce000f8e08ff */
[----:B------:R-:W-:Y:S05]  /*f1f0*/  WARPSYNC.COLLECTIVE R15, `(.L_x_1988) ;  /* 0x000000000f087348 */ /* 0x000fea0003c00000 */
[----:B------:R0:W1:Y:S02]  /*f200*/  SHFL.IDX P6, R14, R13, R12, R11 ;  /* 0x0000000c0d0e7389 */ /* 0x00006400000c000b */
[----:B01----:R-:W-:Y:S01]  /*f210*/  ENDCOLLECTIVE ;  /* 0x000000000000791b */ /* 0x003fe20003800000 */
.L_x_1988:
[----:B------:R-:W-:Y:S02]  /*f220*/  IMAD.MOV.U32 R13, RZ, RZ, R3 ;  /* 0x000000ffff0d7224 */ /* 0x000fe400078e0003 */
[----:B------:R-:W-:Y:S01]  /*f230*/  IMAD.MOV.U32 R12, RZ, RZ, 0x2 ;  /* 0x00000002ff0c7424 */ /* 0x000fe200078e00ff */
[----:B------:R-:W-:-:S13]  /*f240*/  @!P1 LEA R4, P3, R20, R14, 0x1 ;  /* 0x0000000e14049211 */ /* 0x000fda00078608ff */
[----:B------:R-:W-:Y:S05]  /*f250*/  WARPSYNC.COLLECTIVE R15, `(.L_x_1989) ;  /* 0x000000000f087348 */ /* 0x000fea0003c00000 */
[----:B------:R0:W1:Y:S02]  /*f260*/  SHFL.IDX P6, R14, R13, R12, R11 ;  /* 0x0000000c0d0e7389 */ /* 0x00006400000c000b */
[----:B01----:R-:W-:Y:S01]  /*f270*/  ENDCOLLECTIVE ;  /* 0x000000000000791b */ /* 0x003fe20003800000 */
.L_x_1989:
[----:B------:R-:W-:-:S05]  /*f280*/  @!P1 IADD3.X R5, RZ, R8, RZ, P3, !PT ;  /* 0x00000008ff059210 */ /* 0x000fca0001ffe4ff */
[----:B------:R-:W-:Y:S01]  /*f290*/  @!PT LDS RZ, [RZ] ;  /* 0x00000000fffff984 */ /* 0x000fe20000000800 */
[----:B------:R-:W-:Y:S01]  /*f2a0*/  @!PT LDS RZ, [RZ] ;  /* 0x00000000fffff984 */ /* 0x000fe20000000800 */
[----:B------:R-:W-:Y:S01]  /*f2b0*/  @!PT LDS RZ, [RZ] ;  /* 0x00000000fffff984 */ /* 0x000fe20000000800 */
[----:B------:R0:W-:Y:S01]  /*f2c0*/  @!P1 LDGSTS.E.BYPASS.LTC128B.128 [R29+0xcc00], desc[UR46][R4.64], !P0 ;  /* 0x0cc00000041d9fae */ /* 0x0001e2000c101d6e */
[----:B------:R-:W-:Y:S02]  /*f2d0*/  IMAD.MOV.U32 R13, RZ, RZ, R6 ;  /* 0x000000ffff0d7224 */ /* 0x000fe400078e0006 */
[----:B0-----:R-:W-:Y:S02]  /*f2e0*/  VIADD R5, R9, 0xa0 ;  /* 0x000000a009057836 */ /* 0x001fe40000000000 */
[----:B------:R-:W-:-:S03]  /*f2f0*/  IMAD.MOV.U32 R7, RZ, RZ, R14 ;  /* 0x000000ffff077224 */ /* 0x000fc600078e000e */
[----:B------:R-:W-:-:S13]  /*f300*/  ISETP.GE.AND P2, PT, R5, R0, PT ;  /* 0x000000000500720c */ /* 0x000fda0003f46270 */
[----:B------:R-:W-:Y:S05]  /*f310*/  WARPSYNC.COLLECTIVE R15, `(.L_x_1990) ;  /* 0x000000000f087348 */ /* 0x000fea0003c00000 */
[----:B------:R0:W1:Y:S02]  /*f320*/  SHFL.IDX P6, R14, R13, R12, R11 ;  /* 0x0000000c0d0e7389 */ /* 0x00006400000c000b */
[----:B01----:R-:W-:Y:S01]  /*f330*/  ENDCOLLECTIVE ;  /* 0x000000000000791b */ /* 0x003fe20003800000 */
.L_x_1990:
[----:B------:R-:W-:Y:S02]  /*f340*/  IMAD.MOV.U32 R13, RZ, RZ, R3 ;  /* 0x000000ffff0d7224 */ /* 0x000fe400078e0003 */
[----:B------:R-:W-:Y:S01]  /*f350*/  IMAD.MOV.U32 R12, RZ, RZ, 0x3 ;  /* 0x00000003ff0c7424 */ /* 0x000fe200078e00ff */
[----:B------:R-:W-:-:S07]  /*f360*/  MOV R21, R14 ;  /* 0x0000000e00157202 */ /* 0x000fce0000000f00 */
[----:B------:R-:W-:Y:S05]  /*f370*/  WARPSYNC.COLLECTIVE R15, `(.L_x_1991) ;  /* 0x000000000f087348 */ /* 0x000fea0003c00000 */
[----:B------:R0:W1:Y:S02]  /*f380*/  SHFL.IDX P6, R14, R13, R12, R11 ;  /* 0x0000000c0d0e7389 */ /* 0x00006400000c000b */
[----:B01----:R-:W-:Y:S01]  /*f390*/  ENDCOLLECTIVE ;  /* 0x000000000000791b */ /* 0x003fe20003800000 */
.L_x_1991:
[----:B------:R-:W-:-:S05]  /*f3a0*/  @!P2 LEA R4, P1, R20, R21, 0x1 ;  /* 0x000000151404a211 */ /* 0x000fca00078208ff */
[----:B------:R-:W-:Y:S01]  /*f3b0*/  @!P2 IMAD.X R5, RZ, RZ, R7, P1 ;  /* 0x000000ffff05a224 */ /* 0x000fe200008e0607 */
        /* <DEDUP_REMOVED lines=10> */
.L_x_1992:
[----:B------:R-:W-:Y:S05]  /*f460*/  BRA `(.L_x_1993) ;  /* 0xffffffd000b87947 */ /* 0x000fea000383ffff */
.L_x_1904:
[----:B01----:R-:W-:-:S04]  /*f470*/  IMAD.U32 R5, RZ, RZ, UR38 ;  /* 0x00000026ff057e24 */ /* 0x003fc8000f8e00ff */
[----:B------:R0:W1:Y:S03]  /*f480*/  SYNCS.PHASECHK.TRANS64.TRYWAIT P0, [R5+URZ+0x16820], R0 ;  /* 0x01682000050075a7 */ /* 0x000066000800017f */
[----:B-1----:R-:W-:Y:S05]  /*f490*/  @!P0 NANOSLEEP.SYNCS 0x989680 ;  /* 0x009896800000895d */ /* 0x002fea0003900000 */
[----:B------:R-:W1:Y:S02]  /*f4a0*/  @!P0 SYNCS.PHASECHK.TRANS64 P0, [R5+URZ+0x16820], R0 ;  /* 0x01682000050085a7 */ /* 0x000e64000800007f */
[----:B-1----:R-:W-:Y:S05]  /*f4b0*/  @!P0 BRA `(.L_x_1904) ;  /* 0xfffffffc00ec8947 */ /* 0x002fea000383ffff */
[----:B------:R-:W-:Y:S05]  /*f4c0*/  BRA `(.L_x_1994) ;  /* 0xffffffd000f07947 */ /* 0x000fea000383ffff */
.L_x_1911:
[----:B0-----:R-:W-:-:S04]  /*f4d0*/  IMAD.U32 R5, RZ, RZ, UR38 ;  /* 0x00000026ff057e24 */ /* 0x001fc8000f8e00ff */
[----:B------:R0:W1:Y:S03]  /*f4e0*/  SYNCS.PHASECHK.TRANS64.TRYWAIT P0, [R5+URZ+0x16848], R12 ;  /* 0x0168480c050075a7 */ /* 0x000066000800017f */
[----:B-1----:R-:W-:Y:S05]  /*f4f0*/  @!P0 NANOSLEEP.SYNCS 0x989680 ;  /* 0x009896800000895d */ /* 0x002fea0003900000 */
[----:B------:R-:W1:Y:S02]  /*f500*/  @!P0 SYNCS.PHASECHK.TRANS64 P0, [R5+URZ+0x16848], R12 ;  /* 0x0168480c050085a7 */ /* 0x000e64000800007f */
[----:B-1----:R-:W-:Y:S05]  /*f510*/  @!P0 BRA `(.L_x_1911) ;  /* 0xfffffffc00ec8947 */ /* 0x002fea000383ffff */
[----:B------:R-:W-:Y:S05]  /*f520*/  BRA `(.L_x_1995) ;  /* 0xffffffd400c47947 */ /* 0x000fea000383ffff */
.L_x_1916:
[----:B0-----:R-:W-:-:S04]  /*f530*/  IMAD.U32 R5, RZ, RZ, UR38 ;  /* 0x00000026ff057e24 */ /* 0x001fc8000f8e00ff */
[----:B------:R0:W1:Y:S03]  /*f540*/  SYNCS.PHASECHK.TRANS64.TRYWAIT P0, [R5+URZ+0x16860], R12 ;  /* 0x0168600c050075a7 */ /* 0x000066000800017f */
[----:B-1----:R-:W-:Y:S05]  /*f550*/  @!P0 NANOSLEEP.SYNCS 0x989680 ;  /* 0x009896800000895d */ /* 0x002fea0003900000 */
[----:B------:R-:W1:Y:S02]  /*f560*/  @!P0 SYNCS.PHASECHK.TRANS64 P0, [R5+URZ+0x16860], R12 ;  /* 0x0168600c050085a7 */ /* 0x000e64000800007f */
[----:B-1----:R-:W-:Y:S05]  /*f570*/  @!P0 BRA `(.L_x_1916) ;  /* 0xfffffffc00ec8947 */ /* 0x002fea000383ffff */
[----:B------:R-:W-:Y:S05]  /*f580*/  BRA `(.L_x_1996) ;  /* 0xffffffd800247947 */ /* 0x000fea000383ffff */
.L_x_1924:
[----:B0-----:R-:W-:-:S04]  /*f590*/  MOV R5, UR38 ;  /* 0x0000002600057c02 */ /* 0x001fc80008000f00 */
[----:B------:R0:W1:Y:S03]  /*f5a0*/  SYNCS.PHASECHK.TRANS64.TRYWAIT P0, [R5+URZ+0x16840], R14 ;  /* 0x0168400e050075a7 */ /* 0x000066000800017f */
[----:B-1----:R-:W-:Y:S05]  /*f5b0*/  @!P0 NANOSLEEP.SYNCS 0x989680 ;  /* 0x009896800000895d */ /* 0x002fea0003900000 */
[----:B------:R-:W1:Y:S02]  /*f5c0*/  @!P0 SYNCS.PHASECHK.TRANS64 P0, [R5+URZ+0x16840], R14 ;  /* 0x0168400e050085a7 */ /* 0x000e64000800007f */
[----:B-1----:R-:W-:Y:S05]  /*f5d0*/  @!P0 BRA `(.L_x_1924) ;  /* 0xfffffffc00ec8947 */ /* 0x002fea000383ffff */
[----:B------:R-:W-:Y:S05]  /*f5e0*/  BRA `(.L_x_1997) ;  /* 0xffffffdc00087947 */ /* 0x000fea000383ffff */
.L_x_1929:
[----:B0-----:R-:W-:-:S04]  /*f5f0*/  IMAD.U32 R5, RZ, RZ, UR38 ;  /* 0x00000026ff057e24 */ /* 0x001fc8000f8e00ff */
[----:B------:R0:W1:Y:S03]  /*f600*/  SYNCS.PHASECHK.TRANS64.TRYWAIT P0, [R5+URZ+0x16868], R4 ;  /* 0x01686804050075a7 */ /* 0x000066000800017f */
[----:B-1----:R-:W-:Y:S05]  /*f610*/  @!P0 NANOSLEEP.SYNCS 0x989680 ;  /* 0x009896800000895d */ /* 0x002fea0003900000 */
[----:B------:R-:W1:Y:S02]  /*f620*/  @!P0 SYNCS.PHASECHK.TRANS64 P0, [R5+URZ+0x16868], R4 ;  /* 0x01686804050085a7 */ /* 0x000e64000800007f */
[----:B-1----:R-:W-:Y:S05]  /*f630*/  @!P0 BRA `(.L_x_1929) ;  /* 0xfffffffc00ec8947 */ /* 0x002fea000383ffff */
[----:B------:R-:W-:Y:S05]  /*f640*/  BRA `(.L_x_1998) ;  /* 0xffffffdc00707947 */ /* 0x000fea000383ffff */
.L_x_1937:
[----:B0-----:R-:W-:-:S04]  /*f650*/  IMAD.U32 R4, RZ, RZ, UR38 ;  /* 0x00000026ff047e24 */ /* 0x001fc8000f8e00ff */
[----:B------:R0:W1:Y:S03]  /*f660*/  SYNCS.PHASECHK.TRANS64.TRYWAIT P0, [R4+URZ+0x16848], R9 ;  /* 0x01684809040075a7 */ /* 0x000066000800017f */
[----:B-1----:R-:W-:Y:S05]  /*f670*/  @!P0 NANOSLEEP.SYNCS 0x989680 ;  /* 0x009896800000895d */ /* 0x002fea0003900000 */
[----:B------:R-:W1:Y:S02]  /*f680*/  @!P0 SYNCS.PHASECHK.TRANS64 P0, [R4+URZ+0x16848], R9 ;  /* 0x01684809040085a7 */ /* 0x000e64000800007f */
[----:B-1----:R-:W-:Y:S05]  /*f690*/  @!P0 BRA `(.L_x_1937) ;  /* 0xfffffffc00ec8947 */ /* 0x002fea000383ffff */
[----:B------:R-:W-:Y:S05]  /*f6a0*/  BRA `(.L_x_1999) ;  /* 0xffffffe000687947 */ /* 0x000fea000383ffff */
.L_x_1942:
[----:B0-----:R-:W-:-:S04]  /*f6b0*/  IMAD.U32 R4, RZ, RZ, UR38 ;  /* 0x00000026ff047e24 */ /* 0x001fc8000f8e00ff */
[----:B------:R0:W1:Y:S03]  /*f6c0*/  SYNCS.PHASECHK.TRANS64.TRYWAIT P0, [R4+URZ+0x16860], R9 ;  /* 0x01686009040075a7 */ /* 0x000066000800017f */
[----:B-1----:R-:W-:Y:S05]  /*f6d0*/  @!P0 NANOSLEEP.SYNCS 0x989680 ;  /* 0x009896800000895d */ /* 0x002fea0003900000 */
[----:B------:R-:W1:Y:S02]  /*f6e0*/  @!P0 SYNCS.PHASECHK.TRANS64 P0, [R4+URZ+0x16860], R9 ;  /* 0x01686009040085a7 */ /* 0x000e64000800007f */
[----:B-1----:R-:W-:Y:S05]  /*f6f0*/  @!P0 BRA `(.L_x_1942) ;  /* 0xfffffffc00ec8947 */ /* 0x002fea000383ffff */
[----:B------:R-:W-:Y:S05]  /*f700*/  BRA `(.L_x_2000) ;  /* 0xffffffe000cc7947 */ /* 0x000fea000383ffff */
.L_x_1949:
[----:B0-----:R0:W1:Y:S02]  /*f710*/  SYNCS.PHASECHK.TRANS64.TRYWAIT P0, [R4+URZ+0x16860], R3 ;  /* 0x01686003040075a7 */ /* 0x001064000800017f */
[----:B-1----:R-:W-:Y:S05]  /*f720*/  @!P0 NANOSLEEP.SYNCS 0x989680 ;  /* 0x009896800000895d */ /* 0x002fea0003900000 */
[----:B------:R-:W1:Y:S02]  /*f730*/  @!P0 SYNCS.PHASECHK.TRANS64 P0, [R4+URZ+0x16860], R3 ;  /* 0x01686003040085a7 */ /* 0x000e64000800007f */
[----:B-1----:R-:W-:Y:S05]  /*f740*/  @!P0 BRA `(.L_x_1949) ;  /* 0xfffffffc00f08947 */ /* 0x002fea000383ffff */
[----:B------:R-:W-:Y:S05]  /*f750*/  BRA `(.L_x_2001) ;  /* 0xffffffe4005c7947 */ /* 0x000fea000383ffff */
.L_x_1953:
[----:B0-----:R0:W1:Y:S02]  /*f760*/  SYNCS.PHASECHK.TRANS64.TRYWAIT P0, [R7+URZ+0x16820], R4 ;  /* 0x01682004070075a7 */ /* 0x001064000800017f */
[----:B-1----:R-:W-:Y:S05]  /*f770*/  @!P0 NANOSLEEP.SYNCS 0x989680 ;  /* 0x009896800000895d */ /* 0x002fea0003900000 */
[----:B------:R-:W1:Y:S02]  /*f780*/  @!P0 SYNCS.PHASECHK.TRANS64 P0, [R7+URZ+0x16820], R4 ;  /* 0x01682004070085a7 */ /* 0x000e64000800007f */
[----:B-1----:R-:W-:Y:S05]  /*f790*/  @!P0 BRA `(.L_x_1953) ;  /* 0xfffffffc00f08947 */ /* 0x002fea000383ffff */
[----:B------:R-:W-:Y:S05]  /*f7a0*/  BRA `(.L_x_2002) ;  /* 0xffffffe400f47947 */ /* 0x000fea000383ffff */
.L_x_1954:
[----:B------:R-:W-:Y:S01]  /*f7b0*/  BSSY B0, `(.L_x_2003) ;  /* 0x0000008000007945 */ /* 0x000fe20003800000 */
[----:B------:R-:W-:Y:S01]  /*f7c0*/  IMAD.MOV.U32 R13, RZ, RZ, R16 ;  /* 0x000000ffff0d7224 */ /* 0x000fe200078e0010 */
[----:B------:R-:W-:Y:S01]  /*f7d0*/  MOV R12, RZ ;  /* 0x000000ff000c7202 */ /* 0x000fe20000000f00 */
[----:B------:R-:W-:Y:S02]  /*f7e0*/  IMAD.MOV.U32 R11, RZ, RZ, 0x1f ;  /* 0x0000001fff0b7424 */ /* 0x000fe400078e00ff */
[----:B------:R-:W-:-:S07]  /*f7f0*/  IMAD.MOV.U32 R15, RZ, RZ, -0x1 ;  /* 0xffffffffff0f7424 */ /* 0x000fce00078e00ff */
[----:B0-----:R-:W-:Y:S05]  /*f800*/  WARPSYNC.COLLECTIVE R15, `(.L_x_2004) ;  /* 0x000000000f087348 */ /* 0x001fea0003c00000 */
[----:B------:R1:W2:Y:S02]  /*f810*/  SHFL.IDX P6, R14, R13, R12, R11 ;  /* 0x0000000c0d0e7389 */ /* 0x0002a400000c000b */
[----:B012---:R-:W-:Y:S01]  /*f820*/  ENDCOLLECTIVE ;  /* 0x000000000000791b */ /* 0x007fe20003800000 */
.L_x_2004:
[----:B------:R-:W-:Y:S05]  /*f830*/  BSYNC B0 ;  /* 0x0000000000007941 */ /* 0x000fea0003800000 */
.L_x_2003:
[----:B------:R-:W-:Y:S05]  /*f840*/  BRA `(.L_x_2005) ;  /* 0xffffffe400d87947 */ /* 0x000fea000383ffff */
.L_x_1955:
[----:B------:R-:W-:Y:S01]  /*f850*/  BSSY B0, `(.L_x_2006) ;  /* 0x0000006000007945 */ /* 0x000fe20003800000 */
[----:B------:R-:W-:-:S07]  /*f860*/  IMAD.MOV.U32 R15, RZ, RZ, -0x1 ;  /* 0xffffffffff0f7424 */ /* 0x000fce00078e00ff */
[----:B01----:R-:W-:Y:S05]  /*f870*/  WARPSYNC.COLLECTIVE R15, `(.L_x_2007) ;  /* 0x000000000f0c7348 */ /* 0x003fea0003c00000 */
[----:B------:R-:W-:Y:S02]  /*f880*/  ELECT P6, UR62, PT ;  /* 0x00000000003e782f */ /* 0x000fe400038c0000 */
[----:B------:R-:W-:Y:S01]  /*f890*/  MOV R14, UR62 ;  /* 0x0000003e000e7c02 */ /* 0x000fe20008000f00 */
[----:B01----:R-:W-:Y:S10]  /*f8a0*/  ENDCOLLECTIVE ;  /* 0x000000000000791b */ /* 0x003ff40003800000 */
.L_x_2007:
[----:B------:R-:W-:Y:S05]  /*f8b0*/  BSYNC B0 ;  /* 0x0000000000007941 */ /* 0x000fea0003800000 */
.L_x_2006:
[----:B------:R-:W-:Y:S05]  /*f8c0*/  BRA `(.L_x_2008) ;  /* 0xffffffe400cc7947 */ /* 0x000fea000383ffff */
.L_x_1957:
[----:B0-----:R0:W2:Y:S02]  /*f8d0*/  SYNCS.PHASECHK.TRANS64.TRYWAIT P0, [R6+URZ], R5 ;  /* 0x00000005060075a7 */ /* 0x0010a4000800017f */
[----:B--2---:R-:W-:Y:S05]  /*f8e0*/  @!P0 NANOSLEEP.SYNCS 0x989680 ;  /* 0x009896800000895d */ /* 0x004fea0003900000 */
[----:B------:R-:W2:Y:S02]  /*f8f0*/  @!P0 SYNCS.PHASECHK.TRANS64 P0, [R6+URZ], R5 ;  /* 0x00000005060085a7 */ /* 0x000ea4000800007f */
[----:B--2---:R-:W-:Y:S05]  /*f900*/  @!P0 BRA `(.L_x_1957) ;  /* 0xfffffffc00f08947 */ /* 0x004fea000383ffff */
[----:B------:R-:W-:Y:S05]  /*f910*/  BRA `(.L_x_2009) ;  /* 0xffffffe800007947 */ /* 0x000fea000383ffff */
.L_x_1958:
[----:B--2---:R2:W3:Y:S02]  /*f920*/  SYNCS.PHASECHK.TRANS64.TRYWAIT P0, [R3+URZ], R2 ;  /* 0x00000002030075a7 */ /* 0x0044e4000800017f */
[----:B---3--:R-:W-:Y:S05]  /*f930*/  @!P0 NANOSLEEP.SYNCS 0x989680 ;  /* 0x009896800000895d */ /* 0x008fea0003900000 */
[----:B------:R-:W3:Y:S02]  /*f940*/  @!P0 SYNCS.PHASECHK.TRANS64 P0, [R3+URZ], R2 ;  /* 0x00000002030085a7 */ /* 0x000ee4000800007f */
[----:B---3--:R-:W-:Y:S05]  /*f950*/  @!P0 BRA `(.L_x_1958) ;  /* 0xfffffffc00f08947 */ /* 0x008fea000383ffff */
[----:B------:R-:W-:Y:S05]  /*f960*/  BRA `(.L_x_2010) ;  /* 0xffffffe400f47947 */ /* 0x000fea000383ffff */
.L_x_1960:
[----:B--2---:R2:W3:Y:S02]  /*f970*/  SYNCS.PHASECHK.TRANS64.TRYWAIT P0, [R0+URZ], R5 ;  /* 0x00000005000075a7 */ /* 0x0044e4000800017f */
[----:B---3--:R-:W-:Y:S05]  /*f980*/  @!P0 NANOSLEEP.SYNCS 0x989680 ;  /* 0x009896800000895d */ /* 0x008fea0003900000 */
[----:B------:R-:W3:Y:S02]  /*f990*/  @!P0 SYNCS.PHASECHK.TRANS64 P0, [R0+URZ], R5 ;  /* 0x00000005000085a7 */ /* 0x000ee4000800007f */
[----:B---3--:R-:W-:Y:S05]  /*f9a0*/  @!P0 BRA `(.L_x_1960) ;  /* 0xfffffffc00f08947 */ /* 0x008fea000383ffff */
[----:B------:R-:W-:Y:S05]  /*f9b0*/  BRA `(.L_x_2011) ;  /* 0xffffffe400f87947 */ /* 0x000fea000383ffff */
.L_x_2012:
        /* <DEDUP_REMOVED lines=12> */
.L_x_2707:


//--------------------- .text._ZN7cutlass13device_kernelIN5flash11enable_sm90INS1_16FlashAttnFwdSm90INS1_25CollectiveMainloopFwdSm90ILi2EN4cute5tupleIJNS5_1CILi1EEES8_S8_EEENS6_IJNS7_ILi192EEENS7_ILi128EEENS7_ILi64EEEEEELi64ENS_6half_tEfNS_4arch4Sm90ELb1ELb0ELb1ELb1ELb0ELb0ELb0ELb1ELb1ELb1ELb1ELb0EEENS1_21CollectiveEpilogueFwdINS6_IJSA_SC_SB_EEES9_SE_SG_Li384ELb1ELb1ELb1ELb0EEENS1_36VarlenDynamicPersistentTileSchedulerILi192ELi128ELi384ELi128ELb1ELb1ELb1ELb1ELb1ELb1EEEEEEEEEvNT_6ParamsE --------------------------
	.section	.text._ZN7cutlass13device_kernelIN5flash11enable_sm90INS1_16FlashAttnFwdSm90INS1_25CollectiveMainloopFwdSm90ILi2EN4cute5tupleIJNS5_1CILi1EEES8_S8_EEENS6_IJNS7_ILi192EEENS7_ILi128EEENS7_ILi64EEEEEELi64ENS_6half_tEfNS_4arch4Sm90ELb1ELb0ELb1ELb1ELb0ELb0ELb0ELb1ELb1ELb1ELb1ELb0EEENS1_21CollectiveEpilogueFwdINS6_IJSA_SC_SB_EEES9_SE_SG_Li384ELb1ELb1ELb1ELb0EEENS1_36VarlenDynamicPersistentTileSchedulerILi192ELi128ELi384ELi128ELb1ELb1ELb1ELb1ELb1ELb1EEEEEEEEEvNT_6ParamsE,"ax",@progbits
	.align	128
.text._ZN7cutlass13device_kernelIN5flash11enable_sm90INS1_16FlashAttnFwdSm90INS1_25CollectiveMainloopFwdSm90ILi2EN4cute5tupleIJNS5_1CILi1EEES8_S8_EEENS6_IJNS7_ILi192EEENS7_ILi128EEENS7_ILi64EEEEEELi64ENS_6half_tEfNS_4arch4Sm90ELb1ELb0ELb1ELb1ELb0ELb0ELb0ELb1ELb1ELb1ELb1ELb0EEENS1_21CollectiveEpilogueFwdINS6_IJSA_SC_SB_EEES9_SE_SG_Li384ELb1ELb1ELb1ELb0EEENS1_36VarlenDynamicPersistentTileSchedulerILi192ELi128ELi384ELi128ELb1ELb1ELb1ELb1ELb1ELb1EEEEEEEEEvNT_6ParamsE:
        .type           _ZN7cutlass13device_kernelIN5flash11enable_sm90INS1_16FlashAttnFwdSm90INS1_25CollectiveMainloopFwdSm90ILi2EN4cute5tupleIJNS5_1CILi1EEES8_S8_EEENS6_IJNS7_ILi192EEENS7_ILi128EEENS7_ILi64EEEEEELi64ENS_6half_tEfNS_4arch4Sm90ELb1ELb0ELb1ELb1ELb0ELb0ELb0ELb1ELb1ELb1ELb1ELb0EEENS1_21CollectiveEpilogueFwdINS6_IJSA_SC_SB_EEES9_SE_SG_Li384ELb1ELb1ELb1ELb0EEENS1_36VarlenDynamicPersistentTileSchedulerILi192ELi128ELi384ELi128ELb1ELb1ELb1ELb1ELb1ELb1EEEEEEEEEvNT_6ParamsE,@function
        .size           _ZN7cutlass13device_kernelIN5flash11enable_sm90INS1_16FlashAttnFwdSm90INS1_25CollectiveMainloopFwdSm90ILi2EN4cute5tupleIJNS5_1CILi1EEES8_S8_EEENS6_IJNS7_ILi192EEENS7_ILi128EEENS7_ILi64EEEEEELi64ENS_6half_tEfNS_4arch4Sm90ELb1ELb0ELb1ELb1ELb0ELb0ELb0ELb1ELb1ELb1ELb1ELb0EEENS1_21CollectiveEpilogueFwdINS6_IJSA_SC_SB_EEES9_SE_SG_Li384ELb1ELb1ELb1ELb0EEENS1_36VarlenDynamicPersistentTileSchedulerILi192ELi128ELi384ELi128ELb1ELb1ELb1ELb1ELb1ELb1EEEEEEEEEvNT_6ParamsE,(.L_x_2708 - _ZN7cutlass13device_kernelIN5flash11enable_sm90INS1_16FlashAttnFwdSm90INS1_25CollectiveMainloopFwdSm90ILi2EN4cute5tupleIJNS5_1CILi1EEES8_S8_EEENS6_IJNS7_ILi192EEENS7_ILi128EEENS7_ILi64EEEEEELi64ENS_6half_tEfNS_4arch4Sm90ELb1ELb0ELb1ELb1ELb0ELb0ELb0ELb1ELb1ELb1ELb1ELb0EEENS1_21CollectiveEpilogueFwdINS6_IJSA_SC_SB_EEES9_SE_SG_Li384ELb1ELb1ELb1ELb0EEENS1_36VarlenDynamicPersistentTileSchedulerILi192ELi128ELi384ELi128ELb1ELb1ELb1ELb1ELb1ELb1EEEEEEEEEvNT_6ParamsE)
        .other          _ZN7cutlass13device_kernelIN5flash11enable_sm90INS1_16FlashAttnFwdSm90INS1_25CollectiveMainloopFwdSm90ILi2EN4cute5tupleIJNS5_1CILi1EEES8_S8_EEENS6_IJNS7_ILi192EEENS7_ILi128EEENS7_ILi64EEEEEELi64ENS_6half_tEfNS_4arch4Sm90ELb1ELb0ELb1ELb1ELb0ELb0ELb0ELb1ELb1ELb1ELb1ELb0EEENS1_21CollectiveEpilogueFwdINS6_IJSA_SC_SB_EEES9_SE_SG_Li384ELb1ELb1ELb1ELb0EEENS1_36VarlenDynamicPersistentTileSchedulerILi192ELi128ELi384ELi128ELb1ELb1ELb1ELb1ELb1ELb1EEEEEEEEEvNT_6ParamsE,@"STO_CUDA_ENTRY STV_DEFAULT"
_ZN7cutlass13device_kernelIN5flash11enable_sm90INS1_16FlashAttnFwdSm90INS1_25CollectiveMainloopFwdSm90ILi2EN4cute5tupleIJNS5_1CILi1EEES8_S8_EEENS6_IJNS7_ILi192EEENS7_ILi128EEENS7_ILi64EEEEEELi64ENS_6half_tEfNS_4arch4Sm90ELb1ELb0ELb1ELb1ELb0ELb0ELb0ELb1ELb1ELb1ELb1ELb0EEENS1_21CollectiveEpilogueFwdINS6_IJSA_SC_SB_EEES9_SE_SG_Li384ELb1ELb1ELb1ELb0EEENS1_36VarlenDynamicPersistentTileSchedulerILi192ELi128ELi384ELi128ELb1ELb1ELb1ELb1ELb1ELb1EEEEEEEEEvNT_6ParamsE:
        /* <DEDUP_REMOVED lines=17> */
.L_x_2014:
[----:B------:R-:W-:Y:S05]  /*0110*/  BSYNC B0 ;  /* 0x0000000000007941 */ /* 0x000fea0003800000 */
.L_x_2013:
        /* <DEDUP_REMOVED lines=40> */
.L_x_2015:
        /* <DEDUP_REMOVED lines=22> */
.L_x_2016:
        /* <DEDUP_REMOVED lines=18> */
.L_x_2017:
        /* <DEDUP_REMOVED lines=22> */
.L_x_2018:
        /* <DEDUP_REMOVED lines=22> */
.L_x_2019:
        /* <DEDUP_REMOVED lines=8> */
.L_x_2021:
        /* <DEDUP_REMOVED lines=18> */
[----:B------:R-:W2:Y:S01]  /*0a80*/  LDL R12, [R1+0x40] ;  /* 0x00004000010c7983 */ /* 0x000ea20000100800 */
[----:B------:R-:W-:-:S05]  /*0a90*/  VIADD R17, R2, 0xffffff80 ;  /* 0xffffff8002117836 */ /* 0x000fca0000000000 */
[----:B------:R-:W-:-:S04]  /*0aa0*/  SHF.R.S32.HI R0, RZ, 0x1f, R17 ;  /* 0x0000001fff007819 */ /* 0x000fc80000011411 */
[----:B------:R-:W-:-:S04]  /*0ab0*/  LEA.HI R2, R0, R17, RZ, 0x7 ;  /* 0x0000001100027211 */ /* 0x000fc800078f38ff */
[----:B------:R-:W-:-:S05]  /*0ac0*/  LOP3.LUT R3, R2, 0xffffff80, RZ, 0xc0, !PT ;  /* 0xffffff8002037812 */ /* 0x000fca00078ec0ff */
[----:B------:R-:W-:Y:S01]  /*0ad0*/  IMAD.IADD R16, R17, 0x1, -R3 ;  /* 0x0000000111107824 */ /* 0x000fe200078e0a03 */
[CC--:B------:R-:W-:Y:S02]  /*0ae0*/  LEA.HI R4, R0.reuse, R17.reuse, RZ, 0x5 ;  /* 0x0000001100047211 */ /* 0x0c0fe400078f28ff */
[----:B------:R-:W-:Y:S02]  /*0af0*/  LEA.HI R3, R0, R17, RZ, 0x4 ;  /* 0x0000001100037211 */ /* 0x000fe400078f20ff */
[----:B------:R-:W-:Y:S01]  /*0b00*/  SHF.R.S32.HI R6, RZ, 0x1f, R16 ;  /* 0x0000001fff067819 */ /* 0x000fe20000011410 */
[----:B------:R-:W-:Y:S01]  /*0b10*/  IMAD.SHL.U32 R5, R4, 0x20, RZ ;  /* 0x0000002004057824 */ /* 0x000fe200078e00ff */
[----:B------:R-:W-:Y:S02]  /*0b20*/  LOP3.LUT R4, R3, 0x3fffff0, RZ, 0xc0, !PT ;  /* 0x03fffff003047812 */ /* 0x000fe400078ec0ff */
[----:B------:R-:W-:Y:S02]  /*0b30*/  LEA.HI R7, R6, R16, RZ, 0x2 ;  /* 0x0000001006077211 */ /* 0x000fe400078f10ff */
[----:B------:R-:W-:-:S02]  /*0b40*/  LOP3.LUT R5, R5, 0xfffffc00, RZ, 0xc0, !PT ;  /* 0xfffffc0005057812 */ /* 0x000fc400078ec0ff */
[--C-:B------:R-:W-:Y:S02]  /*0b50*/  SHF.R.S32.HI R8, RZ, 0x2, R7.reuse ;  /* 0x00000002ff087819 */ /* 0x100fe40000011407 */
[----:B------:R-:W-:Y:S01]  /*0b60*/  SHF.R.S32.HI R9, RZ, 0x1f, R7 ;  /* 0x0000001fff097819 */ /* 0x000fe20000011407 */
[----:B------:R-:W-:Y:S01]  /*0b70*/  IMAD.IADD R4, R17, 0x1, -R4 ;  /* 0x0000000111047824 */ /* 0x000fe200078e0a04 */
[----:B------:R-:W-:Y:S02]  /*0b80*/  SHF.R.S32.HI R11, RZ, 0x7, R2 ;  /* 0x00000007ff0b7819 */ /* 0x000fe40000011402 */
[----:B------:R-:W-:Y:S02]  /*0b90*/  SHF.R.S32.HI R2, RZ, 0x4, R3 ;  /* 0x00000004ff027819 */ /* 0x000fe40000011403 */
[----:B------:R-:W-:Y:S01]  /*0ba0*/  LEA.HI R9, R9, R8, RZ, 0x3 ;  /* 0x0000000809097211 */ /* 0x000fe200078f18ff */
[----:B------:R-:W-:Y:S01]  /*0bb0*/  IMAD R4, R4, 0x40, R5 ;  /* 0x0000004004047824 */ /* 0x000fe200078e0205 */
[----:B------:R-:W-:Y:S01]  /*0bc0*/  LEA.HI R3, R3, R2, RZ, 0x1 ;  /* 0x0000000203037211 */ /* 0x000fe200078f08ff */
[----:B------:R-:W-:Y:S01]  /*0bd0*/  IMAD.HI R5, R11, 0x55555556, RZ ;  /* 0x555555560b057827 */ /* 0x000fe200078e02ff */
[----:B------:R-:W-:-:S02]  /*0be0*/  LOP3.LUT R9, R9, 0xfffffff8, RZ, 0xc0, !PT ;  /* 0xfffffff809097812 */ /* 0x000fc400078ec0ff */
[----:B------:R-:W-:Y:S02]  /*0bf0*/  LEA.HI R6, R6, R16, RZ, 0x5 ;  /* 0x0000001006067211 */ /* 0x000fe400078f28ff */
[----:B------:R-:W-:Y:S01]  /*0c00*/  LOP3.LUT R3, R3, 0x1ffffffe, RZ, 0xc0, !PT ;  /* 0x1ffffffe03037812 */ /* 0x000fe200078ec0ff */
[----:B------:R-:W-:Y:S01]  /*0c10*/  IMAD.IADD R9, R8, 0x1, -R9 ;  /* 0x0000000108097824 */ /* 0x000fe200078e0a09 */
[----:B------:R-:W-:Y:S02]  /*0c20*/  LEA.HI R5, R5, R5, RZ, 0x1 ;  /* 0x0000000505057211 */ /* 0x000fe400078f08ff */
[----:B------:R-:W-:Y:S01]  /*0c30*/  SHF.R.S32.HI R6, RZ, 0x5, R6 ;  /* 0x00000005ff067819 */ /* 0x000fe20000011406 */
[----:B------:R-:W-:Y:S01]  /*0c40*/  IMAD.IADD R3, R2, 0x1, -R3 ;  /* 0x0000000102037824 */ /* 0x000fe200078e0a03 */
[----:B------:R-:W-:Y:S01]  /*0c50*/  LEA.HI R10, R0, R17, RZ, 0x2 ;  /* 0x00000011000a7211 */ /* 0x000fe200078f10ff */
[----:B------:R-:W-:Y:S02]  /*0c60*/  IMAD R5, R5, -0x3, R11 ;  /* 0xfffffffd05057824 */ /* 0x000fe400078e020b */
[----:B------:R-:W-:-:S02]  /*0c70*/  IMAD R6, R6, 0x10, R9 ;  /* 0x0000001006067824 */ /* 0x000fc400078e0209 */
[----:B------:R-:W-:Y:S01]  /*0c80*/  IMAD R3, R3, 0x8, R4 ;  /* 0x0000000803037824 */ /* 0x000fe200078e0204 */
[----:B------:R-:W-:Y:S01]  /*0c90*/  LOP3.LUT R10, R10, 0xfffffffc, RZ, 0xc0, !PT ;  /* 0xfffffffc0a0a7812 */ /* 0x000fe200078ec0ff */
[----:B------:R-:W-:Y:S01]  /*0ca0*/  IMAD R2, R5, 0x40, R6 ;  /* 0x0000004005027824 */ /* 0x000fe200078e0206 */
[----:B------:R-:W-:Y:S02]  /*0cb0*/  LEA.HI R0, R0, R17, RZ, 0x3 ;  /* 0x0000001100007211 */ /* 0x000fe400078f18ff */
[----:B------:R0:W-:Y:S01]  /*0cc0*/  STL [R1+0x48], R3 ;  /* 0x0000480301007387 */ /* 0x0001e20000100800 */
[----:B------:R-:W-:Y:S01]  /*0cd0*/  IMAD.IADD R10, R17, 0x1, -R10 ;  /* 0x00000001110a7824 */ /* 0x000fe200078e0a0a */
[----:B------:R-:W-:Y:S02]  /*0ce0*/  LOP3.LUT R156, R0, 0xfffffff8, RZ, 0xc0, !PT ;  /* 0xfffffff8009c7812 */ /* 0x000fe400078ec0ff */
[----:B------:R1:W-:Y:S01]  /*0cf0*/  STL [R1+0x44], R2 ;  /* 0x0000440201007387 */ /* 0x0003e20000100800 */
[----:B------:R-:W-:-:S03]  /*0d00*/  LOP3.LUT R7, R7, 0x7ffffffc, RZ, 0xc0, !PT ;  /* 0x7ffffffc07077812 */ /* 0x000fc600078ec0ff */
[----:B------:R1:W-:Y:S01]  /*0d10*/  STL [R1+0x24], RZ ;  /* 0x000024ff01007387 */ /* 0x0003e20000100800 */
[----:B------:R-:W-:Y:S02]  /*0d20*/  IADD3 R156, R17, -R156, RZ ;  /* 0x8000009c119c7210 */ /* 0x000fe40007ffe0ff */
[----:B------:R-:W-:Y:S01]  /*0d30*/  LEA.HI R8, R10, R10, RZ, 0x1 ;  /* 0x0000000a0a087211 */ /* 0x000fe200078f08ff */
[----:B------:R-:W-:Y:S02]  /*0d40*/  IMAD.IADD R22, R16, 0x1, -R7 ;  /* 0x0000000110167824 */ /* 0x000fe400078e0a07 */
[----:B------:R-:W-:Y:S01]  /*0d50*/  IMAD.SHL.U32 R157, R156, 0x8, RZ ;  /* 0x000000089c9d7824 */ /* 0x000fe200078e00ff */
[----:B------:R-:W-:Y:S01]  /*0d60*/  LOP3.LUT R11, R8, 0x1ffffffe, RZ, 0xc0, !PT ;  /* 0x1ffffffe080b7812 */ /* 0x000fe200078ec0ff */
[----:B------:R-:W-:Y:S01]  /*0d70*/  IMAD.SHL.U32 R22, R22, 0x2, RZ ;  /* 0x0000000216167824 */ /* 0x000fe200078e00ff */
[----:B0-----:R-:W-:Y:S02]  /*0d80*/  SHF.R.S32.HI R3, RZ, 0x3, R0 ;  /* 0x00000003ff037819 */ /* 0x001fe40000011400 */
[----:B------:R-:W-:Y:S01]  /*0d90*/  SHF.R.S32.HI R0, RZ, 0x1f, R157 ;  /* 0x0000001fff007819 */ /* 0x000fe2000001149d */
[----:B------:R-:W-:-:S02]  /*0da0*/  IMAD.IADD R11, R10, 0x1, -R11 ;  /* 0x000000010a0b7824 */ /* 0x000fc400078e0a0b */
[C---:B------:R-:W-:Y:S02]  /*0db0*/  VIADD R10, R22.reuse, 0x10 ;  /* 0x00000010160a7836 */ /* 0x040fe40000000000 */
[C---:B------:R-:W-:Y:S02]  /*0dc0*/  VIADD R9, R22.reuse, 0x18 ;  /* 0x0000001816097836 */ /* 0x040fe40000000000 */
[C---:B------:R-:W-:Y:S02]  /*0dd0*/  VIADD R8, R22.reuse, 0x20 ;  /* 0x0000002016087836 */ /* 0x040fe40000000000 */
[C---:B------:R-:W-:Y:S02]  /*0de0*/  VIADD R4, R22.reuse, 0x28 ;  /* 0x0000002816047836 */ /* 0x040fe40000000000 */
[C---:B------:R-:W-:Y:S02]  /*0df0*/  VIADD R3, R22.reuse, 0x30 ;  /* 0x0000003016037836 */ /* 0x040fe40000000000 */
[----:B------:R-:W-:Y:S01]  /*0e00*/  VIADD R0, R22, 0x38 ;  /* 0x0000003816007836 */ /* 0x000fe20000000000 */
[----:B------:R-:W-:Y:S01]  /*0e10*/  SHF.R.S32.HI R10, RZ, 0x1f, R10 ;  /* 0x0000001fff0a7819 */ /* 0x000fe2000001140a */
[----:B------:R-:W-:Y:S01]  /*0e20*/  IMAD.MOV.U32 R5, RZ, RZ, R13 ;  /* 0x000000ffff057224 */ /* 0x000fe200078e000d */
[----:B------:R-:W-:Y:S01]  /*0e30*/  SHF.R.S32.HI R9, RZ, 0x1f, R9 ;  /* 0x0000001fff097819 */ /* 0x000fe20000011409 */
[----:B------:R-:W-:Y:S01]  /*0e40*/  IMAD.MOV.U32 R6, RZ, RZ, R14 ;  /* 0x000000ffff067224 */ /* 0x000fe200078e000e */
[----:B------:R-:W-:Y:S01]  /*0e50*/  SHF.R.S32.HI R8, RZ, 0x1f, R8 ;  /* 0x0000001fff087819 */ /* 0x000fe20000011408 */
[----:B------:R-:W-:Y:S01]  /*0e60*/  IMAD.MOV.U32 R7, RZ, RZ, R15 ;  /* 0x000000ffff077224 */ /* 0x000fe200078e000f */
[----:B------:R-:W-:Y:S01]  /*0e70*/  SHF.R.S32.HI R4, RZ, 0x1f, R4 ;  /* 0x0000001fff047819 */ /* 0x000fe20000011404 */
[----:B------:R-:W-:Y:S01]  /*0e80*/  IMAD R152, R11, 0x8, R2 ;  /* 0x000000080b987824 */ /* 0x000fe200078e0202 */
[----:B------:R-:W-:-:S02]  /*0e90*/  SHF.R.S32.HI R3, RZ, 0x1f, R3 ;  /* 0x0000001fff037819 */ /* 0x000fc40000011403 */
[----:B------:R-:W-:Y:S01]  /*0ea0*/  SHF.R.S32.HI R0, RZ, 0x1f, R0 ;  /* 0x0000001fff007819 */ /* 0x000fe20000011400 */
[----:B------:R-:W-:Y:S01]  /*0eb0*/  UMOV UR36, URZ ;  /* 0x0000003f00247c82 */ /* 0x000fe20008000000 */
[----:B------:R-:W-:Y:S01]  /*0ec0*/  UMOV UR37, URZ ;  /* 0x0000003f00257c82 */ /* 0x000fe20008000000 */
[----:B--2---:R-:W-:Y:S01]  /*0ed0*/  LOP3.LUT R19, R12, 0x1, RZ, 0xfc, !PT ;  /* 0x000000010c137812 */ /* 0x004fe200078efcff */
[----:B------:R-:W-:-:S05]  /*0ee0*/  VIADD R12, R22, 0x8 ;  /* 0x00000008160c7836 */ /* 0x000fca0000000000 */
[----:B-1----:R-:W-:-:S07]  /*0ef0*/  SHF.R.S32.HI R12, RZ, 0x1f, R12 ;  /* 0x0000001fff0c7819 */ /* 0x002fce000001140c */
.L_x_2067:
[----:B012---:R-:W0:Y:S01]  /*0f00*/  LDC.64 R2, c[0x0][0xc88] ;  /* 0x00032200ff027b82 */ /* 0x007e220000000a00 */
[----:B------:R-:W-:Y:S01]  /*0f10*/  ULDC.64 UR4, c[0x0][0xa28] ;  /* 0x00028a0000047ab9 */ /* 0x000fe20000000a00 */
[----:B------:R-:W-:-:S06]  /*0f20*/  ULDC.64 UR6, c[0x0][0xa18] ;  /* 0x0002860000067ab9 */ /* 0x000fcc0000000a00 */
[----:B------:R-:W1:Y:S08]  /*0f30*/  LDC R18, c[0x0][0x288] ;  /* 0x0000a200ff127b82 */ /* 0x000e700000000800 */
[----:B------:R-:W2:Y:S01]  /*0f40*/  LDC.64 R12, c[0x0][0x418] ;  /* 0x00010600ff0c7b82 */ /* 0x000ea20000000a00 */
[----:B0-----:R-:W-:-:S07]  /*0f50*/  IMAD.WIDE R2, R7, 0x4, R2 ;  /* 0x0000000407027825 */ /* 0x001fce00078e0202 */
[----:B-----5:R-:W0:Y:S01]  /*0f60*/  LDC R11, c[0x0][0x424] ;  /* 0x00010900ff0b7b82 */ /* 0x020e220000000800 */
[----:B---3--:R-:W3:Y:S01]  /*0f70*/  LDG.E R153, desc[UR40][R2.64] ;  /* 0x0000002802997981 */ /* 0x008ee2000c1e1900 */
[----:B------:R-:W-:Y:S01]  /*0f80*/  ISETP.NE.U32.AND P1, PT, RZ, UR4, PT ;  /* 0x00000004ff007c0c */ /* 0x000fe2000bf25070 */
[----:B------:R-:W-:Y:S01]  /*0f90*/  IMAD.MOV.U32 R10, RZ, RZ, RZ ;  /* 0x000000ffff0a7224 */ /* 0x000fe200078e00ff */
[----:B------:R-:W-:-:S04]  /*0fa0*/  ISETP.NE.U32.AND P0, PT, RZ, UR6, PT ;  /* 0x00000006ff007c0c */ /* 0x000fc8000bf05070 */
[----:B----4-:R-:W4:Y:S01]  /*0fb0*/  LDC R17, c[0x0][0x2f0] ;  /* 0x0000bc00ff117b82 */ /* 0x010f220000000800 */
[----:B------:R-:W-:Y:S02]  /*0fc0*/  ISETP.NE.AND.EX P1, PT, RZ, UR5, PT, P1 ;  /* 0x00000005ff007c0c */ /* 0x000fe4000bf25310 */
[----:B------:R-:W-:Y:S02]  /*0fd0*/  ISETP.NE.AND.EX P0, PT, RZ, UR7, PT, P0 ;  /* 0x00000007ff007c0c */ /* 0x000fe4000bf05300 */
[----:B---3--:R-:W-:-:S09]  /*0fe0*/  SHF.R.S32.HI R14, RZ, 0x1f, R153 ;  /* 0x0000001fff0e7819 */ /* 0x008fd20000011499 */
[C---:B------:R-:W-:Y:S01]  /*0ff0*/  @P1 LEA R8, P2, R153.reuse, UR4, 0x2 ;  /* 0x0000000499081c11 */ /* 0x040fe2000f8410ff */
[----:B------:R3:W-:Y:S03]  /*1000*/  STL [R1], R14 ;  /* 0x0000000e01007387 */ /* 0x0007e60000100800 */
[C-C-:B------:R-:W-:Y:S02]  /*1010*/  @P1 LEA.HI.X R9, R153.reuse, UR5, R14.reuse, 0x2, P2 ;  /* 0x0000000599091c11 */ /* 0x140fe400090f140e */
[C---:B------:R-:W-:Y:S02]  /*1020*/  @P0 LEA R2, P2, R153.reuse, UR6, 0x2 ;  /* 0x0000000699020c11 */ /* 0x040fe4000f8410ff */
[----:B------:R-:W-:Y:S01]  /*1030*/  LOP3.LUT R4, R6, 0xff000000, RZ, 0xc0, !PT ;  /* 0xff00000006047812 */ /* 0x000fe200078ec0ff */
[----:B------:R3:W5:Y:S01]  /*1040*/  @P1 LDG.E R10, desc[UR40][R8.64] ;  /* 0x00000028080a1981 */ /* 0x000762000c1e1900 */
[----:B------:R-:W-:Y:S01]  /*1050*/  @P0 LEA.HI.X R3, R153, UR7, R14, 0x2, P2 ;  /* 0x0000000799030c11 */ /* 0x000fe200090f140e */
[----:B------:R-:W-:-:S04]  /*1060*/  ULDC.64 UR6, c[0x0][0xa20] ;  /* 0x0002880000067ab9 */ /* 0x000fc80000000a00 */
[----:B-1----:R3:W5:Y:S01]  /*1070*/  @P0 LDG.E R18, desc[UR40][R2.64] ;  /* 0x0000002802120981 */ /* 0x002762000c1e1900 */
[----:B--2---:R-:W-:Y:S02]  /*1080*/  ISETP.NE.U32.AND P1, PT, R12, RZ, PT ;  /* 0x000000ff0c00720c */ /* 0x004fe40003f25070 */
[----:B------:R-:W-:Y:S02]  /*1090*/  ISETP.NE.U32.AND P2, PT, RZ, UR6, PT ;  /* 0x00000006ff007c0c */ /* 0x000fe4000bf45070 */
[----:B------:R-:W-:Y:S02]  /*10a0*/  LOP3.LUT R0, R6, 0xff0000, RZ, 0xc0, !PT ;  /* 0x00ff000006007812 */ /* 0x000fe400078ec0ff */
[----:B------:R-:W-:Y:S02]  /*10b0*/  SHF.R.U32.HI R7, RZ, 0x8, R4 ;  /* 0x00000008ff077819 */ /* 0x000fe40000011604 */
[----:B------:R-:W-:Y:S02]  /*10c0*/  ISETP.NE.AND.EX P1, PT, R13, RZ, PT, P1 ;  /* 0x000000ff0d00720c */ /* 0x000fe40003f25310 */
[----:B------:R-:W-:-:S02]  /*10d0*/  ISETP.NE.AND.EX P2, PT, RZ, UR7, PT, P2 ;  /* 0x00000007ff007c0c */ /* 0x000fc4000bf45320 */
[----:B------:R-:W-:Y:S02]  /*10e0*/  LEA.HI R155, R0, R7, RZ, 0x10 ;  /* 0x00000007009b7211 */ /* 0x000fe400078f80ff */
[----:B0-----:R-:W-:Y:S01]  /*10f0*/  SEL R0, R11, 0x1, P1 ;  /* 0x000000010b007807 */ /* 0x001fe20000800000 */
[----:B---34-:R-:W-:Y:S08]  /*1100*/  @P0 BRA `(.L_x_2022) ;  /* 0x0000000000240947 */ /* 0x018ff00003800000 */
        /* <DEDUP_REMOVED lines=9> */
.L_x_2022:
[----:B------:R-:W-:Y:S01]  /*11a0*/  IMAD R17, R0, R17, RZ ;  /* 0x0000001100117224 */ /* 0x000fe200078e02ff */
[----:B------:R-:W-:Y:S01]  /*11b0*/  LOP3.LUT R154, R6, 0xffff, RZ, 0xc0, !PT ;  /* 0x0000ffff069a7812 */ /* 0x000fe200078ec0ff */
[----:B------:R-:W-:Y:S06]  /*11c0*/  @!P2 BRA `(.L_x_2023) ;  /* 0x000000000010a947 */ /* 0x000fec0003800000 */
[----:B------:R-:W-:-:S04]  /*11d0*/  LEA R2, P0, R153, UR6, 0x2 ;  /* 0x0000000699027c11 */ /* 0x000fc8000f8010ff */
[----:B------:R-:W-:-:S05]  /*11e0*/  LEA.HI.X R3, R153, UR7, R14, 0x2, P0 ;  /* 0x0000000799037c11 */ /* 0x000fca00080f140e */
[----:B------:R0:W5:Y:S01]  /*11f0*/  LDG.E R17, desc[UR40][R2.64] ;  /* 0x0000002802117981 */ /* 0x000162000c1e1900 */
[----:B------:R-:W-:Y:S05]  /*1200*/  BRA `(.L_x_2024) ;  /* 0x0000000000247947 */ /* 0x000fea0003800000 */
.L_x_2023:
[----:B------:R-:W-:Y:S02]  /*1210*/  ULDC.64 UR4, c[0x0][0xa08] ;  /* 0x0002820000047ab9 */ /* 0x000fe40000000a00 */
[----:B------:R-:W-:-:S04]  /*1220*/  ISETP.NE.U32.AND P0, PT, RZ, UR4, PT ;  /* 0x00000004ff007c0c */ /* 0x000fc8000bf05070 */
[----:B------:R-:W-:-:S13]  /*1230*/  ISETP.NE.AND.EX P0, PT, RZ, UR5, PT, P0 ;  /* 0x00000005ff007c0c */ /* 0x000fda000bf05300 */
[----:B------:R-:W-:Y:S05]  /*1240*/  @!P0 BRA `(.L_x_2024) ;  /* 0x0000000000148947 */ /* 0x000fea0003800000 */
[----:B------:R-:W0:Y:S02]  /*1250*/  LDC.64 R2, c[0x0][0xa08] ;  /* 0x00028200ff027b82 */ /* 0x000e240000000a00 */
[----:B0-----:R-:W-:-:S05]  /*1260*/  IMAD.WIDE R2, R153, 0x4, R2 ;  /* 0x0000000499027825 */ /* 0x001fca00078e0202 */
[----:B------:R-:W2:Y:S04]  /*1270*/  LDG.E R17, desc[UR40][R2.64] ;  /* 0x0000002802117981 */ /* 0x000ea8000c1e1900 */
[----:B------:R-:W2:Y:S02]  /*1280*/  LDG.E R0, desc[UR40][R2.64+0x4] ;  /* 0x0000042802007981 */ /* 0x000ea4000c1e1900 */
[----:B--2---:R-:W-:-:S07]  /*1290*/  IMAD.IADD R17, R0, 0x1, -R17 ;  /* 0x0000000100117824 */ /* 0x004fce00078e0a11 */
.L_x_2024:
[----:B------:R-:W1:Y:S01]  /*12a0*/  LDC R0, c[0x0][0x448] ;  /* 0x00011200ff007b82 */ /* 0x000e620000000800 */
[----:B------:R-:W-:Y:S01]  /*12b0*/  IMAD R16, R5, 0xc0, RZ ;  /* 0x000000c005107824 */ /* 0x000fe200078e02ff */
[----:B------:R-:W-:Y:S01]  /*12c0*/  LOP3.LUT R11, R155, 0xff, RZ, 0xc0, !PT ;  /* 0x000000ff9b0b7812 */ /* 0x000fe200078ec0ff */
[----:B-----5:R-:W-:Y:S01]  /*12d0*/  IMAD.IADD R17, R17, 0x1, -R10 ;  /* 0x0000000111117824 */ /* 0x020fe200078e0a0a */
[----:B------:R-:W-:Y:S01]  /*12e0*/  SHF.R.U32.HI R155, RZ, 0x10, R155 ;  /* 0x00000010ff9b7819 */ /* 0x000fe2000001169b */
[----:B------:R-:W-:Y:S02]  /*12f0*/  IMAD.MOV.U32 R88, RZ, RZ, RZ ;  /* 0x000000ffff587224 */ /* 0x000fe400078e00ff */
[----:B------:R2:W-:Y:S01]  /*1300*/  STL [R1+0x1c], R11 ;  /* 0x00001c0b01007387 */ /* 0x0005e20000100800 */
[----:B-1----:R-:W-:Y:S02]  /*1310*/  ISETP.NE.AND P0, PT, R0, 0x1, PT ;  /* 0x000000010000780c */ /* 0x002fe40003f05270 */
[----:B------:R-:W-:-:S11]  /*1320*/  IADD3 R0, R16, 0xbf, RZ ;  /* 0x000000bf10007810 */ /* 0x000fd60007ffe0ff */
[----:B0-----:R-:W0:Y:S08]  /*1330*/  @P0 LDC R3, c[0x0][0x44c] ;  /* 0x00011300ff030b82 */ /* 0x001e300000000800 */
[----:B------:R-:W1:Y:S01]  /*1340*/  @P0 LDC R7, c[0x0][0x450] ;  /* 0x00011400ff070b82 */ /* 0x000e620000000800 */
[----:B0-----:R-:W-:Y:S01]  /*1350*/  @P0 IMAD.HI.U32 R2, R0, R3, RZ ;  /* 0x0000000300020227 */ /* 0x001fe200078e00ff */
[----:B------:R-:W-:-:S04]  /*1360*/  IADD3 R3, R17, 0x80, -R18 ;  /* 0x0000008011037810 */ /* 0x000fc80007ffe812 */
[----:B-1----:R-:W-:Y:S01]  /*1370*/  @P0 SHF.R.U32.HI R0, RZ, R7, R2 ;  /* 0x00000007ff000219 */ /* 0x002fe20000011602 */
[----:B------:R-:W-:-:S04]  /*1380*/  VIADD R2, R17, 0x7f ;  /* 0x0000007f11027836 */ /* 0x000fc80000000000 */
[----:B------:R-:W-:Y:S01]  /*1390*/  IMAD.IADD R0, R3, 0x1, R0 ;  /* 0x0000000103007824 */ /* 0x000fe200078e0200 */
[----:B------:R-:W-:-:S04]  /*13a0*/  SHF.R.S32.HI R3, RZ, 0x1f, R2 ;  /* 0x0000001fff037819 */ /* 0x000fc80000011402 */
[----:B------:R-:W-:Y:S02]  /*13b0*/  SHF.R.S32.HI R5, RZ, 0x1f, R0 ;  /* 0x0000001fff057819 */ /* 0x000fe40000011400 */
[----:B------:R-:W-:Y:S02]  /*13c0*/  LEA.HI R3, R3, R2, RZ, 0x7 ;  /* 0x0000000203037211 */ /* 0x000fe400078f38ff */
[----:B------:R-:W-:Y:S02]  /*13d0*/  LEA.HI R5, R5, R0, RZ, 0x7 ;  /* 0x0000000005057211 */ /* 0x000fe400078f38ff */
[----:B------:R-:W-:Y:S02]  /*13e0*/  SHF.R.S32.HI R3, RZ, 0x7, R3 ;  /* 0x00000007ff037819 */ /* 0x000fe40000011403 */
[----:B------:R-:W-:-:S04]  /*13f0*/  SHF.R.S32.HI R0, RZ, 0x7, R5 ;  /* 0x00000007ff007819 */ /* 0x000fc80000011405 */
[----:B------:R-:W-:-:S04]  /*1400*/  VIMNMX R6, R3, R0, PT ;  /* 0x0000000003067248 */ /* 0x000fc80003fe0100 */
[----:B------:R-:W-:-:S13]  /*1410*/  ISETP.GE.AND P0, PT, R6, 0x1, PT ;  /* 0x000000010600780c */ /* 0x000fda0003f06270 */
[----:B--2---:R-:W-:Y:S05]  /*1420*/  @!P0 BRA `(.L_x_2025) ;  /* 0x0000000000788947 */ /* 0x004fea0003800000 */
[----:B------:R-:W0:Y:S01]  /*1430*/  LDC R0, c[0x0][0x9f0] ;  /* 0x00027c00ff007b82 */ /* 0x000e220000000800 */
[----:B------:R-:W-:-:S04]  /*1440*/  ISETP.NE.AND P0, PT, R155, RZ, PT ;  /* 0x000000ff9b00720c */ /* 0x000fc80003f05270 */
[----:B0-----:R-:W-:-:S04]  /*1450*/  SEL R9, R155, R0, P0 ;  /* 0x000000009b097207 */ /* 0x001fc80000000000 */
[-C--:B------:R-:W-:Y:S02]  /*1460*/  IABS R5, R9.reuse ;  /* 0x0000000900057213 */ /* 0x080fe40000000000 */
        /* <DEDUP_REMOVED lines=25> */
[----:B------:R-:W-:-:S07]  /*1600*/  IMAD.MOV.U32 R88, RZ, RZ, R3 ;  /* 0x000000ffff587224 */ /* 0x000fce00078e0003 */
.L_x_2025:
[-C--:B------:R-:W-:Y:S01]  /*1610*/  IMAD R23, R11, R88.reuse, RZ ;  /* 0x000000580b177224 */ /* 0x080fe200078e02ff */
[----:B------:R-:W-:Y:S01]  /*1620*/  PLOP3.LUT P0, PT, PT, PT, PT, 0x80, 0x0 ;  /* 0x000000000000781c */ /* 0x000fe20003f0f070 */
[----:B------:R-:W-:Y:S01]  /*1630*/  IMAD.MOV.U32 R0, RZ, RZ, RZ ;  /* 0x000000ffff007224 */ /* 0x000fe200078e00ff */
[----:B------:R-:W-:Y:S02]  /*1640*/  MOV R28, RZ ;  /* 0x000000ff001c7202 */ /* 0x000fe40000000f00 */
[----:B------:R-:W-:Y:S02]  /*1650*/  CS2R R118, SRZ ;  /* 0x0000000000767805 */ /* 0x000fe4000001ff00 */
[----:B------:R-:W-:Y:S02]  /*1660*/  VIADDMNMX R88, R23, R88, R6, PT ;  /* 0x0000005817587246 */ /* 0x000fe40003800106 */
[----:B------:R-:W-:Y:S02]  /*1670*/  CS2R R116, SRZ ;  /* 0x0000000000747805 */ /* 0x000fe4000001ff00 */
[----:B------:R-:W-:-:S02]  /*1680*/  CS2R R114, SRZ ;  /* 0x0000000000727805 */ /* 0x000fc4000001ff00 */
[----:B------:R-:W-:Y:S02]  /*1690*/  CS2R R112, SRZ ;  /* 0x0000000000707805 */ /* 0x000fe4000001ff00 */
[----:B------:R-:W-:Y:S02]  /*16a0*/  ISETP.GT.AND P1, PT, R88, R23, PT ;  /* 0x000000175800720c */ /* 0x000fe40003f24270 */
        /* <DEDUP_REMOVED lines=20> */
[----:B------:R-:W-:-:S05]  /*17f0*/  SHF.R.S32.HI R4, RZ, 0x7, R4 ;  /* 0x00000007ff047819 */ /* 0x000fca0000011404 */
        /* <DEDUP_REMOVED lines=28> */
.L_x_2027:
[----:B------:R-:W2:Y:S01]  /*19c0*/  LDL R2, [R1+0x24] ;  /* 0x0000240001027983 */ /* 0x000ea20000100800 */
[----:B------:R-:W-:Y:S02]  /*19d0*/  ISETP.NE.AND P0, PT, R19, 0x3, PT ;  /* 0x000000031300780c */ /* 0x000fe40003f05270 */
[----:B--2---:R-:W-:-:S04]  /*19e0*/  LEA.HI R0, R2, R2, RZ, 0x1 ;  /* 0x0000000202007211 */ /* 0x004fc800078f08ff */
[----:B------:R-:W-:-:S05]  /*19f0*/  LOP3.LUT R0, R0, 0xfffffffe, RZ, 0xc0, !PT ;  /* 0xfffffffe00007812 */ /* 0x000fca00078ec0ff */
[----:B------:R-:W-:-:S05]  /*1a00*/  IMAD.IADD R0, R2, 0x1, -R0 ;  /* 0x0000000102007824 */ /* 0x000fca00078e0a00 */
[----:B------:R-:W-:-:S04]  /*1a10*/  SHF.L.U32 R0, R0, 0x1f, RZ ;  /* 0x0000001f00007819 */ /* 0x000fc800000006ff */
[----:B------:R-:W0:Y:S02]  /*1a20*/  SYNCS.PHASECHK.TRANS64.TRYWAIT P1, [UR38+0x16800], R0 ;  /* 0x01680000ff0075a7 */ /* 0x000e240008020166 */
[----:B0-----:R-:W-:Y:S05]  /*1a30*/  @!P1 BRA `(.L_x_2028) ;  /* 0x0000010800809947 */ /* 0x001fea0003800000 */
.L_x_2182:
[----:B------:R-:W-:Y:S05]  /*1a40*/  @!P0 BRA `(.L_x_2029) ;  /* 0x0000000000048947 */ /* 0x000fea0003800000 */
[----:B------:R-:W-:Y:S01]  /*1a50*/  BPT.TRAP 0x1 ;  /* 0x000000040000795c */ /* 0x000fe20000300000 */
.L_x_2029:
[----:B0-----:R-:W-:Y:S02]  /*1a60*/  IMAD.U32 R0, RZ, RZ, UR37 ;  /* 0x00000025ff007e24 */ /* 0x001fe4000f8e00ff */
[----:B------:R-:W-:-:S03]  /*1a70*/  IMAD.U32 R3, RZ, RZ, UR36 ;  /* 0x00000024ff037e24 */ /* 0x000fc6000f8e00ff */
[----:B------:R-:W-:Y:S02]  /*1a80*/  LEA R0, R0, UR38, 0x3 ;  /* 0x0000002600007c11 */ /* 0x000fe4000f8e18ff */
[----:B------:R-:W-:-:S04]  /*1a90*/  SHF.L.U32 R3, R3, 0x1f, RZ ;  /* 0x0000001f03037819 */ /* 0x000fc800000006ff */
[----:B------:R0:W1:Y:S01]  /*1aa0*/  SYNCS.PHASECHK.TRANS64.TRYWAIT P2, [R0+URZ+0x16830], R3 ;  /* 0x01683003000075a7 */ /* 0x000062000804017f */
[----:B------:R-:W-:Y:S05]  /*1ab0*/  @!P0 BRA `(.L_x_2030) ;  /* 0x0000000000048947 */ /* 0x000fea0003800000 */
[----:B------:R-:W-:Y:S01]  /*1ac0*/  BPT.TRAP 0x1 ;  /* 0x000000040000795c */ /* 0x000fe20000300000 */
.L_x_2030:
[----:B------:R-:W2:Y:S02]  /*1ad0*/  S2R R2, SR_TID.X ;  /* 0x0000000000027919 */ /* 0x000ea40000002100 */
[----:B--2---:R-:W-:Y:S01]  /*1ae0*/  LOP3.LUT P1, RZ, R2, 0x7f, RZ, 0xc0, !PT ;  /* 0x0000007f02ff7812 */ /* 0x004fe2000782c0ff */
[----:B-1----:R-:W-:-:S12]  /*1af0*/  @P2 BRA `(.L_x_2031) ;  /* 0x0000000000082947 */ /* 0x002fd80003800000 */
[----:B------:R-:W1:Y:S02]  /*1b00*/  SYNCS.PHASECHK.TRANS64.TRYWAIT P2, [R0+URZ+0x16830], R3 ;  /* 0x01683003000075a7 */ /* 0x000e64000804017f */
[----:B-1----:R-:W-:Y:S05]  /*1b10*/  @!P2 BRA `(.L_x_2032) ;  /* 0x000001080060a947 */ /* 0x002fea0003800000 */
.L_x_2031:
[----:B------:R-:W-:Y:S05]  /*1b20*/  WARPSYNC.ALL ;  /* 0x0000000000007948 */ /* 0x000fea0003800000 */
[----:B------:R-:W-:Y:S01]  /*1b30*/  UIADD3 UR4, UR38, 0xe400, URZ ;  /* 0x0000e40026047890 */ /* 0x000fe2000fffe03f */
[----:B------:R-:W-:Y:S01]  /*1b40*/  WARPGROUP.ARRIVE ;  /* 0x00000000000079c5 */ /* 0x000fe20000000000 */
[----:B------:R-:W-:Y:S01]  /*1b50*/  ULOP3.LUT UR8, UR42, 0x10000, URZ, 0xfc, !UPT ;  /* 0x000100002a087892 */ /* 0x000fe2000f8efc3f */
[----:B------:R-:W2:Y:S01]  /*1b60*/  LDC R10, c[0x0][0x448] ;  /* 0x00011200ff0a7b82 */ /* 0x000ea20000000800 */
[----:B------:R-:W-:Y:S01]  /*1b70*/  USHF.R.U32.HI UR4, URZ, 0x4, UR4 ;  /* 0x000000043f047899 */ /* 0x000fe20008011604 */
[----:B01----:R-:W-:Y:S01]  /*1b80*/  @!P1 VIADD R0, R0, 0x16840 ;  /* 0x0001684000009836 */ /* 0x003fe20000000000 */
[----:B------:R-:W-:Y:S01]  /*1b90*/  UMOV UR9, 0x40000040 ;  /* 0x4000004000097882 */ /* 0x000fe20000000000 */
[----:B------:R-:W-:Y:S01]  /*1ba0*/  UMOV UR11, 0x40000040 ;  /* 0x40000040000b7882 */ /* 0x000fe20000000000 */
[----:B------:R-:W-:-:S02]  /*1bb0*/  ULOP3.LUT UR4, UR4, 0x3fff, URZ, 0xc0, !UPT ;  /* 0x00003fff04047892 */ /* 0x000fc4000f8ec03f */
[----:B------:R-:W-:Y:S01]  /*1bc0*/  UIADD3 UR12, UR8, 0x2, URZ ;  /* 0x00000002080c7890 */ /* 0x000fe2000fffe03f */
[----:B------:R-:W-:Y:S01]  /*1bd0*/  @!P1 PRMT R0, RZ, 0x654, R0 ;  /* 0x00000654ff009816 */ /* 0x000fe20000000000 */
[----:B------:R-:W-:Y:S01]  /*1be0*/  ULOP3.LUT UR20, UR4, 0x10000, URZ, 0xfc, !UPT ;  /* 0x0001000004147892 */ /* 0x000fe2000f8efc3f */
[----:B------:R-:W-:Y:S01]  /*1bf0*/  UMOV UR13, 0x40000040 ;  /* 0x40000040000d7882 */ /* 0x000fe20000000000 */
[----:B------:R-:W-:Y:S02]  /*1c00*/  UMOV UR15, 0x40000040 ;  /* 0x40000040000f7882 */ /* 0x000fe40000000000 */
[----:B------:R-:W-:Y:S02]  /*1c10*/  ULEA UR10, UR37, UR20, 0xa ;  /* 0x00000014250a7291 */ /* 0x000fe4000f8e503f */
[----:B------:R-:W-:Y:S02]  /*1c20*/  UIADD3 UR16, UR8, 0x4, URZ ;  /* 0x0000000408107890 */ /* 0x000fe4000fffe03f */
[----:B------:R-:W-:-:S02]  /*1c30*/  UIADD3 UR14, UR10, 0x2, URZ ;  /* 0x000000020a0e7890 */ /* 0x000fc4000fffe03f */
[----:B------:R-:W-:Y:S01]  /*1c40*/  UIADD3 UR18, UR10, 0x4, URZ ;  /* 0x000000040a127890 */ /* 0x000fe2000fffe03f */
[----:B------:R-:W-:Y:S02]  /*1c50*/  UMOV UR17, 0x40000040 ;  /* 0x4000004000117882 */ /* 0x000fe40000000000 */
[----:B------:R-:W-:Y:S01]  /*1c60*/  HGMMA.64x128x16.F32 R24, gdesc[UR8], RZ, !UPT, gsb0 ;  /* 0x01e00000081879f0 */ /* 0x000fe2000c0008ff */
[----:B------:R-:W-:Y:S01]  /*1c70*/  UMOV UR19, 0x40000040 ;  /* 0x4000004000137882 */ /* 0x000fe20000000000 */
[----:B------:R-:W-:Y:S01]  /*1c80*/  UIADD3 UR4, UR8, 0x6, URZ ;  /* 0x0000000608047890 */ /* 0x000fe2000fffe03f */
[----:B--2---:R-:W-:Y:S01]  /*1c90*/  ISETP.NE.AND P2, PT, R10, 0x1, PT ;  /* 0x000000010a00780c */ /* 0x004fe20003f45270 */
[----:B------:R-:W-:Y:S01]  /*1ca0*/  UIADD3 UR6, UR10, 0x6, URZ ;  /* 0x000000060a067890 */ /* 0x000fe2000fffe03f */
[----:B------:R-:W-:Y:S01]  /*1cb0*/  UMOV UR5, 0x40000040 ;  /* 0x4000004000057882 */ /* 0x000fe20000000000 */
[----:B------:R-:W-:-:S10]  /*1cc0*/  UMOV UR7, 0x40000040 ;  /* 0x4000004000077882 */ /* 0x000fd40000000000 */
[----:B------:R-:W0:Y:S01]  /*1cd0*/  @P2 LDC R10, c[0x0][0x44c] ;  /* 0x00011300ff0a2b82 */ /* 0x000e220000000800 */
        /* <DEDUP_REMOVED lines=8> */
[----:B------:R-:W-:Y:S01]  /*1d60*/  HGMMA.64x128x16.F32 R24, gdesc[UR4], R24, gsb0 ;  /* 0x01e00000041879f0 */ /* 0x000fe20008000818 */
[----:B------:R-:W-:Y:S01]  /*1d70*/  ULDC UR6, c[0x0][0x9d8] ;  /* 0x0002760000067ab9 */ /* 0x000fe20000000800 */
[----:B------:R-:W-:Y:S01]  /*1d80*/  ULDC UR7, c[0x0][0x988] ;  /* 0x0002620000077ab9 */ /* 0x000fe20000000800 */
[----:B------:R-:W-:Y:S02]  /*1d90*/  WARPGROUP.DEPBAR.LE gsb0, 0x0 ;  /* 0x00008000000079c5 */ /* 0x000fe40000010000 */
[----:B------:R-:W-:Y:S01]  /*1da0*/  FMUL.FTZ R27, R27, UR6 ;  /* 0x000000061b1b7c20 */ /* 0x000fe20008410000 */
[----:B------:R-:W-:Y:S01]  /*1db0*/  FMUL.FTZ R13, R37, UR6 ;  /* 0x00000006250d7c20 */ /* 0x000fe20008410000 */
[----:B------:R-:W-:Y:S02]  /*1dc0*/  IMAD.IADD R37, R152, 0x1, R16 ;  /* 0x0000000198257824 */ /* 0x000fe400078e0210 */
[----:B------:R-:W-:Y:S01]  /*1dd0*/  FMUL.FTZ R39, R39, UR6 ;  /* 0x0000000627277c20 */ /* 0x000fe20008410000 */
[----:B------:R1:W-:Y:S01]  /*1de0*/  MUFU.TANH R112, R27 ;  /* 0x0000001b00707308 */ /* 0x0003e20000002400 */
[----:B------:R-:W-:Y:S01]  /*1df0*/  FMUL.FTZ R26, R26, UR6 ;  /* 0x000000061a1a7c20 */ /* 0x000fe20008410000 */
[----:B0-----:R-:W-:-:S04]  /*1e00*/  @P2 IMAD.HI.U32 R10, R37, R10, RZ ;  /* 0x0000000a250a2227 */ /* 0x001fc800078e00ff */
[----:B------:R-:W-:Y:S01]  /*1e10*/  FMUL.FTZ R30, R30, UR6 ;  /* 0x000000061e1e7c20 */ /* 0x000fe20008410000 */
[----:B------:R-:W-:Y:S01]  /*1e20*/  FMUL.FTZ R31, R31, UR6 ;  /* 0x000000061f1f7c20 */ /* 0x000fe20008410000 */
[----:B------:R-:W-:Y:S01]  /*1e30*/  FMUL.FTZ R34, R34, UR6 ;  /* 0x0000000622227c20 */ /* 0x000fe20008410000 */
[----:B------:R-:W-:Y:S01]  /*1e40*/  FMUL.FTZ R35, R35, UR6 ;  /* 0x0000000623237c20 */ /* 0x000fe20008410000 */
[----:B------:R-:W-:Y:S01]  /*1e50*/  FMUL.FTZ R38, R38, UR6 ;  /* 0x0000000626267c20 */ /* 0x000fe20008410000 */
[----:B------:R0:W-:Y:S01]  /*1e60*/  MUFU.TANH R98, R39 ;  /* 0x0000002700627308 */ /* 0x0001e20000002400 */
[----:B-1----:R-:W1:Y:S01]  /*1e70*/  @P2 LDC R27, c[0x0][0x450] ;  /* 0x00011400ff1b2b82 */ /* 0x002e620000000800 */
[----:B------:R-:W-:Y:S01]  /*1e80*/  FMUL.FTZ R21, R29, UR6 ;  /* 0x000000061d157c20 */ /* 0x000fe20008410000 */
[----:B------:R-:W-:Y:S01]  /*1e90*/  FMUL.FTZ R42, R42, UR6 ;  /* 0x000000062a2a7c20 */ /* 0x000fe20008410000 */
[----:B------:R-:W-:Y:S01]  /*1ea0*/  FMUL.FTZ R94, R43, UR6 ;  /* 0x000000062b5e7c20 */ /* 0x000fe20008410000 */
[----:B------:R-:W-:Y:S01]  /*1eb0*/  FMUL.FTZ R92, R46, UR6 ;  /* 0x000000062e5c7c20 */ /* 0x000fe20008410000 */
[----:B------:R-:W-:Y:S01]  /*1ec0*/  FMUL.FTZ R90, R47, UR6 ;  /* 0x000000062f5a7c20 */ /* 0x000fe20008410000 */
[----:B------:R-:W-:Y:S01]  /*1ed0*/  FMUL.FTZ R89, R24, UR6 ;  /* 0x0000000618597c20 */ /* 0x000fe20008410000 */
[----:B------:R2:W3:Y:S01]  /*1ee0*/  MUFU.TANH R114, R26 ;  /* 0x0000001a00727308 */ /* 0x0004e20000002400 */
[----:B0-----:R-:W-:-:S02]  /*1ef0*/  IMAD.MOV.U32 R39, RZ, RZ, -0x80 ;  /* 0xffffff80ff277424 */ /* 0x001fc400078e00ff */
[----:B------:R-:W-:Y:S01]  /*1f00*/  FMUL.FTZ R24, R28, UR6 ;  /* 0x000000061c187c20 */ /* 0x000fe20008410000 */
[----:B------:R-:W-:Y:S01]  /*1f10*/  FMUL.FTZ R28, R51, UR6 ;  /* 0x00000006331c7c20 */ /* 0x000fe20008410000 */
[----:B------:R-:W-:Y:S01]  /*1f20*/  FMUL.FTZ R8, R56, UR6 ;  /* 0x0000000638087c20 */ /* 0x000fe20008410000 */
[----:B------:R-:W-:Y:S02]  /*1f30*/  IMAD R39, R88, R39, 0x80 ;  /* 0x0000008058277424 */ /* 0x000fe400078e0227 */
[----:B------:R-:W-:Y:S01]  /*1f40*/  FMUL.FTZ R56, R55, UR6 ;  /* 0x0000000637387c20 */ /* 0x000fe20008410000 */
[----:B------:R-:W-:Y:S01]  /*1f50*/  FMUL.FTZ R58, R58, UR6 ;  /* 0x000000063a3a7c20 */ /* 0x000fe20008410000 */
[----:B------:R-:W0:Y:S01]  /*1f60*/  MUFU.TANH R30, R30 ;  /* 0x0000001e001e7308 */ /* 0x000e220000002400 */
[----:B--2---:R-:W-:Y:S01]  /*1f70*/  FMUL.FTZ R26, R50, UR6 ;  /* 0x00000006321a7c20 */ /* 0x004fe20008410000 */
[--C-:B------:R-:W-:Y:S01]  /*1f80*/  IADD3 R108, -R22, 0x1, R39.reuse ;  /* 0x00000001166c7810 */ /* 0x100fe20007ffe127 */
[----:B------:R-:W-:Y:S01]  /*1f90*/  FMUL.FTZ R70, R70, UR6 ;  /* 0x0000000646467c20 */ /* 0x000fe20008410000 */
[----:B------:R-:W-:Y:S01]  /*1fa0*/  IADD3 R39, -R22, R17, R39 ;  /* 0x0000001116277210 */ /* 0x000fe20007ffe127 */
[----:B------:R-:W-:Y:S01]  /*1fb0*/  FMUL.FTZ R5, R52, UR6 ;  /* 0x0000000634057c20 */ /* 0x000fe20008410000 */
[----:B------:R-:W-:Y:S01]  /*1fc0*/  IADD3 R108, -R18, R108, R17 ;  /* 0x0000006c126c7210 */ /* 0x000fe20007ffe111 */
[----:B------:R-:W-:Y:S01]  /*1fd0*/  FMUL.FTZ R52, R59, UR6 ;  /* 0x000000063b347c20 */ /* 0x000fe20008410000 */
[----:B------:R-:W2:Y:S01]  /*1fe0*/  MUFU.TANH R31, R31 ;  /* 0x0000001f001f7308 */ /* 0x000ea20000002400 */
[----:B-1----:R-:W-:Y:S01]  /*1ff0*/  @P2 SHF.R.U32.HI R37, RZ, R27, R10 ;  /* 0x0000001bff252219 */ /* 0x002fe2000001160a */
[----:B------:R-:W-:Y:S01]  /*2000*/  FMUL.FTZ R27, R54, UR6 ;  /* 0x00000006361b7c20 */ /* 0x000fe20008410000 */
[----:B------:R-:W-:Y:S01]  /*2010*/  FMUL.FTZ R66, R66, UR6 ;  /* 0x0000000642427c20 */ /* 0x000fe20008410000 */
[----:B------:R-:W-:Y:S01]  /*2020*/  FMUL.FTZ R54, R62, UR6 ;  /* 0x000000063e367c20 */ /* 0x000fe20008410000 */
[----:B------:R-:W-:Y:S01]  /*2030*/  FMUL.FTZ R63, R63, UR6 ;  /* 0x000000063f3f7c20 */ /* 0x000fe20008410000 */
[----:B------:R-:W1:Y:S01]  /*2040*/  SHFL.IDX PT, R10, R37, 0x1, 0x1c1f ;  /* 0x003c1f00250a7f89 */ /* 0x000e6200000e0000 */
[----:B------:R-:W-:Y:S01]  /*2050*/  FMUL.FTZ R4, R48, UR6 ;  /* 0x0000000630047c20 */ /* 0x000fe20008410000 */
[----:B------:R-:W4:Y:S01]  /*2060*/  MUFU.TANH R34, R34 ;  /* 0x0000002200227308 */ /* 0x000f220000002400 */
[----:B------:R-:W-:Y:S01]  /*2070*/  FMUL.FTZ R67, R67, UR6 ;  /* 0x0000000643437c20 */ /* 0x000fe20008410000 */
[----:B------:R-:W-:Y:S01]  /*2080*/  FMUL.FTZ R2, R44, UR6 ;  /* 0x000000062c027c20 */ /* 0x000fe20008410000 */
[----:B------:R-:W-:Y:S01]  /*2090*/  FMUL.FTZ R71, R71, UR6 ;  /* 0x0000000647477c20 */ /* 0x000fe20008410000 */
[----:B------:R-:W-:Y:S01]  /*20a0*/  FMUL.FTZ R11, R40, UR6 ;  /* 0x00000006280b7c20 */ /* 0x000fe20008410000 */
[----:B------:R-:W-:Y:S01]  /*20b0*/  FMUL.FTZ R74, R74, UR6 ;  /* 0x000000064a4a7c20 */ /* 0x000fe20008410000 */
[----:B------:R-:W-:Y:S01]  /*20c0*/  FMUL.FTZ R75, R75, UR6 ;  /* 0x000000064b4b7c20 */ /* 0x000fe20008410000 */
[----:B------:R-:W-:Y:S01]  /*20d0*/  FMUL.FTZ R78, R78, UR6 ;  /* 0x000000064e4e7c20 */ /* 0x000fe20008410000 */
[----:B------:R-:W5:Y:S01]  /*20e0*/  MUFU.TANH R35, R35 ;  /* 0x0000002300237308 */ /* 0x000f620000002400 */
        /* <DEDUP_REMOVED lines=8> */
[----:B------:R-:W5:Y:S01]  /*2170*/  SHFL.IDX PT, R37, R37, RZ, 0x1c1f ;  /* 0x001c1fff25257589 */ /* 0x000f6200000e0000 */
[----:B------:R-:W-:Y:S01]  /*2180*/  FMUL.FTZ R25, R25, UR6 ;  /* 0x0000000619197c20 */ /* 0x000fe20008410000 */
[----:B------:R-:W-:Y:S01]  /*2190*/  FMUL.FTZ R12, R41, UR6 ;  /* 0x00000006290c7c20 */ /* 0x000fe20008410000 */
[----:B------:R-:W-:Y:S01]  /*21a0*/  MOV R41, UR7 ;  /* 0x0000000700297c02 */ /* 0x000fe20008000f00 */
[----:B------:R-:W-:Y:S01]  /*21b0*/  FMUL.FTZ R20, R33, UR6 ;  /* 0x0000000621147c20 */ /* 0x000fe20008410000 */
[----:B-1----:R-:W-:Y:S01]  /*21c0*/  VIADDMNMX R10, R10, R108, R39, PT ;  /* 0x0000006c0a0a7246 */ /* 0x002fe20003800127 */
[----:B------:R-:W-:Y:S01]  /*21d0*/  FMUL.FTZ R47, R64, UR6 ;  /* 0x00000006402f7c20 */ /* 0x000fe20008410000 */
[----:B------:R-:W1:Y:S01]  /*21e0*/  MUFU.TANH R42, R42 ;  /* 0x0000002a002a7308 */ /* 0x000e620000002400 */
[----:B------:R-:W-:Y:S01]  /*21f0*/  FMUL.FTZ R6, R49, UR6 ;  /* 0x0000000631067c20 */ /* 0x000fe20008410000 */
[----:B------:R-:W-:Y:S01]  /*2200*/  ISETP.GT.AND P3, PT, R10, RZ, PT ;  /* 0x000000ff0a00720c */ /* 0x000fe20003f64270 */
[----:B------:R-:W-:Y:S01]  /*2210*/  FMUL.FTZ R49, R68, UR6 ;  /* 0x0000000644317c20 */ /* 0x000fe20008410000 */
[C---:B------:R-:W-:Y:S01]  /*2220*/  ISETP.GT.AND P4, PT, R10.reuse, 0x1, PT ;  /* 0x000000010a00780c */ /* 0x040fe20003f84270 */
[----:B------:R-:W-:Y:S01]  /*2230*/  FMUL.FTZ R7, R53, UR6 ;  /* 0x0000000635077c20 */ /* 0x000fe20008410000 */
[----:B------:R-:W-:Y:S01]  /*2240*/  ISETP.GT.AND P5, PT, R10, 0x8, PT ;  /* 0x000000080a00780c */ /* 0x000fe20003fa4270 */
[----:B------:R-:W-:Y:S01]  /*2250*/  FMUL.FTZ R53, R72, UR6 ;  /* 0x0000000648357c20 */ /* 0x000fe20008410000 */
[----:B---3--:R-:W-:Y:S01]  /*2260*/  FSEL R114, R114, -INF , P3 ;  /* 0xff80000072727808 */ /* 0x008fe20001800000 */
[----:B------:R-:W3:Y:S01]  /*2270*/  MUFU.TANH R94, R94 ;  /* 0x0000005e005e7308 */ /* 0x000ee20000002400 */
[----:B------:R-:W-:Y:S01]  /*2280*/  FSEL R112, R112, -INF , P4 ;  /* 0xff80000070707808 */ /* 0x000fe20002000000 */
[----:B------:R-:W-:Y:S01]  /*2290*/  FMUL.FTZ R3, R45, UR6 ;  /* 0x000000062d037c20 */ /* 0x000fe20008410000 */
[----:B------:R-:W-:Y:S01]  /*22a0*/  ISETP.GT.AND P3, PT, R10, 0x9, PT ;  /* 0x000000090a00780c */ /* 0x000fe20003f64270 */
[----:B------:R-:W-:Y:S01]  /*22b0*/  FMUL.FTZ R9, R57, UR6 ;  /* 0x0000000639097c20 */ /* 0x000fe20008410000 */
[----:B0-----:R-:W-:Y:S01]  /*22c0*/  FSEL R110, R30, -INF , P5 ;  /* 0xff8000001e6e7808 */ /* 0x001fe20002800000 */
[----:B------:R-:W-:Y:S01]  /*22d0*/  FMUL.FTZ R57, R76, UR6 ;  /* 0x000000064c397c20 */ /* 0x000fe20008410000 */
[----:B------:R-:W-:Y:S01]  /*22e0*/  FMNMX.FTZ R29, R114, R112, !PT ;  /* 0x00000070721d7209 */ /* 0x000fe20007810000 */
[----:B------:R-:W0:Y:S01]  /*22f0*/  MUFU.TANH R92, R92 ;  /* 0x0000005c005c7308 */ /* 0x000e220000002400 */
[----:B------:R-:W-:Y:S01]  /*2300*/  ISETP.GT.AND P4, PT, R10, 0x10, PT ;  /* 0x000000100a00780c */ /* 0x000fe20003f84270 */
[----:B------:R-:W-:Y:S01]  /*2310*/  FMUL.FTZ R33, R84, UR6 ;  /* 0x0000000654217c20 */ /* 0x000fe20008410000 */
[----:B--2---:R-:W-:Y:S01]  /*2320*/  FSEL R106, R31, -INF , P3 ;  /* 0xff8000001f6a7808 */ /* 0x004fe20001800000 */
[----:B------:R-:W-:Y:S01]  /*2330*/  FMUL.FTZ R43, R60, UR6 ;  /* 0x000000063c2b7c20 */ /* 0x000fe20008410000 */
[----:B------:R-:W-:Y:S01]  /*2340*/  FMNMX.FTZ R29, R110, R29, !PT ;  /* 0x0000001d6e1d7209 */ /* 0x000fe20007810000 */
[----:B------:R-:W-:Y:S01]  /*2350*/  FMUL.FTZ R45, R61, UR6 ;  /* 0x000000063d2d7c20 */ /* 0x000fe20008410000 */
[----:B------:R-:W-:Y:S01]  /*2360*/  ISETP.GT.AND P3, PT, R10, 0x11, PT ;  /* 0x000000110a00780c */ /* 0x000fe20003f64270 */
[----:B------:R-:W2:Y:S01]  /*2370*/  MUFU.TANH R90, R90 ;  /* 0x0000005a005a7308 */ /* 0x000ea20000002400 */
[----:B----4-:R-:W-:Y:S01]  /*2380*/  FSEL R104, R34, -INF , P4 ;  /* 0xff80000022687808 */ /* 0x010fe20002000000 */
[----:B------:R-:W-:Y:S01]  /*2390*/  FMUL.FTZ R51, R65, UR6 ;  /* 0x0000000641337c20 */ /* 0x000fe20008410000 */
[----:B------:R-:W-:Y:S01]  /*23a0*/  FMNMX.FTZ R29, R106, R29, !PT ;  /* 0x0000001d6a1d7209 */ /* 0x000fe20007810000 */
[----:B------:R-:W-:Y:S01]  /*23b0*/  FMUL.FTZ R55, R69, UR6 ;  /* 0x0000000645377c20 */ /* 0x000fe20008410000 */
[----:B------:R-:W-:Y:S01]  /*23c0*/  ISETP.GT.AND P4, PT, R10, 0x18, PT ;  /* 0x000000180a00780c */ /* 0x000fe20003f84270 */
[----:B------:R-:W-:Y:S01]  /*23d0*/  FMUL.FTZ R59, R73, UR6 ;  /* 0x00000006493b7c20 */ /* 0x000fe20008410000 */
[----:B-----5:R-:W-:Y:S01]  /*23e0*/  FSEL R102, R35, -INF , P3 ;  /* 0xff80000023667808 */ /* 0x020fe20001800000 */
[----:B------:R-:W4:Y:S01]  /*23f0*/  MUFU.TANH R26, R26 ;  /* 0x0000001a001a7308 */ /* 0x000f220000002400 */
[----:B------:R-:W-:Y:S01]  /*2400*/  FMNMX.FTZ R29, R104, R29, !PT ;  /* 0x0000001d681d7209 */ /* 0x000fe20007810000 */
[----:B------:R-:W-:Y:S01]  /*2410*/  FMUL.FTZ R61, R77, UR6 ;  /* 0x000000064d3d7c20 */ /* 0x000fe20008410000 */
[----:B------:R-:W-:Y:S01]  /*2420*/  ISETP.GT.AND P3, PT, R10, 0x19, PT ;  /* 0x000000190a00780c */ /* 0x000fe20003f64270 */
[----:B------:R-:W-:Y:S01]  /*2430*/  FMUL.FTZ R31, R81, UR6 ;  /* 0x00000006511f7c20 */ /* 0x000fe20008410000 */
[----:B------:R-:W-:Y:S01]  /*2440*/  FSEL R100, R38, -INF , P4 ;  /* 0xff80000026647808 */ /* 0x000fe20002000000 */
[----:B------:R-:W-:Y:S01]  /*2450*/  FMUL.FTZ R35, R85, UR6 ;  /* 0x0000000655237c20 */ /* 0x000fe20008410000 */
[----:B------:R-:W-:Y:S01]  /*2460*/  FMNMX.FTZ R29, R102, R29, !PT ;  /* 0x0000001d661d7209 */ /* 0x000fe20007810000 */
[----:B------:R-:W-:Y:S01]  /*2470*/  MUFU.TANH R28, R28 ;  /* 0x0000001c001c7308 */ /* 0x000fe20000002400 */
[----:B------:R-:W-:Y:S01]  /*2480*/  ISETP.GT.AND P4, PT, R10, 0x20, PT ;  /* 0x000000200a00780c */ /* 0x000fe20003f84270 */
[----:B------:R5:W-:Y:S01]  /*2490*/  @!P1 SYNCS.ARRIVE.TRANS64.RED.A1T0 RZ, [R0+URZ], RZ ;  /* 0x000000ff00ff99a7 */ /* 0x000be2000810043f */
[----:B------:R-:W-:-:S02]  /*24a0*/  FSEL R98, R98, -INF , P3 ;  /* 0xff80000062627808 */ /* 0x000fc40001800000 */
[----:B------:R-:W-:Y:S02]  /*24b0*/  FMNMX.FTZ R29, R100, R29, !PT ;  /* 0x0000001d641d7209 */ /* 0x000fe40007810000 */
[----:B------:R-:W-:Y:S01]  /*24c0*/  ISETP.GT.AND P3, PT, R10, 0x21, PT ;  /* 0x000000210a00780c */ /* 0x000fe20003f64270 */
[----:B------:R-:W5:Y:S01]  /*24d0*/  MUFU.TANH R27, R27 ;  /* 0x0000001b001b7308 */ /* 0x000f620000002400 */
[----:B-1----:R-:W-:Y:S02]  /*24e0*/  FSEL R96, R42, -INF , P4 ;  /* 0xff8000002a607808 */ /* 0x002fe40002000000 */
[----:B------:R-:W-:Y:S02]  /*24f0*/  FMNMX.FTZ R29, R98, R29, !PT ;  /* 0x0000001d621d7209 */ /* 0x000fe40007810000 */
[----:B------:R-:W-:Y:S02]  /*2500*/  ISETP.GT.AND P4, PT, R10, 0x28, PT ;  /* 0x000000280a00780c */ /* 0x000fe40003f84270 */
[----:B---3--:R-:W-:Y:S01]  /*2510*/  FSEL R94, R94, -INF , P3 ;  /* 0xff8000005e5e7808 */ /* 0x008fe20001800000 */
[----:B------:R-:W-:Y:S01]  /*2520*/  MUFU.TANH R56, R56 ;  /* 0x0000003800387308 */ /* 0x000fe20000002400 */
[----:B------:R-:W-:-:S02]  /*2530*/  FMNMX.FTZ R29, R96, R29, !PT ;  /* 0x0000001d601d7209 */ /* 0x000fc40007810000 */
[----:B------:R-:W-:Y:S02]  /*2540*/  ISETP.GT.AND P3, PT, R10, 0x29, PT ;  /* 0x000000290a00780c */ /* 0x000fe40003f64270 */
[----:B0-----:R-:W-:Y:S02]  /*2550*/  FSEL R92, R92, -INF , P4 ;  /* 0xff8000005c5c7808 */ /* 0x001fe40002000000 */
[----:B------:R-:W-:Y:S01]  /*2560*/  FMNMX.FTZ R29, R94, R29, !PT ;  /* 0x0000001d5e1d7209 */ /* 0x000fe20007810000 */
[----:B------:R-:W0:Y:S01]  /*2570*/  MUFU.TANH R58, R58 ;  /* 0x0000003a003a7308 */ /* 0x000e220000002400 */
[----:B------:R-:W-:Y:S02]  /*2580*/  ISETP.GT.AND P4, PT, R10, 0x30, PT ;  /* 0x000000300a00780c */ /* 0x000fe40003f84270 */
[----:B--2---:R-:W-:Y:S02]  /*2590*/  FSEL R90, R90, -INF , P3 ;  /* 0xff8000005a5a7808 */ /* 0x004fe40001800000 */
[----:B------:R-:W-:-:S02]  /*25a0*/  FMNMX.FTZ R29, R92, R29, !PT ;  /* 0x0000001d5c1d7209 */ /* 0x000fc40007810000 */
[----:B------:R-:W-:Y:S01]  /*25b0*/  ISETP.GT.AND P3, PT, R10, 0x31, PT ;  /* 0x000000310a00780c */ /* 0x000fe20003f64270 */
[----:B------:R4:W-:Y:S01]  /*25c0*/  MUFU.TANH R46, R70 ;  /* 0x00000046002e7308 */ /* 0x0009e20000002400 */
[----:B------:R-:W-:Y:S02]  /*25d0*/  FMNMX.FTZ R29, R90, R29, !PT ;  /* 0x0000001d5a1d7209 */ /* 0x000fe40007810000 */
[----:B------:R-:W-:-:S04]  /*25e0*/  VIADDMNMX R39, R37, R108, R39, PT ;  /* 0x0000006c25277246 */ /* 0x000fc80003800127 */
[----:B------:R-:W-:Y:S01]  /*25f0*/  ISETP.GT.AND P5, PT, R39, 0x8, PT ;  /* 0x000000082700780c */ /* 0x000fe20003fa4270 */
[----:B------:R-:W1:Y:S01]  /*2600*/  MUFU.TANH R52, R52 ;  /* 0x0000003400347308 */ /* 0x000e620000002400 */
[----:B----4-:R-:W-:Y:S02]  /*2610*/  FSEL R70, R26, -INF , P4 ;  /* 0xff8000001a467808 */ /* 0x010fe40002000000 */
[----:B------:R-:W-:Y:S02]  /*2620*/  ISETP.GT.AND P4, PT, R10, 0x38, PT ;  /* 0x000000380a00780c */ /* 0x000fe40003f84270 */
[----:B------:R-:W-:Y:S02]  /*2630*/  FMNMX.FTZ R29, R70, R29, !PT ;  /* 0x0000001d461d7209 */ /* 0x000fe40007810000 */
[----:B-----5:R-:W-:Y:S01]  /*2640*/  FSEL R62, R27, -INF , P4 ;  /* 0xff8000001b3e7808 */ /* 0x020fe20002000000 */
[----:B------:R2:W-:Y:S01]  /*2650*/  MUFU.TANH R50, R66 ;  /* 0x0000004200327308 */ /* 0x0005e20000002400 */
[----:B------:R-:W-:-:S04]  /*2660*/  ISETP.GT.AND P4, PT, R10, 0x40, PT ;  /* 0x000000400a00780c */ /* 0x000fc80003f84270 */
[----:B0-----:R-:W-:Y:S02]  /*2670*/  FSEL R58, R58, -INF , P4 ;  /* 0xff8000003a3a7808 */ /* 0x001fe40002000000 */
[----:B------:R-:W-:Y:S01]  /*2680*/  ISETP.GT.AND P4, PT, R10, 0x48, PT ;  /* 0x000000480a00780c */ /* 0x000fe20003f84270 */
[----:B------:R-:W0:Y:S01]  /*2690*/  MUFU.TANH R54, R54 ;  /* 0x0000003600367308 */ /* 0x000e220000002400 */
[----:B--2---:R-:W-:Y:S02]  /*26a0*/  FSEL R66, R28, -INF , P3 ;  /* 0xff8000001c427808 */ /* 0x004fe40001800000 */
[----:B------:R-:W-:Y:S02]  /*26b0*/  ISETP.GT.AND P3, PT, R10, 0x39, PT ;  /* 0x000000390a00780c */ /* 0x000fe40003f64270 */
[----:B------:R-:W-:Y:S02]  /*26c0*/  FMNMX.FTZ R29, R66, R29, !PT ;  /* 0x0000001d421d7209 */ /* 0x000fe40007810000 */
[----:B------:R-:W-:Y:S01]  /*26d0*/  FSEL R56, R56, -INF , P3 ;  /* 0xff80000038387808 */ /* 0x000fe20001800000 */
[----:B------:R-:W2:Y:S01]  /*26e0*/  MUFU.TANH R48, R63 ;  /* 0x0000003f00307308 */ /* 0x000ea20000002400 */
[----:B------:R-:W-:-:S02]  /*26f0*/  FMNMX.FTZ R29, R62, R29, !PT ;  /* 0x0000001d3e1d7209 */ /* 0x000fc40007810000 */
[----:B------:R-:W-:Y:S02]  /*2700*/  ISETP.GT.AND P3, PT, R10, 0x41, PT ;  /* 0x000000410a00780c */ /* 0x000fe40003f64270 */
[----:B------:R-:W-:Y:S02]  /*2710*/  FMNMX.FTZ R29, R56, R29, !PT ;  /* 0x0000001d381d7209 */ /* 0x000fe40007810000 */
[----:B-1----:R-:W-:Y:S01]  /*2720*/  FSEL R52, R52, -INF , P3 ;  /* 0xff80000034347808 */ /* 0x002fe20001800000 */
[----:B------:R-:W1:Y:S01]  /*2730*/  MUFU.TANH R44, R67 ;  /* 0x00000043002c7308 */ /* 0x000e620000002400 */
[----:B------:R-:W-:Y:S02]  /*2740*/  FMNMX.FTZ R29, R58, R29, !PT ;  /* 0x0000001d3a1d7209 */ /* 0x000fe40007810000 */
[----:B------:R-:W-:Y:S02]  /*2750*/  ISETP.GT.AND P3, PT, R10, 0x49, PT ;  /* 0x000000490a00780c */ /* 0x000fe40003f64270 */
[----:B0-----:R-:W-:-:S02]  /*2760*/  FSEL R54, R54, -INF , P4 ;  /* 0xff80000036367808 */ /* 0x001fc40002000000 */
[----:B------:R-:W-:Y:S01]  /*2770*/  FMNMX.FTZ R29, R52, R29, !PT ;  /* 0x0000001d341d7209 */ /* 0x000fe20007810000 */
[----:B------:R-:W0:Y:S01]  /*2780*/  MUFU.TANH R40, R71 ;  /* 0x0000004700287308 */ /* 0x000e220000002400 */
[----:B------:R-:W-:Y:S02]  /*2790*/  ISETP.GT.AND P4, PT, R10, 0x50, PT ;  /* 0x000000500a00780c */ /* 0x000fe40003f84270 */
[----:B--2---:R-:W-:Y:S02]  /*27a0*/  FSEL R48, R48, -INF , P3 ;  /* 0xff80000030307808 */ /* 0x004fe40001800000 */
[----:B------:R-:W-:Y:S02]  /*27b0*/  FMNMX.FTZ R29, R54, R29, !PT ;  /* 0x0000001d361d7209 */ /* 0x000fe40007810000 */
[----:B------:R-:W-:Y:S01]  /*27c0*/  ISETP.GT.AND P3, PT, R10, 0x51, PT ;  /* 0x000000510a00780c */ /* 0x000fe20003f64270 */
[----:B------:R-:W2:Y:S01]  /*27d0*/  MUFU.TANH R42, R74 ;  /* 0x0000004a002a7308 */ /* 0x000ea20000002400 */
[----:B------:R-:W-:-:S02]  /*27e0*/  FSEL R50, R50, -INF , P4 ;  /* 0xff80000032327808 */ /* 0x000fc40002000000 */
[----:B------:R-:W-:Y:S02]  /*27f0*/  FMNMX.FTZ R29, R48, R29, !PT ;  /* 0x0000001d301d7209 */ /* 0x000fe40007810000 */
[----:B------:R-:W-:Y:S02]  /*2800*/  ISETP.GT.AND P4, PT, R10, 0x58, PT ;  /* 0x000000580a00780c */ /* 0x000fe40003f84270 */
[----:B-1----:R-:W-:Y:S01]  /*2810*/  FSEL R44, R44, -INF , P3 ;  /* 0xff8000002c2c7808 */ /* 0x002fe20001800000 */
[----:B------:R-:W1:Y:S01]  /*2820*/  MUFU.TANH R26, R75 ;  /* 0x0000004b001a7308 */ /* 0x000e620000002400 */
[----:B------:R-:W-:Y:S02]  /*2830*/  FMNMX.FTZ R29, R50, R29, !PT ;  /* 0x0000001d321d7209 */ /* 0x000fe40007810000 */
[----:B------:R-:W-:Y:S02]  /*2840*/  ISETP.GT.AND P3, PT, R10, 0x59, PT ;  /* 0x000000590a00780c */ /* 0x000fe40003f64270 */
[----:B------:R-:W-:-:S02]  /*2850*/  FSEL R46, R46, -INF , P4 ;  /* 0xff8000002e2e7808 */ /* 0x000fc40002000000 */
[----:B------:R-:W-:Y:S01]  /*2860*/  FMNMX.FTZ R29, R44, R29, !PT ;  /* 0x0000001d2c1d7209 */ /* 0x000fe20007810000 */
[----:B------:R-:W3:Y:S01]  /*2870*/  MUFU.TANH R30, R78 ;  /* 0x0000004e001e7308 */ /* 0x000ee20000002400 */
[----:B------:R-:W-:Y:S02]  /*2880*/  ISETP.GT.AND P4, PT, R10, 0x60, PT ;  /* 0x000000600a00780c */ /* 0x000fe40003f84270 */
[----:B0-----:R-:W-:Y:S02]  /*2890*/  FSEL R40, R40, -INF , P3 ;  /* 0xff80000028287808 */ /* 0x001fe40001800000 */
[----:B------:R-:W-:Y:S02]  /*28a0*/  FMNMX.FTZ R29, R46, R29, !PT ;  /* 0x0000001d2e1d7209 */ /* 0x000fe40007810000 */
[----:B------:R-:W-:Y:S01]  /*28b0*/  ISETP.GT.AND P3, PT, R10, 0x61, PT ;  /* 0x000000610a00780c */ /* 0x000fe20003f64270 */
[----:B------:R-:W0:Y:S01]  /*28c0*/  MUFU.TANH R28, R79 ;  /* 0x0000004f001c7308 */ /* 0x000e220000002400 */
[----:B--2---:R-:W-:-:S02]  /*28d0*/  FSEL R42, R42, -INF , P4 ;  /* 0xff8000002a2a7808 */ /* 0x004fc40002000000 */
[----:B------:R-:W-:Y:S02]  /*28e0*/  FMNMX.FTZ R29, R40, R29, !PT ;  /* 0x0000001d281d7209 */ /* 0x000fe40007810000 */
[----:B------:R-:W-:Y:S02]  /*28f0*/  ISETP.GT.AND P4, PT, R10, 0x68, PT ;  /* 0x000000680a00780c */ /* 0x000fe40003f84270 */
[----:B-1----:R-:W-:Y:S01]  /*2900*/  FSEL R26, R26, -INF , P3 ;  /* 0xff8000001a1a7808 */ /* 0x002fe20001800000 */
[----:B------:R-:W1:Y:S01]  /*2910*/  MUFU.TANH R32, R82 ;  /* 0x0000005200207308 */ /* 0x000e620000002400 */
[----:B------:R-:W-:Y:S02]  /*2920*/  FMNMX.FTZ R29, R42, R29, !PT ;  /* 0x0000001d2a1d7209 */ /* 0x000fe40007810000 */
[----:B------:R-:W-:Y:S02]  /*2930*/  ISETP.GT.AND P3, PT, R10, 0x69, PT ;  /* 0x000000690a00780c */ /* 0x000fe40003f64270 */
[----:B---3--:R-:W-:-:S02]  /*2940*/  FSEL R30, R30, -INF , P4 ;  /* 0xff8000001e1e7808 */ /* 0x008fc40002000000 */
[----:B------:R-:W-:Y:S01]  /*2950*/  FMNMX.FTZ R29, R26, R29, !PT ;  /* 0x0000001d1a1d7209 */ /* 0x000fe20007810000 */
[----:B------:R-:W2:Y:S01]  /*2960*/  MUFU.TANH R38, R83 ;  /* 0x0000005300267308 */ /* 0x000ea20000002400 */
[----:B------:R-:W-:Y:S02]  /*2970*/  ISETP.GT.AND P4, PT, R10, 0x70, PT ;  /* 0x000000700a00780c */ /* 0x000fe40003f84270 */
[----:B0-----:R-:W-:Y:S02]  /*2980*/  FSEL R28, R28, -INF , P3 ;  /* 0xff8000001c1c7808 */ /* 0x001fe40001800000 */
[----:B------:R-:W-:Y:S02]  /*2990*/  FMNMX.FTZ R29, R30, R29, !PT ;  /* 0x0000001d1e1d7209 */ /* 0x000fe40007810000 */
[----:B------:R-:W-:Y:S01]  /*29a0*/  ISETP.GT.AND P3, PT, R10, 0x71, PT ;  /* 0x000000710a00780c */ /* 0x000fe20003f64270 */
[----:B------:R-:W0:Y:S01]  /*29b0*/  MUFU.TANH R36, R86 ;  /* 0x0000005600247308 */ /* 0x000e220000002400 */
[----:B-1----:R-:W-:-:S02]  /*29c0*/  FSEL R32, R32, -INF , P4 ;  /* 0xff80000020207808 */ /* 0x002fc40002000000 */
[----:B------:R-:W-:Y:S02]  /*29d0*/  FMNMX.FTZ R29, R28, R29, !PT ;  /* 0x0000001d1c1d7209 */ /* 0x000fe40007810000 */
[----:B------:R-:W-:Y:S02]  /*29e0*/  ISETP.GT.AND P4, PT, R10, 0x78, PT ;  /* 0x000000780a00780c */ /* 0x000fe40003f84270 */
[----:B------:R-:W-:Y:S01]  /*29f0*/  FMNMX.FTZ R29, R32, R29, !PT ;  /* 0x0000001d201d7209 */ /* 0x000fe20007810000 */
[----:B------:R-:W1:Y:S01]  /*2a00*/  MUFU.TANH R34, R87 ;  /* 0x0000005700227308 */ /* 0x000e620000002400 */
[----:B--2---:R-:W-:Y:S02]  /*2a10*/  FSEL R38, R38, -INF , P3 ;  /* 0xff80000026267808 */ /* 0x004fe40001800000 */
[----:B------:R-:W-:Y:S02]  /*2a20*/  ISETP.GT.AND P3, PT, R10, 0x79, PT ;  /* 0x000000790a00780c */ /* 0x000fe40003f64270 */
[----:B------:R-:W-:-:S03]  /*2a30*/  FMNMX.FTZ R29, R38, R29, !PT ;  /* 0x0000001d261d7209 */ /* 0x000fc60007810000 */
[----:B------:R-:W-:Y:S01]  /*2a40*/  MUFU.TANH R89, R89 ;  /* 0x0000005900597308 */ /* 0x000fe20000002400 */
[----:B0-----:R-:W-:Y:S02]  /*2a50*/  FSEL R36, R36, -INF , P4 ;  /* 0xff80000024247808 */ /* 0x001fe40002000000 */
[----:B------:R-:W-:Y:S02]  /*2a60*/  ISETP.GT.AND P4, PT, R39, 0x1, PT ;  /* 0x000000012700780c */ /* 0x000fe40003f84270 */
[----:B------:R-:W-:-:S03]  /*2a70*/  FMNMX.FTZ R29, R36, R29, !PT ;  /* 0x0000001d241d7209 */ /* 0x000fc60007810000 */
[----:B------:R-:W0:Y:S01]  /*2a80*/  MUFU.TANH R25, R25 ;  /* 0x0000001900197308 */ /* 0x000e220000002400 */
[----:B-1----:R-:W-:-:S04]  /*2a90*/  FSEL R34, R34, -INF , P3 ;  /* 0xff80000022227808 */ /* 0x002fc80001800000 */
[----:B------:R-:W-:-:S03]  /*2aa0*/  FMNMX.FTZ R29, R34, R29, !PT ;  /* 0x0000001d221d7209 */ /* 0x000fc60007810000 */
[----:B------:R-:W1:Y:S02]  /*2ab0*/  MUFU.TANH R24, R24 ;  /* 0x0000001800187308 */ /* 0x000e640000002400 */
[----:B------:R-:W2:Y:S06]  /*2ac0*/  SHFL.BFLY PT, R10, R29, 0x2, 0x1f ;  /* 0x0c401f001d0a7f89 */ /* 0x000eac00000e0000 */
[----:B------:R-:W-:Y:S01]  /*2ad0*/  MUFU.TANH R21, R21 ;  /* 0x0000001500157308 */ /* 0x000fe20000002400 */
[----:B0-----:R-:W-:Y:S02]  /*2ae0*/  FSEL R25, R25, -INF , P4 ;  /* 0xff80000019197808 */ /* 0x001fe40002000000 */
[----:B------:R-:W-:-:S05]  /*2af0*/  ISETP.GT.AND P4, PT, R39, 0x10, PT ;  /* 0x000000102700780c */ /* 0x000fca0003f84270 */
[----:B------:R-:W0:Y:S01]  /*2b00*/  MUFU.TANH R15, R15 ;  /* 0x0000000f000f7308 */ /* 0x000e220000002400 */
[----:B-1----:R-:W-:-:S07]  /*2b10*/  FSEL R68, R24, -INF , P5 ;  /* 0xff80000018447808 */ /* 0x002fce0002800000 */
[----:B------:R-:W-:Y:S01]  /*2b20*/  MUFU.TANH R20, R20 ;  /* 0x0000001400147308 */ /* 0x000fe20000002400 */
[----:B--2---:R-:W-:Y:S01]  /*2b30*/  FMNMX.FTZ R10, R29, R10, !PT ;  /* 0x0000000a1d0a7209 */ /* 0x004fe20007810000 */
[----:B------:R-:W-:-:S04]  /*2b40*/  FMUL.FTZ R29, R80, UR6 ;  /* 0x00000006501d7c20 */ /* 0x000fc80008410000 */
[----:B------:R-:W1:Y:S02]  /*2b50*/  SHFL.BFLY PT, R27, R10, 0x1, 0x1f ;  /* 0x0c201f000a1b7f89 */ /* 0x000e6400000e0000 */
[----:B------:R-:W2:Y:S01]  /*2b60*/  MUFU.TANH R14, R14 ;  /* 0x0000000e000e7308 */ /* 0x000ea20000002400 */
[----:B0-----:R-:W-:Y:S02]  /*2b70*/  FSEL R74, R15, -INF , P4 ;  /* 0xff8000000f4a7808 */ /* 0x001fe40002000000 */
[----:B------:R-:W-:-:S05]  /*2b80*/  ISETP.GT.AND P4, PT, R39, 0x18, PT ;  /* 0x000000182700780c */ /* 0x000fca0003f84270 */
[----:B------:R-:W-:Y:S08]  /*2b90*/  MUFU.TANH R13, R13 ;  /* 0x0000000d000d7308 */ /* 0x000ff00000002400 */
[----:B------:R-:W0:Y:S01]  /*2ba0*/  MUFU.TANH R11, R11 ;  /* 0x0000000b000b7308 */ /* 0x000e220000002400 */
[----:B--2---:R-:W-:Y:S02]  /*2bb0*/  FSEL R76, R14, -INF , P4 ;  /* 0xff8000000e4c7808 */ /* 0x004fe40002000000 */
[----:B------:R-:W-:-:S02]  /*2bc0*/  ISETP.GT.AND P4, PT, R39, 0x20, PT ;  /* 0x000000202700780c */ /* 0x000fc40003f84270 */
[----:B-1----:R-:W-:-:S03]  /*2bd0*/  FMNMX.FTZ R10, R10, R27, !PT ;  /* 0x0000001b0a0a7209 */ /* 0x002fc60007810000 */
[----:B------:R-:W1:Y:S01]  /*2be0*/  MUFU.TANH R12, R12 ;  /* 0x0000000c000c7308 */ /* 0x000e620000002400 */
[C---:B------:R-:W-:Y:S01]  /*2bf0*/  FSETP.NEU.FTZ.AND P3, PT, R10.reuse, -INF , PT ;  /* 0xff8000000a00780b */ /* 0x040fe20003f7d000 */
[----:B------:R-:W-:-:S06]  /*2c00*/  FMUL.FTZ R27, R10, R41 ;  /* 0x000000290a1b7220 */ /* 0x000fcc0000410000 */
[----:B------:R-:W2:Y:S01]  /*2c10*/  MUFU.TANH R2, R2 ;  /* 0x0000000200027308 */ /* 0x000ea20000002400 */
[----:B------:R-:W-:Y:S02]  /*2c20*/  FSEL R27, R27, RZ, P3 ;  /* 0x000000ff1b1b7208 */ /* 0x000fe40001800000 */
[----:B------:R-:W-:Y:S02]  /*2c30*/  ISETP.GT.AND P3, PT, R39, RZ, PT ;  /* 0x000000ff2700720c */ /* 0x000fe40003f64270 */
[----:B0-----:R-:W-:Y:S01]  /*2c40*/  FSEL R80, R11, -INF , P4 ;  /* 0xff8000000b507808 */ /* 0x001fe20002000000 */
[-CC-:B------:R-:W-:Y:S01]  /*2c50*/  FFMA.FTZ R141, R96, R41.reuse, -R27.reuse ;  /* 0x00000029608d7223 */ /* 0x180fe2000001081b */
[----:B------:R-:W-:Y:S01]  /*2c60*/  FSEL R64, R89, -INF , P3 ;  /* 0xff80000059407808 */ /* 0x000fe20001800000 */
[----:B------:R-:W0:Y:S01]  /*2c70*/  MUFU.TANH R3, R3 ;  /* 0x0000000300037308 */ /* 0x000e220000002400 */
[----:B------:R-:W-:Y:S01]  /*2c80*/  ISETP.GT.AND P3, PT, R39, 0x9, PT ;  /* 0x000000092700780c */ /* 0x000fe20003f64270 */
[--C-:B------:R-:W-:Y:S01]  /*2c90*/  FFMA.FTZ R143, R92, R41, -R27.reuse ;  /* 0x000000295c8f7223 */ /* 0x100fe2000001081b */
[----:B------:R-:W-:Y:S01]  /*2ca0*/  FMNMX.FTZ R37, R64, R25, !PT ;  /* 0x0000001940257209 */ /* 0x000fe20007810000 */
[-CC-:B------:R-:W-:Y:S01]  /*2cb0*/  FFMA.FTZ R147, R100, R41.reuse, -R27.reuse ;  /* 0x0000002964937223 */ /* 0x180fe2000001081b */
[----:B------:R-:W-:Y:S01]  /*2cc0*/  FSEL R72, R21, -INF , P3 ;  /* 0xff80000015487808 */ /* 0x000fe20001800000 */
[--C-:B------:R-:W-:Y:S01]  /*2cd0*/  FFMA.FTZ R14, R102, R41, -R27.reuse ;  /* 0x00000029660e7223 */ /* 0x100fe2000001081b */
[----:B------:R-:W-:Y:S01]  /*2ce0*/  FMNMX.FTZ R37, R68, R37, !PT ;  /* 0x0000002544257209 */ /* 0x000fe20007810000 */
[----:B------:R-:W3:Y:S01]  /*2cf0*/  MUFU.TANH R4, R4 ;  /* 0x0000000400047308 */ /* 0x000ee20000002400 */
[C---:B------:R-:W-:Y:S01]  /*2d00*/  ISETP.GT.AND P3, PT, R39.reuse, 0x11, PT ;  /* 0x000000112700780c */ /* 0x040fe20003f64270 */
[--C-:B------:R-:W-:Y:S01]  /*2d10*/  FFMA.FTZ R137, R70, R41, -R27.reuse ;  /* 0x0000002946897223 */ /* 0x100fe2000001081b */
[----:B------:R-:W-:Y:S01]  /*2d20*/  FMNMX.FTZ R37, R72, R37, !PT ;  /* 0x0000002548257209 */ /* 0x000fe20007810000 */
[-CC-:B------:R-:W-:Y:S01]  /*2d30*/  FFMA.FTZ R145, R104, R41.reuse, -R27.reuse ;  /* 0x0000002968917223 */ /* 0x180fe2000001081b */
[----:B------:R-:W-:Y:S01]  /*2d40*/  FSEL R20, R20, -INF , P3 ;  /* 0xff80000014147808 */ /* 0x000fe20001800000 */
[--C-:B------:R-:W-:Y:S01]  /*2d50*/  FFMA.FTZ R24, R106, R41, -R27.reuse ;  /* 0x000000296a187223 */ /* 0x100fe2000001081b */
[----:B------:R-:W-:Y:S01]  /*2d60*/  FMNMX.FTZ R37, R74, R37, !PT ;  /* 0x000000254a257209 */ /* 0x000fe20007810000 */
[----:B------:R-:W4:Y:S01]  /*2d70*/  MUFU.TANH R6, R6 ;  /* 0x0000000600067308 */ /* 0x000f220000002400 */
[----:B------:R-:W-:Y:S01]  /*2d80*/  ISETP.GT.AND P3, PT, R39, 0x19, PT ;  /* 0x000000192700780c */ /* 0x000fe20003f64270 */
[--C-:B------:R-:W-:Y:S01]  /*2d90*/  FFMA.FTZ R139, R62, R41, -R27.reuse ;  /* 0x000000293e8b7223 */ /* 0x100fe2000001081b */
[----:B------:R-:W-:Y:S01]  /*2da0*/  FMNMX.FTZ R37, R20, R37, !PT ;  /* 0x0000002514257209 */ /* 0x000fe20007810000 */
[-CC-:B------:R-:W-:Y:S01]  /*2db0*/  FFMA.FTZ R151, R110, R41.reuse, -R27.reuse ;  /* 0x000000296e977223 */ /* 0x180fe2000001081b */
[----:B------:R-:W-:Y:S01]  /*2dc0*/  FSEL R78, R13, -INF , P3 ;  /* 0xff8000000d4e7808 */ /* 0x000fe20001800000 */
[--C-:B------:R-:W-:Y:S01]  /*2dd0*/  FFMA.FTZ R60, R112, R41, -R27.reuse ;  /* 0x00000029703c7223 */ /* 0x100fe2000001081b */
[----:B------:R-:W-:Y:S01]  /*2de0*/  FMNMX.FTZ R37, R76, R37, !PT ;  /* 0x000000254c257209 */ /* 0x000fe20007810000 */
[----:B------:R-:W5:Y:S01]  /*2df0*/  MUFU.TANH R5, R5 ;  /* 0x0000000500057308 */ /* 0x000f620000002400 */
[C---:B------:R-:W-:Y:S01]  /*2e00*/  ISETP.GT.AND P3, PT, R39.reuse, 0x21, PT ;  /* 0x000000212700780c */ /* 0x040fe20003f64270 */
[--C-:B------:R-:W-:Y:S01]  /*2e10*/  FFMA.FTZ R149, R114, R41, -R27.reuse ;  /* 0x0000002972957223 */ /* 0x100fe2000001081b */
[----:B------:R-:W-:Y:S01]  /*2e20*/  FMNMX.FTZ R37, R78, R37, !PT ;  /* 0x000000254e257209 */ /* 0x000fe20007810000 */
[-CC-:B------:R-:W-:Y:S01]  /*2e30*/  FFMA.FTZ R133, R58, R41.reuse, -R27.reuse ;  /* 0x000000293a857223 */ /* 0x180fe2000001081b */
[C---:B------:R-:W-:Y:S01]  /*2e40*/  ISETP.GT.AND P4, PT, R39.reuse, 0x28, PT ;  /* 0x000000282700780c */ /* 0x040fe20003f84270 */
[--C-:B------:R-:W-:Y:S01]  /*2e50*/  FFMA.FTZ R135, R54, R41, -R27.reuse ;  /* 0x0000002936877223 */ /* 0x100fe2000001081b */
[----:B-1----:R-:W-:Y:S01]  /*2e60*/  FSEL R12, R12, -INF , P3 ;  /* 0xff8000000c0c7808 */ /* 0x002fe20001800000 */
[----:B------:R-:W1:Y:S01]  /*2e70*/  MUFU.TANH R7, R7 ;  /* 0x0000000700077308 */ /* 0x000e620000002400 */
[----:B------:R-:W-:Y:S01]  /*2e80*/  FMNMX.FTZ R37, R80, R37, !PT ;  /* 0x0000002550257209 */ /* 0x000fe20007810000 */
[-CC-:B------:R-:W-:Y:S01]  /*2e90*/  FFMA.FTZ R127, R30, R41.reuse, -R27.reuse ;  /* 0x000000291e7f7223 */ /* 0x180fe2000001081b */
[C---:B------:R-:W-:Y:S01]  /*2ea0*/  ISETP.GT.AND P3, PT, R39.reuse, 0x29, PT ;  /* 0x000000292700780c */ /* 0x040fe20003f64270 */
[-CC-:B------:R-:W-:Y:S01]  /*2eb0*/  FFMA.FTZ R121, R32, R41.reuse, -R27.reuse ;  /* 0x0000002920797223 */ /* 0x180fe2000001081b */
[----:B--2---:R-:W-:Y:S01]  /*2ec0*/  FSEL R82, R2, -INF , P4 ;  /* 0xff80000002527808 */ /* 0x004fe20002000000 */
[--C-:B------:R-:W-:Y:S01]  /*2ed0*/  FFMA.FTZ R2, R98, R41, -R27.reuse ;  /* 0x0000002962027223 */ /* 0x100fe2000001081b */
[----:B------:R-:W-:Y:S01]  /*2ee0*/  FMNMX.FTZ R37, R12, R37, !PT ;  /* 0x000000250c257209 */ /* 0x000fe20007810000 */
[----:B------:R-:W2:Y:S01]  /*2ef0*/  MUFU.TANH R8, R8 ;  /* 0x0000000800087308 */ /* 0x000ea20000002400 */
[----:B------:R-:W-:Y:S01]  /*2f00*/  ISETP.GT.AND P4, PT, R39, 0x30, PT ;  /* 0x000000302700780c */ /* 0x000fe20003f84270 */
[-CC-:B------:R-:W-:Y:S01]  /*2f10*/  FFMA.FTZ R66, R66, R41.reuse, -R27.reuse ;  /* 0x0000002942427223 */ /* 0x180fe2000001081b */
[----:B0-----:R-:W-:Y:S01]  /*2f20*/  FSEL R84, R3, -INF , P3 ;  /* 0xff80000003547808 */ /* 0x001fe20001800000 */
[--C-:B------:R-:W-:Y:S01]  /*2f30*/  FFMA.FTZ R56, R56, R41, -R27.reuse ;  /* 0x0000002938387223 */ /* 0x100fe2000001081b */
[----:B------:R-:W-:Y:S01]  /*2f40*/  FMNMX.FTZ R37, R82, R37, !PT ;  /* 0x0000002552257209 */ /* 0x000fe20007810000 */
[-CC-:B------:R-:W-:Y:S01]  /*2f50*/  FFMA.FTZ R52, R52, R41.reuse, -R27.reuse ;  /* 0x0000002934347223 */ /* 0x180fe2000001081b */
[C---:B------:R-:W-:Y:S01]  /*2f60*/  ISETP.GT.AND P3, PT, R39.reuse, 0x31, PT ;  /* 0x000000312700780c */ /* 0x040fe20003f64270 */
[----:B------:R-:W0:Y:S01]  /*2f70*/  MUFU.TANH R9, R9 ;  /* 0x0000000900097308 */ /* 0x000e220000002400 */
[----:B---3--:R-:W-:Y:S01]  /*2f80*/  FSEL R86, R4, -INF , P4 ;  /* 0xff80000004567808 */ /* 0x008fe20002000000 */
[--C-:B------:R-:W-:Y:S01]  /*2f90*/  FFMA.FTZ R4, R94, R41, -R27.reuse ;  /* 0x000000295e047223 */ /* 0x100fe2000001081b */
[----:B------:R-:W-:Y:S01]  /*2fa0*/  FMNMX.FTZ R37, R84, R37, !PT ;  /* 0x0000002554257209 */ /* 0x000fe20007810000 */
[-CC-:B------:R-:W-:Y:S01]  /*2fb0*/  FFMA.FTZ R48, R48, R41.reuse, -R27.reuse ;  /* 0x0000002930307223 */ /* 0x180fe2000001081b */
[C---:B------:R-:W-:Y:S01]  /*2fc0*/  ISETP.GT.AND P4, PT, R39.reuse, 0x38, PT ;  /* 0x000000382700780c */ /* 0x040fe20003f84270 */
[--C-:B------:R-:W-:Y:S01]  /*2fd0*/  FFMA.FTZ R129, R50, R41, -R27.reuse ;  /* 0x0000002932817223 */ /* 0x100fe2000001081b */
[----:B----4-:R-:W-:Y:S01]  /*2fe0*/  FSEL R6, R6, -INF , P3 ;  /* 0xff80000006067808 */ /* 0x010fe20001800000 */
[----:B------:R-:W3:Y:S01]  /*2ff0*/  MUFU.TANH R43, R43 ;  /* 0x0000002b002b7308 */ /* 0x000ee20000002400 */
        /* <DEDUP_REMOVED lines=10> */
[----:B-1----:R-:W-:Y:S01]  /*30a0*/  FSEL R94, R7, -INF , P3 ;  /* 0xff800000075e7808 */ /* 0x002fe20001800000 */
[--C-:B------:R-:W-:Y:S01]  /*30b0*/  FFMA.FTZ R26, R26, R41, -R27.reuse ;  /* 0x000000291a1a7223 */ /* 0x100fe2000001081b */
[----:B------:R-:W-:Y:S01]  /*30c0*/  FMNMX.FTZ R37, R96, R37, !PT ;  /* 0x0000002560257209 */ /* 0x000fe20007810000 */
[-CC-:B------:R-:W-:Y:S01]  /*30d0*/  FFMA.FTZ R28, R28, R41.reuse, -R27.reuse ;  /* 0x000000291c1c7223 */ /* 0x180fe2000001081b */
[C---:B------:R-:W-:Y:S01]  /*30e0*/  ISETP.GT.AND P3, PT, R39.reuse, 0x41, PT ;  /* 0x000000412700780c */ /* 0x040fe20003f64270 */
[----:B------:R-:W1:Y:S01]  /*30f0*/  MUFU.TANH R47, R47 ;  /* 0x0000002f002f7308 */ /* 0x000e620000002400 */
[----:B--2---:R-:W-:Y:S01]  /*3100*/  FSEL R98, R8, -INF , P4 ;  /* 0xff80000008627808 */ /* 0x004fe20002000000 */
[--C-:B------:R-:W-:Y:S01]  /*3110*/  FFMA.FTZ R8, R90, R41, -R27.reuse ;  /* 0x000000295a087223 */ /* 0x100fe2000001081b */
[----:B------:R-:W-:Y:S01]  /*3120*/  FMNMX.FTZ R37, R94, R37, !PT ;  /* 0x000000255e257209 */ /* 0x000fe20007810000 */
[-CC-:B------:R-:W-:Y:S01]  /*3130*/  FFMA.FTZ R30, R38, R41.reuse, -R27.reuse ;  /* 0x00000029261e7223 */ /* 0x180fe2000001081b */
[----:B------:R-:W-:Y:S01]  /*3140*/  ISETP.GT.AND P4, PT, R39, 0x48, PT ;  /* 0x000000482700780c */ /* 0x000fe20003f84270 */
[--C-:B------:R-:W-:Y:S01]  /*3150*/  FFMA.FTZ R123, R36, R41, -R27.reuse ;  /* 0x00000029247b7223 */ /* 0x100fe2000001081b */
[----:B0-----:R-:W-:Y:S01]  /*3160*/  FSEL R92, R9, -INF , P3 ;  /* 0xff800000095c7808 */ /* 0x001fe20001800000 */
[----:B------:R-:W0:Y:S01]  /*3170*/  MUFU.TANH R51, R51 ;  /* 0x0000003300337308 */ /* 0x000e220000002400 */
[----:B------:R-:W-:Y:S01]  /*3180*/  FMNMX.FTZ R37, R98, R37, !PT ;  /* 0x0000002562257209 */ /* 0x000fe20007810000 */
[----:B------:R-:W-:Y:S01]  /*3190*/  FFMA.FTZ R32, R34, R41, -R27 ;  /* 0x0000002922207223 */ /* 0x000fe2000001081b */
[----:B------:R-:W-:-:S02]  /*31a0*/  ISETP.GT.AND P3, PT, R39, 0x49, PT ;  /* 0x000000492700780c */ /* 0x000fc40003f64270 */
[----:B---3--:R-:W-:Y:S02]  /*31b0*/  FSEL R100, R43, -INF , P4 ;  /* 0xff8000002b647808 */ /* 0x008fe40002000000 */
[----:B------:R-:W-:Y:S01]  /*31c0*/  FMNMX.FTZ R37, R92, R37, !PT ;  /* 0x000000255c257209 */ /* 0x000fe20007810000 */
[----:B------:R-:W2:Y:S01]  /*31d0*/  MUFU.TANH R49, R49 ;  /* 0x0000003100317308 */ /* 0x000ea20000002400 */
[----:B------:R-:W-:Y:S02]  /*31e0*/  ISETP.GT.AND P4, PT, R39, 0x50, PT ;  /* 0x000000502700780c */ /* 0x000fe40003f84270 */
[----:B----4-:R-:W-:Y:S02]  /*31f0*/  FSEL R90, R45, -INF , P3 ;  /* 0xff8000002d5a7808 */ /* 0x010fe40001800000 */
[----:B------:R-:W-:Y:S02]  /*3200*/  FMNMX.FTZ R37, R100, R37, !PT ;  /* 0x0000002564257209 */ /* 0x000fe40007810000 */
[----:B------:R-:W-:Y:S01]  /*3210*/  ISETP.GT.AND P3, PT, R39, 0x51, PT ;  /* 0x000000512700780c */ /* 0x000fe20003f64270 */
[----:B------:R-:W3:Y:S01]  /*3220*/  MUFU.TANH R55, R55 ;  /* 0x0000003700377308 */ /* 0x000ee20000002400 */
[----:B-1----:R-:W-:-:S02]  /*3230*/  FSEL R102, R47, -INF , P4 ;  /* 0xff8000002f667808 */ /* 0x002fc40002000000 */
[----:B------:R-:W-:Y:S02]  /*3240*/  FMNMX.FTZ R37, R90, R37, !PT ;  /* 0x000000255a257209 */ /* 0x000fe40007810000 */
[----:B------:R-:W-:Y:S02]  /*3250*/  ISETP.GT.AND P4, PT, R39, 0x58, PT ;  /* 0x000000582700780c */ /* 0x000fe40003f84270 */
[----:B0-----:R-:W-:Y:S01]  /*3260*/  FSEL R70, R51, -INF , P3 ;  /* 0xff80000033467808 */ /* 0x001fe20001800000 */
[----:B------:R-:W0:Y:S01]  /*3270*/  MUFU.TANH R53, R53 ;  /* 0x0000003500357308 */ /* 0x000e220000002400 */
[----:B------:R-:W-:Y:S02]  /*3280*/  FMNMX.FTZ R37, R102, R37, !PT ;  /* 0x0000002566257209 */ /* 0x000fe40007810000 */
[----:B------:R-:W-:Y:S02]  /*3290*/  ISETP.GT.AND P3, PT, R39, 0x59, PT ;  /* 0x000000592700780c */ /* 0x000fe40003f64270 */
[----:B--2---:R-:W-:-:S02]  /*32a0*/  FSEL R104, R49, -INF , P4 ;  /* 0xff80000031687808 */ /* 0x004fc40002000000 */
[----:B------:R-:W-:Y:S01]  /*32b0*/  FMNMX.FTZ R37, R70, R37, !PT ;  /* 0x0000002546257209 */ /* 0x000fe20007810000 */
[----:B------:R-:W1:Y:S01]  /*32c0*/  MUFU.TANH R59, R59 ;  /* 0x0000003b003b7308 */ /* 0x000e620000002400 */
[----:B------:R-:W-:Y:S02]  /*32d0*/  ISETP.GT.AND P4, PT, R39, 0x60, PT ;  /* 0x000000602700780c */ /* 0x000fe40003f84270 */
[----:B---3--:R-:W-:Y:S02]  /*32e0*/  FSEL R106, R55, -INF , P3 ;  /* 0xff800000376a7808 */ /* 0x008fe40001800000 */
[----:B------:R-:W-:Y:S02]  /*32f0*/  FMNMX.FTZ R37, R104, R37, !PT ;  /* 0x0000002568257209 */ /* 0x000fe40007810000 */
[----:B------:R-:W-:Y:S01]  /*3300*/  ISETP.GT.AND P3, PT, R39, 0x61, PT ;  /* 0x000000612700780c */ /* 0x000fe20003f64270 */
[----:B------:R-:W2:Y:S01]  /*3310*/  MUFU.TANH R57, R57 ;  /* 0x0000003900397308 */ /* 0x000ea20000002400 */
[----:B0-----:R-:W-:-:S02]  /*3320*/  FSEL R108, R53, -INF , P4 ;  /* 0xff800000356c7808 */ /* 0x001fc40002000000 */
[----:B------:R-:W-:Y:S02]  /*3330*/  FMNMX.FTZ R37, R106, R37, !PT ;  /* 0x000000256a257209 */ /* 0x000fe40007810000 */
[----:B------:R-:W-:Y:S02]  /*3340*/  ISETP.GT.AND P4, PT, R39, 0x68, PT ;  /* 0x000000682700780c */ /* 0x000fe40003f84270 */
[----:B------:R-:W-:Y:S01]  /*3350*/  FMNMX.FTZ R37, R108, R37, !PT ;  /* 0x000000256c257209 */ /* 0x000fe20007810000 */
[----:B------:R-:W0:Y:S01]  /*3360*/  MUFU.TANH R61, R61 ;  /* 0x0000003d003d7308 */ /* 0x000e220000002400 */
[----:B-1----:R-:W-:Y:S02]  /*3370*/  FSEL R62, R59, -INF , P3 ;  /* 0xff8000003b3e7808 */ /* 0x002fe40001800000 */
[----:B------:R-:W-:Y:S02]  /*3380*/  ISETP.GT.AND P3, PT, R39, 0x69, PT ;  /* 0x000000692700780c */ /* 0x000fe40003f64270 */
        /* <DEDUP_REMOVED lines=17> */
[----:B------:R-:W-:Y:S01]  /*34a0*/  MUFU.EX2 R149, R149 ;  /* 0x0000009500957308 */ /* 0x000fe20000000800 */
[----:B0-----:R-:W-:-:S04]  /*34b0*/  FSEL R116, R33, -INF , P4 ;  /* 0xff80000021747808 */ /* 0x001fc80002000000 */
[----:B------:R-:W-:-:S03]  /*34c0*/  FMNMX.FTZ R37, R116, R37, !PT ;  /* 0x0000002574257209 */ /* 0x000fc60007810000 */
[----:B------:R-:W0:Y:S01]  /*34d0*/  MUFU.EX2 R60, R60 ;  /* 0x0000003c003c7308 */ /* 0x000e220000000800 */
[----:B-1----:R-:W-:Y:S02]  /*34e0*/  FSEL R118, R35, -INF , P3 ;  /* 0xff80000023767808 */ /* 0x002fe40001800000 */
[----:B------:R-:W1:Y:S02]  /*34f0*/  @P2 LDC R35, c[0x0][0x44c] ;  /* 0x00011300ff232b82 */ /* 0x000e640000000800 */
[----:B------:R-:W-:-:S03]  /*3500*/  FMNMX.FTZ R37, R118, R37, !PT ;  /* 0x0000002576257209 */ /* 0x000fc60007810000 */
[----:B------:R-:W2:Y:S02]  /*3510*/  MUFU.EX2 R151, R151 ;  /* 0x0000009700977308 */ /* 0x000ea40000000800 */
[----:B------:R-:W3:Y:S06]  /*3520*/  SHFL.BFLY PT, R54, R37, 0x2, 0x1f ;  /* 0x0c401f0025367f89 */ /* 0x000eec00000e0000 */
[----:B------:R-:W4:Y:S08]  /*3530*/  MUFU.EX2 R24, R24 ;  /* 0x0000001800187308 */ /* 0x000f300000000800 */
[----:B------:R-:W5:Y:S08]  /*3540*/  MUFU.EX2 R145, R145 ;  /* 0x0000009100917308 */ /* 0x000f700000000800 */
[----:B------:R-:W1:Y:S01]  /*3550*/  MUFU.EX2 R14, R14 ;  /* 0x0000000e000e7308 */ /* 0x000e620000000800 */
[----:B---3--:R-:W-:-:S02]  /*3560*/  FMNMX.FTZ R54, R37, R54, !PT ;  /* 0x0000003625367209 */ /* 0x008fc40007810000 */
[----:B------:R-:W3:Y:S03]  /*3570*/  @P2 LDC R37, c[0x0][0x450] ;  /* 0x00011400ff252b82 */ /* 0x000ee60000000800 */
[----:B------:R-:W0:Y:S02]  /*3580*/  SHFL.BFLY PT, R51, R54, 0x1, 0x1f ;  /* 0x0c201f0036337f89 */ /* 0x000e2400000e0000 */
[----:B------:R-:W1:Y:S08]  /*3590*/  MUFU.EX2 R147, R147 ;  /* 0x0000009300937308 */ /* 0x000e700000000800 */
[----:B------:R-:W1:Y:S08]  /*35a0*/  MUFU.EX2 R2, R2 ;  /* 0x0000000200027308 */ /* 0x000e700000000800 */
[----:B------:R-:W-:Y:S01]  /*35b0*/  MUFU.EX2 R141, R141 ;  /* 0x0000008d008d7308 */ /* 0x000fe20000000800 */
[----:B0-----:R-:W-:-:S07]  /*35c0*/  FMNMX.FTZ R51, R54, R51, !PT ;  /* 0x0000003336337209 */ /* 0x001fce0007810000 */
[----:B------:R-:W-:Y:S01]  /*35d0*/  MUFU.EX2 R4, R4 ;  /* 0x0000000400047308 */ /* 0x000fe20000000800 */
[C---:B------:R-:W-:Y:S01]  /*35e0*/  FSETP.NEU.FTZ.AND P3, PT, R51.reuse, -INF , PT ;  /* 0xff8000003300780b */ /* 0x040fe20003f7d000 */
[----:B------:R-:W-:-:S06]  /*35f0*/  FMUL.FTZ R5, R51, R41 ;  /* 0x0000002933057220 */ /* 0x000fcc0000410000 */
[----:B------:R-:W-:Y:S01]  /*3600*/  MUFU.EX2 R143, R143 ;  /* 0x0000008f008f7308 */ /* 0x000fe20000000800 */
[----:B------:R-:W-:-:S05]  /*3610*/  FSEL R5, R5, RZ, P3 ;  /* 0x000000ff05057208 */ /* 0x000fca0001800000 */
[-CC-:B------:R-:W-:Y:S01]  /*3620*/  FFMA.FTZ R148, R64, R41.reuse, -R5.reuse ;  /* 0x0000002940947223 */ /* 0x180fe20000010805 */
[-CC-:B------:R-:W-:Y:S01]  /*3630*/  FFMA.FTZ R3, R25, R41.reuse, -R5.reuse ;  /* 0x0000002919037223 */ /* 0x180fe20000010805 */
[-CC-:B------:R-:W-:Y:S01]  /*3640*/  FFMA.FTZ R150, R68, R41.reuse, -R5.reuse ;  /* 0x0000002944967223 */ /* 0x180fe20000010805 */
[-CC-:B------:R-:W-:Y:S01]  /*3650*/  FFMA.FTZ R21, R6, R41.reuse, -R5.reuse ;  /* 0x0000002906157223 */ /* 0x180fe20000010805 */
[----:B------:R-:W-:Y:S01]  /*3660*/  FADD.FTZ R6, R149, R60 ;  /* 0x0000003c95067221 */ /* 0x000fe20000010000 */
[-CC-:B------:R-:W-:Y:S01]  /*3670*/  FFMA.FTZ R7, R72, R41.reuse, -R5.reuse ;  /* 0x0000002948077223 */ /* 0x180fe20000010805 */
[----:B------:R-:W-:Y:S01]  /*3680*/  MUFU.EX2 R148, R148 ;  /* 0x0000009400947308 */ /* 0x000fe20000000800 */
[-CC-:B------:R-:W-:Y:S01]  /*3690*/  FFMA.FTZ R144, R74, R41.reuse, -R5.reuse ;  /* 0x000000294a907223 */ /* 0x180fe20000010805 */
[----:B--2---:R-:W-:Y:S01]  /*36a0*/  FADD.FTZ R27, R151, R6 ;  /* 0x00000006971b7221 */ /* 0x004fe20000010000 */
[-CC-:B------:R-:W-:Y:S01]  /*36b0*/  FFMA.FTZ R9, R20, R41.reuse, -R5.reuse ;  /* 0x0000002914097223 */ /* 0x180fe20000010805 */
[-CC-:B------:R-:W-:Y:S01]  /*36c0*/  FFMA.FTZ R146, R76, R41.reuse, -R5.reuse ;  /* 0x000000294c927223 */ /* 0x180fe20000010805 */
[-C--:B------:R-:W-:Y:S01]  /*36d0*/  FFMA.FTZ R11, R78, R41.reuse, -R5 ;  /* 0x000000294e0b7223 */ /* 0x080fe20000010805 */
[----:B----4-:R-:W-:Y:S01]  /*36e0*/  FADD.FTZ R6, R24, R27 ;  /* 0x0000001b18067221 */ /* 0x010fe20000010000 */
[-CC-:B------:R-:W-:Y:S01]  /*36f0*/  FFMA.FTZ R140, R80, R41.reuse, -R5.reuse ;  /* 0x00000029508c7223 */ /* 0x180fe20000010805 */
[----:B------:R-:W0:Y:S01]  /*3700*/  MUFU.EX2 R3, R3 ;  /* 0x0000000300037308 */ /* 0x000e220000000800 */
[-CC-:B------:R-:W-:Y:S01]  /*3710*/  FFMA.FTZ R13, R12, R41.reuse, -R5.reuse ;  /* 0x000000290c0d7223 */ /* 0x180fe20000010805 */
[----:B-----5:R-:W-:Y:S01]  /*3720*/  FADD.FTZ R29, R145, R6 ;  /* 0x00000006911d7221 */ /* 0x020fe20000010000 */
[-CC-:B------:R-:W-:Y:S01]  /*3730*/  FFMA.FTZ R142, R82, R41.reuse, -R5.reuse ;  /* 0x00000029528e7223 */ /* 0x180fe20000010805 */
[-CC-:B------:R-:W-:Y:S01]  /*3740*/  FFMA.FTZ R15, R84, R41.reuse, -R5.reuse ;  /* 0x00000029540f7223 */ /* 0x180fe20000010805 */
[----:B------:R-:W-:Y:S01]  /*3750*/  FFMA.FTZ R136, R86, R41, -R5 ;  /* 0x0000002956887223 */ /* 0x000fe20000010805 */
[----:B-1----:R-:W-:Y:S01]  /*3760*/  FADD.FTZ R6, R14, R29 ;  /* 0x0000001d0e067221 */ /* 0x002fe20000010000 */
[----:B------:R-:W-:Y:S01]  /*3770*/  @P2 IMAD.HI.U32 R20, R16, R35, RZ ;  /* 0x0000002310142227 */ /* 0x000fe200078e00ff */
[----:B------:R-:W1:Y:S03]  /*3780*/  MUFU.EX2 R150, R150 ;  /* 0x0000009600967308 */ /* 0x000e660000000800 */
[-CC-:B------:R-:W-:Y:S01]  /*3790*/  FFMA.FTZ R138, R96, R41.reuse, -R5.reuse ;  /* 0x00000029608a7223 */ /* 0x180fe20000010805 */
[----:B------:R-:W-:Y:S01]  /*37a0*/  FADD.FTZ R29, R147, R6 ;  /* 0x00000006931d7221 */ /* 0x000fe20000010000 */
[-CC-:B------:R-:W-:Y:S01]  /*37b0*/  FFMA.FTZ R25, R94, R41.reuse, -R5.reuse ;  /* 0x000000295e197223 */ /* 0x180fe20000010805 */
[-CC-:B------:R-:W-:Y:S01]  /*37c0*/  FFMA.FTZ R132, R98, R41.reuse, -R5.reuse ;  /* 0x0000002962847223 */ /* 0x180fe20000010805 */
[-C--:B------:R-:W-:Y:S01]  /*37d0*/  FFMA.FTZ R27, R92, R41.reuse, -R5 ;  /* 0x000000295c1b7223 */ /* 0x080fe20000010805 */
[----:B------:R-:W-:Y:S01]  /*37e0*/  FADD.FTZ R12, R2, R29 ;  /* 0x0000001d020c7221 */ /* 0x000fe20000010000 */
[----:B------:R-:W-:Y:S01]  /*37f0*/  FFMA.FTZ R134, R100, R41, -R5 ;  /* 0x0000002964867223 */ /* 0x000fe20000010805 */
[----:B------:R-:W2:Y:S01]  /*3800*/  MUFU.EX2 R7, R7 ;  /* 0x0000000700077308 */ /* 0x000ea20000000800 */
[----:B0-----:R-:W-:Y:S01]  /*3810*/  FADD.FTZ R31, R148, R3 ;  /* 0x00000003941f7221 */ /* 0x001fe20000010000 */
[----:B------:R-:W-:Y:S01]  /*3820*/  FADD.FTZ R33, R141, R12 ;  /* 0x0000000c8d217221 */ /* 0x000fe20000010000 */
[----:B------:R-:W-:Y:S01]  /*3830*/  IMAD.MOV.U32 R12, RZ, RZ, R16 ;  /* 0x000000ffff0c7224 */ /* 0x000fe200078e0010 */
[----:B---3--:R-:W-:Y:S01]  /*3840*/  @P2 SHF.R.U32.HI R12, RZ, R37, R20 ;  /* 0x00000025ff0c2219 */ /* 0x008fe20000011614 */
[-CC-:B------:R-:W-:Y:S01]  /*3850*/  FFMA.FTZ R29, R90, R41.reuse, -R5.reuse ;  /* 0x000000295a1d7223 */ /* 0x180fe20000010805 */
[-CC-:B------:R-:W-:Y:S01]  /*3860*/  FFMA.FTZ R128, R102, R41.reuse, -R5.reuse ;  /* 0x0000002966807223 */ /* 0x180fe20000010805 */
[----:B------:R-:W-:Y:S01]  /*3870*/  FFMA.FTZ R130, R104, R41, -R5 ;  /* 0x0000002968827223 */ /* 0x000fe20000010805 */
[----:B------:R-:W0:Y:S01]  /*3880*/  MUFU.EX2 R144, R144 ;  /* 0x0000009000907308 */ /* 0x000e220000000800 */
[----:B-1----:R-:W-:Y:S01]  /*3890*/  FADD.FTZ R6, R150, R31 ;  /* 0x0000001f96067221 */ /* 0x002fe20000010000 */
[----:B------:R-:W-:Y:S01]  /*38a0*/  IADD3 R12, R12, R17, -R18 ;  /* 0x000000110c0c7210 */ /* 0x000fe20007ffe812 */
[-CC-:B------:R-:W-:Y:S01]  /*38b0*/  FFMA.FTZ R124, R108, R41.reuse, -R5.reuse ;  /* 0x000000296c7c7223 */ /* 0x180fe20000010805 */
[-CC-:B------:R-:W-:Y:S01]  /*38c0*/  FFMA.FTZ R126, R110, R41.reuse, -R5.reuse ;  /* 0x000000296e7e7223 */ /* 0x180fe20000010805 */
[-CC-:B------:R-:W-:Y:S01]  /*38d0*/  FFMA.FTZ R112, R112, R41.reuse, -R5.reuse ;  /* 0x0000002970707223 */ /* 0x180fe20000010805 */
[----:B------:R-:W-:Y:S01]  /*38e0*/  SHF.R.S32.HI R43, RZ, 0x1f, R12 ;  /* 0x0000001fff2b7819 */ /* 0x000fe2000001140c */
[-C--:B------:R-:W-:Y:S01]  /*38f0*/  FFMA.FTZ R114, R114, R41.reuse, -R5 ;  /* 0x0000002972727223 */ /* 0x080fe20000010805 */
[----:B------:R-:W1:Y:S01]  /*3900*/  MUFU.EX2 R9, R9 ;  /* 0x0000000900097308 */ /* 0x000e620000000800 */
[----:B--2---:R-:W-:Y:S01]  /*3910*/  FADD.FTZ R31, R7, R6 ;  /* 0x00000006071f7221 */ /* 0x004fe20000010000 */
[----:B------:R-:W-:Y:S01]  /*3920*/  FADD.FTZ R6, R4, R33 ;  /* 0x0000002104067221 */ /* 0x000fe20000010000 */
[-CC-:B------:R-:W-:Y:S01]  /*3930*/  FFMA.FTZ R58, R58, R41.reuse, -R5.reuse ;  /* 0x000000293a3a7223 */ /* 0x180fe20000010805 */
[-CC-:B------:R-:W-:Y:S01]  /*3940*/  FFMA.FTZ R116, R116, R41.reuse, -R5.reuse ;  /* 0x0000002974747223 */ /* 0x180fe20000010805 */
[----:B------:R-:W-:Y:S01]  /*3950*/  FFMA.FTZ R118, R118, R41, -R5 ;  /* 0x0000002976767223 */ /* 0x000fe20000010805 */
[----:B------:R-:W-:-:S02]  /*3960*/  F2FP.F16.F32.PACK_AB R147, R2, R147 ;  /* 0x000000930293723e */ /* 0x000fc400000000ff */
[----:B------:R-:W-:Y:S01]  /*3970*/  CS2R R110, SRZ ;  /* 0x00000000006e7805 */ /* 0x000fe2000001ff00 */
[----:B------:R-:W2:Y:S01]  /*3980*/  MUFU.EX2 R146, R146 ;  /* 0x0000009200927308 */ /* 0x000ea20000000800 */
[----:B0-----:R-:W-:Y:S01]  /*3990*/  FADD.FTZ R0, R144, R31 ;  /* 0x0000001f90007221 */ /* 0x001fe20000010000 */
[----:B------:R-:W-:Y:S01]  /*39a0*/  FADD.FTZ R31, R143, R6 ;  /* 0x000000068f1f7221 */ /* 0x000fe20000010000 */
[----:B------:R-:W-:Y:S02]  /*39b0*/  F2FP.F16.F32.PACK_AB R148, R3, R148 ;  /* 0x000000940394723e */ /* 0x000fe400000000ff */
[----:B------:R-:W-:Y:S02]  /*39c0*/  CS2R R108, SRZ ;  /* 0x00000000006c7805 */ /* 0x000fe4000001ff00 */
[----:B------:R-:W-:Y:S02]  /*39d0*/  F2FP.F16.F32.PACK_AB R150, R7, R150 ;  /* 0x000000960796723e */ /* 0x000fe400000000ff */
[----:B------:R-:W-:-:S02]  /*39e0*/  CS2R R104, SRZ ;  /* 0x0000000000687805 */ /* 0x000fc4000001ff00 */
[----:B------:R-:W-:Y:S01]  /*39f0*/  F2FP.F16.F32.PACK_AB R141, R4, R141 ;  /* 0x0000008d048d723e */ /* 0x000fe200000000ff */
[----:B------:R-:W0:Y:S01]  /*3a00*/  MUFU.EX2 R8, R8 ;  /* 0x0000000800087308 */ /* 0x000e220000000800 */
[----:B-1----:R-:W-:Y:S01]  /*3a10*/  FADD.FTZ R33, R9, R0 ;  /* 0x0000000009217221 */ /* 0x002fe20000010000 */
[----:B------:R-:W-:Y:S02]  /*3a20*/  F2FP.F16.F32.PACK_AB R149, R60, R149 ;  /* 0x000000953c95723e */ /* 0x000fe400000000ff */
[----:B------:R-:W-:Y:S02]  /*3a30*/  CS2R R102, SRZ ;  /* 0x0000000000667805 */ /* 0x000fe4000001ff00 */
[----:B------:R-:W-:Y:S02]  /*3a40*/  F2FP.F16.F32.PACK_AB R151, R24, R151 ;  /* 0x000000971897723e */ /* 0x000fe400000000ff */
[----:B------:R-:W-:Y:S02]  /*3a50*/  CS2R R100, SRZ ;  /* 0x0000000000647805 */ /* 0x000fe4000001ff00 */
[----:B------:R-:W-:-:S02]  /*3a60*/  F2FP.F16.F32.PACK_AB R145, R14, R145 ;  /* 0x000000910e91723e */ /* 0x000fc400000000ff */
[----:B------:R-:W-:Y:S01]  /*3a70*/  CS2R R98, SRZ ;  /* 0x0000000000627805 */ /* 0x000fe2000001ff00 */
[----:B------:R-:W1:Y:S01]  /*3a80*/  MUFU.EX2 R11, R11 ;  /* 0x0000000b000b7308 */ /* 0x000e620000000800 */
[----:B--2---:R-:W-:Y:S01]  /*3a90*/  FADD.FTZ R0, R146, R33 ;  /* 0x0000002192007221 */ /* 0x004fe20000010000 */
[----:B------:R-:W-:Y:S02]  /*3aa0*/  F2FP.F16.F32.PACK_AB R144, R9, R144 ;  /* 0x000000900990723e */ /* 0x000fe400000000ff */
[----:B------:R-:W-:Y:S02]  /*3ab0*/  CS2R R96, SRZ ;  /* 0x0000000000607805 */ /* 0x000fe4000001ff00 */
[----:B------:R-:W-:Y:S02]  /*3ac0*/  CS2R R94, SRZ ;  /* 0x00000000005e7805 */ /* 0x000fe4000001ff00 */
[----:B------:R-:W-:Y:S02]  /*3ad0*/  CS2R R92, SRZ ;  /* 0x00000000005c7805 */ /* 0x000fe4000001ff00 */
[----:B------:R-:W-:Y:S01]  /*3ae0*/  CS2R R90, SRZ ;  /* 0x00000000005a7805 */ /* 0x000fe2000001ff00 */
[----:B------:R-:W2:Y:S01]  /*3af0*/  MUFU.EX2 R137, R137 ;  /* 0x0000008900897308 */ /* 0x000ea20000000800 */
[----:B0-----:R-:W-:Y:S01]  /*3b00*/  FADD.FTZ R6, R8, R31 ;  /* 0x0000001f08067221 */ /* 0x001fe20000010000 */
[----:B------:R-:W-:Y:S01]  /*3b10*/  FFMA.FTZ R31, R70, R41, -R5 ;  /* 0x00000029461f7223 */ /* 0x000fe20000010805 */
[----:B------:R-:W-:-:S05]  /*3b20*/  F2FP.F16.F32.PACK_AB R143, R8, R143 ;  /* 0x0000008f088f723e */ /* 0x000fca00000000ff */
[----:B------:R-:W0:Y:S01]  /*3b30*/  MUFU.EX2 R140, R140 ;  /* 0x0000008c008c7308 */ /* 0x000e220000000800 */
[C---:B-1----:R-:W-:Y:S01]  /*3b40*/  FADD.FTZ R33, R11.reuse, R0 ;  /* 0x000000000b217221 */ /* 0x042fe20000010000 */
[----:B------:R-:W-:-:S06]  /*3b50*/  F2FP.F16.F32.PACK_AB R146, R11, R146 ;  /* 0x000000920b92723e */ /* 0x000fcc00000000ff */
[----:B------:R-:W1:Y:S01]  /*3b60*/  MUFU.EX2 R66, R66 ;  /* 0x0000004200427308 */ /* 0x000e620000000800 */
[----:B--2---:R-:W-:-:S07]  /*3b70*/  FADD.FTZ R35, R137, R6 ;  /* 0x0000000689237221 */ /* 0x004fce0000010000 */
[----:B------:R-:W2:Y:S01]  /*3b80*/  MUFU.EX2 R13, R13 ;  /* 0x0000000d000d7308 */ /* 0x000ea20000000800 */
[----:B0-----:R-:W-:Y:S01]  /*3b90*/  FADD.FTZ R0, R140, R33 ;  /* 0x000000218c007221 */ /* 0x001fe20000010000 */
[----:B------:R-:W-:Y:S01]  /*3ba0*/  FFMA.FTZ R33, R106, R41, -R5 ;  /* 0x000000296a217223 */ /* 0x000fe20000010805 */
[----:B------:R-:W-:-:S05]  /*3bb0*/  CS2R R106, SRZ ;  /* 0x00000000006a7805 */ /* 0x000fca000001ff00 */
        /* <DEDUP_REMOVED lines=11> */
[----:B--2---:R-:W-:Y:S01]  /*3c70*/  FADD.FTZ R6, R56, R35 ;  /* 0x0000002338067221 */ /* 0x004fe20000010000 */
[----:B------:R-:W-:Y:S01]  /*3c80*/  FFMA.FTZ R35, R62, R41, -R5 ;  /* 0x000000293e237223 */ /* 0x000fe20000010805 */
[----:B------:R-:W-:Y:S02]  /*3c90*/  LEA.HI R5, R43, R12, RZ, 0x7 ;  /* 0x0000000c2b057211 */ /* 0x000fe400078f38ff */
[----:B------:R-:W-:Y:S02]  /*3ca0*/  F2FP.F16.F32.PACK_AB R139, R56, R139 ;  /* 0x0000008b388b723e */ /* 0x000fe400000000ff */
[----:B------:R-:W-:Y:S01]  /*3cb0*/  SHF.R.S32.HI R4, RZ, 0x7, R5 ;  /* 0x00000007ff047819 */ /* 0x000fe20000011405 */
[----:B------:R-:W2:Y:S01]  /*3cc0*/  MUFU.EX2 R136, R136 ;  /* 0x0000008800887308 */ /* 0x000ea20000000800 */
[C---:B0-----:R-:W-:Y:S01]  /*3cd0*/  FADD.FTZ R37, R15.reuse, R0 ;  /* 0x000000000f257221 */ /* 0x041fe20000010000 */
[----:B------:R-:W-:-:S02]  /*3ce0*/  F2FP.F16.F32.PACK_AB R142, R15, R142 ;  /* 0x0000008e0f8e723e */ /* 0x000fc400000000ff */
[----:B------:R-:W-:-:S04]  /*3cf0*/  VIMNMX R4, R23, R4, !PT ;  /* 0x0000000417047248 */ /* 0x000fc80007fe0100 */
        /* <DEDUP_REMOVED lines=70> */
[----:B------:R1:W3:Y:S01]  /*4160*/  MUFU.EX2 R37, R112 ;  /* 0x0000007000257308 */ /* 0x0002e20000000800 */
[----:B--2---:R-:W-:-:S07]  /*4170*/  FADD.FTZ R45, R123, R2 ;  /* 0x000000027b2d7221 */ /* 0x004fce0000010000 */
[----:B------:R-:W2:Y:S01]  /*4180*/  MUFU.EX2 R114, R114 ;  /* 0x0000007200727308 */ /* 0x000ea20000000800 */
[----:B0-----:R-:W-:Y:S01]  /*4190*/  FADD.FTZ R2, R126, R43 ;  /* 0x0000002b7e027221 */ /* 0x001fe20000010000 */
[----:B-1----:R-:W-:-:S06]  /*41a0*/  CS2R R112, SRZ ;  /* 0x0000000000707805 */ /* 0x002fcc000001ff00 */
[----:B------:R-:W0:Y:S01]  /*41b0*/  MUFU.EX2 R39, R58 ;  /* 0x0000003a00277308 */ /* 0x000e220000000800 */
[C---:B---3--:R-:W-:Y:S01]  /*41c0*/  FADD.FTZ R7, R37.reuse, R2 ;  /* 0x0000000225077221 */ /* 0x048fe20000010000 */
[----:B------:R-:W-:-:S06]  /*41d0*/  F2FP.F16.F32.PACK_AB R126, R37, R126 ;  /* 0x0000007e257e723e */ /* 0x000fcc00000000ff */
[----:B------:R-:W1:Y:S01]  /*41e0*/  MUFU.EX2 R116, R116 ;  /* 0x0000007400747308 */ /* 0x000e620000000800 */
[----:B--2---:R-:W-:-:S07]  /*41f0*/  FADD.FTZ R2, R114, R7 ;  /* 0x0000000772027221 */ /* 0x004fce0000010000 */
[----:B------:R2:W3:Y:S01]  /*4200*/  MUFU.EX2 R3, R118 ;  /* 0x0000007600037308 */ /* 0x0004e20000000800 */
[C---:B0-----:R-:W-:Y:S01]  /*4210*/  FADD.FTZ R7, R39.reuse, R2 ;  /* 0x0000000227077221 */ /* 0x041fe20000010000 */
[----:B------:R-:W-:Y:S02]  /*4220*/  F2FP.F16.F32.PACK_AB R120, R39, R114 ;  /* 0x000000722778723e */ /* 0x000fe400000000ff */
[----:B------:R-:W-:-:S04]  /*4230*/  CS2R R114, SRZ ;  /* 0x0000000000727805 */ /* 0x000fc8000001ff00 */
[----:B------:R-:W0:Y:S01]  /*4240*/  MUFU.EX2 R32, R32 ;  /* 0x0000002000207308 */ /* 0x000e220000000800 */
[----:B-1----:R-:W-:Y:S01]  /*4250*/  FADD.FTZ R2, R116, R7 ;  /* 0x0000000774027221 */ /* 0x002fe20000010000 */
[----:B--2---:R-:W-:-:S03]  /*4260*/  CS2R R118, SRZ ;  /* 0x0000000000767805 */ /* 0x004fc6000001ff00 */
[C---:B---3--:R-:W-:Y:S01]  /*4270*/  FADD.FTZ R2, R3.reuse, R2 ;  /* 0x0000000203027221 */ /* 0x048fe20000010000 */
[----:B------:R-:W-:Y:S01]  /*4280*/  F2FP.F16.F32.PACK_AB R122, R3, R116 ;  /* 0x00000074037a723e */ /* 0x000fe200000000ff */
[----:B------:R-:W-:Y:S01]  /*4290*/  VIADD R3, R88, 0xfffffffe ;  /* 0xfffffffe58037836 */ /* 0x000fe20000000000 */
[----:B------:R-:W-:Y:S02]  /*42a0*/  CS2R R116, SRZ ;  /* 0x0000000000747805 */ /* 0x000fe4000001ff00 */
[----:B------:R-:W-:Y:S02]  /*42b0*/  CS2R R88, SRZ ;  /* 0x0000000000587805 */ /* 0x000fe4000001ff00 */
[----:B------:R-:W-:Y:S01]  /*42c0*/  ISETP.GE.AND P3, PT, R3, R4, PT ;  /* 0x000000040300720c */ /* 0x000fe20003f66270 */
[C---:B0-----:R-:W-:Y:S01]  /*42d0*/  FADD.FTZ R0, R32.reuse, R45 ;  /* 0x0000002d20007221 */ /* 0x041fe20000010000 */
[----:B------:R-:W-:-:S11]  /*42e0*/  F2FP.F16.F32.PACK_AB R123, R32, R123 ;  /* 0x0000007b207b723e */ /* 0x000fd600000000ff */
[----:B------:R-:W-:Y:S05]  /*42f0*/  @!P3 BRA `(.L_x_2033) ;  /* 0x0000002c0094b947 */ /* 0x000fea0003800000 */
[----:B------:R-:W-:Y:S01]  /*4300*/  IMAD.MOV.U32 R5, RZ, RZ, R10 ;  /* 0x000000ffff057224 */ /* 0x000fe200078e000a */
[----:B------:R-:W-:Y:S01]  /*4310*/  UMOV UR7, UR36 ;  /* 0x0000002400077c82 */ /* 0x000fe20008000000 */
[----:B------:R-:W-:Y:S01]  /*4320*/  IMAD.MOV.U32 R6, RZ, RZ, R51 ;  /* 0x000000ffff067224 */ /* 0x000fe200078e0033 */
[----:B------:R-:W-:Y:S01]  /*4330*/  UMOV UR6, UR37 ;  /* 0x0000002500067c82 */ /* 0x000fe20008000000 */
[----:B------:R-:W-:Y:S01]  /*4340*/  IMAD.MOV.U32 R119, RZ, RZ, RZ ;  /* 0x000000ffff777224 */ /* 0x000fe200078e00ff */
[----:B------:R-:W-:-:S06]  /*4350*/  ULDC UR21, c[0x0][0x9d8] ;  /* 0x0002760000157ab9 */ /* 0x000fcc0000000800 */
.L_x_2042:
        /* <DEDUP_REMOVED lines=9> */
.L_x_2035:
[----:B------:R-:W-:Y:S01]  /*43f0*/  ULEA UR10, UR37, UR38, 0x3 ;  /* 0x00000026250a7291 */ /* 0x000fe2000f8e183f */
[----:B------:R-:W-:-:S05]  /*4400*/  IMAD.U32 R7, RZ, RZ, UR36 ;  /* 0x00000024ff077e24 */ /* 0x000fca000f8e00ff */
[----:B------:R-:W-:-:S04]  /*4410*/  SHF.L.U32 R7, R7, 0x1f, RZ ;  /* 0x0000001f07077819 */ /* 0x000fc800000006ff */
[----:B------:R0:W1:Y:S01]  /*4420*/  SYNCS.PHASECHK.TRANS64.TRYWAIT P3, [UR10+0x16830], R7 ;  /* 0x01683007ff0075a7 */ /* 0x000062000806014a */
[----:B------:R-:W-:Y:S05]  /*4430*/  @!P0 BRA `(.L_x_2036) ;  /* 0x0000000000048947 */ /* 0x000fea0003800000 */
[----:B------:R-:W-:Y:S01]  /*4440*/  BPT.TRAP 0x1 ;  /* 0x000000040000795c */ /* 0x000fe20000300000 */
.L_x_2036:
[----:B-1----:R-:W-:Y:S05]  /*4450*/  @P3 BRA `(.L_x_2034) ;  /* 0x0000000000083947 */ /* 0x002fea0003800000 */
[----:B------:R-:W1:Y:S02]  /*4460*/  SYNCS.PHASECHK.TRANS64.TRYWAIT P3, [UR10+0x16830], R7 ;  /* 0x01683007ff0075a7 */ /* 0x000e64000806014a */
[----:B-1----:R-:W-:Y:S05]  /*4470*/  @!P3 BRA `(.L_x_2037) ;  /* 0x000000e0001cb947 */ /* 0x002fea0003800000 */
.L_x_2034:
        /* <DEDUP_REMOVED lines=8> */
[----:B------:R-:W-:Y:S01]  /*4500*/  UMOV UR24, UR4 ;  /* 0x0000000400187c82 */ /* 0x000fe20008000000 */
[----:B------:R-:W-:Y:S01]  /*4510*/  UMOV UR25, UR5 ;  /* 0x0000000500197c82 */ /* 0x000fe20008000000 */
        /* <DEDUP_REMOVED lines=19> */
.L_x_2039:
[----:B------:R-:W-:Y:S01]  /*4650*/  ULEA UR10, UR6, UR38, 0x3 ;  /* 0x00000026060a7291 */ /* 0x000fe2000f8e183f */
[----:B------:R-:W-:-:S05]  /*4660*/  IMAD.U32 R7, RZ, RZ, UR7 ;  /* 0x00000007ff077e24 */ /* 0x000fca000f8e00ff */
[----:B------:R-:W-:-:S04]  /*4670*/  SHF.L.U32 R7, R7, 0x1f, RZ ;  /* 0x0000001f07077819 */ /* 0x000fc800000006ff */
[----:B------:R0:W1:Y:S01]  /*4680*/  SYNCS.PHASECHK.TRANS64.TRYWAIT P3, [UR10+0x16850], R7 ;  /* 0x01685007ff0075a7 */ /* 0x000062000806014a */
[----:B------:R-:W-:Y:S05]  /*4690*/  @!P0 BRA `(.L_x_2040) ;  /* 0x0000000000048947 */ /* 0x000fea0003800000 */
[----:B------:R-:W-:Y:S01]  /*46a0*/  BPT.TRAP 0x1 ;  /* 0x000000040000795c */ /* 0x000fe20000300000 */
.L_x_2040:
[----:B-1----:R-:W-:Y:S05]  /*46b0*/  @P3 BRA `(.L_x_2038) ;  /* 0x0000000000083947 */ /* 0x002fea0003800000 */
[----:B------:R-:W1:Y:S02]  /*46c0*/  SYNCS.PHASECHK.TRANS64.TRYWAIT P3, [UR10+0x16850], R7 ;  /* 0x01685007ff0075a7 */ /* 0x000e64000806014a */
[----:B-1----:R-:W-:Y:S05]  /*46d0*/  @!P3 BRA `(.L_x_2041) ;  /* 0x000000dc009cb947 */ /* 0x002fea0003800000 */
.L_x_2038:
[----:B------:R-:W-:Y:S01]  /*46e0*/  UIADD3 UR7, UR38, 0x400, URZ ;  /* 0x0000040026077890 */ /* 0x000fe2000fffe03f */
[----:B------:R-:W-:Y:S01]  /*46f0*/  WARPGROUP.ARRIVE ;  /* 0x00000000000079c5 */ /* 0x000fe20000000000 */
[----:B------:R-:W-:Y:S01]  /*4700*/  UMOV UR11, 0x40000040 ;  /* 0x40000040000b7882 */ /* 0x000fe20000000000 */
[----:B------:R-:W-:Y:S01]  /*4710*/  FMUL.FTZ R20, R31, UR21 ;  /* 0x000000151f147c20 */ /* 0x000fe20008410000 */
[----:B------:R-:W-:Y:S01]  /*4720*/  USHF.R.U32.HI UR7, URZ, 0x4, UR7 ;  /* 0x000000043f077899 */ /* 0x000fe20008011607 */
[----:B------:R-:W-:Y:S01]  /*4730*/  FMUL.FTZ R31, R46, UR21 ;  /* 0x000000152e1f7c20 */ /* 0x000fe20008410000 */
[----:B------:R-:W-:Y:S01]  /*4740*/  UMOV UR15, 0x40000040 ;  /* 0x40000040000f7882 */ /* 0x000fe20000000000 */
[----:B------:R-:W2:Y:S01]  /*4750*/  @P2 LDC R46, c[0x0][0x44c] ;  /* 0x00011300ff2e2b82 */ /* 0x000ea20000000800 */
[----:B------:R-:W-:Y:S01]  /*4760*/  ULOP3.LUT UR7, UR7, 0x3fff, URZ, 0xc0, !UPT ;  /* 0x00003fff07077892 */ /* 0x000fe2000f8ec03f */
[----:B01----:R-:W-:Y:S01]  /*4770*/  FMUL.FTZ R7, R24, UR21 ;  /* 0x0000001518077c20 */ /* 0x003fe20008410000 */
[----:B------:R-:W-:Y:S01]  /*4780*/  FMUL.FTZ R24, R34, UR21 ;  /* 0x0000001522187c20 */ /* 0x000fe20008410000 */
[----:B------:R-:W-:Y:S01]  /*4790*/  FMUL.FTZ R34, R51, UR21 ;  /* 0x0000001533227c20 */ /* 0x000fe20008410000 */
[----:B------:R-:W-:Y:S01]  /*47a0*/  ULEA UR10, UR6, UR7, 0xa ;  /* 0x00000007060a7291 */ /* 0x000fe2000f8e503f */
[----:B------:R-:W-:Y:S01]  /*47b0*/  FMUL.FTZ R15, R33, UR21 ;  /* 0x00000015210f7c20 */ /* 0x000fe20008410000 */
[----:B------:R-:W-:Y:S01]  /*47c0*/  FMUL.FTZ R33, R50, UR21 ;  /* 0x0000001532217c20 */ /* 0x000fe20008410000 */
[----:B------:R-:W0:Y:S01]  /*47d0*/  @P2 LDC R51, c[0x0][0x450] ;  /* 0x00011400ff332b82 */ /* 0x000e220000000800 */
[----:B------:R-:W-:Y:S01]  /*47e0*/  UIADD3 UR14, UR10, 0x80, URZ ;  /* 0x000000800a0e7890 */ /* 0x000fe2000fffe03f */
[----:B------:R-:W-:-:S02]  /*47f0*/  IMAD.IADD R50, R152, 0x1, R16 ;  /* 0x0000000198327824 */ /* 0x000fc400078e0210 */
[----:B------:R-:W-:Y:S01]  /*4800*/  FMUL.FTZ R8, R25, UR21 ;  /* 0x0000001519087c20 */ /* 0x000fe20008410000 */
[----:B------:R-:W-:Y:S01]  /*4810*/  FMUL.FTZ R25, R35, UR21 ;  /* 0x0000001523197c20 */ /* 0x000fe20008410000 */
[----:B------:R-:W-:Y:S01]  /*4820*/  FMUL.FTZ R35, R54, UR21 ;  /* 0x0000001536237c20 */ /* 0x000fe20008410000 */
[----:B------:R-:W-:Y:S01]  /*4830*/  HGMMA.64x64x16.F32 R88, R148, gdesc[UR8].tnspB, R88, gsb0 ;  /* 0x40e0000894587df0 */ /* 0x000fe20008000858 */
        /* <DEDUP_REMOVED lines=9> */
[----:B--2---:R-:W-:-:S04]  /*48d0*/  @P2 IMAD.HI.U32 R54, R50, R46, RZ ;  /* 0x0000002e32362227 */ /* 0x004fc800078e00ff */
[----:B------:R-:W-:Y:S01]  /*48e0*/  FMUL.FTZ R29, R42, UR21 ;  /* 0x000000152a1d7c20 */ /* 0x000fe20008410000 */
[----:B------:R-:W-:Y:S01]  /*48f0*/  FMUL.FTZ R42, R63, UR21 ;  /* 0x000000153f2a7c20 */ /* 0x000fe20008410000 */
[----:B------:R-:W-:Y:S01]  /*4900*/  FMUL.FTZ R30, R43, UR21 ;  /* 0x000000152b1e7c20 */ /* 0x000fe20008410000 */
[----:B------:R-:W-:Y:S01]  /*4910*/  IMAD.MOV.U32 R46, RZ, RZ, R50 ;  /* 0x000000ffff2e7224 */ /* 0x000fe200078e0032 */
[----:B------:R-:W1:Y:S01]  /*4920*/  MUFU.TANH R9, R9 ;  /* 0x0000000900097308 */ /* 0x000e620000002400 */
[----:B------:R-:W-:Y:S01]  /*4930*/  FMUL.FTZ R13, R32, UR21 ;  /* 0x00000015200d7c20 */ /* 0x000fe20008410000 */
[----:B------:R-:W-:Y:S01]  /*4940*/  FMUL.FTZ R32, R47, UR21 ;  /* 0x000000152f207c20 */ /* 0x000fe20008410000 */
[----:B0-----:R-:W-:Y:S01]  /*4950*/  @P2 SHF.R.U32.HI R46, RZ, R51, R54 ;  /* 0x00000033ff2e2219 */ /* 0x001fe20000011636 */
[----:B------:R-:W-:Y:S02]  /*4960*/  IMAD.MOV.U32 R54, RZ, RZ, -0x80 ;  /* 0xffffff80ff367424 */ /* 0x000fe400078e00ff */
[----:B------:R-:W-:Y:S01]  /*4970*/  FMUL.FTZ R21, R36, UR21 ;  /* 0x0000001524157c20 */ /* 0x000fe20008410000 */
[----:B------:R-:W-:Y:S01]  /*4980*/  FMUL.FTZ R36, R55, UR21 ;  /* 0x0000001537247c20 */ /* 0x000fe20008410000 */
[----:B------:R-:W-:Y:S01]  /*4990*/  FMUL.FTZ R26, R37, UR21 ;  /* 0x00000015251a7c20 */ /* 0x000fe20008410000 */
[----:B------:R-:W0:Y:S01]  /*49a0*/  SHFL.IDX PT, R62, R46, 0x1, 0x1c1f ;  /* 0x003c1f002e3e7f89 */ /* 0x000e2200000e0000 */
[----:B------:R-:W-:Y:S01]  /*49b0*/  IMAD R54, R3, R54, 0x1 ;  /* 0x0000000103367424 */ /* 0x000fe200078e0236 */
[----:B------:R-:W2:Y:S01]  /*49c0*/  MUFU.TANH R10, R10 ;  /* 0x0000000a000a7308 */ /* 0x000ea20000002400 */
[----:B------:R-:W-:Y:S01]  /*49d0*/  FMUL.FTZ R37, R58, UR21 ;  /* 0x000000153a257c20 */ /* 0x000fe20008410000 */
[----:B------:R-:W-:Y:S01]  /*49e0*/  FMUL.FTZ R38, R59, UR21 ;  /* 0x000000153b267c20 */ /* 0x000fe20008410000 */
[----:B------:R-:W-:Y:S01]  /*49f0*/  FMUL.FTZ R43, R66, UR21 ;  /* 0x00000015422b7c20 */ /* 0x000fe20008410000 */
[----:B------:R-:W-:Y:S01]  /*4a00*/  IADD3 R54, R17, R54, -R22 ;  /* 0x0000003611367210 */ /* 0x000fe20007ffe816 */
[----:B------:R-:W-:Y:S01]  /*4a10*/  FMUL.FTZ R47, R67, UR21 ;  /* 0x00000015432f7c20 */ /* 0x000fe20008410000 */
[----:B------:R-:W-:Y:S01]  /*4a20*/  FMUL.FTZ R51, R71, UR21 ;  /* 0x0000001547337c20 */ /* 0x000fe20008410000 */
[----:B------:R-:W-:Y:S01]  /*4a30*/  FMUL.FTZ R70, R70, UR21 ;  /* 0x0000001546467c20 */ /* 0x000fe20008410000 */
[----:B------:R-:W3:Y:S01]  /*4a40*/  MUFU.TANH R14, R14 ;  /* 0x0000000e000e7308 */ /* 0x000ee20000002400 */
[----:B------:R-:W-:-:S02]  /*4a50*/  IMAD.IADD R54, R54, 0x1, -R18 ;  /* 0x0000000136367824 */ /* 0x000fc400078e0a12 */
        /* <DEDUP_REMOVED lines=8> */
[----:B------:R-:W-:Y:S01]  /*4ae0*/  FMUL.FTZ R71, R87, UR21 ;  /* 0x0000001557477c20 */ /* 0x000fe20008410000 */
[----:B------:R-:W-:Y:S01]  /*4af0*/  FMUL.FTZ R74, R60, UR21 ;  /* 0x000000153c4a7c20 */ /* 0x000fe20008410000 */
[----:B------:R-:W-:Y:S01]  /*4b00*/  FMUL.FTZ R44, R44, UR21 ;  /* 0x000000152c2c7c20 */ /* 0x000fe20008410000 */
[----:B------:R-:W-:Y:S01]  /*4b10*/  FMUL.FTZ R45, R45, UR21 ;  /* 0x000000152d2d7c20 */ /* 0x000fe20008410000 */
[----:B0-----:R-:W-:-:S02]  /*4b20*/  IMAD.IADD R62, R54, 0x1, R62 ;  /* 0x00000001363e7824 */ /* 0x001fc400078e023e */
[----:B------:R-:W-:Y:S01]  /*4b30*/  FMUL.FTZ R48, R48, UR21 ;  /* 0x0000001530307c20 */ /* 0x000fe20008410000 */
[----:B------:R-:W0:Y:S01]  /*4b40*/  MUFU.TANH R25, R25 ;  /* 0x0000001900197308 */ /* 0x000e220000002400 */
[----:B------:R-:W-:Y:S01]  /*4b50*/  FMUL.FTZ R49, R49, UR21 ;  /* 0x0000001531317c20 */ /* 0x000fe20008410000 */
[----:B------:R-:W-:Y:S01]  /*4b60*/  FMUL.FTZ R52, R52, UR21 ;  /* 0x0000001534347c20 */ /* 0x000fe20008410000 */
[C---:B------:R-:W-:Y:S01]  /*4b70*/  ISETP.GT.AND P5, PT, R62.reuse, RZ, PT ;  /* 0x000000ff3e00720c */ /* 0x040fe20003fa4270 */
[----:B------:R-:W-:Y:S01]  /*4b80*/  FMUL.FTZ R53, R53, UR21 ;  /* 0x0000001535357c20 */ /* 0x000fe20008410000 */
[----:B------:R-:W-:Y:S01]  /*4b90*/  ISETP.GT.AND P6, PT, R62, 0x1, PT ;  /* 0x000000013e00780c */ /* 0x000fe20003fc4270 */
[----:B------:R-:W-:Y:S01]  /*4ba0*/  FMUL.FTZ R56, R56, UR21 ;  /* 0x0000001538387c20 */ /* 0x000fe20008410000 */
[----:B-1----:R-:W-:Y:S01]  /*4bb0*/  FSEL R9, R9, -INF , P5 ;  /* 0xff80000009097808 */ /* 0x002fe20002800000 */
[----:B------:R-:W1:Y:S01]  /*4bc0*/  MUFU.TANH R27, R27 ;  /* 0x0000001b001b7308 */ /* 0x000e620000002400 */
[----:B--2---:R-:W-:Y:S01]  /*4bd0*/  FSEL R63, R10, -INF , P6 ;  /* 0xff8000000a3f7808 */ /* 0x004fe20003000000 */
[----:B------:R-:W-:Y:S01]  /*4be0*/  FMUL.FTZ R57, R57, UR21 ;  /* 0x0000001539397c20 */ /* 0x000fe20008410000 */
[----:B------:R-:W-:Y:S01]  /*4bf0*/  ISETP.GT.AND P3, PT, R62, 0x8, PT ;  /* 0x000000083e00780c */ /* 0x000fe20003f64270 */
[----:B------:R-:W-:Y:S01]  /*4c00*/  FMUL.FTZ R64, R64, UR21 ;  /* 0x0000001540407c20 */ /* 0x000fe20008410000 */
[----:B------:R-:W-:Y:S01]  /*4c10*/  FMNMX.FTZ R10, R9, R5, !PT ;  /* 0x00000005090a7209 */ /* 0x000fe20007810000 */
[----:B------:R-:W-:Y:S01]  /*4c20*/  FMUL.FTZ R65, R65, UR21 ;  /* 0x0000001541417c20 */ /* 0x000fe20008410000 */
[----:B------:R-:W-:Y:S01]  /*4c30*/  ISETP.GT.AND P4, PT, R62, 0x9, PT ;  /* 0x000000093e00780c */ /* 0x000fe20003f84270 */
[----:B------:R-:W2:Y:S01]  /*4c40*/  MUFU.TANH R28, R28 ;  /* 0x0000001c001c7308 */ /* 0x000ea20000002400 */
[----:B---3--:R-:W-:Y:S01]  /*4c50*/  FSEL R14, R14, -INF , P3 ;  /* 0xff8000000e0e7808 */ /* 0x008fe20001800000 */
[----:B------:R-:W-:Y:S01]  /*4c60*/  FMUL.FTZ R68, R68, UR21 ;  /* 0x0000001544447c20 */ /* 0x000fe20008410000 */
[----:B------:R-:W-:Y:S01]  /*4c70*/  FMNMX.FTZ R10, R63, R10, !PT ;  /* 0x0000000a3f0a7209 */ /* 0x000fe20007810000 */
[----:B------:R-:W-:Y:S01]  /*4c80*/  FMUL.FTZ R69, R69, UR21 ;  /* 0x0000001545457c20 */ /* 0x000fe20008410000 */
[----:B------:R-:W-:Y:S01]  /*4c90*/  ISETP.GT.AND P5, PT, R62, 0x10, PT ;  /* 0x000000103e00780c */ /* 0x000fe20003fa4270 */
[----:B------:R-:W-:Y:S01]  /*4ca0*/  FMUL.FTZ R72, R72, UR21 ;  /* 0x0000001548487c20 */ /* 0x000fe20008410000 */
[----:B------:R-:W-:Y:S01]  /*4cb0*/  FSEL R20, R20, -INF , P4 ;  /* 0xff80000014147808 */ /* 0x000fe20002000000 */
[----:B------:R-:W3:Y:S01]  /*4cc0*/  MUFU.TANH R29, R29 ;  /* 0x0000001d001d7308 */ /* 0x000ee20000002400 */
[----:B------:R-:W-:Y:S01]  /*4cd0*/  FMNMX.FTZ R10, R14, R10, !PT ;  /* 0x0000000a0e0a7209 */ /* 0x000fe20007810000 */
[----:B------:R-:W-:Y:S01]  /*4ce0*/  FMUL.FTZ R73, R73, UR21 ;  /* 0x0000001549497c20 */ /* 0x000fe20008410000 */
[----:B------:R-:W-:Y:S01]  /*4cf0*/  ISETP.GT.AND P6, PT, R62, 0x11, PT ;  /* 0x000000113e00780c */ /* 0x000fe20003fc4270 */
[----:B------:R-:W-:Y:S01]  /*4d00*/  FMUL.FTZ R75, R76, UR21 ;  /* 0x000000154c4b7c20 */ /* 0x000fe20008410000 */
[----:B------:R-:W-:-:S02]  /*4d10*/  WARPGROUP.DEPBAR.LE gsb0, 0x0 ;  /* 0x00008000000079c5 */ /* 0x000fc40000010000 */
[----:B------:R-:W-:Y:S01]  /*4d20*/  WARPGROUP.ARRIVE ;  /* 0x00000000000079c5 */ /* 0x000fe20000000000 */
[----:B----4-:R-:W-:Y:S01]  /*4d30*/  FSEL R24, R24, -INF , P5 ;  /* 0xff80000018187808 */ /* 0x010fe20002800000 */
[----:B------:R-:W4:Y:S01]  /*4d40*/  MUFU.TANH R30, R30 ;  /* 0x0000001e001e7308 */ /* 0x000f220000002400 */
[----:B------:R-:W-:Y:S01]  /*4d50*/  FMNMX.FTZ R10, R20, R10, !PT ;  /* 0x0000000a140a7209 */ /* 0x000fe20007810000 */
[----:B------:R-:W-:Y:S01]  /*4d60*/  FMUL.FTZ R76, R77, UR21 ;  /* 0x000000154d4c7c20 */ /* 0x000fe20008410000 */
[----:B------:R-:W-:Y:S01]  /*4d70*/  ISETP.GT.AND P3, PT, R62, 0x18, PT ;  /* 0x000000183e00780c */ /* 0x000fe20003f64270 */
[----:B------:R-:W-:Y:S01]  /*4d80*/  HGMMA.64x64x16.F32 R88, R144, gdesc[UR12].tnspB, R88, gsb0 ;  /* 0x40e0000c90587df0 */ /* 0x000fe20008000858 */
[----:B------:R-:W-:Y:S01]  /*4d90*/  UIADD3 UR14, UR10, 0x100, URZ ;  /* 0x000001000a0e7890 */ /* 0x000fe2000fffe03f */
[----:B0-----:R-:W-:Y:S01]  /*4da0*/  FSEL R25, R25, -INF , P6 ;  /* 0xff80000019197808 */ /* 0x001fe20003000000 */
[----:B------:R-:W-:Y:S01]  /*4db0*/  UMOV UR15, 0x40000040 ;  /* 0x40000040000f7882 */ /* 0x000fe20000000000 */
[----:B------:R-:W-:Y:S01]  /*4dc0*/  FMNMX.FTZ R10, R24, R10, !PT ;  /* 0x0000000a180a7209 */ /* 0x000fe20007810000 */
[----:B------:R-:W0:Y:S01]  /*4dd0*/  MUFU.TANH R31, R31 ;  /* 0x0000001f001f7308 */ /* 0x000e220000002400 */
[----:B------:R-:W-:Y:S01]  /*4de0*/  ISETP.GT.AND P4, PT, R62, 0x19, PT ;  /* 0x000000193e00780c */ /* 0x000fe20003f84270 */
[----:B------:R-:W-:Y:S01]  /*4df0*/  FMUL.FTZ R77, R80, UR21 ;  /* 0x00000015504d7c20 */ /* 0x000fe20008410000 */
[----:B-1----:R-:W-:Y:S01]  /*4e00*/  FSEL R27, R27, -INF , P3 ;  /* 0xff8000001b1b7808 */ /* 0x002fe20001800000 */
[----:B------:R-:W-:Y:S01]  /*4e10*/  FMUL.FTZ R81, R81, UR21 ;  /* 0x0000001551517c20 */ /* 0x000fe20008410000 */
[----:B------:R-:W-:Y:S01]  /*4e20*/  FMNMX.FTZ R10, R25, R10, !PT ;  /* 0x0000000a190a7209 */ /* 0x000fe20007810000 */
[----:B------:R-:W-:Y:S01]  /*4e30*/  FMUL.FTZ R80, R85, UR21 ;  /* 0x0000001555507c20 */ /* 0x000fe20008410000 */
[----:B------:R-:W-:Y:S01]  /*4e40*/  ISETP.GT.AND P5, PT, R62, 0x20, PT ;  /* 0x000000203e00780c */ /* 0x000fe20003fa4270 */
[----:B------:R-:W1:Y:S01]  /*4e50*/  MUFU.TANH R32, R32 ;  /* 0x0000002000207308 */ /* 0x000e620000002400 */
[----:B--2---:R-:W-:Y:S01]  /*4e60*/  FSEL R28, R28, -INF , P4 ;  /* 0xff8000001c1c7808 */ /* 0x004fe20002000000 */
[----:B------:R-:W-:Y:S01]  /*4e70*/  UMOV UR11, 0x40000040 ;  /* 0x40000040000b7882 */ /* 0x000fe20000000000 */
[----:B------:R-:W-:Y:S01]  /*4e80*/  FMNMX.FTZ R10, R27, R10, !PT ;  /* 0x0000000a1b0a7209 */ /* 0x000fe20007810000 */
[----:B------:R-:W-:Y:S01]  /*4e90*/  UMOV UR7, UR36 ;  /* 0x0000002400077c82 */ /* 0x000fe20008000000 */
[----:B------:R-:W-:-:S02]  /*4ea0*/  ISETP.GT.AND P6, PT, R62, 0x21, PT ;  /* 0x000000213e00780c */ /* 0x000fc40003fc4270 */
[----:B---3--:R-:W-:Y:S01]  /*4eb0*/  FSEL R29, R29, -INF , P5 ;  /* 0xff8000001d1d7808 */ /* 0x008fe20002800000 */
[----:B------:R-:W2:Y:S01]  /*4ec0*/  MUFU.TANH R33, R33 ;  /* 0x0000002100217308 */ /* 0x000ea20000002400 */
[----:B------:R-:W-:Y:S02]  /*4ed0*/  FMNMX.FTZ R10, R28, R10, !PT ;  /* 0x0000000a1c0a7209 */ /* 0x000fe40007810000 */
[----:B------:R-:W-:Y:S02]  /*4ee0*/  ISETP.GT.AND P3, PT, R62, 0x28, PT ;  /* 0x000000283e00780c */ /* 0x000fe40003f64270 */
[----:B----4-:R-:W-:Y:S02]  /*4ef0*/  FSEL R30, R30, -INF , P6 ;  /* 0xff8000001e1e7808 */ /* 0x010fe40003000000 */
[----:B------:R-:W-:Y:S01]  /*4f00*/  FMNMX.FTZ R10, R29, R10, !PT ;  /* 0x0000000a1d0a7209 */ /* 0x000fe20007810000 */
[----:B------:R-:W3:Y:S01]  /*4f10*/  MUFU.TANH R34, R34 ;  /* 0x0000002200227308 */ /* 0x000ee20000002400 */
[----:B------:R-:W-:-:S02]  /*4f20*/  ISETP.GT.AND P4, PT, R62, 0x29, PT ;  /* 0x000000293e00780c */ /* 0x000fc40003f84270 */
[----:B0-----:R-:W-:Y:S02]  /*4f30*/  FSEL R31, R31, -INF , P3 ;  /* 0xff8000001f1f7808 */ /* 0x001fe40001800000 */
[----:B------:R-:W-:Y:S02]  /*4f40*/  FMNMX.FTZ R10, R30, R10, !PT ;  /* 0x0000000a1e0a7209 */ /* 0x000fe40007810000 */
[----:B------:R-:W-:Y:S01]  /*4f50*/  ISETP.GT.AND P5, PT, R62, 0x30, PT ;  /* 0x000000303e00780c */ /* 0x000fe20003fa4270 */
[----:B------:R-:W0:Y:S01]  /*4f60*/  MUFU.TANH R35, R35 ;  /* 0x0000002300237308 */ /* 0x000e220000002400 */
[----:B-1----:R-:W-:Y:S02]  /*4f70*/  FSEL R32, R32, -INF , P4 ;  /* 0xff80000020207808 */ /* 0x002fe40002000000 */
[----:B------:R-:W-:Y:S02]  /*4f80*/  FMNMX.FTZ R10, R31, R10, !PT ;  /* 0x0000000a1f0a7209 */ /* 0x000fe40007810000 */
[----:B------:R-:W-:-:S02]  /*4f90*/  ISETP.GT.AND P6, PT, R62, 0x31, PT ;  /* 0x000000313e00780c */ /* 0x000fc40003fc4270 */
[----:B--2---:R-:W-:Y:S01]  /*4fa0*/  FSEL R33, R33, -INF , P5 ;  /* 0xff80000021217808 */ /* 0x004fe20002800000 */
[----:B------:R-:W1:Y:S01]  /*4fb0*/  MUFU.TANH R36, R36 ;  /* 0x0000002400247308 */ /* 0x000e620000002400 */
[----:B------:R-:W-:Y:S02]  /*4fc0*/  FMNMX.FTZ R10, R32, R10, !PT ;  /* 0x0000000a200a7209 */ /* 0x000fe40007810000 */
[----:B------:R-:W-:Y:S02]  /*4fd0*/  ISETP.GT.AND P3, PT, R62, 0x38, PT ;  /* 0x000000383e00780c */ /* 0x000fe40003f64270 */
[----:B---3--:R-:W-:Y:S02]  /*4fe0*/  FSEL R34, R34, -INF , P6 ;  /* 0xff80000022227808 */ /* 0x008fe40003000000 */
[----:B------:R-:W-:Y:S01]  /*4ff0*/  FMNMX.FTZ R10, R33, R10, !PT ;  /* 0x0000000a210a7209 */ /* 0x000fe20007810000 */
[----:B------:R-:W2:Y:S01]  /*5000*/  MUFU.TANH R37, R37 ;  /* 0x0000002500257308 */ /* 0x000ea20000002400 */
        /* <DEDUP_REMOVED lines=8> */
[----:B------:R-:W-:Y:S01]  /*5090*/  FMNMX.FTZ R10, R36, R10, !PT ;  /* 0x0000000a240a7209 */ /* 0x000fe20007810000 */
[----:B------:R-:W1:Y:S01]  /*50a0*/  MUFU.TANH R39, R39 ;  /* 0x0000002700277308 */ /* 0x000e620000002400 */
[----:B--2---:R-:W-:Y:S02]  /*50b0*/  FSEL R37, R37, -INF , P5 ;  /* 0xff80000025257808 */ /* 0x004fe40002800000 */
[C---:B------:R-:W-:Y:S02]  /*50c0*/  ISETP.GT.AND P3, PT, R62.reuse, 0x48, PT ;  /* 0x000000483e00780c */ /* 0x040fe40003f64270 */
[----:B------:R-:W-:Y:S02]  /*50d0*/  FMNMX.FTZ R10, R37, R10, !PT ;  /* 0x0000000a250a7209 */ /* 0x000fe40007810000 */
[----:B------:R-:W-:Y:S01]  /*50e0*/  ISETP.GT.AND P4, PT, R62, 0x49, PT ;  /* 0x000000493e00780c */ /* 0x000fe20003f84270 */
[----:B------:R-:W2:Y:S01]  /*50f0*/  MUFU.TANH R42, R42 ;  /* 0x0000002a002a7308 */ /* 0x000ea20000002400 */
[----:B------:R-:W-:-:S02]  /*5100*/  WARPGROUP.DEPBAR.LE gsb0, 0x0 ;  /* 0x00008000000079c5 */ /* 0x000fc40000010000 */
[----:B------:R-:W-:Y:S01]  /*5110*/  WARPGROUP.ARRIVE ;  /* 0x00000000000079c5 */ /* 0x000fe20000000000 */
[----:B0-----:R-:W-:Y:S02]  /*5120*/  FSEL R38, R38, -INF , P6 ;  /* 0xff80000026267808 */ /* 0x001fe40003000000 */
[----:B------:R-:W-:Y:S02]  /*5130*/  ISETP.GT.AND P5, PT, R62, 0x50, PT ;  /* 0x000000503e00780c */ /* 0x000fe40003fa4270 */
[----:B------:R-:W0:Y:S01]  /*5140*/  MUFU.TANH R43, R43 ;  /* 0x0000002b002b7308 */ /* 0x000e220000002400 */
[----:B------:R-:W-:Y:S01]  /*5150*/  HGMMA.64x64x16.F32 R88, R140, gdesc[UR12].tnspB, R88, gsb0 ;  /* 0x40e0000c8c587df0 */ /* 0x000fe20008000858 */
[----:B-1----:R-:W-:Y:S01]  /*5160*/  FSEL R39, R39, -INF , P3 ;  /* 0xff80000027277808 */ /* 0x002fe20001800000 */
[----:B------:R-:W-:Y:S01]  /*5170*/  UIADD3 UR14, UR10, 0x180, URZ ;  /* 0x000001800a0e7890 */ /* 0x000fe2000fffe03f */
[----:B------:R-:W-:Y:S01]  /*5180*/  FMNMX.FTZ R10, R38, R10, !PT ;  /* 0x0000000a260a7209 */ /* 0x000fe20007810000 */
[----:B------:R-:W-:Y:S01]  /*5190*/  UMOV UR15, 0x40000040 ;  /* 0x40000040000f7882 */ /* 0x000fe20000000000 */
[----:B------:R-:W-:-:S02]  /*51a0*/  ISETP.GT.AND P6, PT, R62, 0x51, PT ;  /* 0x000000513e00780c */ /* 0x000fc40003fc4270 */
[----:B------:R-:W1:Y:S01]  /*51b0*/  MUFU.TANH R47, R47 ;  /* 0x0000002f002f7308 */ /* 0x000e620000002400 */
[----:B--2---:R-:W-:Y:S02]  /*51c0*/  FSEL R42, R42, -INF , P4 ;  /* 0xff8000002a2a7808 */ /* 0x004fe40002000000 */
[C---:B------:R-:W-:Y:S02]  /*51d0*/  ISETP.GT.AND P3, PT, R62.reuse, 0x58, PT ;  /* 0x000000583e00780c */ /* 0x040fe40003f64270 */
[----:B------:R-:W-:Y:S02]  /*51e0*/  ISETP.GT.AND P4, PT, R62, 0x59, PT ;  /* 0x000000593e00780c */ /* 0x000fe40003f84270 */
[----:B------:R-:W-:Y:S01]  /*51f0*/  FMNMX.FTZ R10, R39, R10, !PT ;  /* 0x0000000a270a7209 */ /* 0x000fe20007810000 */
[----:B------:R-:W2:Y:S01]  /*5200*/  MUFU.TANH R50, R70 ;  /* 0x0000004600327308 */ /* 0x000ea20000002400 */
[----:B0-----:R-:W-:Y:S02]  /*5210*/  FSEL R43, R43, -INF , P5 ;  /* 0xff8000002b2b7808 */ /* 0x001fe40002800000 */
[----:B------:R-:W-:-:S02]  /*5220*/  FMNMX.FTZ R10, R42, R10, !PT ;  /* 0x0000000a2a0a7209 */ /* 0x000fc40007810000 */
[C---:B------:R-:W-:Y:S02]  /*5230*/  ISETP.GT.AND P5, PT, R62.reuse, 0x60, PT ;  /* 0x000000603e00780c */ /* 0x040fe40003fa4270 */
        /* <DEDUP_REMOVED lines=17> */
[----:B------:R1:W3:Y:S01]  /*5350*/  MUFU.TANH R40, R79 ;  /* 0x0000004f00287308 */ /* 0x0002e20000002400 */
[----:B--2---:R-:W-:Y:S02]  /*5360*/  FSEL R58, R58, -INF , P6 ;  /* 0xff8000003a3a7808 */ /* 0x004fe40003000000 */
[----:B------:R-:W-:Y:S02]  /*5370*/  ISETP.GT.AND P6, PT, R62, 0x71, PT ;  /* 0x000000713e00780c */ /* 0x000fe40003fc4270 */
[----:B------:R-:W-:-:S03]  /*5380*/  FMNMX.FTZ R70, R58, R70, !PT ;  /* 0x000000463a467209 */ /* 0x000fc60007810000 */
[----:B------:R-:W2:Y:S01]  /*5390*/  MUFU.TANH R67, R67 ;  /* 0x0000004300437308 */ /* 0x000ea20000002400 */
[----:B0-----:R-:W-:Y:S01]  /*53a0*/  FSEL R59, R59, -INF , P3 ;  /* 0xff8000003b3b7808 */ /* 0x001fe20001800000 */
[----:B-1----:R-:W-:Y:S01]  /*53b0*/  FMUL.FTZ R79, R84, UR21 ;  /* 0x00000015544f7c20 */ /* 0x002fe20008410000 */
[----:B------:R-:W-:Y:S02]  /*53c0*/  ISETP.GT.AND P3, PT, R62, 0x78, PT ;  /* 0x000000783e00780c */ /* 0x000fe40003f64270 */
[----:B------:R-:W-:-:S03]  /*53d0*/  FMNMX.FTZ R70, R59, R70, !PT ;  /* 0x000000463b467209 */ /* 0x000fc60007810000 */
[----:B------:R0:W-:Y:S01]  /*53e0*/  MUFU.TANH R10, R86 ;  /* 0x00000056000a7308 */ /* 0x0001e20000002400 */
[----:B---3--:R-:W-:Y:S02]  /*53f0*/  FSEL R40, R40, -INF , P4 ;  /* 0xff80000028287808 */ /* 0x008fe40002000000 */
[----:B------:R-:W-:Y:S01]  /*5400*/  ISETP.GT.AND P4, PT, R62, 0x79, PT ;  /* 0x000000793e00780c */ /* 0x000fe20003f84270 */
[----:B------:R-:W-:Y:S01]  /*5410*/  FMUL.FTZ R62, R41, UR21 ;  /* 0x00000015293e7c20 */ /* 0x000fe20008410000 */
[----:B------:R-:W-:Y:S01]  /*5420*/  FMUL.FTZ R41, R82, UR21 ;  /* 0x0000001552297c20 */ /* 0x000fe20008410000 */
[----:B------:R-:W-:Y:S02]  /*5430*/  WARPGROUP.DEPBAR.LE gsb0, 0x0 ;  /* 0x00008000000079c5 */ /* 0x000fe40000010000 */
[----:B------:R-:W-:Y:S01]  /*5440*/  WARPGROUP.ARRIVE ;  /* 0x00000000000079c5 */ /* 0x000fe20000000000 */
[----:B------:R-:W1:Y:S01]  /*5450*/  MUFU.TANH R71, R71 ;  /* 0x0000004700477308 */ /* 0x000e620000002400 */
[----:B--2---:R-:W-:Y:S01]  /*5460*/  FSEL R67, R67, -INF , P6 ;  /* 0xff80000043437808 */ /* 0x004fe20003000000 */
[----:B------:R-:W2:Y:S03]  /*5470*/  SHFL.IDX PT, R82, R46, RZ, 0x1c1f ;  /* 0x001c1fff2e527589 */ /* 0x000ea600000e0000 */
[----:B------:R-:W-:Y:S01]  /*5480*/  HGMMA.64x64x16.F32 R88, R136, gdesc[UR12].tnspB, R88, gsb0 ;  /* 0x40e0000c88587df0 */ /* 0x000fe20008000858 */
[----:B------:R-:W-:-:S02]  /*5490*/  UIADD3 UR14, UR10, 0x200, URZ ;  /* 0x000002000a0e7890 */ /* 0x000fc4000fffe03f */
[----:B0-----:R-:W0:Y:S01]  /*54a0*/  S2R R86, SR_TID.X ;  /* 0x0000000000567919 */ /* 0x001e220000002100 */
[----:B------:R-:W3:Y:S01]  /*54b0*/  MUFU.TANH R41, R41 ;  /* 0x0000002900297308 */ /* 0x000ee20000002400 */
[----:B------:R-:W-:-:S07]  /*54c0*/  UMOV UR15, 0x40000040 ;  /* 0x40000040000f7882 */ /* 0x000fce0000000000 */
[----:B------:R-:W4:Y:S01]  /*54d0*/  MUFU.TANH R7, R7 ;  /* 0x0000000700077308 */ /* 0x000f220000002400 */
[----:B-1----:R-:W-:-:S07]  /*54e0*/  FSEL R71, R71, -INF , P4 ;  /* 0xff80000047477808 */ /* 0x002fce0002000000 */
[----:B------:R-:W-:Y:S01]  /*54f0*/  MUFU.TANH R8, R8 ;  /* 0x0000000800087308 */ /* 0x000fe20000002400 */
[----:B---3--:R-:W-:Y:S01]  /*5500*/  FSEL R60, R41, -INF , P5 ;  /* 0xff800000293c7808 */ /* 0x008fe20002800000 */
[----:B--2---:R-:W-:Y:S01]  /*5510*/  IMAD.IADD R54, R54, 0x1, R82 ;  /* 0x0000000136367824 */ /* 0x004fe200078e0252 */
[----:B------:R-:W-:-:S04]  /*5520*/  FMNMX.FTZ R41, R40, R70, !PT ;  /* 0x0000004628297209 */ /* 0x000fc80007810000 */
[----:B------:R-:W-:Y:S01]  /*5530*/  FMNMX.FTZ R41, R60, R41, !PT ;  /* 0x000000293c297209 */ /* 0x000fe20007810000 */
[----:B------:R1:W-:Y:S01]  /*5540*/  MUFU.TANH R70, R74 ;  /* 0x0000004a00467308 */ /* 0x0003e20000002400 */
[C---:B------:R-:W-:Y:S02]  /*5550*/  ISETP.GT.AND P4, PT, R54.reuse, RZ, PT ;  /* 0x000000ff3600720c */ /* 0x040fe40003f84270 */
[----:B------:R-:W-:Y:S02]  /*5560*/  FMNMX.FTZ R41, R67, R41, !PT ;  /* 0x0000002943297209 */ /* 0x000fe40007810000 */
[----:B------:R-:W-:Y:S02]  /*5570*/  ISETP.GT.AND P5, PT, R54, 0x1, PT ;  /* 0x000000013600780c */ /* 0x000fe40003fa4270 */
[----:B----4-:R-:W-:Y:S01]  /*5580*/  FSEL R7, R7, -INF , P4 ;  /* 0xff80000007077808 */ /* 0x010fe20002000000 */
[----:B------:R-:W2:Y:S01]  /*5590*/  MUFU.TANH R11, R11 ;  /* 0x0000000b000b7308 */ /* 0x000ea20000002400 */
[----:B-1----:R-:W-:Y:S01]  /*55a0*/  FMUL.FTZ R74, R61, UR21 ;  /* 0x000000153d4a7c20 */ /* 0x002fe20008410000 */
[----:B------:R-:W-:-:S02]  /*55b0*/  FSEL R61, R10, -INF , P3 ;  /* 0xff8000000a3d7808 */ /* 0x000fc40001800000 */
[----:B------:R-:W-:Y:S02]  /*55c0*/  ISETP.GT.AND P4, PT, R54, 0x8, PT ;  /* 0x000000083600780c */ /* 0x000fe40003f84270 */
[----:B------:R-:W-:Y:S02]  /*55d0*/  FMNMX.FTZ R10, R61, R41, !PT ;  /* 0x000000293d0a7209 */ /* 0x000fe40007810000 */
[----:B------:R-:W-:Y:S01]  /*55e0*/  MUFU.TANH R12, R12 ;  /* 0x0000000c000c7308 */ /* 0x000fe20000002400 */
[----:B0-----:R-:W-:Y:S02]  /*55f0*/  SHF.R.U32.HI R83, RZ, 0x7, R86 ;  /* 0x00000007ff537819 */ /* 0x001fe40000011656 */
[----:B------:R-:W-:-:S05]  /*5600*/  FMNMX.FTZ R10, R71, R10, !PT ;  /* 0x0000000a470a7209 */ /* 0x000fca0007810000 */
[----:B------:R-:W0:Y:S01]  /*5610*/  SHFL.BFLY PT, R41, R10, 0x2, 0x1f ;  /* 0x0c401f000a297f89 */ /* 0x000e2200000e0000 */
[----:B------:R-:W1:Y:S01]  /*5620*/  MUFU.TANH R13, R13 ;  /* 0x0000000d000d7308 */ /* 0x000e620000002400 */
[----:B--2---:R-:W-:Y:S02]  /*5630*/  FSEL R11, R11, -INF , P4 ;  /* 0xff8000000b0b7808 */ /* 0x004fe40002000000 */
[----:B------:R-:W-:-:S05]  /*5640*/  ISETP.GT.AND P4, PT, R54, 0x10, PT ;  /* 0x000000103600780c */ /* 0x000fca0003f84270 */
[----:B------:R-:W-:Y:S08]  /*5650*/  MUFU.TANH R15, R15 ;  /* 0x0000000f000f7308 */ /* 0x000ff00000002400 */
[----:B------:R-:W2:Y:S01]  /*5660*/  MUFU.TANH R21, R21 ;  /* 0x0000001500157308 */ /* 0x000ea20000002400 */
[----:B-1----:R-:W-:Y:S02]  /*5670*/  FSEL R13, R13, -INF , P4 ;  /* 0xff8000000d0d7808 */ /* 0x002fe40002000000 */
[----:B------:R-:W-:-:S02]  /*5680*/  ISETP.GT.AND P4, PT, R54, 0x18, PT ;  /* 0x000000183600780c */ /* 0x000fc40003f84270 */
[----:B0-----:R-:W-:-:S03]  /*5690*/  FMNMX.FTZ R10, R10, R41, !PT ;  /* 0x000000290a0a7209 */ /* 0x001fc60007810000 */
[----:B------:R-:W-:Y:S01]  /*56a0*/  MUFU.TANH R26, R26 ;  /* 0x0000001a001a7308 */ /* 0x000fe20000002400 */
[----:B------:R-:W0:Y:S01]  /*56b0*/  LDC R41, c[0x0][0x988] ;  /* 0x00026200ff297b82 */ /* 0x000e220000000800 */
[----:B------:R-:W-:Y:S02]  /*56c0*/  WARPGROUP.DEPBAR.LE gsb0, 0x0 ;  /* 0x00008000000079c5 */ /* 0x000fe40000010000 */
[----:B------:R-:W-:Y:S01]  /*56d0*/  WARPGROUP.ARRIVE ;  /* 0x00000000000079c5 */ /* 0x000fe20000000000 */
[----:B------:R-:W1:Y:S03]  /*56e0*/  SHFL.BFLY PT, R78, R10, 0x1, 0x1f ;  /* 0x0c201f000a4e7f89 */ /* 0x000e6600000e0000 */
[----:B------:R-:W3:Y:S01]  /*56f0*/  MUFU.TANH R66, R66 ;  /* 0x0000004200427308 */ /* 0x000ee20000002400 */
[----:B--2---:R-:W-:Y:S01]  /*5700*/  FSEL R21, R21, -INF , P4 ;  /* 0xff80000015157808 */ /* 0x004fe20002000000 */
[----:B------:R-:W-:Y:S01]  /*5710*/  HGMMA.64x64x16.F32 R88, R132, gdesc[UR12].tnspB, R88, gsb0 ;  /* 0x40e0000c84587df0 */ /* 0x000fe20008000858 */
[----:B------:R-:W-:Y:S01]  /*5720*/  UIADD3 UR14, UR10, 0x280, URZ ;  /* 0x000002800a0e7890 */ /* 0x000fe2000fffe03f */
[----:B------:R-:W-:Y:S01]  /*5730*/  ISETP.GT.AND P4, PT, R54, 0x20, PT ;  /* 0x000000203600780c */ /* 0x000fe20003f84270 */
[----:B------:R-:W-:-:S03]  /*5740*/  UMOV UR15, 0x40000040 ;  /* 0x40000040000f7882 */ /* 0x000fc60000000000 */
[----:B------:R-:W-:Y:S08]  /*5750*/  MUFU.TANH R62, R62 ;  /* 0x0000003e003e7308 */ /* 0x000ff00000002400 */
[----:B------:R-:W2:Y:S01]  /*5760*/  MUFU.TANH R44, R44 ;  /* 0x0000002c002c7308 */ /* 0x000ea20000002400 */
[----:B---3--:R-:W-:Y:S02]  /*5770*/  FSEL R66, R66, -INF , P4 ;  /* 0xff80000042427808 */ /* 0x008fe40002000000 */
[----:B------:R-:W-:-:S02]  /*5780*/  ISETP.GT.AND P4, PT, R54, 0x28, PT ;  /* 0x000000283600780c */ /* 0x000fc40003f84270 */
[----:B-1----:R-:W-:-:S03]  /*5790*/  FMNMX.FTZ R10, R10, R78, !PT ;  /* 0x0000004e0a0a7209 */ /* 0x002fc60007810000 */
[----:B------:R-:W1:Y:S01]  /*57a0*/  MUFU.TANH R45, R45 ;  /* 0x0000002d002d7308 */ /* 0x000e620000002400 */
[C---:B------:R-:W-:Y:S01]  /*57b0*/  FSETP.NEU.FTZ.AND P3, PT, R10.reuse, -INF , PT ;  /* 0xff8000000a00780b */ /* 0x040fe20003f7d000 */
[----:B0-----:R-:W-:-:S05]  /*57c0*/  FMUL.FTZ R78, R10, R41 ;  /* 0x000000290a4e7220 */ /* 0x001fca0000410000 */
[----:B------:R-:W-:Y:S01]  /*57d0*/  FSEL R78, R78, RZ, P3 ;  /* 0x000000ff4e4e7208 */ /* 0x000fe20001800000 */
[----:B------:R-:W0:Y:S01]  /*57e0*/  MUFU.TANH R48, R48 ;  /* 0x0000003000307308 */ /* 0x000e220000002400 */
[----:B--2---:R-:W-:Y:S02]  /*57f0*/  FSEL R44, R44, -INF , P4 ;  /* 0xff8000002c2c7808 */ /* 0x004fe40002000000 */
[----:B------:R-:W-:Y:S01]  /*5800*/  ISETP.GT.AND P4, PT, R54, 0x30, PT ;  /* 0x000000303600780c */ /* 0x000fe20003f84270 */
[-CC-:B------:R-:W-:Y:S01]  /*5810*/  FFMA.FTZ R63, R63, R41.reuse, -R78.reuse ;  /* 0x000000293f3f7223 */ /* 0x180fe2000001084e */
[-CC-:B------:R-:W-:Y:S01]  /*5820*/  FFMA.FTZ R149, R9, R41.reuse, -R78.reuse ;  /* 0x0000002909957223 */ /* 0x180fe2000001084e */
[----:B------:R-:W-:Y:S01]  /*5830*/  FSEL R9, R8, -INF , P5 ;  /* 0xff80000008097808 */ /* 0x000fe20002800000 */
[-CC-:B------:R-:W-:Y:S01]  /*5840*/  FFMA.FTZ R139, R35, R41.reuse, -R78.reuse ;  /* 0x00000029238b7223 */ /* 0x180fe2000001084e */
[----:B------:R2:W-:Y:S01]  /*5850*/  MUFU.EX2 R8, R63 ;  /* 0x0000003f00087308 */ /* 0x0005e20000000800 */
[----:B------:R-:W-:Y:S01]  /*5860*/  ISETP.GT.AND P5, PT, R54, 0x9, PT ;  /* 0x000000093600780c */ /* 0x000fe20003fa4270 */
[-CC-:B------:R-:W-:Y:S01]  /*5870*/  FFMA.FTZ R141, R29, R41.reuse, -R78.reuse ;  /* 0x000000291d8d7223 */ /* 0x180fe2000001084e */
[-CC-:B------:R-:W-:Y:S01]  /*5880*/  FFMA.FTZ R29, R36, R41.reuse, -R78.reuse ;  /* 0x00000029241d7223 */ /* 0x180fe2000001084e */
[-CC-:B------:R-:W-:Y:S01]  /*5890*/  FFMA.FTZ R143, R31, R41.reuse, -R78.reuse ;  /* 0x000000291f8f7223 */ /* 0x180fe2000001084e */
[----:B------:R-:W-:Y:S01]  /*58a0*/  FSEL R12, R12, -INF , P5 ;  /* 0xff8000000c0c7808 */ /* 0x000fe20002800000 */
[-CC-:B------:R-:W-:Y:S01]  /*58b0*/  FFMA.FTZ R31, R42, R41.reuse, -R78.reuse ;  /* 0x000000292a1f7223 */ /* 0x180fe2000001084e */
[----:B------:R-:W-:Y:S01]  /*58c0*/  ISETP.GT.AND P5, PT, R54, 0x11, PT ;  /* 0x000000113600780c */ /* 0x000fe20003fa4270 */
[----:B------:R-:W3:Y:S01]  /*58d0*/  MUFU.TANH R49, R49 ;  /* 0x0000003100317308 */ /* 0x000ee20000002400 */
[----:B--2---:R-:W-:Y:S01]  /*58e0*/  FMNMX.FTZ R63, R7, R6, !PT ;  /* 0x00000006073f7209 */ /* 0x004fe20007810000 */
[-CC-:B------:R-:W-:Y:S01]  /*58f0*/  FFMA.FTZ R145, R24, R41.reuse, -R78.reuse ;  /* 0x0000002918917223 */ /* 0x180fe2000001084e */
[----:B------:R-:W-:Y:S01]  /*5900*/  FSEL R15, R15, -INF , P5 ;  /* 0xff8000000f0f7808 */ /* 0x000fe20002800000 */
[--C-:B------:R-:W-:Y:S01]  /*5910*/  FFMA.FTZ R24, R28, R41, -R78.reuse ;  /* 0x000000291c187223 */ /* 0x100fe2000001084e */
[----:B------:R-:W-:Y:S01]  /*5920*/  FMNMX.FTZ R63, R9, R63, !PT ;  /* 0x0000003f093f7209 */ /* 0x000fe20007810000 */
[--C-:B------:R-:W-:Y:S01]  /*5930*/  FFMA.FTZ R28, R34, R41, -R78.reuse ;  /* 0x00000029221c7223 */ /* 0x100fe2000001084e */
[----:B------:R-:W-:Y:S01]  /*5940*/  ISETP.GT.AND P5, PT, R54, 0x19, PT ;  /* 0x000000193600780c */ /* 0x000fe20003fa4270 */
[----:B------:R-:W2:Y:S01]  /*5950*/  MUFU.TANH R52, R52 ;  /* 0x0000003400347308 */ /* 0x000ea20000002400 */
[----:B------:R-:W-:Y:S01]  /*5960*/  FMNMX.FTZ R63, R11, R63, !PT ;  /* 0x0000003f0b3f7209 */ /* 0x000fe20007810000 */
[-CC-:B------:R-:W-:Y:S01]  /*5970*/  FFMA.FTZ R34, R50, R41.reuse, -R78.reuse ;  /* 0x0000002932227223 */ /* 0x180fe2000001084e */
[----:B------:R-:W-:Y:S01]  /*5980*/  FSEL R26, R26, -INF , P5 ;  /* 0xff8000001a1a7808 */ /* 0x000fe20002800000 */
[--C-:B------:R-:W-:Y:S01]  /*5990*/  FFMA.FTZ R137, R33, R41, -R78.reuse ;  /* 0x0000002921897223 */ /* 0x100fe2000001084e */
[----:B------:R-:W-:Y:S01]  /*59a0*/  FMNMX.FTZ R63, R12, R63, !PT ;  /* 0x0000003f0c3f7209 */ /* 0x000fe20007810000 */
[--C-:B------:R-:W-:Y:S01]  /*59b0*/  FFMA.FTZ R33, R47, R41, -R78.reuse ;  /* 0x000000292f217223 */ /* 0x100fe2000001084e */
[----:B------:R-:W-:Y:S01]  /*59c0*/  ISETP.GT.AND P5, PT, R54, 0x21, PT ;  /* 0x000000213600780c */ /* 0x000fe20003fa4270 */
[----:B------:R-:W4:Y:S01]  /*59d0*/  MUFU.TANH R53, R53 ;  /* 0x0000003500357308 */ /* 0x000f220000002400 */
[----:B------:R-:W-:Y:S01]  /*59e0*/  FMNMX.FTZ R63, R13, R63, !PT ;  /* 0x0000003f0d3f7209 */ /* 0x000fe20007810000 */
[-CC-:B------:R-:W-:Y:S01]  /*59f0*/  FFMA.FTZ R151, R14, R41.reuse, -R78.reuse ;  /* 0x000000290e977223 */ /* 0x180fe2000001084e */
[----:B------:R-:W-:Y:S01]  /*5a00*/  FSEL R62, R62, -INF , P5 ;  /* 0xff8000003e3e7808 */ /* 0x000fe20002800000 */
[--C-:B------:R-:W-:Y:S01]  /*5a10*/  FFMA.FTZ R14, R20, R41, -R78.reuse ;  /* 0x00000029140e7223 */ /* 0x100fe2000001084e */
[----:B------:R-:W-:Y:S01]  /*5a20*/  FMNMX.FTZ R63, R15, R63, !PT ;  /* 0x0000003f0f3f7209 */ /* 0x000fe20007810000 */
[--C-:B------:R-:W-:Y:S01]  /*5a30*/  FFMA.FTZ R20, R25, R41, -R78.reuse ;  /* 0x0000002919147223 */ /* 0x100fe2000001084e */
[----:B------:R-:W-:Y:S01]  /*5a40*/  ISETP.GT.AND P5, PT, R54, 0x29, PT ;  /* 0x000000293600780c */ /* 0x000fe20003fa4270 */
[----:B------:R-:W5:Y:S01]  /*5a50*/  MUFU.TANH R56, R56 ;  /* 0x0000003800387308 */ /* 0x000f620000002400 */
[----:B------:R-:W-:Y:S01]  /*5a60*/  FMNMX.FTZ R63, R21, R63, !PT ;  /* 0x0000003f153f7209 */ /* 0x000fe20007810000 */
[-CC-:B------:R-:W-:Y:S01]  /*5a70*/  FFMA.FTZ R147, R27, R41.reuse, -R78.reuse ;  /* 0x000000291b937223 */ /* 0x180fe2000001084e */
[----:B-1----:R-:W-:Y:S01]  /*5a80*/  FSEL R45, R45, -INF , P5 ;  /* 0xff8000002d2d7808 */ /* 0x002fe20002800000 */
[--C-:B------:R-:W-:Y:S01]  /*5a90*/  FFMA.FTZ R25, R30, R41, -R78.reuse ;  /* 0x000000291e197223 */ /* 0x100fe2000001084e */
[----:B------:R-:W-:Y:S01]  /*5aa0*/  FMNMX.FTZ R63, R26, R63, !PT ;  /* 0x0000003f1a3f7209 */ /* 0x000fe20007810000 */
[----:B------:R-:W-:Y:S01]  /*5ab0*/  FFMA.FTZ R27, R32, R41, -R78 ;  /* 0x00000029201b7223 */ /* 0x000fe2000001084e */
[----:B------:R-:W-:Y:S01]  /*5ac0*/  ISETP.GT.AND P5, PT, R54, 0x31, PT ;  /* 0x000000313600780c */ /* 0x000fe20003fa4270 */
[----:B------:R-:W-:-:S02]  /*5ad0*/  WARPGROUP.DEPBAR.LE gsb0, 0x0 ;  /* 0x00008000000079c5 */ /* 0x000fc40000010000 */
[----:B------:R-:W-:Y:S01]  /*5ae0*/  WARPGROUP.ARRIVE ;  /* 0x00000000000079c5 */ /* 0x000fe20000000000 */
[----:B------:R-:W-:Y:S01]  /*5af0*/  FMNMX.FTZ R63, R66, R63, !PT ;  /* 0x0000003f423f7209 */ /* 0x000fe20007810000 */
[----:B------:R-:W1:Y:S01]  /*5b00*/  MUFU.TANH R57, R57 ;  /* 0x0000003900397308 */ /* 0x000e620000002400 */
[----:B0-----:R-:W-:Y:S01]  /*5b10*/  FSEL R48, R48, -INF , P4 ;  /* 0xff80000030307808 */ /* 0x001fe20002000000 */
[--C-:B------:R-:W-:Y:S01]  /*5b20*/  FFMA.FTZ R133, R37, R41, -R78.reuse ;  /* 0x0000002925857223 */ /* 0x100fe2000001084e */
[----:B------:R-:W-:Y:S01]  /*5b30*/  FMNMX.FTZ R63, R62, R63, !PT ;  /* 0x0000003f3e3f7209 */ /* 0x000fe20007810000 */
[----:B------:R-:W-:Y:S01]  /*5b40*/  HGMMA.64x64x16.F32 R88, R128, gdesc[UR12].tnspB, R88, gsb0 ;  /* 0x40e0000c80587df0 */ /* 0x000fe20008000858 */
[----:B------:R-:W-:Y:S01]  /*5b50*/  ISETP.GT.AND P4, PT, R54, 0x38, PT ;  /* 0x000000383600780c */ /* 0x000fe20003f84270 */
[----:B------:R-:W-:Y:S01]  /*5b60*/  UIADD3 UR14, UR10, 0x300, URZ ;  /* 0x000003000a0e7890 */ /* 0x000fe2000fffe03f */
[----:B------:R-:W-:Y:S01]  /*5b70*/  FMNMX.FTZ R63, R44, R63, !PT ;  /* 0x0000003f2c3f7209 */ /* 0x000fe20007810000 */
[----:B------:R-:W0:Y:S01]  /*5b80*/  MUFU.TANH R74, R74 ;  /* 0x0000004a004a7308 */ /* 0x000e220000002400 */
[----:B---3--:R-:W-:Y:S01]  /*5b90*/  FSEL R49, R49, -INF , P5 ;  /* 0xff80000031317808 */ /* 0x008fe20002800000 */
[----:B------:R-:W-:Y:S01]  /*5ba0*/  UMOV UR15, 0x40000040 ;  /* 0x40000040000f7882 */ /* 0x000fe20000000000 */
[----:B------:R-:W-:Y:S01]  /*5bb0*/  FMNMX.FTZ R63, R45, R63, !PT ;  /* 0x0000003f2d3f7209 */ /* 0x000fe20007810000 */
[----:B------:R-:W-:Y:S01]  /*5bc0*/  UIADD3 UR10, UR10, 0x380, URZ ;  /* 0x000003800a0a7890 */ /* 0x000fe2000fffe03f */
[----:B------:R-:W-:Y:S01]  /*5bd0*/  ISETP.GT.AND P5, PT, R54, 0x39, PT ;  /* 0x000000393600780c */ /* 0x000fe20003fa4270 */
[--C-:B------:R-:W-:Y:S01]  /*5be0*/  FFMA.FTZ R30, R38, R41, -R78.reuse ;  /* 0x00000029261e7223 */ /* 0x100fe2000001084e */
[----:B------:R-:W-:Y:S01]  /*5bf0*/  FMNMX.FTZ R63, R48, R63, !PT ;  /* 0x0000003f303f7209 */ /* 0x000fe20007810000 */
[----:B------:R-:W3:Y:S01]  /*5c00*/  MUFU.TANH R64, R64 ;  /* 0x0000004000407308 */ /* 0x000ee20000002400 */
[----:B--2---:R-:W-:Y:S01]  /*5c10*/  FSEL R52, R52, -INF , P4 ;  /* 0xff80000034347808 */ /* 0x004fe20002000000 */
[--C-:B------:R-:W-:Y:S01]  /*5c20*/  FFMA.FTZ R135, R39, R41, -R78.reuse ;  /* 0x0000002927877223 */ /* 0x100fe2000001084e */
[----:B------:R-:W-:Y:S01]  /*5c30*/  FMNMX.FTZ R63, R49, R63, !PT ;  /* 0x0000003f313f7209 */ /* 0x000fe20007810000 */
[-CC-:B------:R-:W-:Y:S01]  /*5c40*/  FFMA.FTZ R32, R43, R41.reuse, -R78.reuse ;  /* 0x000000292b207223 */ /* 0x180fe2000001084e */
[----:B------:R-:W-:Y:S01]  /*5c50*/  ISETP.GT.AND P4, PT, R54, 0x40, PT ;  /* 0x000000403600780c */ /* 0x000fe20003f84270 */
[--C-:B------:R-:W-:Y:S01]  /*5c60*/  FFMA.FTZ R37, R58, R41, -R78.reuse ;  /* 0x000000293a257223 */ /* 0x100fe2000001084e */
[----:B----4-:R-:W-:Y:S01]  /*5c70*/  FSEL R53, R53, -INF , P5 ;  /* 0xff80000035357808 */ /* 0x010fe20002800000 */
[----:B------:R-:W2:Y:S01]  /*5c80*/  MUFU.TANH R65, R65 ;  /* 0x0000004100417308 */ /* 0x000ea20000002400 */
        /* <DEDUP_REMOVED lines=11> */
[----:B------:R-:W-:Y:S01]  /*5d40*/  FFMA.FTZ R71, R71, R41, -R78 ;  /* 0x0000002947477223 */ /* 0x000fe2000001084e */
[----:B------:R-:W-:-:S02]  /*5d50*/  FMNMX.FTZ R63, R56, R63, !PT ;  /* 0x0000003f383f7209 */ /* 0x000fc40007810000 */
[----:B------:R-:W-:Y:S01]  /*5d60*/  ISETP.GT.AND P5, PT, R54, 0x49, PT ;  /* 0x000000493600780c */ /* 0x000fe20003fa4270 */
[----:B------:R-:W1:Y:S01]  /*5d70*/  MUFU.TANH R69, R69 ;  /* 0x0000004500457308 */ /* 0x000e620000002400 */
[----:B------:R-:W-:Y:S02]  /*5d80*/  FSEL R70, R70, -INF , P4 ;  /* 0xff80000046467808 */ /* 0x000fe40002000000 */
[----:B------:R-:W-:Y:S02]  /*5d90*/  FMNMX.FTZ R63, R57, R63, !PT ;  /* 0x0000003f393f7209 */ /* 0x000fe40007810000 */
[----:B------:R-:W-:Y:S02]  /*5da0*/  ISETP.GT.AND P4, PT, R54, 0x50, PT ;  /* 0x000000503600780c */ /* 0x000fe40003f84270 */
[----:B0-----:R-:W-:Y:S01]  /*5db0*/  FSEL R74, R74, -INF , P5 ;  /* 0xff8000004a4a7808 */ /* 0x001fe20002800000 */
[----:B------:R-:W0:Y:S01]  /*5dc0*/  MUFU.TANH R72, R72 ;  /* 0x0000004800487308 */ /* 0x000e220000002400 */
[----:B------:R-:W-:-:S02]  /*5dd0*/  FMNMX.FTZ R63, R70, R63, !PT ;  /* 0x0000003f463f7209 */ /* 0x000fc40007810000 */
[----:B------:R-:W-:Y:S02]  /*5de0*/  ISETP.GT.AND P5, PT, R54, 0x51, PT ;  /* 0x000000513600780c */ /* 0x000fe40003fa4270 */
[----:B---3--:R-:W-:Y:S02]  /*5df0*/  FSEL R64, R64, -INF , P4 ;  /* 0xff80000040407808 */ /* 0x008fe40002000000 */
[----:B------:R-:W-:Y:S01]  /*5e00*/  FMNMX.FTZ R63, R74, R63, !PT ;  /* 0x0000003f4a3f7209 */ /* 0x000fe20007810000 */
[----:B------:R-:W3:Y:S01]  /*5e10*/  MUFU.TANH R73, R73 ;  /* 0x0000004900497308 */ /* 0x000ee20000002400 */
[----:B------:R-:W-:Y:S02]  /*5e20*/  ISETP.GT.AND P4, PT, R54, 0x58, PT ;  /* 0x000000583600780c */ /* 0x000fe40003f84270 */
[----:B--2---:R-:W-:Y:S02]  /*5e30*/  FSEL R65, R65, -INF , P5 ;  /* 0xff80000041417808 */ /* 0x004fe40002800000 */
[----:B------:R-:W-:-:S02]  /*5e40*/  FMNMX.FTZ R63, R64, R63, !PT ;  /* 0x0000003f403f7209 */ /* 0x000fc40007810000 */
[----:B------:R-:W-:Y:S01]  /*5e50*/  ISETP.GT.AND P5, PT, R54, 0x59, PT ;  /* 0x000000593600780c */ /* 0x000fe20003fa4270 */
[----:B------:R-:W2:Y:S01]  /*5e60*/  MUFU.TANH R75, R75 ;  /* 0x0000004b004b7308 */ /* 0x000ea20000002400 */
[----:B----4-:R-:W-:Y:S02]  /*5e70*/  FSEL R68, R68, -INF , P4 ;  /* 0xff80000044447808 */ /* 0x010fe40002000000 */
[----:B------:R-:W-:Y:S02]  /*5e80*/  FMNMX.FTZ R63, R65, R63, !PT ;  /* 0x0000003f413f7209 */ /* 0x000fe40007810000 */
[----:B------:R-:W-:Y:S02]  /*5e90*/  ISETP.GT.AND P4, PT, R54, 0x60, PT ;  /* 0x000000603600780c */ /* 0x000fe40003f84270 */
[----:B-1----:R-:W-:Y:S01]  /*5ea0*/  FSEL R69, R69, -INF , P5 ;  /* 0xff80000045457808 */ /* 0x002fe20002800000 */
[----:B------:R-:W1:Y:S01]  /*5eb0*/  MUFU.TANH R76, R76 ;  /* 0x0000004c004c7308 */ /* 0x000e620000002400 */
[----:B------:R-:W-:-:S02]  /*5ec0*/  FMNMX.FTZ R63, R68, R63, !PT ;  /* 0x0000003f443f7209 */ /* 0x000fc40007810000 */
[----:B------:R-:W-:Y:S02]  /*5ed0*/  ISETP.GT.AND P5, PT, R54, 0x61, PT ;  /* 0x000000613600780c */ /* 0x000fe40003fa4270 */
[----:B0-----:R-:W-:Y:S02]  /*5ee0*/  FSEL R72, R72, -INF , P4 ;  /* 0xff80000048487808 */ /* 0x001fe40002000000 */
[----:B------:R-:W-:Y:S01]  /*5ef0*/  FMNMX.FTZ R63, R69, R63, !PT ;  /* 0x0000003f453f7209 */ /* 0x000fe20007810000 */
[----:B------:R-:W0:Y:S01]  /*5f00*/  MUFU.TANH R77, R77 ;  /* 0x0000004d004d7308 */ /* 0x000e220000002400 */
[----:B------:R-:W-:Y:S01]  /*5f10*/  ISETP.GT.AND P4, PT, R54, 0x68, PT ;  /* 0x000000683600780c */ /* 0x000fe20003f84270 */
[----:B------:R-:W-:Y:S02]  /*5f20*/  WARPGROUP.DEPBAR.LE gsb0, 0x0 ;  /* 0x00008000000079c5 */ /* 0x000fe40000010000 */
[----:B------:R-:W-:Y:S01]  /*5f30*/  WARPGROUP.ARRIVE ;  /* 0x00000000000079c5 */ /* 0x000fe20000000000 */
[----:B---3--:R-:W-:-:S02]  /*5f40*/  FSEL R73, R73, -INF , P5 ;  /* 0xff80000049497808 */ /* 0x008fc40002800000 */
[----:B------:R-:W-:Y:S01]  /*5f50*/  FMNMX.FTZ R63, R72, R63, !PT ;  /* 0x0000003f483f7209 */ /* 0x000fe20007810000 */
[----:B------:R-:W3:Y:S01]  /*5f60*/  MUFU.TANH R46, R81 ;  /* 0x00000051002e7308 */ /* 0x000ee20000002400 */
[C---:B------:R-:W-:Y:S01]  /*5f70*/  ISETP.GT.AND P5, PT, R54.reuse, 0x69, PT ;  /* 0x000000693600780c */ /* 0x040fe20003fa4270 */
[----:B------:R-:W-:Y:S01]  /*5f80*/  HGMMA.64x64x16.F32 R88, R124, gdesc[UR12].tnspB, R88, gsb0 ;  /* 0x40e0000c7c587df0 */ /* 0x000fe20008000858 */
[----:B--2---:R-:W-:Y:S02]  /*5f90*/  FSEL R75, R75, -INF , P4 ;  /* 0xff8000004b4b7808 */ /* 0x004fe40002000000 */
[----:B------:R-:W-:Y:S02]  /*5fa0*/  FMNMX.FTZ R63, R73, R63, !PT ;  /* 0x0000003f493f7209 */ /* 0x000fe40007810000 */
[----:B------:R-:W-:Y:S01]  /*5fb0*/  ISETP.GT.AND P4, PT, R54, 0x70, PT ;  /* 0x000000703600780c */ /* 0x000fe20003f84270 */
[----:B------:R-:W2:Y:S01]  /*5fc0*/  MUFU.TANH R79, R79 ;  /* 0x0000004f004f7308 */ /* 0x000ea20000002400 */
[----:B-1----:R-:W-:-:S02]  /*5fd0*/  FSEL R76, R76, -INF , P5 ;  /* 0xff8000004c4c7808 */ /* 0x002fc40002800000 */
[----:B------:R-:W-:Y:S02]  /*5fe0*/  FMNMX.FTZ R63, R75, R63, !PT ;  /* 0x0000003f4b3f7209 */ /* 0x000fe40007810000 */
[----:B------:R-:W-:Y:S02]  /*5ff0*/  ISETP.GT.AND P5, PT, R54, 0x71, PT ;  /* 0x000000713600780c */ /* 0x000fe40003fa4270 */
[----:B0-----:R-:W-:Y:S01]  /*6000*/  FSEL R77, R77, -INF , P4 ;  /* 0xff8000004d4d7808 */ /* 0x001fe20002000000 */
[----:B------:R-:W0:Y:S01]  /*6010*/  MUFU.TANH R80, R80 ;  /* 0x0000005000507308 */ /* 0x000e220000002400 */
[----:B------:R-:W-:Y:S02]  /*6020*/  FMNMX.FTZ R63, R76, R63, !PT ;  /* 0x0000003f4c3f7209 */ /* 0x000fe40007810000 */
[----:B------:R-:W-:Y:S02]  /*6030*/  ISETP.GT.AND P4, PT, R54, 0x78, PT ;  /* 0x000000783600780c */ /* 0x000fe40003f84270 */
[----:B---3--:R-:W-:-:S02]  /*6040*/  FSEL R46, R46, -INF , P5 ;  /* 0xff8000002e2e7808 */ /* 0x008fc40002800000 */
[----:B------:R-:W-:Y:S01]  /*6050*/  FMNMX.FTZ R63, R77, R63, !PT ;  /* 0x0000003f4d3f7209 */ /* 0x000fe20007810000 */
[----:B------:R-:W-:Y:S01]  /*6060*/  MUFU.EX2 R149, R149 ;  /* 0x0000009500957308 */ /* 0x000fe20000000800 */
[----:B------:R-:W-:Y:S02]  /*6070*/  ISETP.GT.AND P5, PT, R54, 0x79, PT ;  /* 0x000000793600780c */ /* 0x000fe40003fa4270 */
[----:B--2---:R-:W-:Y:S02]  /*6080*/  FSEL R79, R79, -INF , P4 ;  /* 0xff8000004f4f7808 */ /* 0x004fe40002000000 */
[----:B------:R-:W-:Y:S02]  /*6090*/  FMNMX.FTZ R63, R46, R63, !PT ;  /* 0x0000003f2e3f7209 */ /* 0x000fe40007810000 */
[----:B------:R-:W-:Y:S01]  /*60a0*/  MOV R47, UR37 ;  /* 0x00000025002f7c02 */ /* 0x000fe20008000f00 */
[----:B------:R-:W-:Y:S01]  /*60b0*/  MUFU.EX2 R151, R151 ;  /* 0x0000009700977308 */ /* 0x000fe20000000800 */
[----:B0-----:R-:W-:-:S02]  /*60c0*/  FSEL R80, R80, -INF , P5 ;  /* 0xff80000050507808 */ /* 0x001fc40002800000 */
[----:B------:R-:W-:Y:S02]  /*60d0*/  FMNMX.FTZ R35, R79, R63, !PT ;  /* 0x0000003f4f237209 */ /* 0x000fe40007810000 */
[----:B------:R-:W-:Y:S02]  /*60e0*/  @!P1 LEA R47, R47, UR38, 0x3 ;  /* 0x000000262f2f9c11 */ /* 0x000fe4000f8e18ff */
[----:B------:R-:W-:Y:S01]  /*60f0*/  FMNMX.FTZ R35, R80, R35, !PT ;  /* 0x0000002350237209 */ /* 0x000fe20007810000 */
[----:B------:R-:W-:Y:S02]  /*6100*/  MUFU.EX2 R14, R14 ;  /* 0x0000000e000e7308 */ /* 0x000fe40000000800 */
[----:B------:R-:W-:Y:S02]  /*6110*/  @!P1 VIADD R47, R47, 0x16840 ;  /* 0x000168402f2f9836 */ /* 0x000fe40000000000 */
[----:B------:R-:W0:Y:S03]  /*6120*/  SHFL.BFLY PT, R36, R35, 0x2, 0x1f ;  /* 0x0c401f0023247f89 */ /* 0x000e2600000e0000 */
[----:B------:R-:W-:Y:S01]  /*6130*/  @!P1 PRMT R47, RZ, 0x654, R47 ;  /* 0x00000654ff2f9816 */ /* 0x000fe2000000002f */
[----:B------:R-:W-:Y:S08]  /*6140*/  MUFU.EX2 R145, R145 ;  /* 0x0000009100917308 */ /* 0x000ff00000000800 */
[----:B------:R-:W-:Y:S08]  /*6150*/  MUFU.EX2 R20, R20 ;  /* 0x0000001400147308 */ /* 0x000ff00000000800 */
[----:B------:R-:W-:Y:S01]  /*6160*/  MUFU.EX2 R147, R147 ;  /* 0x0000009300937308 */ /* 0x000fe20000000800 */
[----:B0-----:R-:W-:Y:S01]  /*6170*/  FMNMX.FTZ R42, R35, R36, !PT ;  /* 0x00000024232a7209 */ /* 0x001fe20007810000 */
[-CC-:B------:R-:W-:Y:S01]  /*6180*/  FFMA.FTZ R35, R51, R41.reuse, -R78.reuse ;  /* 0x0000002933237223 */ /* 0x180fe2000001084e */
[----:B------:R-:W-:-:S05]  /*6190*/  FFMA.FTZ R36, R55, R41, -R78 ;  /* 0x0000002937247223 */ /* 0x000fca000001084e */
[----:B------:R-:W-:Y:S01]  /*61a0*/  MUFU.EX2 R24, R24 ;  /* 0x0000001800187308 */ /* 0x000fe20000000800 */
[----:B------:R-:W0:Y:S01]  /*61b0*/  SHFL.BFLY PT, R51, R42, 0x1, 0x1f ;  /* 0x0c201f002a337f89 */ /* 0x000e2200000e0000 */
[----:B------:R-:W-:Y:S02]  /*61c0*/  WARPGROUP.DEPBAR.LE gsb0, 0x0 ;  /* 0x00008000000079c5 */ /* 0x000fe40000010000 */
[----:B------:R-:W-:-:S04]  /*61d0*/  WARPGROUP.ARRIVE ;  /* 0x00000000000079c5 */ /* 0x000fc80000000000 */
[----:B------:R-:W-:Y:S02]  /*61e0*/  MUFU.EX2 R141, R141 ;  /* 0x0000008d008d7308 */ /* 0x000fe40000000800 */
[----:B------:R-:W-:Y:S06]  /*61f0*/  HGMMA.64x64x16.F32 R88, R120, gdesc[UR8].tnspB, R88, gsb0 ;  /* 0x40e0000878587df0 */ /* 0x000fec0008000858 */
[----:B------:R-:W-:Y:S01]  /*6200*/  MUFU.EX2 R25, R25 ;  /* 0x0000001900197308 */ /* 0x000fe20000000800 */
[----:B0-----:R-:W-:Y:S01]  /*6210*/  FMNMX.FTZ R51, R42, R51, !PT ;  /* 0x000000332a337209 */ /* 0x001fe20007810000 */
[----:B------:R-:W-:-:S06]  /*6220*/  FFMA.FTZ R42, R67, R41, -R78 ;  /* 0x00000029432a7223 */ /* 0x000fcc000001084e */
[----:B------:R-:W-:Y:S01]  /*6230*/  MUFU.EX2 R143, R143 ;  /* 0x0000008f008f7308 */ /* 0x000fe20000000800 */
[C---:B------:R-:W-:Y:S01]  /*6240*/  FSETP.NEU.FTZ.AND P4, PT, R51.reuse, -INF , PT ;  /* 0xff8000003300780b */ /* 0x040fe20003f9d000 */
[----:B------:R-:W-:-:S05]  /*6250*/  FMUL.FTZ R50, R51, R41 ;  /* 0x0000002933327220 */ /* 0x000fca0000410000 */
[----:B------:R-:W-:Y:S01]  /*6260*/  FSEL R50, R50, RZ, P4 ;  /* 0x000000ff32327208 */ /* 0x000fe20002000000 */
[----:B------:R-:W-:Y:S04]  /*6270*/  MUFU.EX2 R27, R27 ;  /* 0x0000001b001b7308 */ /* 0x000fe80000000800 */
[-CC-:B------:R-:W-:Y:S01]  /*6280*/  FFMA.FTZ R142, R44, R41.reuse, -R50.reuse ;  /* 0x000000292c8e7223 */ /* 0x180fe20000010832 */
[----:B------:R-:W-:Y:S01]  /*6290*/  FSEL R44, R10, RZ, P3 ;  /* 0x000000ff0a2c7208 */ /* 0x000fe20001800000 */
[-CC-:B------:R-:W-:Y:S01]  /*62a0*/  FFMA.FTZ R148, R7, R41.reuse, -R50.reuse ;  /* 0x0000002907947223 */ /* 0x180fe20000010832 */
[-CC-:B------:R-:W-:Y:S01]  /*62b0*/  FFMA.FTZ R150, R11, R41.reuse, -R50.reuse ;  /* 0x000000290b967223 */ /* 0x180fe20000010832 */
[-CC-:B------:R-:W-:Y:S01]  /*62c0*/  FFMA.FTZ R11, R15, R41.reuse, -R50.reuse ;  /* 0x000000290f0b7223 */ /* 0x180fe20000010832 */
[-CC-:B------:R-:W-:Y:S01]  /*62d0*/  FFMA.FTZ R15, R45, R41.reuse, -R50.reuse ;  /* 0x000000292d0f7223 */ /* 0x180fe20000010832 */
[----:B------:R-:W-:Y:S01]  /*62e0*/  FADD.FTZ R44, -R44, R5 ;  /* 0x000000052c2c7221 */ /* 0x000fe20000010100 */
[----:B------:R-:W-:Y:S01]  /*62f0*/  FSEL R5, R51, RZ, P4 ;  /* 0x000000ff33057208 */ /* 0x000fe20002000000 */
[-CC-:B------:R-:W-:Y:S01]  /*6300*/  FFMA.FTZ R7, R9, R41.reuse, -R50.reuse ;  /* 0x0000002909077223 */ /* 0x180fe20000010832 */
[----:B------:R-:W-:Y:S01]  /*6310*/  MUFU.EX2 R148, R148 ;  /* 0x0000009400947308 */ /* 0x000fe20000000800 */
[-C--:B------:R-:W-:Y:S01]  /*6320*/  FMUL.FTZ R45, R44, R41.reuse ;  /* 0x000000292c2d7220 */ /* 0x080fe20000410000 */
[-C--:B------:R-:W-:Y:S01]  /*6330*/  FFMA.FTZ R9, R12, R41.reuse, -R50 ;  /* 0x000000290c097223 */ /* 0x080fe20000010832 */
[----:B------:R-:W-:Y:S01]  /*6340*/  FADD.FTZ R6, -R5, R6 ;  /* 0x0000000605067221 */ /* 0x000fe20000010100 */
[----:B------:R-:W-:Y:S01]  /*6350*/  VIADD R44, R83, 0x9 ;  /* 0x00000009532c7836 */ /* 0x000fe20000000000 */
[----:B------:R-:W-:Y:S01]  /*6360*/  ISETP.GE.U32.AND P3, PT, R86, 0x180, PT ;  /* 0x000001805600780c */ /* 0x000fe20003f66070 */
[-CC-:B------:R-:W-:Y:S01]  /*6370*/  FFMA.FTZ R144, R13, R41.reuse, -R50.reuse ;  /* 0x000000290d907223 */ /* 0x180fe20000010832 */
[-C--:B------:R-:W-:Y:S01]  /*6380*/  FMUL.FTZ R6, R6, R41.reuse ;  /* 0x0000002906067220 */ /* 0x080fe20000410000 */
[----:B------:R0:W-:Y:S01]  /*6390*/  MUFU.EX2 R5, R45 ;  /* 0x0000002d00057308 */ /* 0x0001e20000000800 */
[----:B------:R-:W-:Y:S01]  /*63a0*/  FFMA.FTZ R136, R48, R41, -R50 ;  /* 0x0000002930887223 */ /* 0x000fe20000010832 */
[----:B------:R-:W-:-:S02]  /*63b0*/  IMAD.U32 R48, RZ, RZ, UR6 ;  /* 0x00000006ff307e24 */ /* 0x000fc4000f8e00ff */
[-CC-:B------:R-:W-:Y:S01]  /*63c0*/  FFMA.FTZ R146, R21, R41.reuse, -R50.reuse ;  /* 0x0000002915927223 */ /* 0x180fe20000010832 */
[-CC-:B------:R-:W-:Y:S01]  /*63d0*/  FFMA.FTZ R21, R49, R41.reuse, -R50.reuse ;  /* 0x0000002931157223 */ /* 0x180fe20000010832 */
[-CC-:B------:R-:W-:Y:S01]  /*63e0*/  FFMA.FTZ R12, R26, R41.reuse, -R50.reuse ;  /* 0x000000291a0c7223 */ /* 0x180fe20000010832 */
[-CC-:B------:R-:W-:Y:S01]  /*63f0*/  FFMA.FTZ R140, R66, R41.reuse, -R50.reuse ;  /* 0x00000029428c7223 */ /* 0x180fe20000010832 */
[----:B------:R-:W-:Y:S01]  /*6400*/  @!P1 LEA R48, R48, UR38, 0x3 ;  /* 0x0000002630309c11 */ /* 0x000fe2000f8e18ff */
[----:B------:R-:W1:Y:S01]  /*6410*/  MUFU.EX2 R6, R6 ;  /* 0x0000000600067308 */ /* 0x000e620000000800 */
[----:B0-----:R-:W-:Y:S01]  /*6420*/  SEL R45, R44, 0x9, !P3 ;  /* 0x000000092c2d7807 */ /* 0x001fe20005800000 */
        /* <DEDUP_REMOVED lines=15> */
[----:B-1----:R-:W-:Y:S01]  /*6520*/  FFMA.FTZ R2, R6, R2, R148 ;  /* 0x0000000206027223 */ /* 0x002fe20000010094 */
[-CC-:B------:R-:W-:Y:S01]  /*6530*/  FFMA.FTZ R46, R46, R41.reuse, -R50.reuse ;  /* 0x000000292e2e7223 */ /* 0x180fe20000010832 */
[----:B------:R-:W-:Y:S01]  /*6540*/  FFMA.FTZ R79, R79, R41, -R50 ;  /* 0x000000294f4f7223 */ /* 0x000fe20000010832 */
[C---:B------:R-:W-:Y:S01]  /*6550*/  ISETP.GT.AND P3, PT, R3.reuse, R4, PT ;  /* 0x000000040300720c */ /* 0x040fe20003f64270 */
[----:B------:R-:W-:Y:S01]  /*6560*/  UMOV UR6, UR37 ;  /* 0x0000002500067c82 */ /* 0x000fe20008000000 */
[----:B------:R-:W-:-:S02]  /*6570*/  VIADD R3, R3, 0xffffffff ;  /* 0xffffffff03037836 */ /* 0x000fc40000000000 */
[----:B------:R-:W1:Y:S01]  /*6580*/  MUFU.EX2 R9, R9 ;  /* 0x0000000900097308 */ /* 0x000e620000000800 */
[C---:B0-----:R-:W-:Y:S01]  /*6590*/  FADD.FTZ R49, R7.reuse, R2 ;  /* 0x0000000207317221 */ /* 0x041fe20000010000 */
[----:B------:R-:W-:Y:S01]  /*65a0*/  F2FP.F16.F32.PACK_AB R148, R7, R148 ;  /* 0x000000940794723e */ /* 0x000fe200000000ff */
[----:B------:R-:W-:Y:S02]  /*65b0*/  WARPGROUP.DEPBAR.LE gsb0, 0x0 ;  /* 0x00008000000079c5 */ /* 0x000fe40000010000 */
[----:B------:R0:W-:Y:S06]  /*65c0*/  BAR.ARV R45, 0x100 ;  /* 0x0004002d0000751d */ /* 0x0001ec0000002000 */
[----:B------:R-:W3:Y:S01]  /*65d0*/  MUFU.EX2 R144, R144 ;  /* 0x0000009000907308 */ /* 0x000ee20000000800 */
[----:B------:R4:W-:Y:S01]  /*65e0*/  @!P1 SYNCS.ARRIVE.TRANS64.RED.A1T0 RZ, [R47+URZ], RZ ;  /* 0x000000ff2fff99a7 */ /* 0x0009e2000810043f */
[-C--:B------:R-:W-:Y:S01]  /*65f0*/  FMUL.FTZ R88, R88, R6.reuse ;  /* 0x0000000658587220 */ /* 0x080fe20000410000 */
[-C--:B------:R-:W-:Y:S01]  /*6600*/  FMUL.FTZ R89, R89, R6.reuse ;  /* 0x0000000659597220 */ /* 0x080fe20000410000 */
[-C--:B------:R-:W-:Y:S01]  /*6610*/  FMUL.FTZ R92, R92, R6.reuse ;  /* 0x000000065c5c7220 */ /* 0x080fe20000410000 */
[-C--:B------:R-:W-:Y:S01]  /*6620*/  FMUL.FTZ R93, R93, R6.reuse ;  /* 0x000000065d5d7220 */ /* 0x080fe20000410000 */
[-C--:B------:R-:W-:Y:S01]  /*6630*/  FMUL.FTZ R96, R96, R6.reuse ;  /* 0x0000000660607220 */ /* 0x080fe20000410000 */
[----:B------:R-:W-:Y:S01]  /*6640*/  FMUL.FTZ R97, R97, R6 ;  /* 0x0000000661617220 */ /* 0x000fe20000410000 */
[----:B------:R-:W5:Y:S01]  /*6650*/  MUFU.EX2 R11, R11 ;  /* 0x0000000b000b7308 */ /* 0x000f620000000800 */
[----:B----4-:R-:W-:Y:S01]  /*6660*/  FFMA.FTZ R47, R5, R0, R149 ;  /* 0x00000000052f7223 */ /* 0x010fe20000010095 */
[----:B------:R-:W-:Y:S01]  /*6670*/  F2FP.F16.F32.PACK_AB R149, R8, R149 ;  /* 0x000000950895723e */ /* 0x000fe200000000ff */
[-C--:B------:R-:W-:Y:S01]  /*6680*/  FMUL.FTZ R100, R100, R6.reuse ;  /* 0x0000000664647220 */ /* 0x080fe20000410000 */
[----:B------:R-:W-:Y:S01]  /*6690*/  FMUL.FTZ R101, R101, R6 ;  /* 0x0000000665657220 */ /* 0x000fe20000410000 */
[----:B------:R-:W-:Y:S01]  /*66a0*/  FADD.FTZ R2, R8, R47 ;  /* 0x0000002f08027221 */ /* 0x000fe20000010000 */
[----:B------:R-:W-:-:S02]  /*66b0*/  @!P1 VIADD R47, R48, 0x16860 ;  /* 0x00016860302f9836 */ /* 0x000fc40000000000 */
[----:B--2---:R-:W-:Y:S01]  /*66c0*/  FADD.FTZ R48, R150, R49 ;  /* 0x0000003196307221 */ /* 0x004fe20000010000 */
[----:B------:R-:W2:Y:S01]  /*66d0*/  MUFU.EX2 R146, R146 ;  /* 0x0000009200927308 */ /* 0x000ea20000000800 */
[----:B0-----:R-:W-:Y:S01]  /*66e0*/  FADD.FTZ R45, R151, R2 ;  /* 0x00000002972d7221 */ /* 0x001fe20000010000 */
[C---:B-1----:R-:W-:Y:S01]  /*66f0*/  F2FP.F16.F32.PACK_AB R150, R9.reuse, R150 ;  /* 0x000000960996723e */ /* 0x042fe200000000ff */
[-C--:B------:R-:W-:Y:S01]  /*6700*/  FMUL.FTZ R104, R104, R6.reuse ;  /* 0x0000000668687220 */ /* 0x080fe20000410000 */
[----:B------:R-:W-:Y:S01]  /*6710*/  @!P1 PRMT R2, RZ, 0x654, R47 ;  /* 0x00000654ff029816 */ /* 0x000fe2000000002f */
[----:B------:R-:W-:Y:S01]  /*6720*/  FADD.FTZ R47, R9, R48 ;  /* 0x00000030092f7221 */ /* 0x000fe20000010000 */
[----:B------:R-:W-:Y:S01]  /*6730*/  FADD.FTZ R48, R14, R45 ;  /* 0x0000002d0e307221 */ /* 0x000fe20000010000 */
[----:B------:R-:W-:Y:S01]  /*6740*/  FMUL.FTZ R105, R105, R6 ;  /* 0x0000000669697220 */ /* 0x000fe20000410000 */
[----:B------:R-:W0:Y:S01]  /*6750*/  MUFU.EX2 R12, R12 ;  /* 0x0000000c000c7308 */ /* 0x000e220000000800 */
[----:B---3--:R-:W-:Y:S01]  /*6760*/  FADD.FTZ R52, R144, R47 ;  /* 0x0000002f90347221 */ /* 0x008fe20000010000 */
[----:B------:R-:W-:Y:S01]  /*6770*/  FADD.FTZ R45, R145, R48 ;  /* 0x00000030912d7221 */ /* 0x000fe20000010000 */
[----:B------:R1:W-:Y:S01]  /*6780*/  @!P1 SYNCS.ARRIVE.TRANS64.RED.A1T0 RZ, [R2+URZ], RZ ;  /* 0x000000ff02ff99a7 */ /* 0x0003e2000810043f */
[C---:B-----5:R-:W-:Y:S01]  /*6790*/  F2FP.F16.F32.PACK_AB R144, R11.reuse, R144 ;  /* 0x000000900b90723e */ /* 0x060fe200000000ff */
[----:B------:R-:W-:Y:S01]  /*67a0*/  FADD.FTZ R47, R11, R52 ;  /* 0x000000340b2f7221 */ /* 0x000fe20000010000 */
[----:B------:R-:W-:Y:S01]  /*67b0*/  FADD.FTZ R48, R20, R45 ;  /* 0x0000002d14307221 */ /* 0x000fe20000010000 */
[-C--:B------:R-:W-:Y:S01]  /*67c0*/  FFMA.FTZ R45, R69, R41.reuse, -R50 ;  /* 0x00000029452d7223 */ /* 0x080fe20000010832 */
[----:B------:R-:W3:Y:S01]  /*67d0*/  MUFU.EX2 R140, R140 ;  /* 0x0000008c008c7308 */ /* 0x000ee20000000800 */
[----:B--2---:R-:W-:Y:S01]  /*67e0*/  FADD.FTZ R47, R146, R47 ;  /* 0x0000002f922f7221 */ /* 0x004fe20000010000 */
[----:B------:R-:W-:Y:S01]  /*67f0*/  FADD.FTZ R49, R147, R48 ;  /* 0x0000003093317221 */ /* 0x000fe20000010000 */
[-C--:B-1----:R-:W-:Y:S01]  /*6800*/  FFMA.FTZ R2, R65, R41.reuse, -R50 ;  /* 0x0000002941027223 */ /* 0x082fe20000010832 */
[-C--:B------:R-:W-:Y:S01]  /*6810*/  FMUL.FTZ R108, R108, R6.reuse ;  /* 0x000000066c6c7220 */ /* 0x080fe20000410000 */
[-C--:B------:R-:W-:Y:S01]  /*6820*/  FMUL.FTZ R109, R109, R6.reuse ;  /* 0x000000066d6d7220 */ /* 0x080fe20000410000 */
[----:B------:R-:W-:Y:S01]  /*6830*/  FADD.FTZ R48, R24, R49 ;  /* 0x0000003118307221 */ /* 0x000fe20000010000 */
[----:B------:R-:W-:Y:S01]  /*6840*/  FMUL.FTZ R112, R112, R6 ;  /* 0x0000000670707220 */ /* 0x000fe20000410000 */
[----:B------:R-:W1:Y:S01]  /*6850*/  MUFU.EX2 R13, R13 ;  /* 0x0000000d000d7308 */ /* 0x000e620000000800 */
[C---:B0-----:R-:W-:Y:S01]  /*6860*/  FADD.FTZ R53, R12.reuse, R47 ;  /* 0x0000002f0c357221 */ /* 0x041fe20000010000 */
[----:B------:R-:W-:Y:S01]  /*6870*/  FADD.FTZ R48, R141, R48 ;  /* 0x000000308d307221 */ /* 0x000fe20000010000 */
[-CC-:B------:R-:W-:Y:S01]  /*6880*/  FFMA.FTZ R47, R73, R41.reuse, -R50.reuse ;  /* 0x00000029492f7223 */ /* 0x180fe20000010832 */
[----:B------:R-:W-:Y:S01]  /*6890*/  F2FP.F16.F32.PACK_AB R146, R12, R146 ;  /* 0x000000920c92723e */ /* 0x000fe200000000ff */
[----:B------:R-:W-:Y:S01]  /*68a0*/  FFMA.FTZ R50, R80, R41, -R50 ;  /* 0x0000002950327223 */ /* 0x000fe20000010832 */
[----:B------:R-:W-:Y:S01]  /*68b0*/  FADD.FTZ R48, R25, R48 ;  /* 0x0000003019307221 */ /* 0x000fe20000010000 */
[-C--:B------:R-:W-:Y:S01]  /*68c0*/  FMUL.FTZ R113, R113, R6.reuse ;  /* 0x0000000671717220 */ /* 0x080fe20000410000 */
[----:B------:R-:W0:Y:S01]  /*68d0*/  MUFU.EX2 R142, R142 ;  /* 0x0000008e008e7308 */ /* 0x000e220000000800 */
[----:B---3--:R-:W-:Y:S01]  /*68e0*/  FADD.FTZ R52, R140, R53 ;  /* 0x000000358c347221 */ /* 0x008fe20000010000 */
[----:B------:R-:W-:Y:S01]  /*68f0*/  FADD.FTZ R48, R143, R48 ;  /* 0x000000308f307221 */ /* 0x000fe20000010000 */
[-C--:B------:R-:W-:Y:S01]  /*6900*/  FMUL.FTZ R116, R116, R6.reuse ;  /* 0x0000000674747220 */ /* 0x080fe20000410000 */
[----:B------:R-:W-:Y:S01]  /*6910*/  FMUL.FTZ R117, R117, R6 ;  /* 0x0000000675757220 */ /* 0x000fe20000410000 */
[-C--:B------:R-:W-:Y:S01]  /*6920*/  FMUL.FTZ R90, R90, R5.reuse ;  /* 0x000000055a5a7220 */ /* 0x080fe20000410000 */
[----:B------:R-:W-:Y:S01]  /*6930*/  FADD.FTZ R48, R27, R48 ;  /* 0x000000301b307221 */ /* 0x000fe20000010000 */
[-C--:B------:R-:W-:Y:S01]  /*6940*/  FMUL.FTZ R91, R91, R5.reuse ;  /* 0x000000055b5b7220 */ /* 0x080fe20000410000 */
[----:B------:R-:W2:Y:S01]  /*6950*/  MUFU.EX2 R15, R15 ;  /* 0x0000000f000f7308 */ /* 0x000ea20000000800 */
        /* <DEDUP_REMOVED lines=16> */
[----:B--2---:R-:W-:Y:S01]  /*6a60*/  FADD.FTZ R49, R15, R52 ;  /* 0x000000340f317221 */ /* 0x004fe20000010000 */
[-C--:B------:R-:W-:Y:S01]  /*6a70*/  FMUL.FTZ R118, R118, R5.reuse ;  /* 0x0000000576767220 */ /* 0x080fe20000410000 */
[----:B------:R-:W-:Y:S01]  /*6a80*/  FMUL.FTZ R119, R119, R5 ;  /* 0x0000000577777220 */ /* 0x000fe20000410000 */
[----:B------:R-:W-:Y:S01]  /*6a90*/  F2FP.F16.F32.PACK_AB R151, R14, R151 ;  /* 0x000000970e97723e */ /* 0x000fe200000000ff */
[----:B------:R-:W-:Y:S01]  /*6aa0*/  IMAD.MOV.U32 R5, RZ, RZ, R10 ;  /* 0x000000ffff057224 */ /* 0x000fe200078e000a */
[----:B------:R-:W-:Y:S01]  /*6ab0*/  F2FP.F16.F32.PACK_AB R145, R20, R145 ;  /* 0x000000911491723e */ /* 0x000fe200000000ff */
[----:B------:R-:W-:Y:S01]  /*6ac0*/  IMAD.MOV.U32 R6, RZ, RZ, R51 ;  /* 0x000000ffff067224 */ /* 0x000fe200078e0033 */
[----:B------:R-:W2:Y:S01]  /*6ad0*/  MUFU.EX2 R28, R28 ;  /* 0x0000001c001c7308 */ /* 0x000ea20000000800 */
[----:B-1----:R-:W-:Y:S01]  /*6ae0*/  FADD.FTZ R52, R136, R49 ;  /* 0x0000003188347221 */ /* 0x002fe20000010000 */
[----:B------:R-:W-:-:S02]  /*6af0*/  F2FP.F16.F32.PACK_AB R147, R24, R147 ;  /* 0x000000931893723e */ /* 0x000fc400000000ff */
[----:B------:R-:W-:Y:S02]  /*6b00*/  F2FP.F16.F32.PACK_AB R140, R13, R140 ;  /* 0x0000008c0d8c723e */ /* 0x000fe400000000ff */
[----:B------:R-:W-:Y:S02]  /*6b10*/  F2FP.F16.F32.PACK_AB R141, R25, R141 ;  /* 0x0000008d198d723e */ /* 0x000fe400000000ff */
[----:B------:R-:W1:Y:S01]  /*6b20*/  MUFU.EX2 R21, R21 ;  /* 0x0000001500157308 */ /* 0x000e620000000800 */
[----:B0-----:R-:W-:Y:S01]  /*6b30*/  FADD.FTZ R49, R137, R48 ;  /* 0x0000003089317221 */ /* 0x001fe20000010000 */
[----:B------:R-:W-:Y:S02]  /*6b40*/  F2FP.F16.F32.PACK_AB R142, R15, R142 ;  /* 0x0000008e0f8e723e */ /* 0x000fe400000000ff */
[----:B------:R-:W-:-:S04]  /*6b50*/  F2FP.F16.F32.PACK_AB R143, R27, R143 ;  /* 0x0000008f1b8f723e */ /* 0x000fc800000000ff */
        /* <DEDUP_REMOVED lines=89> */
[----:B0-----:R-:W-:-:S04]  /*70f0*/  FADD.FTZ R11, R122, R11 ;  /* 0x0000000b7a0b7221 */ /* 0x001fc80000010000 */
[C---:B--2---:R-:W-:Y:S01]  /*7100*/  FADD.FTZ R2, R50.reuse, R11 ;  /* 0x0000000b32027221 */ /* 0x044fe20000010000 */
[----:B------:R-:W-:Y:S01]  /*7110*/  F2FP.F16.F32.PACK_AB R122, R50, R122 ;  /* 0x0000007a327a723e */ /* 0x000fe200000000ff */
[C---:B-1----:R-:W-:Y:S01]  /*7120*/  FADD.FTZ R0, R71.reuse, R0 ;  /* 0x0000000047007221 */ /* 0x042fe20000010000 */
[----:B------:R-:W-:Y:S01]  /*7130*/  F2FP.F16.F32.PACK_AB R123, R71, R43 ;  /* 0x0000002b477b723e */ /* 0x000fe200000000ff */
[----:B------:R-:W-:Y:S06]  /*7140*/  @P3 BRA `(.L_x_2042) ;  /* 0xffffffd000843947 */ /* 0x000fec000383ffff */
.L_x_2033:
[----:B------:R-:W-:-:S13]  /*7150*/  ISETP.GE.AND P2, PT, R3, R23, PT ;  /* 0x000000170300720c */ /* 0x000fda0003f46270 */
[----:B------:R-:W-:Y:S05]  /*7160*/  @!P2 BRA `(.L_x_2043) ;  /* 0x000000240040a947 */ /* 0x000fea0003800000 */
[----:B------:R-:W-:Y:S01]  /*7170*/  IMAD.MOV.U32 R4, RZ, RZ, R10 ;  /* 0x000000ffff047224 */ /* 0x000fe200078e000a */
[----:B------:R-:W-:Y:S01]  /*7180*/  UMOV UR7, UR36 ;  /* 0x0000002400077c82 */ /* 0x000fe20008000000 */
[----:B------:R-:W-:Y:S01]  /*7190*/  IMAD.MOV.U32 R5, RZ, RZ, R51 ;  /* 0x000000ffff057224 */ /* 0x000fe200078e0033 */
[----:B------:R-:W-:Y:S01]  /*71a0*/  UMOV UR6, UR37 ;  /* 0x0000002500067c82 */ /* 0x000fe20008000000 */
[----:B------:R-:W-:-:S05]  /*71b0*/  ULDC UR21, c[0x0][0x9d8] ;  /* 0x0002760000157ab9 */ /* 0x000fca0000000800 */
.L_x_2052:
        /* <DEDUP_REMOVED lines=9> */
.L_x_2045:
[----:B------:R-:W-:Y:S01]  /*7250*/  ULEA UR10, UR37, UR38, 0x3 ;  /* 0x00000026250a7291 */ /* 0x000fe2000f8e183f */
[----:B------:R-:W-:-:S05]  /*7260*/  IMAD.U32 R6, RZ, RZ, UR36 ;  /* 0x00000024ff067e24 */ /* 0x000fca000f8e00ff */
[----:B------:R-:W-:-:S04]  /*7270*/  SHF.L.U32 R6, R6, 0x1f, RZ ;  /* 0x0000001f06067819 */ /* 0x000fc800000006ff */
[----:B------:R0:W1:Y:S01]  /*7280*/  SYNCS.PHASECHK.TRANS64.TRYWAIT P2, [UR10+0x16830], R6 ;  /* 0x01683006ff0075a7 */ /* 0x000062000804014a */
[----:B------:R-:W-:Y:S05]  /*7290*/  @!P0 BRA `(.L_x_2046) ;  /* 0x0000000000048947 */ /* 0x000fea0003800000 */
[----:B------:R-:W-:Y:S01]  /*72a0*/  BPT.TRAP 0x1 ;  /* 0x000000040000795c */ /* 0x000fe20000300000 */
.L_x_2046:
[----:B-1----:R-:W-:Y:S05]  /*72b0*/  @P2 BRA `(.L_x_2044) ;  /* 0x0000000000082947 */ /* 0x002fea0003800000 */
[----:B------:R-:W1:Y:S02]  /*72c0*/  SYNCS.PHASECHK.TRANS64.TRYWAIT P2, [UR10+0x16830], R6 ;  /* 0x01683006ff0075a7 */ /* 0x000e64000804014a */
[----:B-1----:R-:W-:Y:S05]  /*72d0*/  @!P2 BRA `(.L_x_2047) ;  /* 0x000000b000b4a947 */ /* 0x002fea0003800000 */
.L_x_2044:
        /* <DEDUP_REMOVED lines=29> */
.L_x_2049:
[----:B------:R-:W-:Y:S01]  /*74b0*/  ULEA UR10, UR6, UR38, 0x3 ;  /* 0x00000026060a7291 */ /* 0x000fe2000f8e183f */
[----:B------:R-:W-:-:S05]  /*74c0*/  IMAD.U32 R6, RZ, RZ, UR7 ;  /* 0x00000007ff067e24 */ /* 0x000fca000f8e00ff */
[----:B------:R-:W-:-:S04]  /*74d0*/  SHF.L.U32 R6, R6, 0x1f, RZ ;  /* 0x0000001f06067819 */ /* 0x000fc800000006ff */
[----:B------:R0:W1:Y:S01]  /*74e0*/  SYNCS.PHASECHK.TRANS64.TRYWAIT P2, [UR10+0x16850], R6 ;  /* 0x01685006ff0075a7 */ /* 0x000062000804014a */
[----:B------:R-:W-:Y:S05]  /*74f0*/  @!P0 BRA `(.L_x_2050) ;  /* 0x0000000000048947 */ /* 0x000fea0003800000 */
[----:B------:R-:W-:Y:S01]  /*7500*/  BPT.TRAP 0x1 ;  /* 0x000000040000795c */ /* 0x000fe20000300000 */
.L_x_2050:
[----:B-1----:R-:W-:Y:S05]  /*7510*/  @P2 BRA `(.L_x_2048) ;  /* 0x0000000000082947 */ /* 0x002fea0003800000 */
[----:B------:R-:W1:Y:S02]  /*7520*/  SYNCS.PHASECHK.TRANS64.TRYWAIT P2, [UR10+0x16850], R6 ;  /* 0x01685006ff0075a7 */ /* 0x000e64000804014a */
[----:B-1----:R-:W-:Y:S05]  /*7530*/  @!P2 BRA `(.L_x_2051) ;  /* 0x000000b00034a947 */ /* 0x002fea0003800000 */
.L_x_2048:
[----:B------:R-:W-:Y:S01]  /*7540*/  UIADD3 UR7, UR38, 0x400, URZ ;  /* 0x0000040026077890 */ /* 0x000fe2000fffe03f */
[----:B------:R-:W-:Y:S01]  /*7550*/  WARPGROUP.ARRIVE ;  /* 0x00000000000079c5 */ /* 0x000fe20000000000 */
[----:B------:R-:W-:Y:S01]  /*7560*/  UMOV UR11, 0x40000040 ;  /* 0x40000040000b7882 */ /* 0x000fe20000000000 */
[----:B------:R-:W-:Y:S01]  /*7570*/  UMOV UR15, 0x40000040 ;  /* 0x40000040000f7882 */ /* 0x000fe20000000000 */
[----:B------:R-:W-:Y:S01]  /*7580*/  USHF.R.U32.HI UR7, URZ, 0x4, UR7 ;  /* 0x000000043f077899 */ /* 0x000fe20008011607 */
[----:B01----:R-:W-:Y:S01]  /*7590*/  FMUL.FTZ R6, R24, UR21 ;  /* 0x0000001518067c20 */ /* 0x003fe20008410000 */
[----:B------:R-:W-:Y:S01]  /*75a0*/  FMUL.FTZ R7, R25, UR21 ;  /* 0x0000001519077c20 */ /* 0x000fe20008410000 */
        /* <DEDUP_REMOVED lines=71> */
[----:B------:R-:W-:Y:S01]  /*7a20*/  UMOV UR11, 0x40000040 ;  /* 0x40000040000b7882 */ /* 0x000fe20000000000 */
[----:B------:R-:W-:-:S04]  /*7a30*/  UMOV UR7, UR36 ;  /* 0x0000002400077c82 */ /* 0x000fc80008000000 */
[----:B------:R-:W0:Y:S01]  /*7a40*/  MUFU.TANH R27, R27 ;  /* 0x0000001b001b7308 */ /* 0x000e220000002400 */
[----:B-1----:R-:W-:Y:S01]  /*7a50*/  FMNMX.FTZ R41, R21, R54, !PT ;  /* 0x0000003615297209 */ /* 0x002fe20007810000 */
[----:B------:R-:W-:Y:S01]  /*7a60*/  FMUL.FTZ R54, R69, UR21 ;  /* 0x0000001545367c20 */ /* 0x000fe20008410000 */
[----:B------:R-:W-:-:S05]  /*7a70*/  FMUL.FTZ R69, R75, UR21 ;  /* 0x000000154b457c20 */ /* 0x000fca0008410000 */
[----:B------:R-:W1:Y:S01]  /*7a80*/  MUFU.TANH R30, R30 ;  /* 0x0000001e001e7308 */ /* 0x000e620000002400 */
[----:B--2---:R-:W-:Y:S01]  /*7a90*/  FMNMX.FTZ R56, R26, R41, !PT ;  /* 0x000000291a387209 */ /* 0x004fe20007810000 */
[----:B------:R-:W-:Y:S02]  /*7aa0*/  WARPGROUP.DEPBAR.LE gsb0, 0x0 ;  /* 0x00008000000079c5 */ /* 0x000fe40000010000 */
[----:B------:R-:W-:-:S04]  /*7ab0*/  WARPGROUP.ARRIVE ;  /* 0x00000000000079c5 */ /* 0x000fc80000000000 */
[----:B------:R-:W2:Y:S01]  /*7ac0*/  MUFU.TANH R31, R31 ;  /* 0x0000001f001f7308 */ /* 0x000ea20000002400 */
[----:B0-----:R-:W-:Y:S01]  /*7ad0*/  FMNMX.FTZ R41, R27, R56, !PT ;  /* 0x000000381b297209 */ /* 0x001fe20007810000 */
[----:B------:R-:W-:Y:S01]  /*7ae0*/  HGMMA.64x64x16.F32 R88, R144, gdesc[UR12].tnspB, R88, gsb0 ;  /* 0x40e0000c90587df0 */ /* 0x000fe20008000858 */
[----:B------:R-:W-:Y:S02]  /*7af0*/  UIADD3 UR14, UR10, 0x100, URZ ;  /* 0x000001000a0e7890 */ /* 0x000fe4000fffe03f */
[----:B-1----:R-:W-:Y:S01]  /*7b00*/  FMNMX.FTZ R56, R30, R41, !PT ;  /* 0x000000291e387209 */ /* 0x002fe20007810000 */
[----:B------:R-:W-:Y:S02]  /*7b10*/  UMOV UR15, 0x40000040 ;  /* 0x40000040000f7882 */ /* 0x000fe40000000000 */
[----:B------:R-:W0:Y:S08]  /*7b20*/  MUFU.TANH R34, R34 ;  /* 0x0000002200227308 */ /* 0x000e300000002400 */
[----:B------:R-:W1:Y:S01]  /*7b30*/  MUFU.TANH R35, R35 ;  /* 0x0000002300237308 */ /* 0x000e620000002400 */
[----:B--2---:R-:W-:Y:S01]  /*7b40*/  FMNMX.FTZ R41, R31, R56, !PT ;  /* 0x000000381f297209 */ /* 0x004fe20007810000 */
[----:B------:R-:W-:Y:S01]  /*7b50*/  FMUL.FTZ R56, R73, UR21 ;  /* 0x0000001549387c20 */ /* 0x000fe20008410000 */
[----:B------:R-:W-:-:S05]  /*7b60*/  FMUL.FTZ R73, R83, UR21 ;  /* 0x0000001553497c20 */ /* 0x000fca0008410000 */
        /* <DEDUP_REMOVED lines=10> */
[----:B------:R-:W-:-:S06]  /*7c10*/  FMUL.FTZ R58, R77, UR21 ;  /* 0x000000154d3a7c20 */ /* 0x000fcc0008410000 */
[----:B------:R-:W1:Y:S01]  /*7c20*/  MUFU.TANH R48, R48 ;  /* 0x0000003000307308 */ /* 0x000e620000002400 */
[----:B--2---:R-:W-:-:S07]  /*7c30*/  FMNMX.FTZ R60, R44, R41, !PT ;  /* 0x000000292c3c7209 */ /* 0x004fce0007810000 */
[----:B------:R-:W2:Y:S01]  /*7c40*/  MUFU.TANH R50, R50 ;  /* 0x0000003200327308 */ /* 0x000ea20000002400 */
[----:B0-----:R-:W-:Y:S01]  /*7c50*/  FMNMX.FTZ R41, R47, R60, !PT ;  /* 0x0000003c2f297209 */ /* 0x001fe20007810000 */
[----:B------:R-:W-:Y:S02]  /*7c60*/  FMUL.FTZ R60, R81, UR21 ;  /* 0x00000015513c7c20 */ /* 0x000fe40008410000 */
[----:B------:R-:W0:Y:S04]  /*7c70*/  S2R R81, SR_TID.X ;  /* 0x0000000000517919 */ /* 0x000e280000002100 */
[----:B------:R-:W3:Y:S01]  /*7c80*/  MUFU.TANH R52, R52 ;  /* 0x0000003400347308 */ /* 0x000ee20000002400 */
[----:B-1----:R-:W-:Y:S01]  /*7c90*/  FMNMX.FTZ R41, R48, R41, !PT ;  /* 0x0000002930297209 */ /* 0x002fe20007810000 */
[----:B------:R-:W-:-:S02]  /*7ca0*/  WARPGROUP.DEPBAR.LE gsb0, 0x0 ;  /* 0x00008000000079c5 */ /* 0x000fc40000010000 */
[----:B------:R-:W-:-:S04]  /*7cb0*/  WARPGROUP.ARRIVE ;  /* 0x00000000000079c5 */ /* 0x000fc80000000000 */
[----:B------:R-:W1:Y:S01]  /*7cc0*/  MUFU.TANH R53, R53 ;  /* 0x0000003500357308 */ /* 0x000e620000002400 */
[----:B--2---:R-:W-:Y:S01]  /*7cd0*/  FMNMX.FTZ R41, R50, R41, !PT ;  /* 0x0000002932297209 */ /* 0x004fe20007810000 */
[----:B------:R-:W-:Y:S01]  /*7ce0*/  HGMMA.64x64x16.F32 R88, R140, gdesc[UR12].tnspB, R88, gsb0 ;  /* 0x40e0000c8c587df0 */ /* 0x000fe20008000858 */
[----:B------:R-:W-:Y:S01]  /*7cf0*/  UIADD3 UR14, UR10, 0x180, URZ ;  /* 0x000001800a0e7890 */ /* 0x000fe2000fffe03f */
[----:B------:R-:W-:-:S04]  /*7d00*/  UMOV UR15, 0x40000040 ;  /* 0x40000040000f7882 */ /* 0x000fc80000000000 */
[----:B------:R-:W2:Y:S01]  /*7d10*/  MUFU.TANH R54, R54 ;  /* 0x0000003600367308 */ /* 0x000ea20000002400 */
[----:B---3--:R-:W-:-:S07]  /*7d20*/  FMNMX.FTZ R62, R52, R41, !PT ;  /* 0x00000029343e7209 */ /* 0x008fce0007810000 */
[----:B------:R-:W3:Y:S01]  /*7d30*/  MUFU.TANH R55, R55 ;  /* 0x0000003700377308 */ /* 0x000ee20000002400 */
[----:B-1----:R-:W-:Y:S02]  /*7d40*/  FMNMX.FTZ R41, R53, R62, !PT ;  /* 0x0000003e35297209 */ /* 0x002fe40007810000 */
[----:B0-----:R-:W-:Y:S02]  /*7d50*/  SHF.R.U32.HI R80, RZ, 0x7, R81 ;  /* 0x00000007ff507819 */ /* 0x001fe40000011651 */
[----:B------:R-:W-:-:S03]  /*7d60*/  ISETP.GE.U32.AND P2, PT, R81, 0x180, PT ;  /* 0x000001805100780c */ /* 0x000fc60003f46070 */
[----:B------:R-:W0:Y:S01]  /*7d70*/  MUFU.TANH R56, R56 ;  /* 0x0000003800387308 */ /* 0x000e220000002400 */
[----:B--2---:R-:W-:-:S07]  /*7d80*/  FMNMX.FTZ R62, R54, R41, !PT ;  /* 0x00000029363e7209 */ /* 0x004fce0007810000 */
[----:B------:R-:W1:Y:S01]  /*7d90*/  MUFU.TANH R57, R57 ;  /* 0x0000003900397308 */ /* 0x000e620000002400 */
[----:B---3--:R-:W-:Y:S01]  /*7da0*/  FMNMX.FTZ R41, R55, R62, !PT ;  /* 0x0000003e37297209 */ /* 0x008fe20007810000 */
        /* <DEDUP_REMOVED lines=13> */
[----:B------:R-:W-:Y:S01]  /*7e80*/  WARPGROUP.ARRIVE ;  /* 0x00000000000079c5 */ /* 0x000fe20000000000 */
[----:B--2---:R-:W-:-:S03]  /*7e90*/  FMNMX.FTZ R51, R61, R66, !PT ;  /* 0x000000423d337209 */ /* 0x004fc60007810000 */
[----:B------:R-:W1:Y:S01]  /*7ea0*/  MUFU.TANH R8, R8 ;  /* 0x0000000800087308 */ /* 0x000e620000002400 */
[----:B------:R-:W-:Y:S01]  /*7eb0*/  FMUL.FTZ R66, R70, UR21 ;  /* 0x0000001546427c20 */ /* 0x000fe20008410000 */
[----:B------:R-:W-:Y:S01]  /*7ec0*/  FMUL.FTZ R70, R78, UR21 ;  /* 0x000000154e467c20 */ /* 0x000fe20008410000 */
[----:B------:R-:W-:Y:S01]  /*7ed0*/  HGMMA.64x64x16.F32 R88, R136, gdesc[UR12].tnspB, R88, gsb0 ;  /* 0x40e0000c88587df0 */ /* 0x000fe20008000858 */
[----:B------:R-:W-:Y:S01]  /*7ee0*/  UIADD3 UR14, UR10, 0x200, URZ ;  /* 0x000002000a0e7890 */ /* 0x000fe2000fffe03f */
[----:B0-----:R-:W-:Y:S01]  /*7ef0*/  FMNMX.FTZ R51, R62, R51, !PT ;  /* 0x000000333e337209 */ /* 0x001fe20007810000 */
[----:B------:R-:W-:Y:S02]  /*7f00*/  UMOV UR15, 0x40000040 ;  /* 0x40000040000f7882 */ /* 0x000fe40000000000 */
[----:B------:R-:W0:Y:S02]  /*7f10*/  MUFU.TANH R9, R9 ;  /* 0x0000000900097308 */ /* 0x000e240000002400 */
[----:B------:R-:W2:Y:S06]  /*7f20*/  SHFL.BFLY PT, R41, R51, 0x2, 0x1f ;  /* 0x0c401f0033297f89 */ /* 0x000eac00000e0000 */
[----:B------:R-:W3:Y:S08]  /*7f30*/  MUFU.TANH R12, R12 ;  /* 0x0000000c000c7308 */ /* 0x000ef00000002400 */
[----:B------:R-:W4:Y:S08]  /*7f40*/  MUFU.TANH R13, R13 ;  /* 0x0000000d000d7308 */ /* 0x000f300000002400 */
[----:B------:R-:W5:Y:S01]  /*7f50*/  MUFU.TANH R17, R17 ;  /* 0x0000001100117308 */ /* 0x000f620000002400 */
[----:B--2---:R-:W-:-:S02]  /*7f60*/  FMNMX.FTZ R51, R51, R41, !PT ;  /* 0x0000002933337209 */ /* 0x004fc40007810000 */
[----:B------:R-:W2:Y:S03]  /*7f70*/  LDC R41, c[0x0][0x988] ;  /* 0x00026200ff297b82 */ /* 0x000ea60000000800 */
[----:B------:R-:W1:Y:S02]  /*7f80*/  SHFL.BFLY PT, R75, R51, 0x1, 0x1f ;  /* 0x0c201f00334b7f89 */ /* 0x000e6400000e0000 */
[----:B------:R-:W5:Y:S08]  /*7f90*/  MUFU.TANH R18, R18 ;  /* 0x0000001200127308 */ /* 0x000f700000002400 */
[----:B------:R-:W5:Y:S08]  /*7fa0*/  MUFU.TANH R24, R24 ;  /* 0x0000001800187308 */ /* 0x000f700000002400 */
[----:B------:R-:W5:Y:S01]  /*7fb0*/  MUFU.TANH R25, R25 ;  /* 0x0000001900197308 */ /* 0x000f620000002400 */
[----:B-1----:R-:W-:-:S07]  /*7fc0*/  FMNMX.FTZ R51, R51, R75, !PT ;  /* 0x0000004b33337209 */ /* 0x002fce0007810000 */
[----:B------:R-:W1:Y:S01]  /*7fd0*/  MUFU.TANH R28, R28 ;  /* 0x0000001c001c7308 */ /* 0x000e620000002400 */
[----:B------:R-:W-:Y:S01]  /*7fe0*/  FMUL.FTZ R75, R87, UR21 ;  /* 0x00000015574b7c20 */ /* 0x000fe20008410000 */
[----:B------:R-:W-:-:S04]  /*7ff0*/  FADD.FTZ R76, -R51, R5 ;  /* 0x00000005334c7221 */ /* 0x000fc80000010100 */
[-C--:B--2---:R-:W-:Y:S01]  /*8000*/  FMUL.FTZ R5, R76, R41.reuse ;  /* 0x000000294c057220 */ /* 0x084fe20000410000 */
[-C--:B------:R-:W-:Y:S01]  /*8010*/  FMUL.FTZ R76, R51, R41.reuse ;  /* 0x00000029334c7220 */ /* 0x080fe20000410000 */
[----:B------:R-:W2:Y:S03]  /*8020*/  MUFU.TANH R29, R29 ;  /* 0x0000001d001d7308 */ /* 0x000ea60000002400 */
[-CC-:B------:R-:W-:Y:S01]  /*8030*/  FFMA.FTZ R150, R10, R41.reuse, -R76.reuse ;  /* 0x000000290a967223 */ /* 0x180fe2000001084c */
[----:B------:R-:W-:Y:S01]  /*8040*/  FMNMX.FTZ R10, R8, R4, !PT ;  /* 0x00000004080a7209 */ /* 0x000fe20007810000 */
[-CC-:B------:R-:W-:Y:S01]  /*8050*/  FFMA.FTZ R148, R6, R41.reuse, -R76.reuse ;  /* 0x0000002906947223 */ /* 0x180fe2000001084c */
[-CC-:B------:R-:W-:Y:S01]  /*8060*/  FFMA.FTZ R6, R7, R41.reuse, -R76.reuse ;  /* 0x0000002907067223 */ /* 0x180fe2000001084c */
[----:B------:R-:W-:Y:S02]  /*8070*/  WARPGROUP.DEPBAR.LE gsb0, 0x0 ;  /* 0x00008000000079c5 */ /* 0x000fe40000010000 */
[----:B------:R-:W-:Y:S01]  /*8080*/  WARPGROUP.ARRIVE ;  /* 0x00000000000079c5 */ /* 0x000fe20000000000 */
[-CC-:B------:R-:W-:Y:S01]  /*8090*/  FFMA.FTZ R7, R11, R41.reuse, -R76.reuse ;  /* 0x000000290b077223 */ /* 0x180fe2000001084c */
[----:B0-----:R-:W-:Y:S01]  /*80a0*/  FMNMX.FTZ R11, R9, R10, !PT ;  /* 0x0000000a090b7209 */ /* 0x001fe20007810000 */
[----:B------:R-:W0:Y:S01]  /*80b0*/  MUFU.TANH R32, R32 ;  /* 0x0000002000207308 */ /* 0x000e220000002400 */
[-CC-:B------:R-:W-:Y:S01]  /*80c0*/  FFMA.FTZ R140, R26, R41.reuse, -R76.reuse ;  /* 0x000000291a8c7223 */ /* 0x180fe2000001084c */
[--C-:B------:R-:W-:Y:S01]  /*80d0*/  FFMA.FTZ R26, R39, R41, -R76.reuse ;  /* 0x00000029271a7223 */ /* 0x100fe2000001084c */
[----:B------:R-:W-:Y:S01]  /*80e0*/  HGMMA.64x64x16.F32 R88, R132, gdesc[UR12].tnspB, R88, gsb0 ;  /* 0x40e0000c84587df0 */ /* 0x000fe20008000858 */
[----:B------:R-:W-:Y:S01]  /*80f0*/  UIADD3 UR14, UR10, 0x280, URZ ;  /* 0x000002800a0e7890 */ /* 0x000fe2000fffe03f */
[----:B---3--:R-:W-:Y:S01]  /*8100*/  FMNMX.FTZ R10, R12, R11, !PT ;  /* 0x0000000b0c0a7209 */ /* 0x008fe20007810000 */
[----:B------:R-:W-:Y:S01]  /*8110*/  UMOV UR15, 0x40000040 ;  /* 0x40000040000f7882 */ /* 0x000fe20000000000 */
[-CC-:B------:R-:W-:Y:S01]  /*8120*/  FFMA.FTZ R136, R34, R41.reuse, -R76.reuse ;  /* 0x0000002922887223 */ /* 0x180fe2000001084c */
[----:B------:R-:W3:Y:S01]  /*8130*/  MUFU.TANH R33, R33 ;  /* 0x0000002100217308 */ /* 0x000ee20000002400 */
[----:B----4-:R-:W-:Y:S01]  /*8140*/  FMNMX.FTZ R10, R13, R10, !PT ;  /* 0x0000000a0d0a7209 */ /* 0x010fe20007810000 */
[-CC-:B------:R-:W-:Y:S01]  /*8150*/  FFMA.FTZ R34, R53, R41.reuse, -R76.reuse ;  /* 0x0000002935227223 */ /* 0x180fe2000001084c */
[-CC-:B------:R-:W-:Y:S01]  /*8160*/  FFMA.FTZ R144, R14, R41.reuse, -R76.reuse ;  /* 0x000000290e907223 */ /* 0x180fe2000001084c */
[-CC-:B------:R-:W-:Y:S01]  /*8170*/  FFMA.FTZ R146, R20, R41.reuse, -R76.reuse ;  /* 0x0000002914927223 */ /* 0x180fe2000001084c */
[----:B-----5:R-:W-:Y:S01]  /*8180*/  FMNMX.FTZ R11, R17, R10, !PT ;  /* 0x0000000a110b7209 */ /* 0x020fe20007810000 */
[-CC-:B------:R-:W-:Y:S01]  /*8190*/  FFMA.FTZ R14, R21, R41.reuse, -R76.reuse ;  /* 0x00000029150e7223 */ /* 0x180fe2000001084c */
[--C-:B------:R-:W-:Y:S01]  /*81a0*/  FFMA.FTZ R20, R31, R41, -R76.reuse ;  /* 0x000000291f147223 */ /* 0x100fe2000001084c */
[----:B------:R-:W4:Y:S01]  /*81b0*/  MUFU.TANH R36, R36 ;  /* 0x0000002400247308 */ /* 0x000f220000002400 */
[----:B------:R-:W-:Y:S01]  /*81c0*/  FMNMX.FTZ R11, R18, R11, !PT ;  /* 0x0000000b120b7209 */ /* 0x000fe20007810000 */
[-CC-:B------:R-:W-:Y:S01]  /*81d0*/  FFMA.FTZ R21, R35, R41.reuse, -R76.reuse ;  /* 0x0000002923157223 */ /* 0x180fe2000001084c */
[-CC-:B------:R-:W-:Y:S01]  /*81e0*/  FFMA.FTZ R31, R52, R41.reuse, -R76.reuse ;  /* 0x00000029341f7223 */ /* 0x180fe2000001084c */
[--C-:B------:R-:W-:Y:S01]  /*81f0*/  FFMA.FTZ R35, R54, R41, -R76.reuse ;  /* 0x0000002936237223 */ /* 0x100fe2000001084c */
[----:B------:R-:W-:Y:S01]  /*8200*/  FMNMX.FTZ R10, R24, R11, !PT ;  /* 0x0000000b180a7209 */ /* 0x000fe20007810000 */
[-CC-:B------:R-:W-:Y:S01]  /*8210*/  FFMA.FTZ R77, R15, R41.reuse, -R76.reuse ;  /* 0x000000290f4d7223 */ /* 0x180fe2000001084c */
[-CC-:B------:R-:W-:Y:S01]  /*8220*/  FFMA.FTZ R15, R27, R41.reuse, -R76.reuse ;  /* 0x000000291b0f7223 */ /* 0x180fe2000001084c */
[----:B------:R-:W5:Y:S01]  /*8230*/  MUFU.TANH R37, R37 ;  /* 0x0000002500257308 */ /* 0x000f620000002400 */
[----:B------:R-:W-:Y:S01]  /*8240*/  FMNMX.FTZ R11, R25, R10, !PT ;  /* 0x0000000a190b7209 */ /* 0x000fe20007810000 */
[-CC-:B------:R-:W-:Y:S01]  /*8250*/  FFMA.FTZ R142, R30, R41.reuse, -R76.reuse ;  /* 0x000000291e8e7223 */ /* 0x180fe2000001084c */
[-CC-:B------:R-:W-:Y:S01]  /*8260*/  FFMA.FTZ R138, R38, R41.reuse, -R76.reuse ;  /* 0x00000029268a7223 */ /* 0x180fe2000001084c */
[--C-:B------:R-:W-:Y:S01]  /*8270*/  FFMA.FTZ R27, R44, R41, -R76.reuse ;  /* 0x000000292c1b7223 */ /* 0x100fe2000001084c */
[----:B-1----:R-:W-:Y:S01]  /*8280*/  FMNMX.FTZ R10, R28, R11, !PT ;  /* 0x0000000b1c0a7209 */ /* 0x002fe20007810000 */
[-CC-:B------:R-:W-:Y:S01]  /*8290*/  FFMA.FTZ R30, R48, R41.reuse, -R76.reuse ;  /* 0x00000029301e7223 */ /* 0x180fe2000001084c */
[-CC-:B------:R-:W-:Y:S01]  /*82a0*/  FFMA.FTZ R38, R55, R41.reuse, -R76.reuse ;  /* 0x0000002937267223 */ /* 0x180fe2000001084c */
[----:B------:R-:W1:Y:S01]  /*82b0*/  MUFU.TANH R40, R40 ;  /* 0x0000002800287308 */ /* 0x000e620000002400 */
[----:B--2---:R-:W-:Y:S01]  /*82c0*/  FMNMX.FTZ R11, R29, R10, !PT ;  /* 0x0000000a1d0b7209 */ /* 0x004fe20007810000 */
[-CC-:B------:R-:W-:Y:S01]  /*82d0*/  FFMA.FTZ R44, R58, R41.reuse, -R76.reuse ;  /* 0x000000293a2c7223 */ /* 0x180fe2000001084c */
[-CC-:B------:R-:W-:Y:S01]  /*82e0*/  FFMA.FTZ R48, R60, R41.reuse, -R76.reuse ;  /* 0x000000293c307223 */ /* 0x180fe2000001084c */
[--C-:B------:R-:W-:Y:S01]  /*82f0*/  FFMA.FTZ R61, R61, R41, -R76.reuse ;  /* 0x000000293d3d7223 */ /* 0x100fe2000001084c */
[----:B0-----:R-:W-:Y:S01]  /*8300*/  FMNMX.FTZ R10, R32, R11, !PT ;  /* 0x0000000b200a7209 */ /* 0x001fe20007810000 */
[----:B------:R-:W-:-:S02]  /*8310*/  FFMA.FTZ R62, R62, R41, -R76 ;  /* 0x000000293e3e7223 */ /* 0x000fc4000001084c */
[----:B------:R-:W0:Y:S01]  /*8320*/  MUFU.TANH R42, R42 ;  /* 0x0000002a002a7308 */ /* 0x000e220000002400 */
[----:B---3--:R-:W-:-:S04]  /*8330*/  FMNMX.FTZ R11, R33, R10, !PT ;  /* 0x0000000a210b7209 */ /* 0x008fc80007810000 */
[----:B----4-:R-:W-:-:S03]  /*8340*/  FMNMX.FTZ R10, R36, R11, !PT ;  /* 0x0000000b240a7209 */ /* 0x010fc60007810000 */
[----:B------:R-:W2:Y:S01]  /*8350*/  MUFU.TANH R45, R45 ;  /* 0x0000002d002d7308 */ /* 0x000ea20000002400 */
[----:B-----5:R-:W-:-:S04]  /*8360*/  FMNMX.FTZ R11, R37, R10, !PT ;  /* 0x0000000a250b7209 */ /* 0x020fc80007810000 */
[----:B-1----:R-:W-:-:S03]  /*8370*/  FMNMX.FTZ R11, R40, R11, !PT ;  /* 0x0000000b280b7209 */ /* 0x002fc60007810000 */
[----:B------:R-:W1:Y:S01]  /*8380*/  MUFU.TANH R46, R46 ;  /* 0x0000002e002e7308 */ /* 0x000e620000002400 */
[----:B0-----:R-:W-:-:S07]  /*8390*/  FMNMX.FTZ R10, R42, R11, !PT ;  /* 0x0000000b2a0a7209 */ /* 0x001fce0007810000 */
[----:B------:R-:W0:Y:S01]  /*83a0*/  MUFU.TANH R49, R49 ;  /* 0x0000003100317308 */ /* 0x000e220000002400 */
[----:B--2---:R-:W-:-:S07]  /*83b0*/  FMNMX.FTZ R11, R45, R10, !PT ;  /* 0x0000000a2d0b7209 */ /* 0x004fce0007810000 */
[----:B------:R-:W2:Y:S01]  /*83c0*/  MUFU.TANH R63, R63 ;  /* 0x0000003f003f7308 */ /* 0x000ea20000002400 */
[----:B-1----:R-:W-:-:S07]  /*83d0*/  FMNMX.FTZ R10, R46, R11, !PT ;  /* 0x0000000b2e0a7209 */ /* 0x002fce0007810000 */
[----:B------:R-:W1:Y:S01]  /*83e0*/  MUFU.TANH R64, R64 ;  /* 0x0000004000407308 */ /* 0x000e620000002400 */
[----:B------:R-:W-:Y:S02]  /*83f0*/  WARPGROUP.DEPBAR.LE gsb0, 0x0 ;  /* 0x00008000000079c5 */ /* 0x000fe40000010000 */
[----:B------:R-:W-:Y:S01]  /*8400*/  WARPGROUP.ARRIVE ;  /* 0x00000000000079c5 */ /* 0x000fe20000000000 */
[----:B0-----:R-:W-:Y:S01]  /*8410*/  FMNMX.FTZ R10, R49, R10, !PT ;  /* 0x0000000a310a7209 */ /* 0x001fe20007810000 */
[-CC-:B------:R-:W-:Y:S01]  /*8420*/  FFMA.FTZ R132, R43, R41.reuse, -R76.reuse ;  /* 0x000000292b847223 */ /* 0x180fe2000001084c */
[-CC-:B------:R-:W-:Y:S01]  /*8430*/  FFMA.FTZ R134, R47, R41.reuse, -R76.reuse ;  /* 0x000000292f867223 */ /* 0x180fe2000001084c */
[-CC-:B------:R-:W-:Y:S01]  /*8440*/  FFMA.FTZ R43, R57, R41.reuse, -R76.reuse ;  /* 0x00000029392b7223 */ /* 0x180fe2000001084c */
[----:B------:R-:W0:Y:S01]  /*8450*/  MUFU.TANH R65, R65 ;  /* 0x0000004100417308 */ /* 0x000e220000002400 */
[----:B------:R-:W-:Y:S01]  /*8460*/  HGMMA.64x64x16.F32 R88, R128, gdesc[UR12].tnspB, R88, gsb0 ;  /* 0x40e0000c80587df0 */ /* 0x000fe20008000858 */
[----:B------:R-:W-:Y:S01]  /*8470*/  UIADD3 UR14, UR10, 0x300, URZ ;  /* 0x000003000a0e7890 */ /* 0x000fe2000fffe03f */
[----:B--2---:R-:W-:Y:S01]  /*8480*/  FMNMX.FTZ R11, R63, R10, !PT ;  /* 0x0000000a3f0b7209 */ /* 0x004fe20007810000 */
[----:B------:R-:W-:Y:S01]  /*8490*/  UMOV UR15, 0x40000040 ;  /* 0x40000040000f7882 */ /* 0x000fe20000000000 */
[----:B------:R-:W-:Y:S01]  /*84a0*/  UIADD3 UR10, UR10, 0x380, URZ ;  /* 0x000003800a0a7890 */ /* 0x000fe2000fffe03f */
[----:B------:R-:W-:-:S02]  /*84b0*/  FFMA.FTZ R47, R59, R41, -R76 ;  /* 0x000000293b2f7223 */ /* 0x000fc4000001084c */
        /* <DEDUP_REMOVED lines=22> */
[----:B------:R-:W-:Y:S03]  /*8620*/  HGMMA.64x64x16.F32 R88, R124, gdesc[UR12].tnspB, R88, gsb0 ;  /* 0x40e0000c7c587df0 */ /* 0x000fe60008000858 */
[----:B0-----:R-:W-:Y:S01]  /*8630*/  FMNMX.FTZ R10, R74, R11, !PT ;  /* 0x0000000b4a0a7209 */ /* 0x001fe20007810000 */
[----:B------:R-:W-:Y:S02]  /*8640*/  FFMA.FTZ R11, R50, R41, -R76 ;  /* 0x00000029320b7223 */ /* 0x000fe4000001084c */
[----:B------:R-:W-:Y:S01]  /*8650*/  MUFU.EX2 R5, R5 ;  /* 0x0000000500057308 */ /* 0x000fe20000000800 */
[----:B--2---:R-:W-:-:S07]  /*8660*/  FMNMX.FTZ R10, R75, R10, !PT ;  /* 0x0000000a4b0a7209 */ /* 0x004fce0007810000 */
[----:B------:R-:W-:Y:S01]  /*8670*/  MUFU.EX2 R148, R148 ;  /* 0x0000009400947308 */ /* 0x000fe20000000800 */
[----:B------:R-:W0:Y:S07]  /*8680*/  SHFL.BFLY PT, R39, R10, 0x2, 0x1f ;  /* 0x0c401f000a277f89 */ /* 0x000e2e00000e0000 */
[----:B------:R-:W-:Y:S08]  /*8690*/  MUFU.EX2 R6, R6 ;  /* 0x0000000600067308 */ /* 0x000ff00000000800 */
[----:B------:R-:W-:Y:S08]  /*86a0*/  MUFU.EX2 R150, R150 ;  /* 0x0000009600967308 */ /* 0x000ff00000000800 */
[----:B------:R-:W-:Y:S01]  /*86b0*/  MUFU.EX2 R7, R7 ;  /* 0x0000000700077308 */ /* 0x000fe20000000800 */
[----:B0-----:R-:W-:Y:S01]  /*86c0*/  FMNMX.FTZ R50, R10, R39, !PT ;  /* 0x000000270a327209 */ /* 0x001fe20007810000 */
[----:B------:R-:W-:-:S06]  /*86d0*/  FFMA.FTZ R39, R56, R41, -R76 ;  /* 0x0000002938277223 */ /* 0x000fcc000001084c */
[----:B------:R-:W-:Y:S01]  /*86e0*/  MUFU.EX2 R144, R144 ;  /* 0x0000009000907308 */ /* 0x000fe20000000800 */
[----:B------:R-:W0:Y:S07]  /*86f0*/  SHFL.BFLY PT, R53, R50, 0x1, 0x1f ;  /* 0x0c201f0032357f89 */ /* 0x000e2e00000e0000 */
[----:B------:R-:W-:Y:S08]  /*8700*/  MUFU.EX2 R77, R77 ;  /* 0x0000004d004d7308 */ /* 0x000ff00000000800 */
[----:B------:R-:W-:Y:S08]  /*8710*/  MUFU.EX2 R146, R146 ;  /* 0x0000009200927308 */ /* 0x000ff00000000800 */
[----:B------:R-:W-:Y:S01]  /*8720*/  MUFU.EX2 R14, R14 ;  /* 0x0000000e000e7308 */ /* 0x000fe20000000800 */
[----:B0-----:R-:W-:-:S05]  /*8730*/  FMNMX.FTZ R10, R50, R53, !PT ;  /* 0x00000035320a7209 */ /* 0x001fca0007810000 */
        /* <DEDUP_REMOVED lines=9> */
[----:B------:R-:W-:Y:S01]  /*87d0*/  IMAD.U32 R29, RZ, RZ, UR37 ;  /* 0x00000025ff1d7e24 */ /* 0x000fe2000f8e00ff */
[----:B------:R-:W-:Y:S01]  /*87e0*/  HGMMA.64x64x16.F32 R88, R120, gdesc[UR8].tnspB, R88, gsb0 ;  /* 0x40e0000878587df0 */ /* 0x000fe20008000858 */
[-CC-:B------:R-:W-:Y:S01]  /*87f0*/  FFMA.FTZ R8, R9, R41.reuse, -R54.reuse ;  /* 0x0000002909087223 */ /* 0x180fe20000010836 */
[----:B------:R-:W-:Y:S01]  /*8800*/  MUFU.EX2 R52, R52 ;  /* 0x0000003400347308 */ /* 0x000fe20000000800 */
[-CC-:B------:R-:W-:Y:S01]  /*8810*/  FFMA.FTZ R151, R12, R41.reuse, -R54.reuse ;  /* 0x000000290c977223 */ /* 0x180fe20000010836 */
[----:B------:R-:W-:Y:S01]  /*8820*/  @!P1 LEA R29, R29, UR38, 0x3 ;  /* 0x000000261d1d9c11 */ /* 0x000fe2000f8e18ff */
[----:B------:R-:W-:Y:S01]  /*8830*/  FFMA.FTZ R141, R28, R41, -R54 ;  /* 0x000000291c8d7223 */ /* 0x000fe20000010836 */
[----:B------:R-:W-:-:S02]  /*8840*/  VIADD R28, R80, 0x9 ;  /* 0x00000009501c7836 */ /* 0x000fc40000000000 */
[-CC-:B------:R-:W-:Y:S01]  /*8850*/  FFMA.FTZ R9, R13, R41.reuse, -R54.reuse ;  /* 0x000000290d097223 */ /* 0x180fe20000010836 */
[-CC-:B------:R-:W-:Y:S01]  /*8860*/  FFMA.FTZ R143, R32, R41.reuse, -R54.reuse ;  /* 0x00000029208f7223 */ /* 0x180fe20000010836 */
[----:B------:R-:W-:Y:S01]  /*8870*/  @!P1 VIADD R29, R29, 0x16840 ;  /* 0x000168401d1d9836 */ /* 0x000fe20000000000 */
[----:B------:R-:W0:Y:S01]  /*8880*/  MUFU.EX2 R149, R149 ;  /* 0x0000009500957308 */ /* 0x000e220000000800 */
[----:B------:R-:W-:Y:S01]  /*8890*/  SEL R32, R28, 0x9, !P2 ;  /* 0x000000091c207807 */ /* 0x000fe20005000000 */
[-CC-:B------:R-:W-:Y:S01]  /*88a0*/  FFMA.FTZ R12, R18, R41.reuse, -R54.reuse ;  /* 0x00000029120c7223 */ /* 0x180fe20000010836 */
[-CC-:B------:R-:W-:Y:S01]  /*88b0*/  FFMA.FTZ R18, R33, R41.reuse, -R54.reuse ;  /* 0x0000002921127223 */ /* 0x180fe20000010836 */
[----:B------:R-:W-:Y:S01]  /*88c0*/  @!P1 PRMT R29, RZ, 0x654, R29 ;  /* 0x00000654ff1d9816 */ /* 0x000fe2000000001d */
[-CC-:B------:R-:W-:Y:S01]  /*88d0*/  FFMA.FTZ R137, R36, R41.reuse, -R54.reuse ;  /* 0x0000002924897223 */ /* 0x180fe20000010836 */
[----:B------:R-:W-:Y:S01]  /*88e0*/  MOV R36, UR6 ;  /* 0x0000000600247c02 */ /* 0x000fe20008000f00 */
[-CC-:B------:R-:W-:Y:S01]  /*88f0*/  FFMA.FTZ R147, R24, R41.reuse, -R54.reuse ;  /* 0x0000002918937223 */ /* 0x180fe20000010836 */
[----:B------:R-:W1:Y:S01]  /*8900*/  MUFU.EX2 R8, R8 ;  /* 0x0000000800087308 */ /* 0x000e620000000800 */
[-CC-:B------:R-:W-:Y:S01]  /*8910*/  FFMA.FTZ R13, R25, R41.reuse, -R54.reuse ;  /* 0x00000029190d7223 */ /* 0x180fe20000010836 */
[-CC-:B------:R-:W-:Y:S01]  /*8920*/  FFMA.FTZ R24, R37, R41.reuse, -R54.reuse ;  /* 0x0000002925187223 */ /* 0x180fe20000010836 */
[-CC-:B------:R-:W-:Y:S01]  /*8930*/  FFMA.FTZ R139, R40, R41.reuse, -R54.reuse ;  /* 0x00000029288b7223 */ /* 0x180fe20000010836 */
[-CC-:B------:R-:W-:Y:S01]  /*8940*/  FFMA.FTZ R25, R42, R41.reuse, -R54.reuse ;  /* 0x000000292a197223 */ /* 0x180fe20000010836 */
[-CC-:B------:R-:W-:Y:S01]  /*8950*/  FFMA.FTZ R133, R45, R41.reuse, -R54.reuse ;  /* 0x000000292d857223 */ /* 0x180fe20000010836 */
[-CC-:B------:R-:W-:Y:S01]  /*8960*/  FFMA.FTZ R28, R46, R41.reuse, -R54.reuse ;  /* 0x000000292e1c7223 */ /* 0x180fe20000010836 */
[-CC-:B------:R-:W-:Y:S01]  /*8970*/  FFMA.FTZ R135, R49, R41.reuse, -R54.reuse ;  /* 0x0000002931877223 */ /* 0x180fe20000010836 */
[----:B------:R-:W2:Y:S01]  /*8980*/  MUFU.EX2 R151, R151 ;  /* 0x0000009700977308 */ /* 0x000ea20000000800 */
[----:B0-----:R-:W-:Y:S01]  /*8990*/  FFMA.FTZ R33, R52, R0, R149 ;  /* 0x0000000034217223 */ /* 0x001fe20000010095 */
[----:B------:R-:W-:Y:S01]  /*89a0*/  @!P1 LEA R0, R36, UR38, 0x3 ;  /* 0x0000002624009c11 */ /* 0x000fe2000f8e18ff */
[-CC-:B------:R-:W-:Y:S01]  /*89b0*/  FFMA.FTZ R129, R64, R41.reuse, -R54.reuse ;  /* 0x0000002940817223 */ /* 0x180fe20000010836 */
[-CC-:B------:R-:W-:Y:S01]  /*89c0*/  FFMA.FTZ R131, R66, R41.reuse, -R54.reuse ;  /* 0x0000002942837223 */ /* 0x180fe20000010836 */
[-CC-:B------:R-:W-:Y:S01]  /*89d0*/  FFMA.FTZ R125, R68, R41.reuse, -R54.reuse ;  /* 0x00000029447d7223 */ /* 0x180fe20000010836 */
[-CC-:B------:R-:W-:Y:S01]  /*89e0*/  FFMA.FTZ R69, R69, R41.reuse, -R54.reuse ;  /* 0x0000002945457223 */ /* 0x180fe20000010836 */
[--C-:B------:R-:W-:Y:S01]  /*89f0*/  FFMA.FTZ R70, R70, R41, -R54.reuse ;  /* 0x0000002946467223 */ /* 0x100fe20000010836 */
[----:B------:R-:W0:Y:S01]  /*8a00*/  MUFU.EX2 R9, R9 ;  /* 0x0000000900097308 */ /* 0x000e220000000800 */
[----:B-1----:R-:W-:Y:S01]  /*8a10*/  F2FP.F16.F32.PACK_AB R149, R8, R149 ;  /* 0x000000950895723e */ /* 0x002fe200000000ff */
[-CC-:B------:R-:W-:Y:S01]  /*8a20*/  FFMA.FTZ R71, R71, R41.reuse, -R54.reuse ;  /* 0x0000002947477223 */ /* 0x180fe20000010836 */
[-CC-:B------:R-:W-:Y:S01]  /*8a30*/  FFMA.FTZ R72, R72, R41.reuse, -R54.reuse ;  /* 0x0000002948487223 */ /* 0x180fe20000010836 */
[-CC-:B------:R-:W-:Y:S01]  /*8a40*/  FFMA.FTZ R73, R73, R41.reuse, -R54.reuse ;  /* 0x0000002949497223 */ /* 0x180fe20000010836 */
[----:B------:R-:W-:Y:S01]  /*8a50*/  FFMA.FTZ R74, R74, R41, -R54 ;  /* 0x000000294a4a7223 */ /* 0x000fe20000010836 */
[C---:B------:R-:W-:Y:S01]  /*8a60*/  ISETP.GT.AND P2, PT, R3.reuse, R23, PT ;  /* 0x000000170300720c */ /* 0x040fe20003f44270 */
[----:B------:R-:W-:Y:S01]  /*8a70*/  UMOV UR6, UR37 ;  /* 0x0000002500067c82 */ /* 0x000fe20008000000 */
[----:B------:R-:W1:Y:S01]  /*8a80*/  MUFU.EX2 R145, R145 ;  /* 0x0000009100917308 */ /* 0x000e620000000800 */
[----:B------:R-:W-:-:S07]  /*8a90*/  VIADD R3, R3, 0xffffffff ;  /* 0xffffffff03037836 */ /* 0x000fce0000000000 */
[----:B------:R-:W3:Y:S08]  /*8aa0*/  MUFU.EX2 R12, R12 ;  /* 0x0000000c000c7308 */ /* 0x000ef00000000800 */
[----:B------:R-:W4:Y:S08]  /*8ab0*/  MUFU.EX2 R147, R147 ;  /* 0x0000009300937308 */ /* 0x000f300000000800 */
[----:B------:R-:W5:Y:S08]  /*8ac0*/  MUFU.EX2 R13, R13 ;  /* 0x0000000d000d7308 */ /* 0x000f700000000800 */
[----:B------:R-:W5:Y:S01]  /*8ad0*/  MUFU.EX2 R141, R141 ;  /* 0x0000008d008d7308 */ /* 0x000f620000000800 */
[----:B------:R-:W-:-:S02]  /*8ae0*/  WARPGROUP.DEPBAR.LE gsb0, 0x0 ;  /* 0x00008000000079c5 */ /* 0x000fc40000010000 */
[----:B------:R0:W-:Y:S06]  /*8af0*/  BAR.ARV R32, 0x100 ;  /* 0x000400200000751d */ /* 0x0001ec0000002000 */
[----:B------:R2:W-:Y:S01]  /*8b00*/  @!P1 SYNCS.ARRIVE.TRANS64.RED.A1T0 RZ, [R29+URZ], RZ ;  /* 0x000000ff1dff99a7 */ /* 0x0005e2000810043f */
[----:B------:R-:W-:Y:S01]  /*8b10*/  MUFU.EX2 R15, R15 ;  /* 0x0000000f000f7308 */ /* 0x000fe20000000800 */
[-C--:B------:R-:W-:Y:S01]  /*8b20*/  FMUL.FTZ R88, R88, R5.reuse ;  /* 0x0000000558587220 */ /* 0x080fe20000410000 */
[-C--:B------:R-:W-:Y:S01]  /*8b30*/  FMUL.FTZ R89, R89, R5.reuse ;  /* 0x0000000559597220 */ /* 0x080fe20000410000 */
[-C--:B------:R-:W-:Y:S01]  /*8b40*/  FMUL.FTZ R92, R92, R5.reuse ;  /* 0x000000055c5c7220 */ /* 0x080fe20000410000 */
[-C--:B------:R-:W-:Y:S01]  /*8b50*/  FMUL.FTZ R93, R93, R5.reuse ;  /* 0x000000055d5d7220 */ /* 0x080fe20000410000 */
[-C--:B------:R-:W-:Y:S01]  /*8b60*/  FMUL.FTZ R96, R96, R5.reuse ;  /* 0x0000000560607220 */ /* 0x080fe20000410000 */
[----:B------:R-:W-:Y:S01]  /*8b70*/  FMUL.FTZ R97, R97, R5 ;  /* 0x0000000561617220 */ /* 0x000fe20000410000 */
[----:B--2---:R-:W-:Y:S01]  /*8b80*/  FFMA.FTZ R29, R5, R2, R148 ;  /* 0x00000002051d7223 */ /* 0x004fe20000010094 */
[----:B------:R-:W-:Y:S01]  /*8b90*/  FADD.FTZ R2, R8, R33 ;  /* 0x0000002108027221 */ /* 0x000fe20000010000 */
[----:B------:R-:W-:Y:S01]  /*8ba0*/  @!P1 VIADD R33, R0, 0x16860 ;  /* 0x0001686000219836 */ /* 0x000fe20000000000 */
[----:B------:R-:W2:Y:S01]  /*8bb0*/  MUFU.EX2 R17, R17 ;  /* 0x0000001100117308 */ /* 0x000ea20000000800 */
[C---:B------:R-:W-:Y:S01]  /*8bc0*/  FADD.FTZ R29, R6.reuse, R29 ;  /* 0x0000001d061d7221 */ /* 0x040fe20000010000 */
[----:B------:R-:W-:Y:S01]  /*8bd0*/  FADD.FTZ R2, R151, R2 ;  /* 0x0000000297027221 */ /* 0x000fe20000010000 */
[----:B------:R-:W-:Y:S01]  /*8be0*/  F2FP.F16.F32.PACK_AB R148, R6, R148 ;  /* 0x000000940694723e */ /* 0x000fe200000000ff */
[----:B------:R-:W-:Y:S01]  /*8bf0*/  FFMA.FTZ R0, R63, R41, -R54 ;  /* 0x000000293f007223 */ /* 0x000fe20000010836 */
[----:B0-----:R-:W-:Y:S01]  /*8c00*/  FADD.FTZ R32, R150, R29 ;  /* 0x0000001d96207221 */ /* 0x001fe20000010000 */
[----:B------:R-:W-:Y:S01]  /*8c10*/  FADD.FTZ R2, R9, R2 ;  /* 0x0000000209027221 */ /* 0x000fe20000010000 */
[----:B------:R-:W-:Y:S01]  /*8c20*/  @!P1 PRMT R33, RZ, 0x654, R33 ;  /* 0x00000654ff219816 */ /* 0x000fe20000000021 */
[----:B------:R-:W-:Y:S01]  /*8c30*/  MUFU.EX2 R142, R142 ;  /* 0x0000008e008e7308 */ /* 0x000fe20000000800 */
[C---:B------:R-:W-:Y:S01]  /*8c40*/  FADD.FTZ R29, R7.reuse, R32 ;  /* 0x00000020071d7221 */ /* 0x040fe20000010000 */
[----:B------:R-:W-:Y:S01]  /*8c50*/  F2FP.F16.F32.PACK_AB R150, R7, R150 ;  /* 0x000000960796723e */ /* 0x000fe200000000ff */
[----:B------:R0:W-:Y:S01]  /*8c60*/  @!P1 SYNCS.ARRIVE.TRANS64.RED.A1T0 RZ, [R33+URZ], RZ ;  /* 0x000000ff21ff99a7 */ /* 0x0001e2000810043f */
[----:B------:R-:W-:Y:S01]  /*8c70*/  F2FP.F16.F32.PACK_AB R151, R9, R151 ;  /* 0x000000970997723e */ /* 0x000fe200000000ff */
[----:B------:R-:W-:Y:S01]  /*8c80*/  FADD.FTZ R32, R144, R29 ;  /* 0x0000001d90207221 */ /* 0x000fe20000010000 */
[----:B-1----:R-:W-:Y:S01]  /*8c90*/  FADD.FTZ R29, R145, R2 ;  /* 0x00000002911d7221 */ /* 0x002fe20000010000 */
[----:B------:R-:W-:Y:S01]  /*8ca0*/  FFMA.FTZ R2, R65, R41, -R54 ;  /* 0x0000002941027223 */ /* 0x000fe20000010836 */
[----:B------:R-:W1:Y:S01]  /*8cb0*/  MUFU.EX2 R143, R143 ;  /* 0x0000008f008f7308 */ /* 0x000e620000000800 */
[C---:B---3--:R-:W-:Y:S01]  /*8cc0*/  F2FP.F16.F32.PACK_AB R145, R12.reuse, R145 ;  /* 0x000000910c91723e */ /* 0x048fe200000000ff */
[----:B------:R-:W-:Y:S01]  /*8cd0*/  FADD.FTZ R36, R12, R29 ;  /* 0x0000001d0c247221 */ /* 0x000fe20000010000 */
[----:B0-----:R-:W-:Y:S01]  /*8ce0*/  FADD.FTZ R33, R77, R32 ;  /* 0x000000204d217221 */ /* 0x001fe20000010000 */
[-CC-:B------:R-:W-:Y:S01]  /*8cf0*/  FFMA.FTZ R32, R67, R41.reuse, -R54.reuse ;  /* 0x0000002943207223 */ /* 0x180fe20000010836 */
[----:B------:R-:W-:Y:S01]  /*8d00*/  FFMA.FTZ R54, R75, R41, -R54 ;  /* 0x000000294b367223 */ /* 0x000fe20000010836 */
[----:B----4-:R-:W-:Y:S01]  /*8d10*/  FADD.FTZ R36, R147, R36 ;  /* 0x0000002493247221 */ /* 0x010fe20000010000 */
[----:B------:R-:W-:Y:S01]  /*8d20*/  FADD.FTZ R33, R146, R33 ;  /* 0x0000002192217221 */ /* 0x000fe20000010000 */
[----:B------:R-:W0:Y:S01]  /*8d30*/  MUFU.EX2 R20, R20 ;  /* 0x0000001400147308 */ /* 0x000e220000000800 */
[-C--:B------:R-:W-:Y:S01]  /*8d40*/  FMUL.FTZ R100, R100, R5.reuse ;  /* 0x0000000564647220 */ /* 0x080fe20000410000 */
[----:B-----5:R-:W-:Y:S01]  /*8d50*/  FADD.FTZ R36, R13, R36 ;  /* 0x000000240d247221 */ /* 0x020fe20000010000 */
[----:B------:R-:W-:Y:S01]  /*8d60*/  FADD.FTZ R33, R14, R33 ;  /* 0x000000210e217221 */ /* 0x000fe20000010000 */
[-C--:B------:R-:W-:Y:S01]  /*8d70*/  FMUL.FTZ R101, R101, R5.reuse ;  /* 0x0000000565657220 */ /* 0x080fe20000410000 */
[-C--:B------:R-:W-:Y:S01]  /*8d80*/  FMUL.FTZ R104, R104, R5.reuse ;  /* 0x0000000568687220 */ /* 0x080fe20000410000 */
[----:B------:R-:W-:Y:S01]  /*8d90*/  FADD.FTZ R36, R141, R36 ;  /* 0x000000248d247221 */ /* 0x000fe20000010000 */
[----:B------:R-:W-:Y:S01]  /*8da0*/  FADD.FTZ R40, R140, R33 ;  /* 0x000000218c287221 */ /* 0x000fe20000010000 */
[----:B------:R-:W3:Y:S01]  /*8db0*/  MUFU.EX2 R18, R18 ;  /* 0x0000001200127308 */ /* 0x000ee20000000800 */
[-C--:B------:R-:W-:Y:S01]  /*8dc0*/  FMUL.FTZ R105, R105, R5.reuse ;  /* 0x0000000569697220 */ /* 0x080fe20000410000 */
[----:B--2---:R-:W-:Y:S01]  /*8dd0*/  FADD.FTZ R36, R17, R36 ;  /* 0x0000002411247221 */ /* 0x004fe20000010000 */
[----:B------:R-:W-:Y:S01]  /*8de0*/  FADD.FTZ R29, R15, R40 ;  /* 0x000000280f1d7221 */ /* 0x000fe20000010000 */
[-C--:B------:R-:W-:Y:S01]  /*8df0*/  FMUL.FTZ R108, R108, R5.reuse ;  /* 0x000000056c6c7220 */ /* 0x080fe20000410000 */
[-C--:B------:R-:W-:Y:S01]  /*8e00*/  FMUL.FTZ R109, R109, R5.reuse ;  /* 0x000000056d6d7220 */ /* 0x080fe20000410000 */
[----:B-1----:R-:W-:Y:S01]  /*8e10*/  FADD.FTZ R33, R143, R36 ;  /* 0x000000248f217221 */ /* 0x002fe20000010000 */
[----:B------:R-:W-:Y:S01]  /*8e20*/  FADD.FTZ R29, R142, R29 ;  /* 0x0000001d8e1d7221 */ /* 0x000fe20000010000 */
[----:B------:R-:W1:Y:S01]  /*8e30*/  MUFU.EX2 R136, R136 ;  /* 0x0000008800887308 */ /* 0x000e620000000800 */
[-C--:B------:R-:W-:Y:S01]  /*8e40*/  FMUL.FTZ R112, R112, R5.reuse ;  /* 0x0000000570707220 */ /* 0x080fe20000410000 */
[-C--:B------:R-:W-:Y:S01]  /*8e50*/  FMUL.FTZ R113, R113, R5.reuse ;  /* 0x0000000571717220 */ /* 0x080fe20000410000 */
[----:B0-----:R-:W-:Y:S01]  /*8e60*/  FADD.FTZ R29, R20, R29 ;  /* 0x0000001d141d7221 */ /* 0x001fe20000010000 */
[-C--:B------:R-:W-:Y:S01]  /*8e70*/  FMUL.FTZ R116, R116, R5.reuse ;  /* 0x0000000574747220 */ /* 0x080fe20000410000 */
[----:B------:R-:W-:Y:S01]  /*8e80*/  FMUL.FTZ R117, R117, R5 ;  /* 0x0000000575757220 */ /* 0x000fe20000410000 */
[----:B------:R-:W-:Y:S01]  /*8e90*/  F2FP.F16.F32.PACK_AB R144, R77, R144 ;  /* 0x000000904d90723e */ /* 0x000fe200000000ff */
[----:B------:R-:W-:Y:S01]  /*8ea0*/  FMUL.FTZ R90, R90, R52 ;  /* 0x000000345a5a7220 */ /* 0x000fe20000410000 */
[----:B------:R-:W0:Y:S01]  /*8eb0*/  MUFU.EX2 R137, R137 ;  /* 0x0000008900897308 */ /* 0x000e220000000800 */
[----:B---3--:R-:W-:Y:S01]  /*8ec0*/  FADD.FTZ R36, R18, R33 ;  /* 0x0000002112247221 */ /* 0x008fe20000010000 */
[----:B------:R-:W-:Y:S01]  /*8ed0*/  F2FP.F16.F32.PACK_AB R146, R14, R146 ;  /* 0x000000920e92723e */ /* 0x000fe200000000ff */
[-C--:B------:R-:W-:Y:S01]  /*8ee0*/  FMUL.FTZ R91, R91, R52.reuse ;  /* 0x000000345b5b7220 */ /* 0x080fe20000410000 */
[----:B------:R-:W-:Y:S01]  /*8ef0*/  F2FP.F16.F32.PACK_AB R147, R13, R147 ;  /* 0x000000930d93723e */ /* 0x000fe200000000ff */
[----:B------:R-:W-:Y:S01]  /*8f00*/  FMUL.FTZ R94, R94, R52 ;  /* 0x000000345e5e7220 */ /* 0x000fe20000410000 */
[----:B------:R-:W-:Y:S01]  /*8f10*/  F2FP.F16.F32.PACK_AB R140, R15, R140 ;  /* 0x0000008c0f8c723e */ /* 0x000fe200000000ff */
[-C--:B------:R-:W-:Y:S01]  /*8f20*/  FMUL.FTZ R95, R95, R52.reuse ;  /* 0x000000345f5f7220 */ /* 0x080fe20000410000 */
[----:B------:R-:W2:Y:S01]  /*8f30*/  MUFU.EX2 R21, R21 ;  /* 0x0000001500157308 */ /* 0x000ea20000000800 */
[----:B-1----:R-:W-:Y:S01]  /*8f40*/  FADD.FTZ R40, R136, R29 ;  /* 0x0000001d88287221 */ /* 0x002fe20000010000 */
[----:B------:R-:W-:Y:S01]  /*8f50*/  F2FP.F16.F32.PACK_AB R141, R17, R141 ;  /* 0x0000008d118d723e */ /* 0x000fe200000000ff */
[----:B------:R-:W-:Y:S01]  /*8f60*/  FMUL.FTZ R98, R98, R52 ;  /* 0x0000003462627220 */ /* 0x000fe20000410000 */
        /* <DEDUP_REMOVED lines=13> */
[C---:B--2---:R-:W-:Y:S01]  /*9040*/  FADD.FTZ R7, R21.reuse, R40 ;  /* 0x0000002815077221 */ /* 0x044fe20000010000 */
[----:B------:R-:W-:Y:S01]  /*9050*/  F2FP.F16.F32.PACK_AB R136, R21, R136 ;  /* 0x000000881588723e */ /* 0x000fe200000000ff */
[-C--:B------:R-:W-:Y:S01]  /*9060*/  FMUL.FTZ R115, R115, R52.reuse ;  /* 0x0000003473737220 */ /* 0x080fe20000410000 */
[-C--:B------:R-:W-:Y:S01]  /*9070*/  FMUL.FTZ R118, R118, R52.reuse ;  /* 0x0000003476767220 */ /* 0x080fe20000410000 */
[----:B------:R-:W-:Y:S01]  /*9080*/  FMUL.FTZ R119, R119, R52 ;  /* 0x0000003477777220 */ /* 0x000fe20000410000 */
[----:B------:R-:W-:-:S02]  /*9090*/  IMAD.MOV.U32 R5, RZ, RZ, R51 ;  /* 0x000000ffff057224 */ /* 0x000fc400078e0033 */
        /* <DEDUP_REMOVED lines=86> */
[----:B0-----:R-:W-:Y:S01]  /*9600*/  FADD.FTZ R7, R74, R7 ;  /* 0x000000074a077221 */ /* 0x001fe20000010000 */
[C---:B--2---:R-:W-:Y:S01]  /*9610*/  FADD.FTZ R2, R4.reuse, R9 ;  /* 0x0000000904027221 */ /* 0x044fe20000010000 */
[----:B------:R-:W-:Y:S01]  /*9620*/  F2FP.F16.F32.PACK_AB R122, R4, R50 ;  /* 0x00000032047a723e */ /* 0x000fe200000000ff */
[----:B------:R-:W-:Y:S02]  /*9630*/  IMAD.MOV.U32 R4, RZ, RZ, R10 ;  /* 0x000000ffff047224 */ /* 0x000fe400078e000a */
[C---:B-1----:R-:W-:Y:S01]  /*9640*/  FADD.FTZ R0, R54.reuse, R7 ;  /* 0x0000000736007221 */ /* 0x042fe20000010000 */
[----:B------:R-:W-:Y:S01]  /*9650*/  F2FP.F16.F32.PACK_AB R123, R54, R74 ;  /* 0x0000004a367b723e */ /* 0x000fe200000000ff */
[----:B------:R-:W-:Y:S06]  /*9660*/  @P2 BRA `(.L_x_2052) ;  /* 0xffffffd800d42947 */ /* 0x000fec000383ffff */
.L_x_2043:
[----:B------:R-:W-:Y:S06]  /*9670*/  BAR.ARV 0x8, 0x200 ;  /* 0x0208000000007b1d */ /* 0x000fec0000002000 */
[----:B------:R-:W-:Y:S05]  /*9680*/  @!P0 BRA `(.L_x_2053) ;  /* 0x0000000000048947 */ /* 0x000fea0003800000 */
[----:B------:R-:W-:Y:S01]  /*9690*/  BPT.TRAP 0x1 ;  /* 0x000000040000795c */ /* 0x000fe20000300000 */
.L_x_2053:
[----:B------:R-:W-:Y:S01]  /*96a0*/  ULEA UR5, UR37, UR38, 0x3 ;  /* 0x0000002625057291 */ /* 0x000fe2000f8e183f */
[----:B------:R-:W-:-:S05]  /*96b0*/  IMAD.U32 R3, RZ, RZ, UR36 ;  /* 0x00000024ff037e24 */ /* 0x000fca000f8e00ff */
[----:B------:R-:W-:-:S04]  /*96c0*/  SHF.L.U32 R3, R3, 0x1f, RZ ;  /* 0x0000001f03037819 */ /* 0x000fc800000006ff */
[----:B------:R0:W1:Y:S01]  /*96d0*/  SYNCS.PHASECHK.TRANS64.TRYWAIT P2, [UR5+0x16850], R3 ;  /* 0x01685003ff0075a7 */ /* 0x0000620008040145 */
[----:B------:R-:W-:Y:S05]  /*96e0*/  @!P0 BRA `(.L_x_2054) ;  /* 0x0000000000048947 */ /* 0x000fea0003800000 */
[----:B------:R-:W-:Y:S01]  /*96f0*/  BPT.TRAP 0x1 ;  /* 0x000000040000795c */ /* 0x000fe20000300000 */
.L_x_2054:
[----:B-1----:R-:W-:Y:S05]  /*9700*/  @P2 BRA `(.L_x_2055) ;  /* 0x0000000000082947 */ /* 0x002fea0003800000 */
[----:B------:R-:W1:Y:S02]  /*9710*/  SYNCS.PHASECHK.TRANS64.TRYWAIT P0, [UR5+0x16850], R3 ;  /* 0x01685003ff0075a7 */ /* 0x000e640008000145 */
[----:B-1----:R-:W-:Y:S05]  /*9720*/  @!P0 BRA `(.L_x_2056) ;  /* 0x0000008c00d08947 */ /* 0x002fea0003800000 */
.L_x_2055:
[----:B------:R-:W-:Y:S01]  /*9730*/  UIADD3 UR38, UR38, 0x400, URZ ;  /* 0x0000040026267890 */ /* 0x000fe2000fffe03f */
[----:B------:R-:W2:Y:S01]  /*9740*/  LDL.LU R13, [R1+0x24] ;  /* 0x00002400010d7983 */ /* 0x000ea20000300800 */
[----:B------:R-:W-:Y:S01]  /*9750*/  WARPGROUP.ARRIVE ;  /* 0x00000000000079c5 */ /* 0x000fe20000000000 */
[----:B------:R-:W-:Y:S01]  /*9760*/  UMOV UR7, 0x40000040 ;  /* 0x4000004000077882 */ /* 0x000fe20000000000 */
[----:B------:R-:W-:Y:S01]  /*9770*/  USHF.R.U32.HI UR38, URZ, 0x4, UR38 ;  /* 0x000000043f267899 */ /* 0x000fe20008011626 */
[----:B01----:R-:W0:Y:S01]  /*9780*/  SHFL.BFLY PT, R3, R2, 0x2, 0x1f ;  /* 0x0c401f0002037f89 */ /* 0x003e2200000e0000 */
[----:B------:R-:W-:Y:S02]  /*9790*/  IMAD.U32 R8, RZ, RZ, UR5 ;  /* 0x00000005ff087e24 */ /* 0x000fe4000f8e00ff */
[----:B------:R-:W-:Y:S01]  /*97a0*/  ULOP3.LUT UR4, UR38, 0x3fff, URZ, 0xc0, !UPT ;  /* 0x00003fff26047892 */ /* 0x000fe2000f8ec03f */
[----:B------:R-:W1:Y:S01]  /*97b0*/  SHFL.BFLY PT, R5, R0, 0x2, 0x1f ;  /* 0x0c401f0000057f89 */ /* 0x000e6200000e0000 */
[----:B------:R-:W-:-:S02]  /*97c0*/  @!P1 VIADD R8, R8, 0x16860 ;  /* 0x0001686008089836 */ /* 0x000fc40000000000 */
[----:B------:R-:W-:Y:S01]  /*97d0*/  ULEA UR4, UR37, UR4, 0xa ;  /* 0x0000000425047291 */ /* 0x000fe2000f8e503f */
[----:B------:R-:W-:Y:S01]  /*97e0*/  IMAD.MOV.U32 R28, RZ, RZ, -0x800000 ;  /* 0xff800000ff1c7424 */ /* 0x000fe200078e00ff */
[----:B------:R-:W-:Y:S01]  /*97f0*/  UIADD3 UR37, UR37, 0x1, URZ ;  /* 0x0000000125257890 */ /* 0x000fe2000fffe03f */
[----:B------:R-:W-:-:S03]  /*9800*/  @!P1 PRMT R8, RZ, 0x654, R8 ;  /* 0x00000654ff089816 */ /* 0x000fc60000000008 */
[----:B------:R-:W-:Y:S01]  /*9810*/  UISETP.NE.AND UP0, UPT, UR37, 0x2, UPT ;  /* 0x000000022500788c */ /* 0x000fe2000bf05270 */
[----:B------:R-:W-:Y:S02]  /*9820*/  UMOV UR6, UR4 ;  /* 0x0000000400067c82 */ /* 0x000fe40008000000 */
[----:B------:R-:W-:Y:S01]  /*9830*/  HGMMA.64x64x16.F32 R88, R148, gdesc[UR4].tnspB, R88, gsb0 ;  /* 0x40e0000494587df0 */ /* 0x000fe20008000858 */
[----:B------:R-:W-:Y:S01]  /*9840*/  UIADD3 UR6, UR4, 0x80, URZ ;  /* 0x0000008004067890 */ /* 0x000fe2000fffe03f */
[----:B------:R-:W-:Y:S01]  /*9850*/  UMOV UR7, 0x40000040 ;  /* 0x4000004000077882 */ /* 0x000fe20000000000 */
[----:B------:R-:W-:Y:S01]  /*9860*/  USEL UR37, UR37, URZ, UP0 ;  /* 0x0000003f25257287 */ /* 0x000fe20008000000 */
[----:B0-----:R-:W-:Y:S01]  /*9870*/  FADD.FTZ R3, R3, R2 ;  /* 0x0000000203037221 */ /* 0x001fe20000010000 */
[----:B-1----:R-:W-:-:S04]  /*9880*/  FADD.FTZ R5, R5, R0 ;  /* 0x0000000005057221 */ /* 0x002fc80000010000 */
[----:B------:R-:W0:Y:S01]  /*9890*/  SHFL.BFLY PT, R4, R3, 0x1, 0x1f ;  /* 0x0c201f0003047f89 */ /* 0x000e2200000e0000 */
[----:B------:R-:W-:-:S03]  /*98a0*/  IMAD.MOV.U32 R0, RZ, RZ, -0x800000 ;  /* 0xff800000ff007424 */ /* 0x000fc600078e00ff */
[----:B------:R-:W1:Y:S01]  /*98b0*/  SHFL.BFLY PT, R6, R5, 0x1, 0x1f ;  /* 0x0c201f0005067f89 */ /* 0x000e6200000e0000 */
[----:B0-----:R-:W-:Y:S01]  /*98c0*/  FADD.FTZ R9, R3, R4 ;  /* 0x0000000403097221 */ /* 0x001fe20000010000 */
[----:B-1----:R-:W-:-:S04]  /*98d0*/  FADD.FTZ R11, R5, R6 ;  /* 0x00000006050b7221 */ /* 0x002fc80000010000 */
[----:B------:R-:W-:Y:S02]  /*98e0*/  FSETP.NE.FTZ.AND P0, PT, R9, RZ, PT ;  /* 0x000000ff0900720b */ /* 0x000fe40003f15000 */
[----:B------:R-:W-:Y:S02]  /*98f0*/  CS2R R4, SRZ ;  /* 0x0000000000047805 */ /* 0x000fe4000001ff00 */
[----:B------:R-:W-:-:S09]  /*9900*/  FSETP.NE.FTZ.AND P2, PT, R11, RZ, PT ;  /* 0x000000ff0b00720b */ /* 0x000fd20003f55000 */
[----:B------:R-:W0:Y:S01]  /*9910*/  @P0 MUFU.LG2 R6, R9 ;  /* 0x0000000900060308 */ /* 0x000e220000000c00 */
[----:B------:R-:W-:-:S03]  /*9920*/  @P0 FMUL.FTZ R2, R41, 0.69314718246459960938 ;  /* 0x3f31721829020820 */ /* 0x000fc60000410000 */
[----:B------:R-:W-:-:S04]  /*9930*/  @P2 FMUL.FTZ R12, R41, 0.69314718246459960938 ;  /* 0x3f317218290c2820 */ /* 0x000fc80000410000 */
        /* <DEDUP_REMOVED lines=10> */
[----:B------:R-:W-:Y:S01]  /*99e0*/  UIADD3 UR6, UR4, 0x100, URZ ;  /* 0x0000010004067890 */ /* 0x000fe2000fffe03f */
[----:B------:R-:W-:Y:S01]  /*99f0*/  @P2 FFMA.FTZ R0, R12, R10, R7 ;  /* 0x0000000a0c002223 */ /* 0x000fe20000010007 */
        /* <DEDUP_REMOVED lines=11> */
[----:B--2---:R-:W-:-:S05]  /*9ab0*/  VIADD R13, R13, 0x1 ;  /* 0x000000010d0d7836 */ /* 0x004fca0000000000 */
[----:B------:R1:W-:Y:S01]  /*9ac0*/  STL [R1+0x24], R13 ;  /* 0x0000240d01007387 */ /* 0x0003e20000100800 */
        /* <DEDUP_REMOVED lines=55> */
.L_x_2026:
[----:B------:R-:W0:Y:S01]  /*9e40*/  S2R R4, SR_CgaCtaId ;  /* 0x0000000000047919 */ /* 0x000e220000008800 */
[----:B------:R-:W-:Y:S01]  /*9e50*/  MOV R17, 0x400 ;  /* 0x0000040000117802 */ /* 0x000fe20000000f00 */
[----:B------:R-:W-:Y:S01]  /*9e60*/  BSSY B0, `(.L_x_2057) ;  /* 0x000022c000007945 */ /* 0x000fe20003800000 */
[----:B------:R-:W-:Y:S02]  /*9e70*/  BAR.SYNC.DEFER_BLOCKING 0x5, 0x200 ;  /* 0x0148000000007b1d */ /* 0x000fe40000010000 */
[----:B0-----:R-:W-:-:S05]  /*9e80*/  LEA R17, R4, R17, 0x18 ;  /* 0x0000001104117211 */ /* 0x001fca00078ec0ff */
[----:B------:R0:W1:Y:S01]  /*9e90*/  LDS.128 R4, [R17+0x168d0] ;  /* 0x0168d00011047984 */ /* 0x0000620000000c00 */
[----:B------:R-:W-:Y:S06]  /*9ea0*/  BAR.ARV 0x4, 0x200 ;  /* 0x0108000000007b1d */ /* 0x000fec0000002000 */
[----:B------:R-:W-:Y:S05]  /*9eb0*/  @P0 BRA `(.L_x_2058) ;  /* 0x0000001800240947 */ /* 0x000fea0003800000 */
[----:B------:R-:W2:Y:S01]  /*9ec0*/  LDL R8, [R1+0x48] ;  /* 0x0000480001087983 */ /* 0x000ea20000100800 */
[----:B------:R-:W3:Y:S01]  /*9ed0*/  LDC.64 R32, c[0x0][0xc00] ;  /* 0x00030000ff207b82 */ /* 0x000ee20000000a00 */
[----:B-1----:R-:W1:Y:S01]  /*9ee0*/  S2R R4, SR_SWINHI ;  /* 0x0000000000047919 */ /* 0x002e620000002f00 */
[----:B------:R-:W-:Y:S02]  /*9ef0*/  F2FP.F16.F32.PACK_AB R24, R3, R2 ;  /* 0x000000020318723e */ /* 0x000fe400000000ff */
[----:B------:R-:W-:Y:S01]  /*9f00*/  F2FP.F16.F32.PACK_AB R25, R91, R90 ;  /* 0x0000005a5b19723e */ /* 0x000fe200000000ff */
[----:B------:R-:W4:Y:S01]  /*9f10*/  LDL.LU R38, [R1] ;  /* 0x0000000001267983 */ /* 0x000f220000300800 */
[----:B------:R-:W-:Y:S02]  /*9f20*/  F2FP.F16.F32.PACK_AB R26, R93, R92 ;  /* 0x0000005c5d1a723e */ /* 0x000fe400000000ff */
[----:B------:R-:W-:Y:S01]  /*9f30*/  F2FP.F16.F32.PACK_AB R27, R95, R94 ;  /* 0x0000005e5f1b723e */ /* 0x000fe200000000ff */
[----:B------:R-:W-:Y:S01]  /*9f40*/  IMAD.SHL.U32 R35, R153, 0x4, RZ ;  /* 0x0000000499237824 */ /* 0x000fe200078e00ff */
[----:B------:R-:W4:Y:S01]  /*9f50*/  LDL R40, [R1+0x1c] ;  /* 0x00001c0001287983 */ /* 0x000f220000100800 */
[----:B------:R-:W-:Y:S01]  /*9f60*/  ULDC.64 UR4, c[0x0][0xc08] ;  /* 0x0003020000047ab9 */ /* 0x000fe20000000a00 */
[----:B------:R-:W-:-:S02]  /*9f70*/  MOV R20, R17 ;  /* 0x0000001100147202 */ /* 0x000fc40000000f00 */
[----:B-1----:R-:W-:Y:S01]  /*9f80*/  MOV R21, R4 ;  /* 0x0000000400157202 */ /* 0x002fe20000000f00 */
[----:B------:R-:W-:Y:S02]  /*9f90*/  BAR.SYNC.DEFER_BLOCKING 0x1, 0x180 ;  /* 0x0046000000007b1d */ /* 0x000fe40000010000 */
[----:B--2---:R-:W-:-:S03]  /*9fa0*/  IMAD.WIDE R8, R8, 0x2, R20 ;  /* 0x0000000208087825 */ /* 0x004fc600078e0214 */
[----:B------:R-:W-:-:S04]  /*9fb0*/  LOP3.LUT R11, R8, 0x380, RZ, 0xc0, !PT ;  /* 0x00000380080b7812 */ /* 0x000fc800078ec0ff */
[----:B------:R-:W-:Y:S02]  /*9fc0*/  SHF.R.U64 R11, R11, 0x3, RZ ;  /* 0x000000030b0b7819 */ /* 0x000fe400000012ff */
[C---:B------:R-:W-:Y:S02]  /*9fd0*/  IADD3 R10, P0, R8.reuse, 0x60, RZ ;  /* 0x00000060080a7810 */ /* 0x040fe40007f1e0ff */
[C---:B------:R-:W-:Y:S02]  /*9fe0*/  IADD3 R31, P1, R8.reuse, 0x40, RZ ;  /* 0x00000040081f7810 */ /* 0x040fe40007f3e0ff */
[----:B------:R-:W-:Y:S02]  /*9ff0*/  IADD3 R29, P2, R8, 0x20, RZ ;  /* 0x00000020081d7810 */ /* 0x000fe40007f5e0ff */
[----:B------:R-:W-:Y:S01]  /*a000*/  LOP3.LUT R8, R11, R8, RZ, 0x3c, !PT ;  /* 0x000000080b087212 */ /* 0x000fe200078e3cff */
[--C-:B------:R-:W-:Y:S02]  /*a010*/  IMAD.X R11, RZ, RZ, R9.reuse, P0 ;  /* 0x000000ffff0b7224 */ /* 0x100fe400000e0609 */
[--C-:B------:R-:W-:Y:S01]  /*a020*/  IMAD.X R13, RZ, RZ, R9.reuse, P1 ;  /* 0x000000ffff0d7224 */ /* 0x100fe200008e0609 */
[----:B------:R-:W-:Y:S01]  /*a030*/  MOV R23, R8 ;  /* 0x0000000800177202 */ /* 0x000fe20000000f00 */
[----:B------:R-:W-:Y:S01]  /*a040*/  IMAD.X R15, RZ, RZ, R9, P2 ;  /* 0x000000ffff0f7224 */ /* 0x000fe200010e0609 */
[----:B------:R-:W-:-:S02]  /*a050*/  LOP3.LUT R9, R10, 0x380, RZ, 0xc0, !PT ;  /* 0x000003800a097812 */ /* 0x000fc400078ec0ff */
[----:B------:R-:W-:Y:S02]  /*a060*/  LOP3.LUT R8, R31, 0x380, RZ, 0xc0, !PT ;  /* 0x000003801f087812 */ /* 0x000fe400078ec0ff */
[----:B------:R-:W-:Y:S02]  /*a070*/  LOP3.LUT R4, R29, 0x380, RZ, 0xc0, !PT ;  /* 0x000003801d047812 */ /* 0x000fe400078ec0ff */
[----:B------:R-:W-:Y:S02]  /*a080*/  SHF.R.U64 R9, R9, 0x3, RZ ;  /* 0x0000000309097819 */ /* 0x000fe400000012ff */
[----:B------:R-:W-:Y:S02]  /*a090*/  SHF.R.U64 R8, R8, 0x3, RZ ;  /* 0x0000000308087819 */ /* 0x000fe400000012ff */
[----:B------:R-:W-:Y:S02]  /*a0a0*/  SHF.R.U64 R4, R4, 0x3, RZ ;  /* 0x0000000304047819 */ /* 0x000fe400000012ff */
[----:B------:R-:W-:-:S02]  /*a0b0*/  LOP3.LUT R10, R9, R10, RZ, 0x3c, !PT ;  /* 0x0000000a090a7212 */ /* 0x000fc400078e3cff */
[----:B------:R-:W-:Y:S02]  /*a0c0*/  LOP3.LUT R12, R8, R31, RZ, 0x3c, !PT ;  /* 0x0000001f080c7212 */ /* 0x000fe400078e3cff */
[----:B------:R-:W-:Y:S02]  /*a0d0*/  LOP3.LUT R14, R4, R29, RZ, 0x3c, !PT ;  /* 0x0000001d040e7212 */ /* 0x000fe400078e3cff */
[----:B------:R-:W-:Y:S01]  /*a0e0*/  MOV R4, R10 ;  /* 0x0000000a00047202 */ /* 0x000fe20000000f00 */
[----:B------:R1:W-:Y:S01]  /*a0f0*/  STSM.16.M88.4 [R23], R24 ;  /* 0x0000001817007844 */ /* 0x0003e20000000200 */
[----:B------:R-:W-:Y:S02]  /*a100*/  MOV R18, R12 ;  /* 0x0000000c00127202 */ /* 0x000fe40000000f00 */
        /* <DEDUP_REMOVED lines=8> */
[----:B------:R-:W-:Y:S02]  /*a190*/  F2FP.F16.F32.PACK_AB R15, R111, R110 ;  /* 0x0000006e6f0f723e */ /* 0x000fe400000000ff */
[----:B-1----:R-:W-:Y:S02]  /*a1a0*/  F2FP.F16.F32.PACK_AB R24, R113, R112 ;  /* 0x000000707118723e */ /* 0x002fe400000000ff */
[----:B------:R-:W-:Y:S02]  /*a1b0*/  F2FP.F16.F32.PACK_AB R25, R115, R114 ;  /* 0x000000727319723e */ /* 0x000fe400000000ff */
[----:B------:R-:W-:Y:S02]  /*a1c0*/  F2FP.F16.F32.PACK_AB R26, R117, R116 ;  /* 0x00000074751a723e */ /* 0x000fe400000000ff */
[----:B------:R-:W-:Y:S01]  /*a1d0*/  F2FP.F16.F32.PACK_AB R27, R119, R118 ;  /* 0x00000076771b723e */ /* 0x000fe200000000ff */
[----:B------:R1:W-:Y:S04]  /*a1e0*/  STSM.16.M88.4 [R29], R8 ;  /* 0x000000081d007844 */ /* 0x0003e80000000200 */
[----:B------:R-:W-:Y:S04]  /*a1f0*/  STSM.16.M88.4 [R18], R12 ;  /* 0x0000000c12007844 */ /* 0x000fe80000000200 */
[----:B------:R2:W-:Y:S01]  /*a200*/  STSM.16.M88.4 [R4], R24 ;  /* 0x0000001804007844 */ /* 0x0005e20000000200 */
[----:B---3--:R-:W-:-:S04]  /*a210*/  ISETP.NE.U32.AND P0, PT, R32, RZ, PT ;  /* 0x000000ff2000720c */ /* 0x008fc80003f05070 */
[----:B------:R-:W-:Y:S02]  /*a220*/  ISETP.NE.AND.EX P0, PT, R33, RZ, PT, P0 ;  /* 0x000000ff2100720c */ /* 0x000fe40003f05300 */
[----:B----4-:R-:W-:Y:S01]  /*a230*/  SHF.L.U64.HI R36, R153, 0x2, R38 ;  /* 0x0000000299247819 */ /* 0x010fe20000010226 */
[----:B-1----:R-:W1:Y:S08]  /*a240*/  LDC.64 R8, c[0x0][0xba8] ;  /* 0x0002ea00ff087b82 */ /* 0x002e700000000a00 */
[----:B------:R-:W-:Y:S01]  /*a250*/  BAR.SYNC.DEFER_BLOCKING 0x1, 0x180 ;  /* 0x0046000000007b1d */ /* 0x000fe20000010000 */
[----:B------:R-:W-:-:S02]  /*a260*/  IADD3 R30, P1, R35, R32, RZ ;  /* 0x00000020231e7210 */ /* 0x000fc40007f3e0ff */
[----:B------:R-:W-:-:S03]  /*a270*/  MOV R23, RZ ;  /* 0x000000ff00177202 */ /* 0x000fc60000000f00 */
[----:B------:R-:W-:Y:S02]  /*a280*/  IMAD.X R31, R36, 0x1, R33, P1 ;  /* 0x00000001241f7824 */ /* 0x000fe400008e0621 */
[----:B--2---:R-:W2:Y:S08]  /*a290*/  LDC R4, c[0x0][0xad4] ;  /* 0x0002b500ff047b82 */ /* 0x004eb00000000800 */
[----:B------:R-:W3:Y:S01]  /*a2a0*/  LDC R18, c[0x0][0xbe8] ;  /* 0x0002fa00ff127b82 */ /* 0x000ee20000000800 */
[----:B------:R-:W4:Y:S01]  /*a2b0*/  @P0 LDG.E R23, desc[UR40][R30.64] ;  /* 0x000000281e170981 */ /* 0x000f22000c1e1900 */
[----:B------:R-:W-:-:S04]  /*a2c0*/  ISETP.NE.U32.AND P1, PT, RZ, UR4, PT ;  /* 0x00000004ff007c0c */ /* 0x000fc8000bf25070 */
[----:B------:R-:W-:Y:S01]  /*a2d0*/  ISETP.NE.AND.EX P1, PT, RZ, UR5, PT, P1 ;  /* 0x00000005ff007c0c */ /* 0x000fe2000bf25310 */
[----:B------:R-:W-:-:S12]  /*a2e0*/  IMAD.MOV.U32 R26, RZ, RZ, 0x9b8 ;  /* 0x000009b8ff1a7424 */ /* 0x000fd800078e00ff */
[----:B------:R-:W-:-:S04]  /*a2f0*/  @P1 IADD3 R34, P2, R35, UR4, RZ ;  /* 0x0000000423221c10 */ /* 0x000fc8000ff5e0ff */
[----:B------:R-:W-:Y:S02]  /*a300*/  @P1 IADD3.X R35, R36, UR5, RZ, P2, !PT ;  /* 0x0000000524231c10 */ /* 0x000fe400097fe4ff */
[----:B------:R-:W-:-:S04]  /*a310*/  ISETP.NE.AND P2, PT, R155, RZ, PT ;  /* 0x000000ff9b00720c */ /* 0x000fc80003f45270 */
[----:B--2---:R-:W-:-:S04]  /*a320*/  SEL R4, R155, R4, P2 ;  /* 0x000000049b047207 */ /* 0x004fc80001000000 */
[----:B------:R-:W-:Y:S02]  /*a330*/  ISETP.GT.AND P3, PT, R4, 0x1, PT ;  /* 0x000000010400780c */ /* 0x000fe40003f64270 */
[----:B---3--:R-:W-:Y:S02]  /*a340*/  ISETP.NE.AND P4, PT, R18, 0x1, PT ;  /* 0x000000011200780c */ /* 0x008fe40003f85270 */
[----:B------:R-:W-:-:S04]  /*a350*/  SEL R26, R26, 0x978, P3 ;  /* 0x000009781a1a7807 */ /* 0x000fc80001800000 */
[----:B------:R-:W2:Y:S01]  /*a360*/  LDC.64 R14, c[0x0][R26+0x220] ;  /* 0x000088001a0e7b82 */ /* 0x000ea20000000a00 */
[----:B------:R-:W-:-:S07]  /*a370*/  ISETP.NE.U32.AND P2, PT, R32, RZ, PT ;  /* 0x000000ff2000720c */ /* 0x000fce0003f45070 */
[----:B------:R-:W3:Y:S01]  /*a380*/  LDC.64 R12, c[0x0][R26+0x218] ;  /* 0x000086001a0c7b82 */ /* 0x000ee20000000a00 */
[----:B------:R-:W-:-:S07]  /*a390*/  ISETP.NE.AND.EX P2, PT, R33, RZ, PT, P2 ;  /* 0x000000ff2100720c */ /* 0x000fce0003f45320 */
[----:B------:R-:W0:Y:S01]  /*a3a0*/  @P4 LDC R32, c[0x0][0xbec] ;  /* 0x0002fb00ff204b82 */ /* 0x000e220000000800 */
[----:B------:R-:W-:Y:S01]  /*a3b0*/  ULDC UR4, c[0x0][0xa88] ;  /* 0x0002a20000047ab9 */ /* 0x000fe20000000800 */
[----:B------:R-:W-:-:S06]  /*a3c0*/  SEL R153, R153, RZ, !P2 ;  /* 0x000000ff99997207 */ /* 0x000fcc0005000000 */
[----:B------:R-:W0:Y:S01]  /*a3d0*/  @P4 LDC R37, c[0x0][0xbf0] ;  /* 0x0002fc00ff254b82 */ /* 0x000e220000000800 */
[----:B------:R-:W-:Y:S01]  /*a3e0*/  IMAD.U32 R29, RZ, RZ, UR4 ;  /* 0x00000004ff1d7e24 */ /* 0x000fe2000f8e00ff */
[----:B------:R-:W-:-:S06]  /*a3f0*/  SEL R25, R38, RZ, !P2 ;  /* 0x000000ff26197207 */ /* 0x000fcc0005000000 */
[----:B------:R-:W0:Y:S01]  /*a400*/  LDC.64 R10, c[0x0][R26+0x228] ;  /* 0x00008a001a0a7b82 */ /* 0x000e220000000a00 */
[----:B--2---:R-:W-:Y:S01]  /*a410*/  IMAD R4, R15, R153, RZ ;  /* 0x000000990f047224 */ /* 0x004fe200078e02ff */
[----:B------:R2:W5:Y:S01]  /*a420*/  @P1 LDG.E R29, desc[UR40][R34.64] ;  /* 0x00000028221d1981 */ /* 0x000562000c1e1900 */
[----:B---3--:R-:W-:Y:S02]  /*a430*/  IMAD R33, R13, R154, RZ ;  /* 0x0000009a0d217224 */ /* 0x008fe400078e02ff */
[----:B------:R-:W-:-:S03]  /*a440*/  IMAD.IADD R39, R152, 0x1, R16 ;  /* 0x0000000198277824 */ /* 0x000fc600078e0210 */
[----:B-1----:R-:W1:Y:S01]  /*a450*/  @!P3 LDC R8, c[0x0][0xb50] ;  /* 0x0002d400ff08bb82 */ /* 0x002e620000000800 */
[----:B--2---:R-:W-:Y:S02]  /*a460*/  IMAD R35, R14, R25, R4 ;  /* 0x000000190e237224 */ /* 0x004fe400078e0204 */
[----:B------:R-:W-:-:S05]  /*a470*/  IMAD.WIDE.U32 R24, R12, R154, RZ ;  /* 0x0000009a0c187225 */ /* 0x000fca00078e00ff */
[----:B------:R-:W2:Y:S01]  /*a480*/  LDC.64 R12, c[0x0][R26+0x210] ;  /* 0x000084001a0c7b82 */ /* 0x000ea20000000a00 */
[----:B------:R-:W-:Y:S01]  /*a490*/  IMAD.WIDE.U32 R14, R14, R153, RZ ;  /* 0x000000990e0e7225 */ /* 0x000fe200078e00ff */
[----:B------:R-:W-:-:S03]  /*a4a0*/  SEL R27, R40, RZ, P3 ;  /* 0x000000ff281b7207 */ /* 0x000fc60001800000 */
[----:B0-----:R-:W-:-:S03]  /*a4b0*/  @P4 IMAD.HI.U32 R4, R39, R32, RZ ;  /* 0x0000002027044227 */ /* 0x001fc600078e00ff */
[----:B------:R-:W0:Y:S01]  /*a4c0*/  @!P3 LDC R9, c[0x0][0xb54] ;  /* 0x0002d500ff09bb82 */ /* 0x000e220000000800 */
[----:B------:R-:W-:Y:S02]  /*a4d0*/  IMAD.IADD R35, R15, 0x1, R35 ;  /* 0x000000010f237824 */ /* 0x000fe400078e0223 */
[----:B------:R-:W-:Y:S01]  /*a4e0*/  IMAD.MOV.U32 R15, RZ, RZ, R39 ;  /* 0x000000ffff0f7224 */ /* 0x000fe200078e0027 */
[----:B------:R-:W-:Y:S01]  /*a4f0*/  @P4 SHF.R.U32.HI R15, RZ, R37, R4 ;  /* 0x00000025ff0f4219 */ /* 0x000fe20000011604 */
[----:B------:R-:W-:Y:S02]  /*a500*/  IMAD.IADD R25, R25, 0x1, R33 ;  /* 0x0000000119197824 */ /* 0x000fe400078e0221 */
[-C--:B------:R-:W-:Y:S02]  /*a510*/  IMAD R33, R11, R27.reuse, RZ ;  /* 0x0000001b0b217224 */ /* 0x080fe400078e02ff */
[----:B------:R-:W-:Y:S01]  /*a520*/  IMAD.WIDE.U32 R10, R10, R27, RZ ;  /* 0x0000001b0a0a7225 */ /* 0x000fe200078e00ff */
[----:B------:R-:W-:-:S03]  /*a530*/  SHF.R.S32.HI R4, RZ, 0x1f, R15 ;  /* 0x0000001fff047819 */ /* 0x000fc6000001140f */
[----:B------:R-:W-:Y:S02]  /*a540*/  IMAD.MOV R27, RZ, RZ, -R15 ;  /* 0x000000ffff1b7224 */ /* 0x000fe400078e0a0f */
[----:B------:R-:W-:Y:S01]  /*a550*/  IMAD.IADD R33, R11, 0x1, R33 ;  /* 0x000000010b217824 */ /* 0x000fe200078e0221 */
[--C-:B----4-:R-:W-:Y:S02]  /*a560*/  IADD3 R14, P2, P5, R14, R24, R23.reuse ;  /* 0x000000180e0e7210 */ /* 0x110fe40007d5e017 */
[----:B------:R-:W-:-:S04]  /*a570*/  SHF.R.S32.HI R32, RZ, 0x1f, R23 ;  /* 0x0000001fff207819 */ /* 0x000fc80000011417 */
[----:B------:R-:W-:Y:S02]  /*a580*/  IADD3.X R25, R35, R25, R32, P2, P5 ;  /* 0x0000001923197210 */ /* 0x000fe400017ea420 */
[----:B------:R-:W-:Y:S01]  /*a590*/  IADD3 R10, P2, P5, R15, R14, R10 ;  /* 0x0000000e0f0a7210 */ /* 0x000fe20007d5e00a */
[----:B------:R-:W-:-:S03]  /*a5a0*/  IMAD R15, R18, R27, R39 ;  /* 0x0000001b120f7224 */ /* 0x000fc600078e0227 */
[----:B------:R-:W-:Y:S01]  /*a5b0*/  IADD3.X R11, R4, R25, R33, P2, P5 ;  /* 0x00000019040b7210 */ /* 0x000fe200017ea421 */
[----:B--2---:R-:W-:Y:S01]  /*a5c0*/  IMAD R4, R13, R15, RZ ;  /* 0x0000000f0d047224 */ /* 0x004fe200078e02ff */
[----:B------:R-:W-:-:S05]  /*a5d0*/  SHF.R.S32.HI R25, RZ, 0x1f, R15 ;  /* 0x0000001fff197819 */ /* 0x000fca000001140f */
[C---:B------:R-:W-:Y:S02]  /*a5e0*/  IMAD R25, R12.reuse, R25, R4 ;  /* 0x000000190c197224 */ /* 0x040fe400078e0204 */
[----:B------:R-:W-:-:S04]  /*a5f0*/  IMAD.WIDE.U32 R12, R12, R15, R10 ;  /* 0x0000000f0c0c7225 */ /* 0x000fc800078e000a */
[----:B------:R-:W-:Y:S01]  /*a600*/  IMAD.IADD R4, R13, 0x1, R25 ;  /* 0x000000010d047824 */ /* 0x000fe200078e0219 */
[----:B-1----:R-:W-:-:S04]  /*a610*/  LEA R13, P2, R12, R8, 0x2 ;  /* 0x000000080c0d7211 */ /* 0x002fc800078410ff */
[----:B0-----:R-:W-:Y:S01]  /*a620*/  LEA.HI.X R12, R12, R9, R4, 0x2, P2 ;  /* 0x000000090c0c7211 */ /* 0x001fe200010f1404 */
[----:B------:R-:W-:Y:S08]  /*a630*/  @P1 BRA `(.L_x_2059) ;  /* 0x0000000000101947 */ /* 0x000ff00003800000 */
[----:B------:R-:W-:Y:S05]  /*a640*/  @!P0 BRA `(.L_x_2059) ;  /* 0x00000000000c8947 */ /* 0x000fea0003800000 */
[----:B------:R-:W2:Y:S04]  /*a650*/  LDG.E R4, desc[UR40][R30.64] ;  /* 0x000000281e047981 */ /* 0x000ea8000c1e1900 */
[----:B-----5:R-:W2:Y:S02]  /*a660*/  LDG.E R29, desc[UR40][R30.64+0x4] ;  /* 0x000004281e1d7981 */ /* 0x020ea4000c1e1900 */
[----:B--2---:R-:W-:-:S07]  /*a670*/  IMAD.IADD R29, R29, 0x1, -R4 ;  /* 0x000000011d1d7824 */ /* 0x004fce00078e0a04 */
.L_x_2059:
        /* <DEDUP_REMOVED lines=9> */
[----:B------:R-:W-:-:S05]  /*a710*/  LOP3.LUT R14, R14, 0xffffff80, RZ, 0xc0, !PT ;  /* 0xffffff800e0e7812 */ /* 0x000fca00078ec0ff */
[----:B------:R-:W-:-:S05]  /*a720*/  IMAD.IADD R14, R15, 0x1, -R14 ;  /* 0x000000010f0e7824 */ /* 0x000fca00078e0a0e */
[----:B------:R-:W-:Y:S01]  /*a730*/  LOP3.LUT P0, RZ, R14, 0x3, RZ, 0xc0, !PT ;  /* 0x000000030eff7812 */ /* 0x000fe2000780c0ff */
[----:B--2---:R-:W-:Y:S02]  /*a740*/  IMAD.IADD R25, R4, 0x1, R16 ;  /* 0x0000000104197824 */ /* 0x004fe400078e0210 */
[----:B-----5:R-:W-:Y:S02]  /*a750*/  IMAD R4, R29, R18, RZ ;  /* 0x000000121d047224 */ /* 0x020fe400078e02ff */
[----:B------:R-:W-:-:S03]  /*a760*/  VIADD R27, R25, 0x8 ;  /* 0x00000008191b7836 */ /* 0x000fc60000000000 */
[-C--:B------:R-:W-:Y:S02]  /*a770*/  ISETP.GE.OR P1, PT, R25, R4.reuse, P0 ;  /* 0x000000041900720c */ /* 0x080fe40000726670 */
[----:B------:R-:W-:-:S11]  /*a780*/  ISETP.GE.OR P0, PT, R27, R4, P0 ;  /* 0x000000041b00720c */ /* 0x000fd60000706670 */
[----:B0-----:R0:W-:Y:S04]  /*a790*/  @!P1 ST.E desc[UR40][R8.64], R28 ;  /* 0x0000001c08009985 */ /* 0x0011e8000c101928 */
[----:B------:R0:W-:Y:S01]  /*a7a0*/  @!P0 ST.E desc[UR40][R10.64], R0 ;  /* 0x000000000a008985 */ /* 0x0001e2000c101928 */
[----:B------:R-:W-:Y:S05]  /*a7b0*/  @P3 BRA `(.L_x_2060) ;  /* 0x0000000400b83947 */ /* 0x000fea0003800000 */
[----:B------:R-:W1:Y:S01]  /*a7c0*/  S2R R14, SR_TID.X ;  /* 0x00000000000e7919 */ /* 0x000e620000002100 */
[----:B------:R-:W2:Y:S01]  /*a7d0*/  @P4 LDC R33, c[0x0][0xbec] ;  /* 0x0002fb00ff214b82 */ /* 0x000ea20000000800 */
[----:B------:R-:W-:-:S07]  /*a7e0*/  ULDC.64 UR4, c[0x0][0xaa0] ;  /* 0x0002a80000047ab9 */ /* 0x000fce0000000a00 */
[----:B------:R-:W3:Y:S01]  /*a7f0*/  @P4 LDC R35, c[0x0][0xbf0] ;  /* 0x0002fc00ff234b82 */ /* 0x000ee20000000800 */
[----:B-1----:R-:W-:-:S05]  /*a800*/  VIADD R14, R14, 0xffffff80 ;  /* 0xffffff800e0e7836 */ /* 0x002fca0000000000 */
[----:B------:R-:W-:-:S04]  /*a810*/  SHF.R.S32.HI R34, RZ, 0x1f, R14 ;  /* 0x0000001fff227819 */ /* 0x000fc8000001140e */
[----:B------:R-:W-:-:S04]  /*a820*/  LEA.HI R34, R34, R14, RZ, 0x3 ;  /* 0x0000000e22227211 */ /* 0x000fc800078f18ff */
[----:B------:R-:W-:-:S04]  /*a830*/  SHF.R.S32.HI R34, RZ, 0x3, R34 ;  /* 0x00000003ff227819 */ /* 0x000fc80000011422 */
[----:B------:R-:W-:-:S05]  /*a840*/  LEA R3, R34, R157, 0x6 ;  /* 0x0000009d22037211 */ /* 0x000fca00078e30ff */
[----:B------:R-:W-:-:S03]  /*a850*/  IMAD.WIDE R20, R3, 0x2, R20 ;  /* 0x0000000203147825 */ /* 0x000fc600078e0214 */
[C---:B------:R-:W-:Y:S02]  /*a860*/  IADD3 R25, P0, R20.reuse, 0x1800, RZ ;  /* 0x0000180014197810 */ /* 0x040fe40007f1e0ff */
[C---:B------:R-:W-:Y:S02]  /*a870*/  IADD3 R29, P1, R20.reuse, 0x3000, RZ ;  /* 0x00003000141d7810 */ /* 0x040fe40007f3e0ff */
[----:B------:R-:W-:Y:S02]  /*a880*/  LOP3.LUT R13, R20, 0x380, RZ, 0xc0, !PT ;  /* 0x00000380140d7812 */ /* 0x000fe400078ec0ff */
[----:B------:R-:W-:Y:S02]  /*a890*/  LOP3.LUT R24, R25, 0x380, RZ, 0xc0, !PT ;  /* 0x0000038019187812 */ /* 0x000fe400078ec0ff */
[----:B0-----:R-:W-:Y:S02]  /*a8a0*/  LOP3.LUT R28, R29, 0x380, RZ, 0xc0, !PT ;  /* 0x000003801d1c7812 */ /* 0x001fe400078ec0ff */
        /* <DEDUP_REMOVED lines=9> */
[----:B------:R-:W4:Y:S04]  /*a940*/  LD.E.128 R12, desc[UR40][R12.64] ;  /* 0x000000280c0c7980 */ /* 0x000f28000c101d00 */
[----:B------:R-:W4:Y:S04]  /*a950*/  LD.E.128 R24, desc[UR40][R24.64] ;  /* 0x0000002818187980 */ /* 0x000f28000c101d00 */
[----:B------:R-:W4:Y:S01]  /*a960*/  LD.E.128 R28, desc[UR40][R28.64] ;  /* 0x000000281c1c7980 */ /* 0x000f22000c101d00 */
[----:B------:R-:W-:-:S04]  /*a970*/  IADD3 R3, P0, R20, 0x4800, RZ ;  /* 0x0000480014037810 */ /* 0x000fc80007f1e0ff */
[----:B------:R-:W-:Y:S01]  /*a980*/  LOP3.LUT R0, R3, 0x380, RZ, 0xc0, !PT ;  /* 0x0000038003007812 */ /* 0x000fe200078ec0ff */
[----:B------:R-:W-:Y:S02]  /*a990*/  IMAD R32, R32, UR4, RZ ;  /* 0x0000000420207c24 */ /* 0x000fe4000f8e02ff */
[----:B------:R-:W-:Y:S01]  /*a9a0*/  IMAD.X R9, RZ, RZ, R21, P0 ;  /* 0x000000ffff097224 */ /* 0x000fe200000e0615 */
[----:B------:R-:W-:Y:S01]  /*a9b0*/  SHF.R.U64 R0, R0, 0x3, RZ ;  /* 0x0000000300007819 */ /* 0x000fe200000012ff */
[----:B------:R-:W-:-:S03]  /*a9c0*/  IMAD R21, R23, UR5, R32 ;  /* 0x0000000517157c24 */ /* 0x000fc6000f8e0220 */
[----:B------:R-:W-:Y:S01]  /*a9d0*/  LOP3.LUT R8, R0, R3, RZ, 0x3c, !PT ;  /* 0x0000000300087212 */ /* 0x000fe200078e3cff */
[----:B------:R-:W-:Y:S01]  /*a9e0*/  IMAD.WIDE.U32 R2, R23, UR4, RZ ;  /* 0x0000000417027c25 */ /* 0x000fe2000f8e00ff */
[----:B------:R-:W-:-:S03]  /*a9f0*/  ULDC.64 UR4, c[0x0][0xae8] ;  /* 0x0002ba0000047ab9 */ /* 0x000fc60000000a00 */
[----:B------:R-:W-:Y:S01]  /*aa00*/  IMAD.IADD R3, R3, 0x1, R21 ;  /* 0x0000000103037824 */ /* 0x000fe200078e0215 */
[----:B------:R-:W-:Y:S01]  /*aa10*/  SHF.R.S32.HI R20, RZ, 0x1f, R153 ;  /* 0x0000001fff147819 */ /* 0x000fe20000011499 */
[----:B------:R-:W-:Y:S01]  /*aa20*/  IMAD R21, R156, 0x30, R34 ;  /* 0x000000309c157824 */ /* 0x000fe200078e0222 */
[----:B------:R-:W5:Y:S01]  /*aa30*/  LD.E.128 R8, desc[UR40][R8.64] ;  /* 0x0000002808087980 */ /* 0x000f62000c101d00 */
[----:B------:R-:W-:Y:S01]  /*aa40*/  IMAD.WIDE.U32 R2, R154, UR4, R2 ;  /* 0x000000049a027c25 */ /* 0x000fe2000f8e0002 */
[----:B------:R-:W-:Y:S01]  /*aa50*/  SHF.R.S32.HI R37, RZ, 0x1f, R157 ;  /* 0x0000001fff257819 */ /* 0x000fe2000001149d */
[----:B------:R-:W-:Y:S01]  /*aa60*/  @!PT LDS RZ, [RZ] ;  /* 0x00000000fffff984 */ /* 0x000fe20000000800 */
[----:B------:R-:W-:Y:S01]  /*aa70*/  @!PT LDS RZ, [RZ] ;  /* 0x00000000fffff984 */ /* 0x000fe20000000800 */
[----:B------:R-:W-:Y:S01]  /*aa80*/  @!PT LDS RZ, [RZ] ;  /* 0x00000000fffff984 */ /* 0x000fe20000000800 */
[----:B------:R-:W-:Y:S01]  /*aa90*/  @!PT LDS RZ, [RZ] ;  /* 0x00000000fffff984 */ /* 0x000fe20000000800 */
[----:B------:R0:W-:Y:S06]  /*aaa0*/  MEMBAR.ALL.CTA ;  /* 0x0000000000007992 */ /* 0x0001ec0000008000 */
[----:B0-----:R-:W0:Y:S01]  /*aab0*/  FENCE.VIEW.ASYNC.S ;  /* 0x00000000000073c6 */ /* 0x001e220000000000 */
[----:B------:R-:W-:-:S02]  /*aac0*/  IMAD.IADD R32, R16, 0x1, R21 ;  /* 0x0000000110207824 */ /* 0x000fc400078e0215 */
[----:B------:R-:W-:Y:S01]  /*aad0*/  IMAD R3, R154, UR5, R3 ;  /* 0x000000059a037c24 */ /* 0x000fe2000f8e0203 */
[----:B------:R-:W-:Y:S01]  /*aae0*/  ULDC.64 UR4, c[0x0][0xaf0] ;  /* 0x0002bc0000047ab9 */ /* 0x000fe20000000a00 */
[----:B--2---:R-:W-:-:S04]  /*aaf0*/  @P4 IMAD.HI.U32 R0, R32, R33, RZ ;  /* 0x0000002120004227 */ /* 0x004fc800078e00ff */
[----:B------:R-:W-:Y:S01]  /*ab00*/  IMAD.MOV.U32 R21, RZ, RZ, R32 ;  /* 0x000000ffff157224 */ /* 0x000fe200078e0020 */
[----:B---3--:R-:W-:Y:S01]  /*ab10*/  @P4 SHF.R.U32.HI R21, RZ, R35, R0 ;  /* 0x00000023ff154219 */ /* 0x008fe20000011600 */
[----:B------:R-:W-:Y:S02]  /*ab20*/  IMAD R20, R20, UR4, RZ ;  /* 0x0000000414147c24 */ /* 0x000fe4000f8e02ff */
[----:B------:R-:W-:Y:S01]  /*ab30*/  IMAD.WIDE.U32 R2, R153, UR4, R2 ;  /* 0x0000000499027c25 */ /* 0x000fe2000f8e0002 */
[----:B------:R-:W-:-:S03]  /*ab40*/  SHF.R.S32.HI R0, RZ, 0x1f, R21 ;  /* 0x0000001fff007819 */ /* 0x000fc60000011415 */
[----:B------:R-:W-:Y:S01]  /*ab50*/  IMAD R23, R153, UR5, R20 ;  /* 0x0000000599177c24 */ /* 0x000fe2000f8e0214 */
[----:B------:R-:W-:Y:S01]  /*ab60*/  ULDC.64 UR4, c[0x0][0xae0] ;  /* 0x0002b80000047ab9 */ /* 0x000fe20000000a00 */
[----:B------:R-:W-:Y:S02]  /*ab70*/  IMAD.MOV R33, RZ, RZ, -R21 ;  /* 0x000000ffff217224 */ /* 0x000fe400078e0a15 */
[----:B------:R-:W-:Y:S02]  /*ab80*/  IMAD.IADD R3, R3, 0x1, R23 ;  /* 0x0000000103037824 */ /* 0x000fe400078e0217 */
[----:B------:R-:W-:Y:S02]  /*ab90*/  IMAD R0, R0, UR4, RZ ;  /* 0x0000000400007c24 */ /* 0x000fe4000f8e02ff */
[----:B------:R-:W-:Y:S02]  /*aba0*/  IMAD R23, R18, R33, R32 ;  /* 0x0000002112177224 */ /* 0x000fe400078e0220 */
[----:B------:R-:W-:-:S02]  /*abb0*/  IMAD R33, R21, UR5, R0 ;  /* 0x0000000515217c24 */ /* 0x000fc4000f8e0200 */
[----:B------:R-:W-:Y:S01]  /*abc0*/  IMAD.WIDE.U32 R2, R21, UR4, R2 ;  /* 0x0000000415027c25 */ /* 0x000fe2000f8e0002 */
[----:B------:R-:W-:Y:S01]  /*abd0*/  SHF.R.S32.HI R0, RZ, 0x1f, R23 ;  /* 0x0000001fff007819 */ /* 0x000fe20000011417 */
[----:B------:R-:W-:Y:S02]  /*abe0*/  ULDC.64 UR4, c[0x0][0xad8] ;  /* 0x0002b60000047ab9 */ /* 0x000fe40000000a00 */
[----:B------:R-:W-:Y:S02]  /*abf0*/  IMAD.IADD R3, R3, 0x1, R33 ;  /* 0x0000000103037824 */ /* 0x000fe400078e0221 */
[----:B------:R-:W-:Y:S02]  /*ac00*/  IMAD R0, R0, UR4, RZ ;  /* 0x0000000400007c24 */ /* 0x000fe4000f8e02ff */
[----:B------:R-:W-:-:S04]  /*ac10*/  IMAD.WIDE.U32 R2, R23, UR4, R2 ;  /* 0x0000000417027c25 */ /* 0x000fc8000f8e0002 */
[----:B------:R-:W-:Y:S01]  /*ac20*/  IMAD R21, R23, UR5, R0 ;  /* 0x0000000517157c24 */ /* 0x000fe2000f8e0200 */
[----:B------:R-:W-:Y:S01]  /*ac30*/  ULDC.64 UR4, c[0x0][0xa80] ;  /* 0x0002a00000047ab9 */ /* 0x000fe20000000a00 */
[----:B------:R-:W-:Y:S01]  /*ac40*/  IMAD.IADD R23, R34, 0x1, R16 ;  /* 0x0000000122177824 */ /* 0x000fe200078e0210 */
[C---:B------:R-:W-:Y:S01]  /*ac50*/  LEA R0, P0, R2.reuse, UR4, 0x1 ;  /* 0x0000000402007c11 */ /* 0x040fe2000f8008ff */
[----:B------:R-:W-:Y:S01]  /*ac60*/  IMAD.IADD R3, R3, 0x1, R21 ;  /* 0x0000000103037824 */ /* 0x000fe200078e0215 */
[----:B------:R-:W-:Y:S01]  /*ac70*/  ULDC UR4, c[0x0][0xac8] ;  /* 0x0002b20000047ab9 */ /* 0x000fe20000000800 */
[C---:B------:R-:W-:Y:S02]  /*ac80*/  VIADD R21, R23.reuse, 0x60 ;  /* 0x0000006017157836 */ /* 0x040fe40000000000 */
[----:B0-----:R-:W0:Y:S01]  /*ac90*/  SHFL.IDX PT, R20, R0, 0x1, 0x181f ;  /* 0x00381f0000147f89 */ /* 0x001e2200000e0000 */
[----:B------:R-:W-:Y:S01]  /*aca0*/  LEA.HI.X R18, R2, UR5, R3, 0x1, P0 ;  /* 0x0000000502127c11 */ /* 0x000fe200080f0c03 */
[----:B------:R-:W-:Y:S01]  /*acb0*/  VIADD R3, R23, 0x30 ;  /* 0x0000003017037836 */ /* 0x000fe20000000000 */
[----:B------:R-:W-:Y:S01]  /*acc0*/  ISETP.GE.AND P0, PT, R157, UR4, PT ;  /* 0x000000049d007c0c */ /* 0x000fe2000bf06270 */
[----:B------:R-:W1:Y:S01]  /*acd0*/  SHFL.IDX PT, R2, R0, RZ, 0x181f ;  /* 0x00181fff00027589 */ /* 0x000e6200000e0000 */
[----:B------:R-:W-:-:S02]  /*ace0*/  VIADD R17, R17, 0x16820 ;  /* 0x0001682011117836 */ /* 0x000fc40000000000 */
[-C--:B------:R-:W-:Y:S01]  /*acf0*/  ISETP.GE.OR P1, PT, R23, R4.reuse, P0 ;  /* 0x000000041700720c */ /* 0x080fe20000726670 */
[----:B------:R-:W2:Y:S01]  /*ad00*/  SHFL.IDX PT, R38, R0, 0x2, 0x181f ;  /* 0x00581f0000267f89 */ /* 0x000ea200000e0000 */
[-C--:B------:R-:W-:Y:S02]  /*ad10*/  ISETP.GE.OR P2, PT, R3, R4.reuse, P0 ;  /* 0x000000040300720c */ /* 0x080fe40000746670 */
[-C--:B------:R-:W-:Y:S01]  /*ad20*/  ISETP.GE.OR P3, PT, R21, R4.reuse, P0 ;  /* 0x000000041500720c */ /* 0x080fe20000766670 */
[----:B------:R-:W3:Y:S01]  /*ad30*/  SHFL.IDX PT, R32, R18, RZ, 0x181f ;  /* 0x00181fff12207589 */ /* 0x000ee200000e0000 */
[----:B------:R-:W-:Y:S02]  /*ad40*/  PRMT R17, RZ, 0x654, R17 ;  /* 0x00000654ff117816 */ /* 0x000fe40000000011 */
[----:B------:R-:W-:Y:S01]  /*ad50*/  IADD3 R23, R23, 0x90, RZ ;  /* 0x0000009017177810 */ /* 0x000fe20007ffe0ff */
[----:B------:R-:W3:Y:S01]  /*ad60*/  SHFL.IDX PT, R34, R18, 0x1, 0x181f ;  /* 0x00381f0012227f89 */ /* 0x000ee200000e0000 */
[----:B------:R3:W-:Y:S02]  /*ad70*/  SYNCS.ARRIVE.TRANS64.RED.A1T0 RZ, [R17+URZ], RZ ;  /* 0x000000ff11ff79a7 */ /* 0x0007e4000810043f */
[----:B------:R-:W-:Y:S01]  /*ad80*/  ISETP.GE.OR P0, PT, R23, R4, P0 ;  /* 0x000000041700720c */ /* 0x000fe20000706670 */
[----:B------:R-:W3:Y:S02]  /*ad90*/  SHFL.IDX PT, R36, R18, 0x2, 0x181f ;  /* 0x00581f0012247f89 */ /* 0x000ee400000e0000 */
[----:B0-----:R-:W-:-:S02]  /*ada0*/  @!P2 LEA R16, P5, R157, R20, 0x1 ;  /* 0x000000149d10a211 */ /* 0x001fc400078a08ff */
[----:B------:R-:W0:Y:S01]  /*adb0*/  SHFL.IDX PT, R0, R0, 0x3, 0x181f ;  /* 0x00781f0000007f89 */ /* 0x000e2200000e0000 */
[----:B-1----:R-:W-:-:S03]  /*adc0*/  @!P1 LEA R2, P4, R157, R2, 0x1 ;  /* 0x000000029d029211 */ /* 0x002fc600078808ff */
[----:B------:R-:W1:Y:S01]  /*add0*/  SHFL.IDX PT, R18, R18, 0x3, 0x181f ;  /* 0x00781f0012127f89 */ /* 0x000e6200000e0000 */
[C---:B--2---:R-:W-:Y:S02]  /*ade0*/  @!P3 LEA R20, P6, R157.reuse, R38, 0x1 ;  /* 0x000000269d14b211 */ /* 0x044fe400078c08ff */
[C-C-:B---3--:R-:W-:Y:S02]  /*adf0*/  @!P1 LEA.HI.X R3, R157.reuse, R32, R37.reuse, 0x1, P4 ;  /* 0x000000209d039211 */ /* 0x148fe400020f0c25 */
[C-C-:B------:R-:W-:Y:S02]  /*ae00*/  @!P2 LEA.HI.X R17, R157.reuse, R34, R37.reuse, 0x1, P5 ;  /* 0x000000229d11a211 */ /* 0x140fe400028f0c25 */
[----:B------:R-:W-:Y:S01]  /*ae10*/  @!P3 LEA.HI.X R21, R157, R36, R37, 0x1, P6 ;  /* 0x000000249d15b211 */ /* 0x000fe200030f0c25 */
[----:B----4-:R2:W-:Y:S04]  /*ae20*/  @!P1 ST.E.128 desc[UR40][R2.64], R12 ;  /* 0x0000000c02009985 */ /* 0x0105e8000c101d28 */
[----:B------:R2:W-:Y:S04]  /*ae30*/  @!P2 ST.E.128 desc[UR40][R16.64], R24 ;  /* 0x000000181000a985 */ /* 0x0005e8000c101d28 */
[----:B------:R2:W-:Y:S01]  /*ae40*/  @!P3 ST.E.128 desc[UR40][R20.64], R28 ;  /* 0x0000001c1400b985 */ /* 0x0005e2000c101d28 */
[----:B01----:R-:W-:Y:S05]  /*ae50*/  @P0 BRA `(.L_x_2061) ;  /* 0x0000001000b00947 */ /* 0x003fea0003800000 */
[----:B--2---:R-:W-:-:S04]  /*ae60*/  LEA R2, P0, R157, R0, 0x1 ;  /* 0x000000009d027211 */ /* 0x004fc800078008ff */
[----:B------:R-:W-:-:S05]  /*ae70*/  LEA.HI.X R3, R157, R18, R37, 0x1, P0 ;  /* 0x000000129d037211 */ /* 0x000fca00000f0c25 */
[----:B-----5:R0:W-:Y:S01]  /*ae80*/  ST.E.128 desc[UR40][R2.64], R8 ;  /* 0x0000000802007985 */ /* 0x0201e2000c101d28 */
[----:B------:R-:W-:Y:S05]  /*ae90*/  BRA `(.L_x_2061) ;  /* 0x0000001000a07947 */ /* 0x000fea0003800000 */
.L_x_2060:
[----:B0-----:R-:W0:Y:S01]  /*aea0*/  @P4 LDC R10, c[0x0][0xbec] ;  /* 0x0002fb00ff0a4b82 */ /* 0x001e220000000800 */
[----:B------:R-:W-:Y:S01]  /*aeb0*/  ULDC.64 UR4, c[0x0][0xb08] ;  /* 0x0002c20000047ab9 */ /* 0x000fe20000000a00 */
[----:B------:R-:W-:Y:S01]  /*aec0*/  SHF.R.S32.HI R0, RZ, 0x1f, R153 ;  /* 0x0000001fff007819 */ /* 0x000fe20000011499 */
[----:B------:R-:W-:Y:S01]  /*aed0*/  IMAD R32, R32, UR4, RZ ;  /* 0x0000000420207c24 */ /* 0x000fe2000f8e02ff */
[----:B------:R-:W-:Y:S01]  /*aee0*/  ULDC.64 UR6, c[0x0][0xb30] ;  /* 0x0002cc0000067ab9 */ /* 0x000fe20000000a00 */
[----:B------:R-:W-:Y:S01]  /*aef0*/  IMAD.WIDE.U32 R8, R23, UR4, RZ ;  /* 0x0000000417087c25 */ /* 0x000fe2000f8e00ff */
[----:B------:R-:W-:Y:S01]  /*af00*/  ISETP.GE.AND P0, PT, R25, R4, PT ;  /* 0x000000041900720c */ /* 0x000fe20003f06270 */
[----:B------:R-:W-:Y:S01]  /*af10*/  BSSY B1, `(.L_x_2062) ;  /* 0x000005d000017945 */ /* 0x000fe20003800000 */
[----:B------:R-:W1:Y:S01]  /*af20*/  @P4 LDC R15, c[0x0][0xbf0] ;  /* 0x0002fc00ff0f4b82 */ /* 0x000e620000000800 */
[----:B------:R-:W-:Y:S01]  /*af30*/  IMAD R23, R23, UR5, R32 ;  /* 0x0000000517177c24 */ /* 0x000fe2000f8e0220 */
[----:B------:R-:W-:Y:S01]  /*af40*/  ULDC.64 UR4, c[0x0][0xb38] ;  /* 0x0002ce0000047ab9 */ /* 0x000fe20000000a00 */
[----:B------:R-:W-:Y:S01]  /*af50*/  IMAD.MOV.U32 R11, RZ, RZ, R39 ;  /* 0x000000ffff0b7224 */ /* 0x000fe200078e0027 */
[----:B------:R-:W-:Y:S01]  /*af60*/  IADD3 R20, R22, 0x18, RZ ;  /* 0x0000001816147810 */ /* 0x000fe20007ffe0ff */
[----:B------:R-:W-:-:S02]  /*af70*/  IMAD.IADD R9, R9, 0x1, R23 ;  /* 0x0000000109097824 */ /* 0x000fc400078e0217 */
[----:B------:R-:W-:Y:S02]  /*af80*/  VIADD R17, R17, 0x16820 ;  /* 0x0001682011117836 */ /* 0x000fe40000000000 */
[----:B------:R-:W-:-:S03]  /*af90*/  IMAD.WIDE.U32 R8, R154, UR4, R8 ;  /* 0x000000049a087c25 */ /* 0x000fc6000f8e0008 */
[----:B------:R-:W-:Y:S01]  /*afa0*/  PRMT R17, RZ, 0x654, R17 ;  /* 0x00000654ff117816 */ /* 0x000fe20000000011 */
[----:B------:R-:W-:Y:S01]  /*afb0*/  IMAD R9, R154, UR5, R9 ;  /* 0x000000059a097c24 */ /* 0x000fe2000f8e0209 */
[----:B------:R-:W-:Y:S01]  /*afc0*/  ULDC.64 UR4, c[0x0][0xb40] ;  /* 0x0002d00000047ab9 */ /* 0x000fe20000000a00 */
[----:B------:R-:W-:Y:S01]  /*afd0*/  VIADD R24, R22, 0x38 ;  /* 0x0000003816187836 */ /* 0x000fe20000000000 */
[----:B------:R2:W-:Y:S01]  /*afe0*/  SYNCS.ARRIVE.TRANS64.RED.A1T0 RZ, [R17+URZ], RZ ;  /* 0x000000ff11ff79a7 */ /* 0x0005e2000810043f */
        /* <DEDUP_REMOVED lines=23> */
[----:B------:R-:W-:Y:S01]  /*b160*/  IMAD.IADD R9, R9, 0x1, R11 ;  /* 0x0000000109097824 */ /* 0x000fe200078e020b */
[----:B------:R-:W-:Y:S01]  /*b170*/  LEA R0, P1, R8, UR4, 0x2 ;  /* 0x0000000408007c11 */ /* 0x000fe2000f8210ff */
[C---:B------:R-:W-:Y:S02]  /*b180*/  VIADD R28, R22.reuse, 0x30 ;  /* 0x00000030161c7836 */ /* 0x040fe40000000000 */
[----:B------:R-:W-:Y:S01]  /*b190*/  VIADD R30, R22, 0x28 ;  /* 0x00000028161e7836 */ /* 0x000fe20000000000 */
[----:B------:R-:W-:Y:S01]  /*b1a0*/  LEA.HI.X R18, R8, UR5, R9, 0x2, P1 ;  /* 0x0000000508127c11 */ /* 0x000fe200088f1409 */
[C---:B------:R-:W-:Y:S01]  /*b1b0*/  VIADD R32, R22.reuse, 0x20 ;  /* 0x0000002016207836 */ /* 0x040fe20000000000 */
[----:B------:R2:W0:Y:S01]  /*b1c0*/  SHFL.IDX PT, R10, R0, RZ, 0x1c1f ;  /* 0x001c1fff000a7589 */ /* 0x00042200000e0000 */
[C---:B------:R-:W-:Y:S01]  /*b1d0*/  VIADD R21, R22.reuse, 0x18 ;  /* 0x0000001816157836 */ /* 0x040fe20000000000 */
[----:B------:R-:W-:Y:S01]  /*b1e0*/  SHF.R.S32.HI R28, RZ, 0x1f, R28 ;  /* 0x0000001fff1c7819 */ /* 0x000fe2000001141c */
[C---:B------:R-:W-:Y:S01]  /*b1f0*/  VIADD R34, R22.reuse, 0x10 ;  /* 0x0000001016227836 */ /* 0x040fe20000000000 */
[----:B------:R2:W1:Y:S01]  /*b200*/  SHFL.IDX PT, R11, R18, RZ, 0x1c1f ;  /* 0x001c1fff120b7589 */ /* 0x00046200000e0000 */
        /* <DEDUP_REMOVED lines=10> */
[----:B------:R-:W-:-:S02]  /*b2b0*/  VIADD R33, R22, 0x10 ;  /* 0x0000001016217836 */ /* 0x000fc40000000000 */
[----:B------:R-:W-:Y:S01]  /*b2c0*/  VIADD R35, R22, 0x8 ;  /* 0x0000000816237836 */ /* 0x000fe20000000000 */
[----:B--2---:R-:W-:Y:S06]  /*b2d0*/  @P0 BRA `(.L_x_2063) ;  /* 0x0000000000800947 */ /* 0x004fec0003800000 */
[----:B------:R-:W-:Y:S02]  /*b2e0*/  ULDC UR4, c[0x0][0xac8] ;  /* 0x0002b20000047ab9 */ /* 0x000fe40000000800 */
[----:B------:R-:W-:Y:S02]  /*b2f0*/  ISETP.GE.AND P1, PT, R35, UR4, PT ;  /* 0x0000000423007c0c */ /* 0x000fe4000bf26270 */
[----:B------:R-:W-:Y:S02]  /*b300*/  ISETP.GE.AND P0, PT, R22, UR4, PT ;  /* 0x0000000416007c0c */ /* 0x000fe4000bf06270 */
[----:B------:R-:W-:Y:S02]  /*b310*/  ISETP.GE.AND P5, PT, R33, UR4, PT ;  /* 0x0000000421007c0c */ /* 0x000fe4000bfa6270 */
[----:B------:R-:W-:-:S07]  /*b320*/  ISETP.GE.AND P3, PT, R20, UR4, PT ;  /* 0x0000000414007c0c */ /* 0x000fce000bf66270 */
[CC--:B0-----:R-:W-:Y:S02]  /*b330*/  @!P1 LEA R12, P2, R35.reuse, R10.reuse, 0x2 ;  /* 0x0000000a230c9211 */ /* 0x0c1fe400078410ff */
[----:B-1----:R-:W-:Y:S02]  /*b340*/  @!P0 IMAD.WIDE R8, R22, 0x4, R10 ;  /* 0x0000000416088825 */ /* 0x002fe400078e020a */
        /* <DEDUP_REMOVED lines=9> */
[CC--:B------:R-:W-:Y:S01]  /*b3e0*/  @!P3 LEA R16, P6, R20.reuse, R10.reuse, 0x2 ;  /* 0x0000000a1410b211 */ /* 0x0c0fe200078c10ff */
[----:B------:R2:W-:Y:S01]  /*b3f0*/  @!P5 ST.E.64 desc[UR40][R14.64], R96 ;  /* 0x000000600e00d985 */ /* 0x0005e2000c101b28 */
[----:B0-----:R-:W-:Y:S02]  /*b400*/  @!P2 LEA R2, P5, R31, R10, 0x2 ;  /* 0x0000000a1f02a211 */ /* 0x001fe400078a10ff */
[----:B------:R-:W-:-:S03]  /*b410*/  @!P3 LEA.HI.X R17, R20, R11, R21, 0x2, P6 ;  /* 0x0000000b1411b211 */ /* 0x000fc600030f1415 */
[-C--:B------:R-:W-:Y:S02]  /*b420*/  @!P1 LEA R8, P6, R29, R10.reuse, 0x2 ;  /* 0x0000000a1d089211 */ /* 0x080fe400078c10ff */
[-C--:B------:R-:W-:Y:S01]  /*b430*/  @!P2 LEA.HI.X R3, R31, R11.reuse, R32, 0x2, P5 ;  /* 0x0000000b1f03a211 */ /* 0x080fe200028f1420 */
        /* <DEDUP_REMOVED lines=10> */
.L_x_2063:
[----:B------:R-:W-:Y:S05]  /*b4e0*/  BSYNC B1 ;  /* 0x0000000000017941 */ /* 0x000fea0003800000 */
.L_x_2062:
[----:B------:R-:W-:Y:S01]  /*b4f0*/  ISETP.GE.AND P0, PT, R27, R4, PT ;  /* 0x000000041b00720c */ /* 0x000fe20003f06270 */
[----:B--2---:R2:W3:Y:S04]  /*b500*/  SHFL.IDX PT, R9, R18, 0x1, 0x1c1f ;  /* 0x003c1f0012097f89 */ /* 0x0044e800000e0000 */
[----:B------:R2:W4:Y:S08]  /*b510*/  SHFL.IDX PT, R8, R0, 0x1, 0x1c1f ;  /* 0x003c1f0000087f89 */ /* 0x00053000000e0000 */
[----:B--2---:R-:W-:Y:S05]  /*b520*/  @P0 BRA `(.L_x_2061) ;  /* 0x0000000800fc0947 */ /* 0x004fea0003800000 */
[----:B------:R-:W-:Y:S02]  /*b530*/  ULDC UR4, c[0x0][0xac8] ;  /* 0x0002b20000047ab9 */ /* 0x000fe40000000800 */
[----:B------:R-:W-:Y:S02]  /*b540*/  ISETP.GE.AND P0, PT, R22, UR4, PT ;  /* 0x0000000416007c0c */ /* 0x000fe4000bf06270 */
[----:B------:R-:W-:Y:S02]  /*b550*/  ISETP.GE.AND P5, PT, R35, UR4, PT ;  /* 0x0000000423007c0c */ /* 0x000fe4000bfa6270 */
[----:B------:R-:W-:Y:S02]  /*b560*/  ISETP.GE.AND P3, PT, R33, UR4, PT ;  /* 0x0000000421007c0c */ /* 0x000fe4000bf66270 */
[----:B------:R-:W-:Y:S02]  /*b570*/  ISETP.GE.AND P2, PT, R20, UR4, PT ;  /* 0x0000000414007c0c */ /* 0x000fe4000bf46270 */
[----:B------:R-:W-:-:S05]  /*b580*/  ISETP.GE.AND P1, PT, R31, UR4, PT ;  /* 0x000000041f007c0c */ /* 0x000fca000bf26270 */
[----:B---34-:R-:W-:Y:S02]  /*b590*/  @!P0 IMAD.WIDE R2, R22, 0x4, R8 ;  /* 0x0000000416028825 */ /* 0x018fe400078e0208 */
[-C--:B0-----:R-:W-:Y:S02]  /*b5a0*/  @!P5 LEA R10, P4, R35, R8.reuse, 0x2 ;  /* 0x00000008230ad211 */ /* 0x081fe400078810ff */
[----:B------:R-:W-:Y:S01]  /*b5b0*/  @!P3 LEA R12, P6, R33, R8, 0x2 ;  /* 0x00000008210cb211 */ /* 0x000fe200078c10ff */
[----:B------:R0:W-:Y:S01]  /*b5c0*/  @!P0 ST.E.64 desc[UR40][R2.64], R90 ;  /* 0x0000005a02008985 */ /* 0x0001e2000c101b28 */
[----:B------:R-:W-:Y:S02]  /*b5d0*/  ISETP.GE.AND P0, PT, R29, UR4, PT ;  /* 0x000000041d007c0c */ /* 0x000fe4000bf06270 */
[----:B-1----:R-:W-:Y:S02]  /*b5e0*/  @!P5 LEA.HI.X R11, R35, R9, R36, 0x2, P4 ;  /* 0x00000009230bd211 */ /* 0x002fe400020f1424 */
        /* <DEDUP_REMOVED lines=22> */
.L_x_2058:
[----:B------:R-:W2:Y:S01]  /*b750*/  LDC.64 R8, c[0x0][0xc00] ;  /* 0x00030000ff087b82 */ /* 0x000ea20000000a00 */
[----:B------:R-:W-:Y:S01]  /*b760*/  ULDC.64 UR4, c[0x0][0xc08] ;  /* 0x0003020000047ab9 */ /* 0x000fe20000000a00 */
[----:B0-----:R-:W-:Y:S01]  /*b770*/  IMAD.MOV.U32 R17, RZ, RZ, RZ ;  /* 0x000000ffff117224 */ /* 0x001fe200078e00ff */
[----:B------:R-:W-:-:S04]  /*b780*/  ISETP.NE.U32.AND P0, PT, RZ, UR4, PT ;  /* 0x00000004ff007c0c */ /* 0x000fc8000bf05070 */
[----:B------:R-:W-:Y:S01]  /*b790*/  ISETP.NE.AND.EX P1, PT, RZ, UR5, PT, P0 ;  /* 0x00000005ff007c0c */ /* 0x000fe2000bf25300 */
[----:B------:R-:W0:Y:S01]  /*b7a0*/  LDC.64 R2, c[0x0][0xc00] ;  /* 0x00030000ff027b82 */ /* 0x000e220000000a00 */
[----:B--2---:R-:W-:-:S04]  /*b7b0*/  ISETP.NE.U32.AND P0, PT, R8, RZ, PT ;  /* 0x000000ff0800720c */ /* 0x004fc80003f05070 */
[----:B------:R-:W-:-:S07]  /*b7c0*/  ISETP.NE.AND.EX P0, PT, R9, RZ, PT, P0 ;  /* 0x000000ff0900720c */ /* 0x000fce0003f05300 */
[----:B------:R-:W2:Y:S01]  /*b7d0*/  @P1 LDC.64 R8, c[0x0][0xc08] ;  /* 0x00030200ff081b82 */ /* 0x000ea20000000a00 */
[----:B------:R-:W-:Y:S01]  /*b7e0*/  ULDC UR4, c[0x0][0xa88] ;  /* 0x0002a20000047ab9 */ /* 0x000fe20000000800 */
[----:B0-----:R-:W-:-:S04]  /*b7f0*/  IMAD.WIDE R10, R153, 0x4, R2 ;  /* 0x00000004990a7825 */ /* 0x001fc800078e0202 */
[----:B------:R-:W-:Y:S01]  /*b800*/  IMAD.U32 R0, RZ, RZ, UR4 ;  /* 0x00000004ff007e24 */ /* 0x000fe2000f8e00ff */
[----:B------:R0:W5:Y:S01]  /*b810*/  @P0 LDG.E R17, desc[UR40][R10.64] ;  /* 0x000000280a110981 */ /* 0x000162000c1e1900 */
[----:B-1----:R-:W1:Y:S01]  /*b820*/  S2R R4, SR_TID.X ;  /* 0x0000000000047919 */ /* 0x002e620000002100 */
[----:B--2---:R-:W-:-:S05]  /*b830*/  @P1 IMAD.WIDE R2, R153, 0x4, R8 ;  /* 0x0000000499021825 */ /* 0x004fca00078e0208 */
[----:B------:R0:W5:Y:S01]  /*b840*/  @P1 LDG.E R0, desc[UR40][R2.64] ;  /* 0x0000002802001981 */ /* 0x000162000c1e1900 */
[----:B------:R-:W-:-:S13]  /*b850*/  ISETP.NE.AND P2, PT, R155, RZ, PT ;  /* 0x000000ff9b00720c */ /* 0x000fda0003f45270 */
[----:B------:R-:W2:Y:S01]  /*b860*/  @!P2 LDC R155, c[0x0][0xad4] ;  /* 0x0002b500ff9bab82 */ /* 0x000ea20000000800 */
[----:B-1----:R-:W-:-:S05]  /*b870*/  VIADD R26, R4, 0xffffff80 ;  /* 0xffffff80041a7836 */ /* 0x002fca0000000000 */
[----:B------:R-:W-:Y:S02]  /*b880*/  ISETP.GT.AND P3, PT, R26, 0xbf, PT ;  /* 0x000000bf1a00780c */ /* 0x000fe40003f64270 */
[----:B--2---:R-:W-:Y:S01]  /*b890*/  ISETP.GT.AND P2, PT, R155, 0x1, PT ;  /* 0x000000019b00780c */ /* 0x004fe20003f44270 */
[----:B0-----:R-:W-:-:S12]  /*b8a0*/  @P1 BRA `(.L_x_2064) ;  /* 0x0000000000101947 */ /* 0x001fd80003800000 */
[----:B------:R-:W-:Y:S05]  /*b8b0*/  @!P0 BRA `(.L_x_2064) ;  /* 0x00000000000c8947 */ /* 0x000fea0003800000 */
[----:B------:R-:W2:Y:S04]  /*b8c0*/  LDG.E R3, desc[UR40][R10.64] ;  /* 0x000000280a037981 */ /* 0x000ea8000c1e1900 */
[----:B-----5:R-:W2:Y:S02]  /*b8d0*/  LDG.E R0, desc[UR40][R10.64+0x4] ;  /* 0x000004280a007981 */ /* 0x020ea4000c1e1900 */
[----:B--2---:R-:W-:-:S07]  /*b8e0*/  IMAD.IADD R0, R0, 0x1, -R3 ;  /* 0x0000000100007824 */ /* 0x004fce00078e0a03 */
.L_x_2064:
[----:B------:R-:W2:Y:S01]  /*b8f0*/  LDL.LU R2, [R1] ;  /* 0x0000000001027983 */ /* 0x000ea20000300800 */
[----:B------:R-:W-:Y:S01]  /*b900*/  BSSY B1, `(.L_x_2065) ;  /* 0x0000036000017945 */ /* 0x000fe20003800000 */
[----:B------:R-:W-:Y:S02]  /*b910*/  SEL R153, R153, RZ, !P0 ;  /* 0x000000ff99997207 */ /* 0x000fe40004000000 */
[----:B-----5:R-:W-:Y:S02]  /*b920*/  SHF.R.S32.HI R20, RZ, 0x1f, R17 ;  /* 0x0000001fff147819 */ /* 0x020fe40000011411 */
[----:B--2---:R-:W-:Y:S01]  /*b930*/  SEL R24, R2, RZ, !P0 ;  /* 0x000000ff02187207 */ /* 0x004fe20004000000 */
[----:B------:R-:W-:Y:S06]  /*b940*/  @P3 BRA `(.L_x_2066) ;  /* 0x0000000000c43947 */ /* 0x000fec0003800000 */
[----:B------:R-:W0:Y:S01]  /*b950*/  LDC R31, c[0x0][0xbe8] ;  /* 0x0002fa00ff1f7b82 */ /* 0x000e220000000800 */
[----:B------:R-:W-:Y:S01]  /*b960*/  IADD3 R27, R16, -0x80, R4 ;  /* 0xffffff80101b7810 */ /* 0x000fe20007ffe004 */
[----:B0-----:R-:W-:-:S05]  /*b970*/  IMAD R2, R0, R31, RZ ;  /* 0x0000001f00027224 */ /* 0x001fca00078e02ff */
[----:B------:R-:W-:-:S13]  /*b980*/  ISETP.GE.AND P0, PT, R27, R2, PT ;  /* 0x000000021b00720c */ /* 0x000fda0003f06270 */
[----:B------:R-:W-:Y:S05]  /*b990*/  @P0 BRA `(.L_x_2066) ;  /* 0x0000000000b00947 */ /* 0x000fea0003800000 */
[----:B------:R-:W2:Y:S01]  /*b9a0*/  LDL.LU R30, [R1+0x1c] ;  /* 0x00001c00011e7983 */ /* 0x000ea20000300800 */
[----:B------:R-:W-:Y:S01]  /*b9b0*/  ISETP.NE.AND P1, PT, R31, 0x1, PT ;  /* 0x000000011f00780c */ /* 0x000fe20003f25270 */
[----:B------:R-:W-:Y:S01]  /*b9c0*/  IMAD.MOV.U32 R18, RZ, RZ, 0x9b8 ;  /* 0x000009b8ff127424 */ /* 0x000fe200078e00ff */
[----:B------:R-:W-:Y:S01]  /*b9d0*/  ISETP.GT.AND P0, PT, R155, 0x1, PT ;  /* 0x000000019b00780c */ /* 0x000fe20003f04270 */
[----:B------:R-:W0:Y:S01]  /*b9e0*/  LDC.64 R28, c[0x0][0xba8] ;  /* 0x0002ea00ff1c7b82 */ /* 0x000e220000000a00 */
[----:B------:R-:W-:Y:S02]  /*b9f0*/  IMAD.MOV.U32 R21, RZ, RZ, R27 ;  /* 0x000000ffff157224 */ /* 0x000fe400078e001b */
[----:B------:R-:W-:-:S05]  /*ba00*/  SEL R18, R18, 0x978, P0 ;  /* 0x0000097812127807 */ /* 0x000fca0000000000 */
[----:B------:R-:W1:Y:S08]  /*ba10*/  LDC.64 R8, c[0x0][R18+0x220] ;  /* 0x0000880012087b82 */ /* 0x000e700000000a00 */
[----:B------:R-:W3:Y:S08]  /*ba20*/  @P1 LDC R4, c[0x0][0xbec] ;  /* 0x0002fb00ff041b82 */ /* 0x000ef00000000800 */
[----:B------:R-:W4:Y:S08]  /*ba30*/  LDC.64 R2, c[0x0][R18+0x218] ;  /* 0x0000860012027b82 */ /* 0x000f300000000a00 */
[----:B------:R-:W5:Y:S01]  /*ba40*/  @P1 LDC R25, c[0x0][0xbf0] ;  /* 0x0002fc00ff191b82 */ /* 0x000f620000000800 */
[----:B-1----:R-:W-:-:S02]  /*ba50*/  IMAD R9, R9, R153, RZ ;  /* 0x0000009909097224 */ /* 0x002fc400078e02ff */
[----:B------:R-:W-:-:S05]  /*ba60*/  IMAD.WIDE.U32 R14, R8, R153, RZ ;  /* 0x00000099080e7225 */ /* 0x000fca00078e00ff */
[----:B------:R-:W1:Y:S01]  /*ba70*/  LDC.64 R10, c[0x0][R18+0x228] ;  /* 0x00008a00120a7b82 */ /* 0x000e620000000a00 */
[----:B---3--:R-:W-:-:S07]  /*ba80*/  @P1 IMAD.HI.U32 R4, R27, R4, RZ ;  /* 0x000000041b041227 */ /* 0x008fce00078e00ff */
[----:B------:R-:W3:Y:S01]  /*ba90*/  LDC.64 R12, c[0x0][R18+0x210] ;  /* 0x00008400120c7b82 */ /* 0x000ee20000000a00 */
[-C--:B----4-:R-:W-:Y:S02]  /*baa0*/  IMAD R23, R3, R154.reuse, RZ ;  /* 0x0000009a03177224 */ /* 0x090fe400078e02ff */
[----:B------:R-:W-:-:S04]  /*bab0*/  IMAD.WIDE.U32 R2, R2, R154, RZ ;  /* 0x0000009a02027225 */ /* 0x000fc800078e00ff */
[----:B------:R-:W-:Y:S01]  /*bac0*/  IMAD.IADD R23, R3, 0x1, R23 ;  /* 0x0000000103177824 */ /* 0x000fe200078e0217 */
[----:B-----5:R-:W-:Y:S01]  /*bad0*/  @P1 SHF.R.U32.HI R21, RZ, R25, R4 ;  /* 0x00000019ff151219 */ /* 0x020fe20000011604 */
[----:B------:R-:W-:Y:S01]  /*bae0*/  IMAD R25, R8, R24, R9 ;  /* 0x0000001808197224 */ /* 0x000fe200078e0209 */
[----:B0-----:R-:W0:Y:S01]  /*baf0*/  @!P0 LDC R28, c[0x0][0xb50] ;  /* 0x0002d400ff1c8b82 */ /* 0x001e220000000800 */
[----:B------:R-:W-:Y:S02]  /*bb00*/  IADD3 R4, P1, P3, R14, R2, R17 ;  /* 0x000000020e047210 */ /* 0x000fe40007b3e011 */
[----:B------:R-:W-:Y:S02]  /*bb10*/  IMAD.MOV R8, RZ, RZ, -R21 ;  /* 0x000000ffff087224 */ /* 0x000fe400078e0a15 */
[----:B------:R-:W-:-:S03]  /*bb20*/  IMAD.IADD R25, R15, 0x1, R25 ;  /* 0x000000010f197824 */ /* 0x000fc600078e0219 */
[----:B------:R-:W4:Y:S01]  /*bb30*/  @!P0 LDC R29, c[0x0][0xb54] ;  /* 0x0002d500ff1d8b82 */ /* 0x000f220000000800 */
[----:B--2---:R-:W-:-:S05]  /*bb40*/  SEL R9, R30, RZ, P0 ;  /* 0x000000ff1e097207 */ /* 0x004fca0000000000 */
[----:B-1----:R-:W-:-:S04]  /*bb50*/  IMAD.WIDE.U32 R2, R10, R9, RZ ;  /* 0x000000090a027225 */ /* 0x002fc800078e00ff */
[----:B------:R-:W-:Y:S02]  /*bb60*/  IMAD R11, R11, R9, RZ ;  /* 0x000000090b0b7224 */ /* 0x000fe400078e02ff */
[----:B------:R-:W-:Y:S01]  /*bb70*/  IMAD R9, R31, R8, R27 ;  /* 0x000000081f097224 */ /* 0x000fe200078e021b */
[----:B------:R-:W-:Y:S01]  /*bb80*/  IADD3.X R8, R25, R23, R20, P1, P3 ;  /* 0x0000001719087210 */ /* 0x000fe20000fe6414 */
[----:B------:R-:W-:Y:S01]  /*bb90*/  IMAD.IADD R11, R3, 0x1, R11 ;  /* 0x00000001030b7824 */ /* 0x000fe200078e020b */
[----:B------:R-:W-:Y:S01]  /*bba0*/  IADD3 R2, P0, P1, R21, R4, R2 ;  /* 0x0000000415027210 */ /* 0x000fe2000791e002 */
[----:B---3--:R-:W-:Y:S01]  /*bbb0*/  IMAD R4, R13, R9, RZ ;  /* 0x000000090d047224 */ /* 0x008fe200078e02ff */
[----:B------:R-:W-:-:S04]  /*bbc0*/  SHF.R.S32.HI R21, RZ, 0x1f, R21 ;  /* 0x0000001fff157819 */ /* 0x000fc80000011415 */
[----:B------:R-:W-:Y:S02]  /*bbd0*/  IADD3.X R3, R21, R8, R11, P0, P1 ;  /* 0x0000000815037210 */ /* 0x000fe400007e240b */
[----:B------:R-:W-:Y:S01]  /*bbe0*/  SHF.R.S32.HI R11, RZ, 0x1f, R9 ;  /* 0x0000001fff0b7819 */ /* 0x000fe20000011409 */
[----:B------:R-:W-:-:S04]  /*bbf0*/  IMAD.WIDE.U32 R2, R12, R9, R2 ;  /* 0x000000090c027225 */ /* 0x000fc800078e0002 */
[----:B------:R-:W-:Y:S01]  /*bc00*/  IMAD R11, R12, R11, R4 ;  /* 0x0000000b0c0b7224 */ /* 0x000fe200078e0204 */
[----:B0-----:R-:W-:-:S04]  /*bc10*/  LEA R8, P0, R2, R28, 0x2 ;  /* 0x0000001c02087211 */ /* 0x001fc800078010ff */
[----:B------:R-:W-:-:S04]  /*bc20*/  IADD3 R3, R3, R11, RZ ;  /* 0x0000000b03037210 */ /* 0x000fc80007ffe0ff */
[----:B----4-:R-:W-:Y:S01]  /*bc30*/  LEA.HI.X R9, R2, R29, R3, 0x2, P0 ;  /* 0x0000001d02097211 */ /* 0x010fe200000f1403 */
[----:B------:R-:W-:-:S05]  /*bc40*/  IMAD.MOV.U32 R3, RZ, RZ, -0x800000 ;  /* 0xff800000ff037424 */ /* 0x000fca00078e00ff */
[----:B------:R0:W-:Y:S02]  /*bc50*/  STG.E desc[UR40][R8.64], R3 ;  /* 0x0000000308007986 */ /* 0x0001e4000c101928 */
.L_x_2066:
[----:B------:R-:W-:Y:S05]  /*bc60*/  BSYNC B1 ;  /* 0x0000000000017941 */ /* 0x000fea0003800000 */
.L_x_2065:
[----:B------:R-:W-:Y:S05]  /*bc70*/  @P2 BRA `(.L_x_2061) ;  /* 0x0000000400282947 */ /* 0x000fea0003800000 */
[----:B------:R-:W1:Y:S01]  /*bc80*/  LDC R15, c[0x0][0xbe8] ;  /* 0x0002fa00ff0f7b82 */ /* 0x000e620000000800 */
[----:B------:R-:W-:Y:S01]  /*bc90*/  SHF.R.S32.HI R14, RZ, 0x1f, R26 ;  /* 0x0000001fff0e7819 */ /* 0x000fe2000001141a */
[----:B------:R-:W-:Y:S01]  /*bca0*/  ULDC.64 UR4, c[0x0][0xaa0] ;  /* 0x0002a80000047ab9 */ /* 0x000fe20000000a00 */
[----:B------:R-:W-:Y:S01]  /*bcb0*/  ULDC.64 UR6, c[0x0][0xaf0] ;  /* 0x0002bc0000067ab9 */ /* 0x000fe20000000a00 */
[----:B------:R-:W-:Y:S01]  /*bcc0*/  IMAD R2, R20, UR4, RZ ;  /* 0x0000000414027c24 */ /* 0x000fe2000f8e02ff */
[----:B------:R-:W-:Y:S01]  /*bcd0*/  LEA.HI R14, R14, R26, RZ, 0x3 ;  /* 0x0000001a0e0e7211 */ /* 0x000fe200078f18ff */
[----:B0-----:R-:W-:Y:S01]  /*bce0*/  IMAD R8, R24, UR6, RZ ;  /* 0x0000000618087c24 */ /* 0x001fe2000f8e02ff */
[----:B------:R-:W-:Y:S01]  /*bcf0*/  SHF.R.S32.HI R23, RZ, 0x1f, R157 ;  /* 0x0000001fff177819 */ /* 0x000fe2000001149d */
[C---:B------:R-:W-:Y:S01]  /*bd00*/  IMAD R9, R17.reuse, UR5, R2 ;  /* 0x0000000511097c24 */ /* 0x040fe2000f8e0202 */
[----:B------:R-:W-:Y:S01]  /*bd10*/  SHF.R.S32.HI R14, RZ, 0x3, R14 ;  /* 0x00000003ff0e7819 */ /* 0x000fe2000001140e */
[----:B------:R-:W-:Y:S01]  /*bd20*/  IMAD.WIDE.U32 R2, R17, UR4, RZ ;  /* 0x0000000411027c25 */ /* 0x000fe2000f8e00ff */
[----:B------:R-:W-:-:S03]  /*bd30*/  ULDC.64 UR4, c[0x0][0xae8] ;  /* 0x0002ba0000047ab9 */ /* 0x000fc60000000a00 */
[----:B------:R-:W-:Y:S02]  /*bd40*/  IMAD R11, R156, 0x30, R14 ;  /* 0x000000309c0b7824 */ /* 0x000fe400078e020e */
[----:B------:R-:W-:Y:S02]  /*bd50*/  IMAD.IADD R3, R3, 0x1, R9 ;  /* 0x0000000103037824 */ /* 0x000fe400078e0209 */
[----:B------:R-:W-:Y:S02]  /*bd60*/  IMAD.IADD R10, R16, 0x1, R11 ;  /* 0x00000001100a7824 */ /* 0x000fe400078e020b */
[----:B------:R-:W-:Y:S01]  /*bd70*/  IMAD.WIDE.U32 R2, R154, UR4, R2 ;  /* 0x000000049a027c25 */ /* 0x000fe2000f8e0002 */
[----:B-1----:R-:W-:-:S03]  /*bd80*/  ISETP.NE.AND P0, PT, R15, 0x1, PT ;  /* 0x000000010f00780c */ /* 0x002fc60003f05270 */
[----:B------:R-:W-:Y:S02]  /*bd90*/  IMAD.MOV.U32 R9, RZ, RZ, R10 ;  /* 0x000000ffff097224 */ /* 0x000fe400078e000a */
[----:B------:R-:W-:Y:S01]  /*bda0*/  IMAD R3, R154, UR5, R3 ;  /* 0x000000059a037c24 */ /* 0x000fe2000f8e0203 */
[----:B------:R-:W-:Y:S01]  /*bdb0*/  ULDC.64 UR4, c[0x0][0xae0] ;  /* 0x0002b80000047ab9 */ /* 0x000fe20000000a00 */
[----:B------:R-:W-:Y:S02]  /*bdc0*/  IMAD.IADD R28, R14, 0x1, R16 ;  /* 0x000000010e1c7824 */ /* 0x000fe400078e0210 */
[----:B------:R-:W-:-:S04]  /*bdd0*/  IMAD.WIDE.U32 R2, R153, UR6, R2 ;  /* 0x0000000699027c25 */ /* 0x000fc8000f8e0002 */
[----:B------:R-:W0:Y:S08]  /*bde0*/  @P0 LDC R13, c[0x0][0xbec] ;  /* 0x0002fb00ff0d0b82 */ /* 0x000e300000000800 */
[----:B------:R-:W1:Y:S01]  /*bdf0*/  @P0 LDC R21, c[0x0][0xbf0] ;  /* 0x0002fc00ff150b82 */ /* 0x000e620000000800 */
[----:B0-----:R-:W-:-:S04]  /*be00*/  @P0 IMAD.HI.U32 R4, R10, R13, RZ ;  /* 0x0000000d0a040227 */ /* 0x001fc800078e00ff */
[----:B------:R-:W-:Y:S01]  /*be10*/  IMAD R13, R153, UR7, R8 ;  /* 0x00000007990d7c24 */ /* 0x000fe2000f8e0208 */
[----:B-1----:R-:W-:-:S03]  /*be20*/  @P0 SHF.R.U32.HI R9, RZ, R21, R4 ;  /* 0x00000015ff090219 */ /* 0x002fc60000011604 */
[----:B------:R-:W-:Y:S01]  /*be30*/  IMAD.IADD R3, R3, 0x1, R13 ;  /* 0x0000000103037824 */ /* 0x000fe200078e020d */
[--C-:B------:R-:W-:Y:S01]  /*be40*/  SHF.R.S32.HI R4, RZ, 0x1f, R9.reuse ;  /* 0x0000001fff047819 */ /* 0x100fe20000011409 */
[----:B------:R-:W-:Y:S02]  /*be50*/  IMAD.MOV R11, RZ, RZ, -R9 ;  /* 0x000000ffff0b7224 */ /* 0x000fe400078e0a09 */
[----:B------:R-:W-:-:S04]  /*be60*/  IMAD.WIDE.U32 R2, R9, UR4, R2 ;  /* 0x0000000409027c25 */ /* 0x000fc8000f8e0002 */
[----:B------:R-:W-:Y:S02]  /*be70*/  IMAD R11, R15, R11, R10 ;  /* 0x0000000b0f0b7224 */ /* 0x000fe400078e020a */
[----:B------:R-:W-:Y:S02]  /*be80*/  IMAD R4, R4, UR4, RZ ;  /* 0x0000000404047c24 */ /* 0x000fe4000f8e02ff */
[----:B------:R-:W-:Y:S02]  /*be90*/  IMAD R15, R0, R15, RZ ;  /* 0x0000000f000f7224 */ /* 0x000fe400078e02ff */
[----:B------:R-:W-:Y:S01]  /*bea0*/  IMAD R13, R9, UR5, R4 ;  /* 0x00000005090d7c24 */ /* 0x000fe2000f8e0204 */
[----:B------:R-:W-:Y:S01]  /*beb0*/  SHF.R.S32.HI R4, RZ, 0x1f, R11 ;  /* 0x0000001fff047819 */ /* 0x000fe2000001140b */
[----:B------:R-:W-:Y:S01]  /*bec0*/  ULDC.64 UR4, c[0x0][0xad8] ;  /* 0x0002b60000047ab9 */ /* 0x000fe20000000a00 */
[----:B------:R-:W-:Y:S02]  /*bed0*/  VIADD R0, R28, 0x30 ;  /* 0x000000301c007836 */ /* 0x000fe40000000000 */
[----:B------:R-:W-:-:S02]  /*bee0*/  IMAD.IADD R3, R3, 0x1, R13 ;  /* 0x0000000103037824 */ /* 0x000fc400078e020d */
        /* <DEDUP_REMOVED lines=12> */
[C---:B------:R-:W-:Y:S02]  /*bfb0*/  VIADD R3, R28.reuse, 0x90 ;  /* 0x000000901c037836 */ /* 0x040fe40000000000 */
        /* <DEDUP_REMOVED lines=22> */
.L_x_2061:
[----:B------:R-:W-:Y:S05]  /*c120*/  BSYNC B0 ;  /* 0x0000000000007941 */ /* 0x000fea0003800000 */
.L_x_2057:
[----:B------:R-:W-:Y:S02]  /*c130*/  ULDC UR4, c[0x0][0xc3c] ;  /* 0x00030f0000047ab9 */ /* 0x000fe40000000800 */
[----:B------:R-:W-:-:S13]  /*c140*/  ISETP.GE.AND P0, PT, R7, UR4, PT ;  /* 0x0000000407007c0c */ /* 0x000fda000bf06270 */
[----:B------:R-:W-:Y:S05]  /*c150*/  @!P0 BRA `(.L_x_2067) ;  /* 0xffffff4c00688947 */ /* 0x000fea000383ffff */
[----:B------:R-:W-:Y:S05]  /*c160*/  EXIT ;  /* 0x000000000000794d */ /* 0x000fea0003800000 */
.L_x_2020:
        /* <DEDUP_REMOVED lines=16> */
.L_x_2068:
        /* <DEDUP_REMOVED lines=44> */
.L_x_2072:
        /* <DEDUP_REMOVED lines=37> */
.L_x_2070:
[----:B------:R-:W-:Y:S01]  /*c780*/  IADD3 R5, -R4, R7, RZ ;  /* 0x0000000704057210 */ /* 0x000fe20007ffe1ff */
[----:B------:R-:W-:-:S04]  /*c790*/  IMAD.MOV.U32 R24, RZ, RZ, RZ ;  /* 0x000000ffff187224 */ /* 0x000fc800078e00ff */
        /* <DEDUP_REMOVED lines=11> */
.L_x_2073:
        /* <DEDUP_REMOVED lines=34> */
[----:B0-----:R-:W-:-:S04]  /*ca70*/  IMAD.MOV R8, RZ, RZ, -R3 ;  /* 0x000000ffff087224 */ /* 0x001fc800078e0a03 */
[----:B------:R-:W-:Y:S01]  /*ca80*/  IMAD.MOV.U32 R2, RZ, RZ, R8 ;  /* 0x000000ffff027224 */ /* 0x000fe200078e0008 */
[----:B------:R-:W-:-:S03]  /*ca90*/  IABS R8, R6 ;  /* 0x0000000600087213 */ /* 0x000fc60000000000 */
[----:B------:R-:W-:Y:S01]  /*caa0*/  IMAD R9, R2, R5, RZ ;  /* 0x0000000502097224 */ /* 0x000fe200078e02ff */
[----:B------:R-:W-:Y:S01]  /*cab0*/  MOV R2, RZ ;  /* 0x000000ff00027202 */ /* 0x000fe20000000f00 */
[----:B------:R-:W-:-:S04]  /*cac0*/  IMAD.MOV R8, RZ, RZ, -R8 ;  /* 0x000000ffff087224 */ /* 0x000fc800078e0a08 */
        /* <DEDUP_REMOVED lines=21> */
.L_x_2074:
        /* <DEDUP_REMOVED lines=25> */
[----:B------:R-:W-:-:S06]  /*cdb0*/  @P0 IADD3 R2, R2, 0x1, RZ ;  /* 0x0000000102020810 */ /* 0x000fcc0007ffe0ff */
        /* <DEDUP_REMOVED lines=34> */
.L_x_2075:
[----:B------:R-:W-:-:S05]  /*cfe0*/  LOP3.LUT R2, RZ, R2, RZ, 0x33, !PT ;  /* 0x00000002ff027212 */ /* 0x000fca00078e33ff */
[----:B------:R-:W-:Y:S01]  /*cff0*/  IMAD.IADD R25, R25, 0x1, R2 ;  /* 0x0000000119197824 */ /* 0x000fe200078e0202 */
[----:B------:R-:W-:Y:S06]  /*d000*/  BRA `(.L_x_2076) ;  /* 0x00000000000c7947 */ /* 0x000fec0003800000 */
.L_x_2071:
[----:B------:R-:W-:Y:S01]  /*d010*/  IMAD.MOV.U32 R25, RZ, RZ, RZ ;  /* 0x000000ffff197224 */ /* 0x000fe200078e00ff */
[----:B------:R-:W-:Y:S01]  /*d020*/  MOV R26, RZ ;  /* 0x000000ff001a7202 */ /* 0x000fe20000000f00 */
[----:B------:R-:W-:-:S07]  /*d030*/  IMAD.U32 R24, RZ, RZ, UR6 ;  /* 0x00000006ff187e24 */ /* 0x000fce000f8e00ff */
.L_x_2076:
[----:B------:R-:W-:-:S13]  /*d040*/  ISETP.NE.AND P0, PT, R0, RZ, PT ;  /* 0x000000ff0000720c */ /* 0x000fda0003f05270 */
[----:B------:R-:W0:Y:S01]  /*d050*/  @!P0 S2R R3, SR_CgaCtaId ;  /* 0x0000000000038919 */ /* 0x000e220000008800 */
[----:B------:R-:W-:-:S04]  /*d060*/  @!P0 MOV R0, 0x400 ;  /* 0x0000040000008802 */ /* 0x000fc80000000f00 */
[----:B0-----:R-:W-:-:S05]  /*d070*/  @!P0 LEA R0, R3, R0, 0x18 ;  /* 0x0000000003008211 */ /* 0x001fca00078ec0ff */
[----:B------:R0:W-:Y:S01]  /*d080*/  @!P0 STS.128 [R0+0x168d0], R24 ;  /* 0x0168d01800008388 */ /* 0x0001e20000000c00 */
[----:B------:R-:W-:Y:S06]  /*d090*/  BAR.ARV 0x5, 0x200 ;  /* 0x0148000000007b1d */ /* 0x000fec0000002000 */
.L_x_2069:
        /* <DEDUP_REMOVED lines=10> */
[----:B------:R3:W-:Y:S01]  /*d140*/  STL [R1+0x28], RZ ;  /* 0x000028ff01007387 */ /* 0x0007e20000100800 */
[----:B------:R-:W-:Y:S01]  /*d150*/  IMAD.MOV.U32 R28, RZ, RZ, 0x1 ;  /* 0x00000001ff1c7424 */ /* 0x000fe200078e00ff */
[----:B------:R-:W-:Y:S01]  /*d160*/  ULDC UR36, c[0x0][0xc] ;  /* 0x0000030000247ab9 */ /* 0x000fe20000000800 */
[----:B------:R-:W-:Y:S01]  /*d170*/  IMAD.MOV.U32 R18, RZ, RZ, RZ ;  /* 0x000000ffff127224 */ /* 0x000fe200078e00ff */
[----:B------:R-:W-:Y:S01]  /*d180*/  ULDC.64 UR38, c[0x0][0x198] ;  /* 0x0000660000267ab9 */ /* 0x000fe20000000a00 */
[----:B--2---:R-:W-:-:S06]  /*d190*/  ULEA UR4, UR5, UR4, 0x18 ;  /* 0x0000000405047291 */ /* 0x004fcc000f8ec03f */
[----:B------:R-:W-:Y:S01]  /*d1a0*/  IMAD.U32 R17, RZ, RZ, UR4 ;  /* 0x00000004ff117e24 */ /* 0x000fe2000f8e00ff */
[C---:B-1----:R-:W-:Y:S01]  /*d1b0*/  LOP3.LUT R4, R5.reuse, 0x7f, RZ, 0xc0, !PT ;  /* 0x0000007f05047812 */ /* 0x042fe200078ec0ff */
[----:B0-----:R-:W-:-:S04]  /*d1c0*/  IMAD.SHL.U32 R0, R5, 0x8, RZ ;  /* 0x0000000805007824 */ /* 0x001fc800078e00ff */
[----:B------:R-:W-:Y:S01]  /*d1d0*/  IMAD.SHL.U32 R3, R4, 0x8, RZ ;  /* 0x0000000804037824 */ /* 0x000fe200078e00ff */
[----:B------:R-:W-:Y:S02]  /*d1e0*/  LOP3.LUT R2, R0, 0x1f8, RZ, 0xc0, !PT ;  /* 0x000001f800027812 */ /* 0x000fe400078ec0ff */
[----:B------:R-:W-:Y:S02]  /*d1f0*/  SHF.R.U32.HI R4, RZ, 0x3, R4 ;  /* 0x00000003ff047819 */ /* 0x000fe40000011604 */
[----:B------:R-:W-:-:S04]  /*d200*/  LOP3.LUT R2, R2, 0x38, R5, 0x78, !PT ;  /* 0x0000003802027812 */ /* 0x000fc800078e7805 */
[----:B------:R-:W-:Y:S01]  /*d210*/  LOP3.LUT R2, R2, 0x200, R3, 0xf8, !PT ;  /* 0x0000020002027812 */ /* 0x000fe200078ef803 */
[----:B------:R-:W-:-:S04]  /*d220*/  IMAD.SHL.U32 R3, R5, 0x10, RZ ;  /* 0x0000001005037824 */ /* 0x000fc800078e00ff */
[----:B------:R-:W-:Y:S01]  /*d230*/  IMAD R0, R2, 0x2, R17 ;  /* 0x0000000202007824 */ /* 0x000fe200078e0211 */
[----:B------:R-:W-:-:S04]  /*d240*/  LOP3.LUT R3, R4, 0x70, R3, 0xf8, !PT ;  /* 0x0000007004037812 */ /* 0x000fc800078ef803 */
[----:B------:R3:W-:Y:S03]  /*d250*/  STL [R1+0x8], R0 ;  /* 0x0000080001007387 */ /* 0x0007e60000100800 */
.L_x_2169:
        /* <DEDUP_REMOVED lines=48> */
[----:B------:R-:W-:Y:S01]  /*d560*/  IMAD.MOV.U32 R10, RZ, RZ, R9 ;  /* 0x000000ffff0a7224 */ /* 0x000fe200078e0009 */
[----:B------:R-:W-:Y:S06]  /*d570*/  @P2 BRA `(.L_x_2078) ;  /* 0x0000000000142947 */ /* 0x000fec0003800000 */
[----:B------:R-:W-:Y:S05]  /*d580*/  @!P1 BRA `(.L_x_2078) ;  /* 0x0000000000109947 */ /* 0x000fea0003800000 */
[----:B------:R-:W2:Y:S04]  /*d590*/  LDG.E R6, desc[UR40][R2.64] ;  /* 0x0000002802067981 */ /* 0x000ea8000c1e1900 */
[----:B0-----:R-:W2:Y:S02]  /*d5a0*/  LDG.E R9, desc[UR40][R2.64+0x4] ;  /* 0x0000042802097981 */ /* 0x001ea4000c1e1900 */
[----:B--2---:R-:W-:-:S05]  /*d5b0*/  IMAD.IADD R10, R9, 0x1, -R6 ;  /* 0x00000001090a7824 */ /* 0x004fca00078e0a06 */
[----:B------:R1:W-:Y:S02]  /*d5c0*/  STL [R1+0x20], R10 ;  /* 0x0000200a01007387 */ /* 0x0003e40000100800 */
.L_x_2078:
[----:B------:R-:W-:Y:S01]  /*d5d0*/  ULDC.64 UR4, c[0x0][0xa20] ;  /* 0x0002880000047ab9 */ /* 0x000fe20000000a00 */
[C---:B------:R-:W-:Y:S01]  /*d5e0*/  LOP3.LUT R6, R26.reuse, 0xff000000, RZ, 0xc0, !PT ;  /* 0xff0000001a067812 */ /* 0x040fe200078ec0ff */
[----:B------:R-:W-:Y:S01]  /*d5f0*/  IMAD.MOV.U32 R23, RZ, RZ, R11 ;  /* 0x000000ffff177224 */ /* 0x000fe200078e000b */
        /* <DEDUP_REMOVED lines=12> */
.L_x_2079:
[----:B------:R-:W-:Y:S05]  /*d6c0*/  @!P0 BRA `(.L_x_2080) ;  /* 0x00000000000c8947 */ /* 0x000fea0003800000 */
[----:B------:R-:W2:Y:S04]  /*d6d0*/  LDG.E R7, desc[UR40][R4.64] ;  /* 0x0000002804077981 */ /* 0x000ea8000c1e1900 */
[----:B------:R-:W2:Y:S02]  /*d6e0*/  LDG.E R2, desc[UR40][R4.64+0x4] ;  /* 0x0000042804027981 */ /* 0x000ea4000c1e1900 */
[----:B--2---:R-:W-:-:S07]  /*d6f0*/  IMAD.IADD R7, R2, 0x1, -R7 ;  /* 0x0000000102077824 */ /* 0x004fce00078e0a07 */
.L_x_2080:
[----:B-----5:R-:W-:Y:S01]  /*d700*/  IMAD.IADD R7, R7, 0x1, -R0 ;  /* 0x0000000107077824 */ /* 0x020fe200078e0a00 */
[----:B0-----:R-:W-:Y:S01]  /*d710*/  LOP3.LUT R9, R6, 0xff, RZ, 0xc0, !PT ;  /* 0x000000ff06097812 */ /* 0x001fe200078ec0ff */
[----:B------:R-:W0:Y:S01]  /*d720*/  LDC R0, c[0x0][0x448] ;  /* 0x00011200ff007b82 */ /* 0x000e220000000800 */
[----:B--2---:R-:W-:Y:S01]  /*d730*/  IMAD R2, R25, 0xc0, RZ ;  /* 0x000000c019027824 */ /* 0x004fe200078e02ff */
[----:B------:R-:W-:Y:S01]  /*d740*/  BSSY B0, `(.L_x_2081) ;  /* 0x0000036000007945 */ /* 0x000fe20003800000 */
[----:B------:R-:W-:Y:S02]  /*d750*/  IMAD.MOV.U32 R4, RZ, RZ, RZ ;  /* 0x000000ffff047224 */ /* 0x000fe400078e00ff */
[----:B------:R-:W-:Y:S01]  /*d760*/  VIADD R2, R2, 0xbf ;  /* 0x000000bf02027836 */ /* 0x000fe20000000000 */
[----:B0-----:R-:W-:-:S13]  /*d770*/  ISETP.NE.AND P0, PT, R0, 0x1, PT ;  /* 0x000000010000780c */ /* 0x001fda0003f05270 */
[----:B------:R-:W0:Y:S08]  /*d780*/  @P0 LDC R3, c[0x0][0x44c] ;  /* 0x00011300ff030b82 */ /* 0x000e300000000800 */
[----:B------:R-:W2:Y:S01]  /*d790*/  @P0 LDC R0, c[0x0][0x450] ;  /* 0x00011400ff000b82 */ /* 0x000ea20000000800 */
[----:B0-----:R-:W-:-:S05]  /*d7a0*/  @P0 IMAD.HI.U32 R3, R2, R3, RZ ;  /* 0x0000000302030227 */ /* 0x001fca00078e00ff */
[----:B--2---:R-:W-:Y:S02]  /*d7b0*/  @P0 SHF.R.U32.HI R2, RZ, R0, R3 ;  /* 0x00000000ff020219 */ /* 0x004fe40000011603 */
[C---:B------:R-:W-:Y:S01]  /*d7c0*/  IADD3 R3, R7.reuse, 0x80, -R10 ;  /* 0x0000008007037810 */ /* 0x040fe20007ffe80a */
        /* <DEDUP_REMOVED lines=8> */
[----:B------:R-:W-:Y:S01]  /*d850*/  VIMNMX R8, R7, R0, PT ;  /* 0x0000000007087248 */ /* 0x000fe20003fe0100 */
[----:B------:R-:W-:Y:S01]  /*d860*/  IMAD.MOV.U32 R7, RZ, RZ, R4 ;  /* 0x000000ffff077224 */ /* 0x000fe200078e0004 */
[----:B------:R-:W-:Y:S02]  /*d870*/  SHF.R.U32.HI R0, RZ, 0x10, R6 ;  /* 0x00000010ff007819 */ /* 0x000fe40000011606 */
[----:B------:R-:W-:Y:S01]  /*d880*/  ISETP.GE.AND P1, PT, R8, 0x1, PT ;  /* 0x000000010800780c */ /* 0x000fe20003f26270 */
[----:B------:R0:W-:Y:S01]  /*d890*/  STL [R1+0x14], R8 ;  /* 0x0000140801007387 */ /* 0x0001e20000100800 */
[----:B------:R-:W-:-:S03]  /*d8a0*/  ISETP.NE.AND P0, PT, R0, RZ, PT ;  /* 0x000000ff0000720c */ /* 0x000fc60003f05270 */
[----:B------:R0:W-:Y:S04]  /*d8b0*/  STL [R1+0x1c], R4 ;  /* 0x00001c0401007387 */ /* 0x0001e80000100800 */
[----:B------:R0:W-:Y:S06]  /*d8c0*/  STL [R1+0x38], R9 ;  /* 0x0000380901007387 */ /* 0x0001ec0000100800 */
[----:B------:R-:W2:Y:S01]  /*d8d0*/  @!P0 LDC R0, c[0x0][0x9f0] ;  /* 0x00027c00ff008b82 */ /* 0x000ea20000000800 */
[----:B------:R-:W-:Y:S05]  /*d8e0*/  @!P1 BRA `(.L_x_2082) ;  /* 0x00000000006c9947 */ /* 0x000fea0003800000 */
[-C--:B0-2---:R-:W-:Y:S02]  /*d8f0*/  IABS R4, R0.reuse ;  /* 0x0000000000047213 */ /* 0x085fe40000000000 */
        /* <DEDUP_REMOVED lines=26> */
.L_x_2082:
[----:B------:R-:W-:Y:S05]  /*daa0*/  BSYNC B0 ;  /* 0x0000000000007941 */ /* 0x000fea0003800000 */
.L_x_2081:
[----:B--2---:R-:W-:Y:S01]  /*dab0*/  IMAD.MOV.U32 R0, RZ, RZ, R7 ;  /* 0x000000ffff007224 */ /* 0x004fe200078e0007 */
[----:B------:R-:W-:Y:S03]  /*dac0*/  BSSY B7, `(.L_x_2083) ;  /* 0x0000358000077945 */ /* 0x000fe60003800000 */
[----:B------:R-:W-:-:S05]  /*dad0*/  IMAD R2, R9, R0, RZ ;  /* 0x0000000009027224 */ /* 0x000fca00078e02ff */
[----:B------:R-:W-:Y:S01]  /*dae0*/  VIADDMNMX R0, R2, R0, R8, PT ;  /* 0x0000000002007246 */ /* 0x000fe20003800108 */
[----:B------:R2:W-:Y:S03]  /*daf0*/  STL [R1+0x4], R2 ;  /* 0x0000040201007387 */ /* 0x0005e60000100800 */
[----:B------:R-:W-:Y:S01]  /*db00*/  ISETP.GT.AND P0, PT, R0, R2, PT ;  /* 0x000000020000720c */ /* 0x000fe20003f04270 */
[----:B------:R2:W-:-:S12]  /*db10*/  STL [R1+0x18], R0 ;  /* 0x0000180001007387 */ /* 0x0005d80000100800 */
[----:B------:R-:W-:Y:S05]  /*db20*/  @P0 BRA `(.L_x_2084) ;  /* 0x0000000000440947 */ /* 0x000fea0003800000 */
[----:B--2---:R-:W2:Y:S02]  /*db30*/  S2R R0, SR_TID.X ;  /* 0x0000000000007919 */ /* 0x004ea40000002100 */
[----:B--2---:R-:W-:-:S04]  /*db40*/  LOP3.LUT R0, R0, 0x7f, RZ, 0xc0, !PT ;  /* 0x0000007f00007812 */ /* 0x004fc800078ec0ff */
[----:B------:R-:W-:-:S13]  /*db50*/  ISETP.NE.AND P0, PT, R0, RZ, PT ;  /* 0x000000ff0000720c */ /* 0x000fda0003f05270 */
[----:B------:R-:W-:Y:S05]  /*db60*/  @P0 BRA `(.L_x_2085) ;  /* 0x0000003400340947 */ /* 0x000fea0003800000 */
[----:B------:R-:W2:Y:S01]  /*db70*/  S2R R5, SR_LANEID ;  /* 0x0000000000057919 */ /* 0x000ea20000000000 */
[----:B------:R-:W-:Y:S01]  /*db80*/  VOTEU.ANY UR4, UPT, PT ;  /* 0x0000000000047886 */ /* 0x000fe200038e0100 */
[----:B------:R-:W4:Y:S01]  /*db90*/  LDC.64 R2, c[0x0][0xc60] ;  /* 0x00031800ff027b82 */ /* 0x000f220000000a00 */
[----:B------:R-:W2:Y:S02]  /*dba0*/  FLO.U32 R0, UR4 ;  /* 0x0000000400007d00 */ /* 0x000ea400080e0000 */
[----:B--2---:R-:W-:-:S06]  /*dbb0*/  ISETP.EQ.U32.AND P0, PT, R0, R5, PT ;  /* 0x000000050000720c */ /* 0x004fcc0003f02070 */
[----:B------:R-:W4:Y:S07]  /*dbc0*/  POPC R5, UR4 ;  /* 0x0000000400057d09 */ /* 0x000f2e0008000000 */
[----:B----4-:R-:W2:Y:S01]  /*dbd0*/  @P0 ATOMG.E.ADD.STRONG.GPU PT, R3, desc[UR40][R2.64], R5 ;  /* 0x00000005020309a8 */ /* 0x010ea200081ee1e8 */
[----:B0-----:R-:W0:Y:S02]  /*dbe0*/  S2R R4, SR_LTMASK ;  /* 0x0000000000047919 */ /* 0x001e240000003900 */
[----:B0-----:R-:W-:-:S04]  /*dbf0*/  LOP3.LUT R4, R4, UR4, RZ, 0xc0, !PT ;  /* 0x0000000404047c12 */ /* 0x001fc8000f8ec0ff */
[----:B---3--:R-:W0:Y:S01]  /*dc00*/  POPC R7, R4 ;  /* 0x0000000400077309 */ /* 0x008e220000000000 */
[----:B--2---:R-:W0:Y:S02]  /*dc10*/  SHFL.IDX PT, R0, R3, R0, 0x1f ;  /* 0x00001f0003007589 */ /* 0x004e2400000e0000 */
[----:B0-----:R-:W-:Y:S01]  /*dc20*/  IADD3 R24, R0, UR36, R7 ;  /* 0x0000002400187c10 */ /* 0x001fe2000fffe007 */
[----:B------:R-:W-:Y:S06]  /*dc30*/  BRA `(.L_x_2085) ;  /* 0x0000003400007947 */ /* 0x000fec0003800000 */
.L_x_2084:
[----:B--2---:R-:W-:Y:S01]  /*dc40*/  VIADD R0, R17, 0xe400 ;  /* 0x0000e40011007836 */ /* 0x004fe20000000000 */
[----:B------:R-:W-:Y:S04]  /*dc50*/  BSSY B6, `(.L_x_2086) ;  /* 0x0000013000067945 */ /* 0x000fe80003800000 */
[----:B------:R-:W-:-:S13]  /*dc60*/  LOP3.LUT P0, RZ, R0, 0x3ff, RZ, 0xc0, !PT ;  /* 0x000003ff00ff7812 */ /* 0x000fda000780c0ff */
[----:B------:R-:W-:Y:S05]  /*dc70*/  @!P0 BRA `(.L_x_2087) ;  /* 0x0000000000408947 */ /* 0x000fea0003800000 */
[----:B------:R-:W-:Y:S01]  /*dc80*/  MOV R2, 0x0 ;  /* 0x0000000000027802 */ /* 0x000fe20000000f00 */
[----:B------:R-:W-:Y:S01]  /*dc90*/  ULDC.64 UR6, c[0x4][0xa8] ;  /* 0x01002a0000067ab9 */ /* 0x000fe20000000a00 */
[----:B------:R-:W-:Y:S01]  /*dca0*/  ULDC.64 UR8, c[0x4][0xb0] ;  /* 0x01002c0000087ab9 */ /* 0x000fe20000000a00 */
[----:B------:R-:W-:Y:S01]  /*dcb0*/  ULDC.64 UR4, c[0x4][0x8] ;  /* 0x0100020000047ab9 */ /* 0x000fe20000000a00 */
[----:B0-----:R-:W-:Y:S02]  /*dcc0*/  IMAD.U32 R4, RZ, RZ, UR6 ;  /* 0x00000006ff047e24 */ /* 0x001fe4000f8e00ff */
[----:B------:R-:W0:Y:S01]  /*dcd0*/  LDC.64 R2, c[0x4][R2] ;  /* 0x0100000002027b82 */ /* 0x000e220000000a00 */
[----:B------:R-:W-:Y:S02]  /*dce0*/  IMAD.U32 R5, RZ, RZ, UR7 ;  /* 0x00000007ff057e24 */ /* 0x000fe4000f8e00ff */
[----:B------:R-:W-:Y:S02]  /*dcf0*/  IMAD.U32 R6, RZ, RZ, UR8 ;  /* 0x00000008ff067e24 */ /* 0x000fe4000f8e00ff */
[----:B---3--:R-:W-:-:S02]  /*dd00*/  IMAD.U32 R7, RZ, RZ, UR9 ;  /* 0x00000009ff077e24 */ /* 0x008fc4000f8e00ff */
[----:B-1----:R-:W-:Y:S02]  /*dd10*/  IMAD.U32 R10, RZ, RZ, UR4 ;  /* 0x00000004ff0a7e24 */ /* 0x002fe4000f8e00ff */
[----:B------:R-:W-:Y:S02]  /*dd20*/  IMAD.U32 R11, RZ, RZ, UR5 ;  /* 0x00000005ff0b7e24 */ /* 0x000fe4000f8e00ff */
[----:B------:R-:W-:Y:S02]  /*dd30*/  IMAD.MOV.U32 R8, RZ, RZ, 0x70 ;  /* 0x00000070ff087424 */ /* 0x000fe400078e00ff */
[----:B------:R-:W-:Y:S02]  /*dd40*/  IMAD.MOV.U32 R12, RZ, RZ, 0x1 ;  /* 0x00000001ff0c7424 */ /* 0x000fe400078e00ff */
[----:B------:R-:W-:-:S07]  /*dd50*/  IMAD.MOV.U32 R13, RZ, RZ, RZ ;  /* 0x000000ffff0d7224 */ /* 0x000fce00078e00ff */
[----:B------:R-:W-:-:S07]  /*dd60*/  LEPC R20, `(.L_x_2087) ;  /* 0x000000001014794e */ /* 0x000fce0000000000 */
[----:B0-----:R-:W-:Y:S05]  /*dd70*/  CALL.ABS.NOINC R2 ;  /* 0x0000000002007343 */ /* 0x001fea0003c00000 */
.L_x_2087:
[----:B------:R-:W-:Y:S05]  /*dd80*/  BSYNC B6 ;  /* 0x0000000000067941 */ /* 0x000fea0003800000 */
.L_x_2086:
        /* <DEDUP_REMOVED lines=9> */
[----:B0-----:R-:W-:Y:S01]  /*de20*/  MOV R4, UR6 ;  /* 0x0000000600047c02 */ /* 0x001fe20008000f00 */
[----:B------:R-:W-:Y:S02]  /*de30*/  IMAD.U32 R5, RZ, RZ, UR7 ;  /* 0x00000007ff057e24 */ /* 0x000fe4000f8e00ff */
[----:B------:R-:W-:Y:S02]  /*de40*/  IMAD.U32 R6, RZ, RZ, UR8 ;  /* 0x00000008ff067e24 */ /* 0x000fe4000f8e00ff */
[----:B---3--:R-:W-:-:S02]  /*de50*/  IMAD.U32 R7, RZ, RZ, UR9 ;  /* 0x00000009ff077e24 */ /* 0x008fc4000f8e00ff */
[----:B-1----:R-:W-:Y:S02]  /*de60*/  IMAD.U32 R10, RZ, RZ, UR4 ;  /* 0x00000004ff0a7e24 */ /* 0x002fe4000f8e00ff */
[----:B------:R-:W-:Y:S02]  /*de70*/  IMAD.U32 R11, RZ, RZ, UR5 ;  /* 0x00000005ff0b7e24 */ /* 0x000fe4000f8e00ff */
[----:B------:R-:W-:Y:S02]  /*de80*/  IMAD.MOV.U32 R8, RZ, RZ, 0x70 ;  /* 0x00000070ff087424 */ /* 0x000fe400078e00ff */
[----:B------:R-:W-:Y:S02]  /*de90*/  IMAD.MOV.U32 R12, RZ, RZ, 0x1 ;  /* 0x00000001ff0c7424 */ /* 0x000fe400078e00ff */
[----:B--2---:R-:W-:-:S07]  /*dea0*/  IMAD.MOV.U32 R13, RZ, RZ, RZ ;  /* 0x000000ffff0d7224 */ /* 0x004fce00078e00ff */
[----:B------:R-:W-:-:S07]  /*deb0*/  LEPC R20, `(.L_x_2090) ;  /* 0x000000001014794e */ /* 0x000fce0000000000 */
[----:B----4-:R-:W-:Y:S05]  /*dec0*/  CALL.ABS.NOINC R2 ;  /* 0x0000000002007343 */ /* 0x010fea0003c00000 */
.L_x_2090:
[----:B------:R0:W1:Y:S01]  /*ded0*/  LDC.64 R2, c[0x4][R29] ;  /* 0x010000001d027b82 */ /* 0x0000620000000a00 */
[----:B------:R-:W-:Y:S01]  /*dee0*/  ULDC.64 UR6, c[0x4][0xa8] ;  /* 0x01002a0000067ab9 */ /* 0x000fe20000000a00 */
[----:B------:R-:W-:Y:S01]  /*def0*/  ULDC.64 UR8, c[0x4][0xb0] ;  /* 0x01002c0000087ab9 */ /* 0x000fe20000000a00 */
[----:B------:R-:W-:Y:S01]  /*df00*/  ULDC.64 UR4, c[0x4][0x18] ;  /* 0x0100060000047ab9 */ /* 0x000fe20000000a00 */
[----:B------:R-:W-:Y:S01]  /*df10*/  IMAD.U32 R4, RZ, RZ, UR6 ;  /* 0x00000006ff047e24 */ /* 0x000fe2000f8e00ff */
[----:B------:R-:W-:Y:S01]  /*df20*/  MOV R12, 0x1 ;  /* 0x00000001000c7802 */ /* 0x000fe20000000f00 */
[----:B------:R-:W-:Y:S02]  /*df30*/  IMAD.U32 R5, RZ, RZ, UR7 ;  /* 0x00000007ff057e24 */ /* 0x000fe4000f8e00ff */
[----:B------:R-:W-:Y:S02]  /*df40*/  IMAD.U32 R6, RZ, RZ, UR8 ;  /* 0x00000008ff067e24 */ /* 0x000fe4000f8e00ff */
[----:B------:R-:W-:-:S02]  /*df50*/  IMAD.U32 R7, RZ, RZ, UR9 ;  /* 0x00000009ff077e24 */ /* 0x000fc4000f8e00ff */
[----:B------:R-:W-:Y:S02]  /*df60*/  IMAD.U32 R10, RZ, RZ, UR4 ;  /* 0x00000004ff0a7e24 */ /* 0x000fe4000f8e00ff */
[----:B------:R-:W-:Y:S02]  /*df70*/  IMAD.U32 R11, RZ, RZ, UR5 ;  /* 0x00000005ff0b7e24 */ /* 0x000fe4000f8e00ff */
[----:B------:R-:W-:Y:S02]  /*df80*/  IMAD.MOV.U32 R8, RZ, RZ, 0x70 ;  /* 0x00000070ff087424 */ /* 0x000fe400078e00ff */
[----:B0-----:R-:W-:-:S07]  /*df90*/  IMAD.MOV.U32 R13, RZ, RZ, RZ ;  /* 0x000000ffff0d7224 */ /* 0x001fce00078e00ff */
[----:B------:R-:W-:-:S07]  /*dfa0*/  LEPC R20, `(.L_x_2089) ;  /* 0x000000001014794e */ /* 0x000fce0000000000 */
[----:B-1----:R-:W-:Y:S05]  /*dfb0*/  CALL.ABS.NOINC R2 ;  /* 0x0000000002007343 */ /* 0x002fea0003c00000 */
.L_x_2089:
[----:B------:R-:W-:Y:S05]  /*dfc0*/  BSYNC B6 ;  /* 0x0000000000067941 */ /* 0x000fea0003800000 */
.L_x_2088:
[----:B------:R-:W-:Y:S01]  /*dfd0*/  ULDC.64 UR4, c[0x0][0x9f8] ;  /* 0x00027e0000047ab9 */ /* 0x000fe20000000a00 */
[----:B------:R-:W2:Y:S01]  /*dfe0*/  LDL R20, [R1+0x18] ;  /* 0x0000180001147983 */ /* 0x000ea20000100800 */
        /* <DEDUP_REMOVED lines=10> */
[----:B--2---:R-:W-:Y:S01]  /*e090*/  VIADD R22, R20, 0xffffffff ;  /* 0xffffffff14167836 */ /* 0x004fe20000000000 */
[----:B-----5:R-:W-:Y:S02]  /*e0a0*/  SHF.R.S32.HI R29, RZ, 0x1f, R23 ;  /* 0x0000001fff1d7819 */ /* 0x020fe40000011417 */
[----:B------:R-:W-:Y:S01]  /*e0b0*/  SEL R19, R23, RZ, !P0 ;  /* 0x000000ff17137207 */ /* 0x000fe20004000000 */
[----:B------:R-:W-:Y:S08]  /*e0c0*/  BRA.DIV UR4, `(.L_x_2091) ;  /* 0x0000004604807947 */ /* 0x000ff0000b800000 */
[----:B------:R-:W2:Y:S02]  /*e0d0*/  S2R R0, SR_TID.X ;  /* 0x0000000000007919 */ /* 0x000ea40000002100 */
[----:B--2---:R-:W-:-:S04]  /*e0e0*/  SHF.R.U32.HI R0, RZ, 0x5, R0 ;  /* 0x00000005ff007819 */ /* 0x004fc80000011600 */
[----:B------:R-:W-:-:S05]  /*e0f0*/  LOP3.LUT R0, R0, 0x3, RZ, 0xc0, !PT ;  /* 0x0000000300007812 */ /* 0x000fca00078ec0ff */
[----:B------:R2:W4:Y:S02]  /*e100*/  SHFL.IDX PT, R14, R0, RZ, 0x1f ;  /* 0x00001fff000e7589 */ /* 0x00052400000e0000 */
.L_x_2185:
[----:B------:R-:W-:Y:S02]  /*e110*/  PLOP3.LUT P1, PT, PT, PT, PT, 0x8, 0x0 ;  /* 0x000000000000781c */ /* 0x000fe40003f2e170 */
[----:B----4-:R-:W-:Y:S02]  /*e120*/  ISETP.NE.AND P0, PT, R14, RZ, PT ;  /* 0x000000ff0e00720c */ /* 0x010fe40003f05270 */
[----:B--2---:R-:W-:-:S05]  /*e130*/  P2R R0, PR, RZ, 0x2 ;  /* 0x00000002ff007803 */ /* 0x004fca0000000000 */
[----:B------:R2:W-:Y:S06]  /*e140*/  STL [R1], R0 ;  /* 0x0000000001007387 */ /* 0x0005ec0000100800 */
[----:B------:R-:W-:Y:S05]  /*e150*/  @P0 BRA `(.L_x_2092) ;  /* 0x0000000000ec0947 */ /* 0x000fea0003800000 */
[----:B------:R-:W-:-:S03]  /*e160*/  UMOV UR4, 0xffffffff ;  /* 0xffffffff00047882 */ /* 0x000fc60000000000 */
[----:B------:R-:W-:Y:S05]  /*e170*/  BRA.DIV UR4, `(.L_x_2093) ;  /* 0x0000004604887947 */ /* 0x000fea000b800000 */
[----:B------:R-:W-:-:S13]  /*e180*/  ELECT P6, URZ, PT ;  /* 0x00000000003f782f */ /* 0x000fda00038c0000 */
.L_x_2188:
[----:B------:R-:W-:Y:S05]  /*e190*/  @!P6 BRA `(.L_x_2092) ;  /* 0x0000000000dce947 */ /* 0x000fea0003800000 */
[----:B------:R-:W-:-:S04]  /*e1a0*/  ISETP.NE.U32.AND P0, PT, R2, RZ, PT ;  /* 0x000000ff0200720c */ /* 0x000fc80003f05070 */
[----:B------:R-:W-:-:S13]  /*e1b0*/  ISETP.NE.AND.EX P0, PT, R3, RZ, PT, P0 ;  /* 0x000000ff0300720c */ /* 0x000fda0003f05300 */
[----:B------:R-:W-:Y:S05]  /*e1c0*/  @!P0 BRA `(.L_x_2094) ;  /* 0x0000000000448947 */ /* 0x000fea0003800000 */
[----:B------:R-:W4:Y:S01]  /*e1d0*/  LDC R6, c[0x0][0x43c] ;  /* 0x00010f00ff067b82 */ /* 0x000f220000000800 */
[----:B------:R-:W-:Y:S01]  /*e1e0*/  ULDC.64 UR4, c[0x0][0x428] ;  /* 0x00010a0000047ab9 */ /* 0x000fe20000000a00 */
[----:B----4-:R-:W-:-:S13]  /*e1f0*/  ISETP.NE.AND P0, PT, R6, 0x1, PT ;  /* 0x000000010600780c */ /* 0x010fda0003f05270 */
[----:B0-----:R-:W2:Y:S02]  /*e200*/  @P0 LDC.64 R4, c[0x0][0x440] ;  /* 0x00011000ff040b82 */ /* 0x001ea40000000a00 */
[----:B--2---:R-:W-:-:S04]  /*e210*/  @P0 IMAD.HI.U32 R0, R22, R4, RZ ;  /* 0x0000000416000227 */ /* 0x004fc800078e00ff */
        /* <DEDUP_REMOVED lines=12> */
.L_x_2094:
[----:B--2---:R-:W-:Y:S01]  /*e2e0*/  IMAD R0, R18, 0x8, R17 ;  /* 0x0000000812007824 */ /* 0x004fe200078e0211 */
[----:B----4-:R-:W-:-:S04]  /*e2f0*/  SHF.L.U32 R2, R28, 0x1f, RZ ;  /* 0x0000001f1c027819 */ /* 0x010fc800000006ff */
[----:B------:R-:W2:Y:S02]  /*e300*/  SYNCS.PHASECHK.TRANS64.TRYWAIT P0, [R0+URZ+0x16840], R2 ;  /* 0x01684002000075a7 */ /* 0x000ea4000800017f */
[----:B--2---:R-:W-:Y:S05]  /*e310*/  @!P0 BRA `(.L_x_2095) ;  /* 0x0000004400408947 */ /* 0x004fea0003800000 */
.L_x_2189:
[----:B------:R-:W4:Y:S02]  /*e320*/  S2R R3, SR_TID.X ;  /* 0x0000000000037919 */ /* 0x000f240000002100 */
[----:B----4-:R-:W-:-:S04]  /*e330*/  LOP3.LUT R3, R3, 0x7f, RZ, 0xc0, !PT ;  /* 0x0000007f03037812 */ /* 0x010fc800078ec0ff */
[----:B------:R-:W-:-:S13]  /*e340*/  ISETP.NE.AND P0, PT, R3, RZ, PT ;  /* 0x000000ff0300720c */ /* 0x000fda0003f05270 */
[----:B------:R-:W-:Y:S05]  /*e350*/  @P0 BRA `(.L_x_2096) ;  /* 0x00000000001c0947 */ /* 0x000fea0003800000 */
[----:B------:R-:W4:Y:S01]  /*e360*/  S2R R3, SR_TID.X ;  /* 0x0000000000037919 */ /* 0x000f220000002100 */
[----:B--2---:R-:W-:-:S04]  /*e370*/  IMAD.MOV.U32 R2, RZ, RZ, 0x4000 ;  /* 0x00004000ff027424 */ /* 0x004fc800078e00ff */
[----:B------:R2:W-:Y:S01]  /*e380*/  SYNCS.ARRIVE.TRANS64 RZ, [R0+URZ+0x16830], R2 ;  /* 0x0168300200ff79a7 */ /* 0x0005e2000800003f */
[----:B----4-:R-:W-:-:S04]  /*e390*/  LOP3.LUT R3, R3, 0x1f, RZ, 0xc0, !PT ;  /* 0x0000001f03037812 */ /* 0x010fc800078ec0ff */
[----:B------:R-:W-:-:S13]  /*e3a0*/  ISETP.NE.AND P0, PT, R3, RZ, PT ;  /* 0x000000ff0300720c */ /* 0x000fda0003f05270 */
[----:B--2---:R-:W-:Y:S05]  /*e3b0*/  @!P0 BRA `(.L_x_2096) ;  /* 0x0000000000048947 */ /* 0x004fea0003800000 */
[----:B------:R-:W-:Y:S01]  /*e3c0*/  BPT.TRAP 0x1 ;  /* 0x000000040000795c */ /* 0x000fe20000300000 */
.L_x_2096:
        /* <DEDUP_REMOVED lines=14> */
[----:B------:R-:W-:Y:S02]  /*e4b0*/  ULEA UR11, UR11, UR4, 0x7 ;  /* 0x000000040b0b7291 */ /* 0x000fe4000f8e383f */
[----:B------:R-:W-:Y:S01]  /*e4c0*/  UIADD3 UR8, UR8, 0xe400, URZ ;  /* 0x0000e40008087890 */ /* 0x000fe2000fffe03f */
[----:B------:R-:W-:Y:S01]  /*e4d0*/  UMOV UR4, 0x0 ;  /* 0x0000000000047882 */ /* 0x000fe20000000000 */
[----:B------:R4:W-:Y:S07]  /*e4e0*/  STL [R1], R0 ;  /* 0x0000000001007387 */ /* 0x0009ee0000100800 */
[----:B------:R4:W-:Y:S01]  /*e4f0*/  UTMALDG.4D [UR8], [UR6], desc[UR4] ;  /* 0x00000408060075b4 */ /* 0x0009e20008019000 */
[----:B------:R-:W-:-:S02]  /*e500*/  NOP ;  /* 0x0000000000007918 */ /* 0x000fc40000000000 */
.L_x_2092:
[----:B0-----:R-:W5:Y:S04]  /*e510*/  LDL.LU R4, [R1+0x10] ;  /* 0x0000100001047983 */ /* 0x001f680000300800 */
[----:B------:R-:W3:Y:S04]  /*e520*/  LDL.LU R6, [R1+0xc] ;  /* 0x00000c0001067983 */ /* 0x000ee80000300800 */
[----:B------:R-:W3:Y:S01]  /*e530*/  LDL.LU R3, [R1+0x24] ;  /* 0x0000240001037983 */ /* 0x000ee20000300800 */
[----:B------:R-:W-:Y:S05]  /*e540*/  WARPSYNC.ALL ;  /* 0x0000000000007948 */ /* 0x000fea0003800000 */
[----:B----4-:R-:W-:Y:S01]  /*e550*/  ULDC.64 UR6, c[0x0][0xa00] ;  /* 0x0002800000067ab9 */ /* 0x010fe20000000a00 */
[----:B------:R-:W-:Y:S01]  /*e560*/  ULDC.64 UR4, c[0x0][0x298] ;  /* 0x0000a60000047ab9 */ /* 0x000fe20000000a00 */
[----:B--2---:R-:W-:Y:S01]  /*e570*/  VIADD R0, R17, 0x8400 ;  /* 0x0000840011007836 */ /* 0x004fe20000000000 */
[----:B------:R-:W-:Y:S01]  /*e580*/  BAR.SYNC.DEFER_BLOCKING 0x8, 0x200 ;  /* 0x0208000000007b1d */ /* 0x000fe20000010000 */
[----:B------:R-:W-:-:S03]  /*e590*/  ISETP.NE.U32.AND P0, PT, RZ, UR6, PT ;  /* 0x00000006ff007c0c */ /* 0x000fc6000bf05070 */
[----:B------:R-:W-:Y:S02]  /*e5a0*/  LOP3.LUT P1, RZ, R0, 0x3ff, RZ, 0xc0, !PT ;  /* 0x000003ff00ff7812 */ /* 0x000fe4000782c0ff */
[----:B------:R-:W-:Y:S01]  /*e5b0*/  ISETP.NE.AND.EX P0, PT, RZ, UR7, PT, P0 ;  /* 0x00000007ff007c0c */ /* 0x000fe2000bf05300 */
[----:B------:R-:W-:Y:S01]  /*e5c0*/  BSSY B6, `(.L_x_2097) ;  /* 0x000001d000067945 */ /* 0x000fe20003800000 */
[----:B-----5:R-:W-:Y:S02]  /*e5d0*/  SHF.R.S32.HI R2, RZ, 0x1f, R4 ;  /* 0x0000001fff027819 */ /* 0x020fe40000011404 */
[----:B---3--:R-:W-:-:S03]  /*e5e0*/  SEL R6, R6, RZ, !P0 ;  /* 0x000000ff06067207 */ /* 0x008fc60004000000 */
[----:B------:R-:W-:-:S04]  /*e5f0*/  IMAD R2, R2, UR4, RZ ;  /* 0x0000000402027c24 */ /* 0x000fc8000f8e02ff */
[C---:B------:R-:W-:Y:S01]  /*e600*/  IMAD R0, R4.reuse, UR5, R2 ;  /* 0x0000000504007c24 */ /* 0x040fe2000f8e0202 */
[----:B------:R-:W-:Y:S01]  /*e610*/  SEL R2, R3, RZ, !P0 ;  /* 0x000000ff03027207 */ /* 0x000fe20004000000 */
        /* <DEDUP_REMOVED lines=14> */
[----:B------:R-:W-:Y:S02]  /*e700*/  IMAD.U32 R5, RZ, RZ, UR7 ;  /* 0x00000007ff057e24 */ /* 0x000fe4000f8e00ff */
[----:B------:R-:W-:Y:S02]  /*e710*/  IMAD.U32 R6, RZ, RZ, UR8 ;  /* 0x00000008ff067e24 */ /* 0x000fe4000f8e00ff */
[----:B------:R-:W-:-:S02]  /*e720*/  IMAD.U32 R7, RZ, RZ, UR9 ;  /* 0x00000009ff077e24 */ /* 0x000fc4000f8e00ff */
[----:B-1----:R-:W-:Y:S02]  /*e730*/  IMAD.U32 R10, RZ, RZ, UR4 ;  /* 0x00000004ff0a7e24 */ /* 0x002fe4000f8e00ff */
[----:B------:R-:W-:Y:S02]  /*e740*/  IMAD.MOV.U32 R8, RZ, RZ, 0x70 ;  /* 0x00000070ff087424 */ /* 0x000fe400078e00ff */
[----:B------:R-:W-:Y:S02]  /*e750*/  IMAD.MOV.U32 R12, RZ, RZ, 0x1 ;  /* 0x00000001ff0c7424 */ /* 0x000fe400078e00ff */
[----:B------:R-:W-:-:S07]  /*e760*/  IMAD.MOV.U32 R13, RZ, RZ, RZ ;  /* 0x000000ffff0d7224 */ /* 0x000fce00078e00ff */
[----:B------:R-:W-:-:S07]  /*e770*/  LEPC R20, `(.L_x_2098) ;  /* 0x000000001014794e */ /* 0x000fce0000000000 */
[----:B0-----:R-:W-:Y:S05]  /*e780*/  CALL.ABS.NOINC R2 ;  /* 0x0000000002007343 */ /* 0x001fea0003c00000 */
.L_x_2098:
[----:B------:R-:W-:Y:S05]  /*e790*/  BSYNC B6 ;  /* 0x0000000000067941 */ /* 0x000fea0003800000 */
.L_x_2097:
        /* <DEDUP_REMOVED lines=8> */
[----:B-1----:R0:W5:Y:S01]  /*e820*/  LDL R10, [R1+0x8] ;  /* 0x00000800010a7983 */ /* 0x0021620000100800 */
[----:B---3--:R-:W-:-:S13]  /*e830*/  ISETP.NE.AND P1, PT, R9, 0x1, PT ;  /* 0x000000010900780c */ /* 0x008fda0003f25270 */
[----:B------:R-:W1:Y:S08]  /*e840*/  @P1 LDC R5, c[0x0][0x450] ;  /* 0x00011400ff051b82 */ /* 0x000e700000000800 */
[----:B------:R-:W3:Y:S01]  /*e850*/  @P1 LDC R8, c[0x0][0x450] ;  /* 0x00011400ff081b82 */ /* 0x000ee20000000800 */
        /* <DEDUP_REMOVED lines=19> */
[----:B-1----:R-:W-:-:S04]  /*e990*/  @P1 SHF.R.U32.HI R4, RZ, R5, R0 ;  /* 0x00000005ff041219 */ /* 0x002fc80000011600 */
[----:B------:R-:W-:-:S05]  /*e9a0*/  SHF.R.S32.HI R0, RZ, 0x1f, R4 ;  /* 0x0000001fff007819 */ /* 0x000fca0000011404 */
[----:B------:R-:W-:-:S04]  /*e9b0*/  IMAD R0, R0, UR4, RZ ;  /* 0x0000000400007c24 */ /* 0x000fc8000f8e02ff */
[C---:B------:R-:W-:Y:S02]  /*e9c0*/  IMAD R7, R4.reuse, UR5, R0 ;  /* 0x0000000504077c24 */ /* 0x040fe4000f8e0200 */
[----:B------:R-:W-:Y:S02]  /*e9d0*/  IMAD.MOV R0, RZ, RZ, -R4 ;  /* 0x000000ffff007224 */ /* 0x000fe400078e0a04 */
[----:B------:R-:W-:-:S04]  /*e9e0*/  IMAD.WIDE.U32 R4, R4, UR4, R2 ;  /* 0x0000000404047c25 */ /* 0x000fc8000f8e0002 */
[----:B------:R-:W-:Y:S02]  /*e9f0*/  IMAD R0, R9, R0, R6 ;  /* 0x0000000009007224 */ /* 0x000fe400078e0206 */
[----:B------:R-:W-:-:S03]  /*ea00*/  IMAD.IADD R5, R5, 0x1, R7 ;  /* 0x0000000105057824 */ /* 0x000fc600078e0207 */
        /* <DEDUP_REMOVED lines=11> */
[----:B---3--:R-:W-:-:S05]  /*eac0*/  @P1 SHF.R.U32.HI R6, RZ, R8, R7 ;  /* 0x00000008ff061219 */ /* 0x008fca0000011607 */
        /* <DEDUP_REMOVED lines=8> */
[----:B0-----:R-:W-:Y:S02]  /*eb50*/  IMAD.SHL.U32 R20, R11, 0x8, RZ ;  /* 0x000000080b147824 */ /* 0x001fe400078e00ff */
        /* <DEDUP_REMOVED lines=119> */
.L_x_2214:
[----:B------:R-:W-:Y:S02]  /*f2d0*/  VIADD R25, R25, 0xb0 ;  /* 0x000000b019197836 */ /* 0x000fe40000000000 */
[----:B------:R-:W-:-:S03]  /*f2e0*/  VIADD R8, R17, 0x16800 ;  /* 0x0001680011087836 */ /* 0x000fc60000000000 */
        /* <DEDUP_REMOVED lines=9> */
.L_x_2100:
        /* <DEDUP_REMOVED lines=18> */
.L_x_2215:
[----:B------:R-:W-:Y:S05]  /*f4a0*/  BSYNC B0 ;  /* 0x0000000000007941 */ /* 0x000fea0003800000 */
.L_x_2101:
        /* <DEDUP_REMOVED lines=11> */
[----:B--2---:R-:W-:-:S05]  /*f560*/  IADD3 R2, R2, 0x1, RZ ;  /* 0x0000000102027810 */ /* 0x004fca0007ffe0ff */
        /* <DEDUP_REMOVED lines=39> */
.L_x_2109:
[----:B0-----:R-:W-:Y:S01]  /*f7e0*/  IMAD R4, R6, 0x8, R17 ;  /* 0x0000000806047824 */ /* 0x001fe200078e0211 */
[----:B------:R-:W-:Y:S01]  /*f7f0*/  SHF.L.U32 R2, R10, 0x1f, RZ ;  /* 0x0000001f0a027819 */ /* 0x000fe200000006ff */
[----:B------:R-:W-:Y:S03]  /*f800*/  BSSY B3, `(.L_x_2110) ;  /* 0x0000003000037945 */ /* 0x000fe60003800000 */
[----:B------:R-:W0:Y:S02]  /*f810*/  SYNCS.PHASECHK.TRANS64.TRYWAIT P0, [R4+URZ+0x16840], R2 ;  /* 0x01684002040075a7 */ /* 0x000e24000800017f */
[----:B0-----:R-:W-:Y:S05]  /*f820*/  @!P0 BRA `(.L_x_2111) ;  /* 0x00000040000c8947 */ /* 0x001fea0003800000 */
.L_x_2216:
[----:B------:R-:W-:Y:S05]  /*f830*/  BSYNC B3 ;  /* 0x0000000000037941 */ /* 0x000fea0003800000 */
.L_x_2110:
        /* <DEDUP_REMOVED lines=12> */
.L_x_2113:
[----:B------:R-:W-:Y:S05]  /*f900*/  BSYNC B3 ;  /* 0x0000000000037941 */ /* 0x000fea0003800000 */
.L_x_2112:
[----:B------:R-:W-:Y:S01]  /*f910*/  IMAD.MOV.U32 R11, RZ, RZ, RZ ;  /* 0x000000ffff0b7224 */ /* 0x000fe200078e00ff */
[----:B------:R-:W-:Y:S01]  /*f920*/  UIADD3 UR4, UP0, UR38, 0x370, URZ ;  /* 0x0000037026047890 */ /* 0x000fe2000ff1e03f */
[----:B------:R-:W-:Y:S01]  /*f930*/  IMAD R3, R6, 0x4000, R17 ;  /* 0x0000400006037824 */ /* 0x000fe200078e0211 */
        /* <DEDUP_REMOVED lines=8> */
.L_x_2114:
        /* <DEDUP_REMOVED lines=15> */
.L_x_2217:
[----:B------:R-:W-:Y:S05]  /*fab0*/  BSYNC B3 ;  /* 0x0000000000037941 */ /* 0x000fea0003800000 */
.L_x_2115:
[----:B------:R-:W-:Y:S01]  /*fac0*/  BSSY B3, `(.L_x_2117) ;  /* 0x000000c000037945 */ /* 0x000fe20003800000 */
[----:B------:R-:W-:Y:S01]  /*fad0*/  MOV R12, 0x0 ;  /* 0x00000000000c7802 */ /* 0x000fe20000000f00 */
[----:B------:R-:W-:Y:S02]  /*fae0*/  IMAD.MOV.U32 R13, RZ, RZ, 0x14f00000 ;  /* 0x14f00000ff0d7424 */ /* 0x000fe400078e00ff */
        /* <DEDUP_REMOVED lines=9> */
.L_x_2118:
[----:B------:R-:W-:Y:S05]  /*fb80*/  BSYNC B3 ;  /* 0x0000000000037941 */ /* 0x000fea0003800000 */
.L_x_2117:
        /* <DEDUP_REMOVED lines=11> */
.L_x_2119:
        /* <DEDUP_REMOVED lines=12> */
.L_x_2108:
[----:B------:R-:W-:Y:S05]  /*fd00*/  BSYNC B1 ;  /* 0x0000000000017941 */ /* 0x000fea0003800000 */
.L_x_2107:
[----:B------:R-:W2:Y:S01]  /*fd10*/  LDL.LU R0, [R1+0x18] ;  /* 0x0000180001007983 */ /* 0x000ea20000300800 */
[----:B------:R-:W-:Y:S02]  /*fd20*/  IMAD.MOV.U32 R28, RZ, RZ, R10 ;  /* 0x000000ffff1c7224 */ /* 0x000fe400078e000a */
[----:B------:R-:W-:Y:S02]  /*fd30*/  IMAD.MOV.U32 R18, RZ, RZ, R6 ;  /* 0x000000ffff127224 */ /* 0x000fe400078e0006 */
[----:B--2---:R-:W-:-:S07]  /*fd40*/  VIADD R0, R0, 0xfffffffd ;  /* 0xfffffffd00007836 */ /* 0x004fce0000000000 */
.L_x_2106:
[----:B------:R-:W-:Y:S05]  /*fd50*/  BSYNC B2 ;  /* 0x0000000000027941 */ /* 0x000fea0003800000 */
.L_x_2105:
[----:B------:R-:W-:Y:S01]  /*fd60*/  VIADD R7, R7, 0xfffffffe ;  /* 0xfffffffe07077836 */ /* 0x000fe20000000000 */
[----:B------:R-:W-:-:S04]  /*fd70*/  LOP3.LUT R2, RZ, R9, RZ, 0x33, !PT ;  /* 0x00000009ff027212 */ /* 0x000fc800078e33ff */
[----:B------:R-:W-:-:S13]  /*fd80*/  ISETP.NE.AND P0, PT, R7, R2, PT ;  /* 0x000000020700720c */ /* 0x000fda0003f05270 */
[----:B------:R-:W-:Y:S05]  /*fd90*/  @!P0 BRA `(.L_x_2104) ;  /* 0x0000000c00a08947 */ /* 0x000fea0003800000 */
[----:B------:R-:W-:-:S07]  /*fda0*/  IMAD.MOV.U32 R4, RZ, RZ, R19 ;  /* 0x000000ffff047224 */ /* 0x000fce00078e0013 */
.L_x_2146:
[----:B------:R-:W2:Y:S01]  /*fdb0*/  LDL R2, [R1] ;  /* 0x0000000001027983 */ /* 0x000ea20000100800 */
[----:B------:R-:W-:Y:S01]  /*fdc0*/  IADD3 R6, R18, 0x1, RZ ;  /* 0x0000000112067810 */ /* 0x000fe20007ffe0ff */
        /* <DEDUP_REMOVED lines=30> */
.L_x_2122:
[----:B------:R-:W-:Y:S01]  /*ffb0*/  IMAD R2, R6, 0x8, R17 ;  /* 0x0000000806027824 */ /* 0x000fe200078e0211 */
[----:B------:R-:W-:Y:S01]  /*ffc0*/  SHF.L.U32 R3, R7, 0x1f, RZ ;  /* 0x0000001f07037819 */ /* 0x000fe200000006ff */
[----:B------:R-:W-:Y:S03]  /*ffd0*/  BSSY B2, `(.L_x_2123) ;  /* 0x0000003000027945 */ /* 0x000fe60003800000 */
[----:B------:R-:W1:Y:S02]  /*ffe0*/  SYNCS.PHASECHK.TRANS64.TRYWAIT P0, [R2+URZ+0x16840], R3 ;  /* 0x01684003020075a7 */ /* 0x000e64000800017f */
[----:B-1----:R-:W-:Y:S05]  /*fff0*/  @!P0 BRA `(.L_x_2124) ;  /* 0x0000003800408947 */ /* 0x002fea0003800000 */
.L_x_2218:
[----:B------:R-:W-:Y:S05]  /*10000*/  BSYNC B2 ;  /* 0x0000000000027941 */ /* 0x000fea0003800000 */
.L_x_2123:
        /* <DEDUP_REMOVED lines=12> */
.L_x_2126:
[----:B------:R-:W-:Y:S05]  /*100d0*/  BSYNC B2 ;  /* 0x0000000000027941 */ /* 0x000fea0003800000 */
.L_x_2125:
        /* <DEDUP_REMOVED lines=11> */
.L_x_2127:
        /* <DEDUP_REMOVED lines=15> */
.L_x_2219:
[----:B------:R-:W-:Y:S05]  /*10280*/  BSYNC B2 ;  /* 0x0000000000027941 */ /* 0x000fea0003800000 */
.L_x_2128:
        /* <DEDUP_REMOVED lines=11> */
.L_x_2131:
[----:B------:R-:W-:Y:S05]  /*10340*/  BSYNC B2 ;  /* 0x0000000000027941 */ /* 0x000fea0003800000 */
.L_x_2130:
[----:B------:R-:W-:Y:S01]  /*10350*/  R2UR UR10, R5 ;  /* 0x00000000050a72ca */ /* 0x000fe200000e0000 */
[----:B------:R-:W-:Y:S01]  /*10360*/  UIADD3 UR4, UP0, UR38, 0x470, URZ ;  /* 0x0000047026047890 */ /* 0x000fe2000ff1e03f */
[----:B------:R-:W-:Y:S01]  /*10370*/  R2UR UR7, R3 ;  /* 0x00000000030772ca */ /* 0x000fe200000e0000 */
[----:B0-----:R-:W-:Y:S01]  /*10380*/  VIADD R10, R10, 0x50 ;  /* 0x000000500a0a7836 */ /* 0x001fe20000000000 */
[----:B------:R-:W-:Y:S01]  /*10390*/  LEA R18, R18, R17, 0xe ;  /* 0x0000001112127211 */ /* 0x000fe200078e70ff */
[----:B------:R-:W-:Y:S01]  /*103a0*/  UIADD3.X UR5, URZ, UR39, URZ, UP0, !UPT ;  /* 0x000000273f057290 */ /* 0x000fe200087fe43f */
[----:B------:R-:W-:Y:S01]  /*103b0*/  R2UR UR6, R2 ;  /* 0x00000000020672ca */ /* 0x000fe200000e0000 */
[----:B------:R-:W-:Y:S01]  /*103c0*/  IMAD R2, R22, 0x80, R26 ;  /* 0x0000008016027824 */ /* 0x000fe200078e021a */
[----:B------:R-:W-:Y:S01]  /*103d0*/  PLOP3.LUT P0, PT, PT, PT, PT, 0x80, 0x0 ;  /* 0x000000000000781c */ /* 0x000fe20003f0f070 */
[----:B------:R-:W-:-:S12]  /*103e0*/  VIADD R18, R18, 0x400 ;  /* 0x0000040012127836 */ /* 0x000fd80000000000 */
.L_x_2132:
        /* <DEDUP_REMOVED lines=12> */
.L_x_2121:
[----:B------:R-:W-:Y:S05]  /*104b0*/  BSYNC B1 ;  /* 0x0000000000017941 */ /* 0x000fea0003800000 */
.L_x_2120:
        /* <DEDUP_REMOVED lines=32> */
.L_x_2135:
[----:B------:R-:W-:Y:S01]  /*106c0*/  IMAD R2, R18, 0x8, R17 ;  /* 0x0000000812027824 */ /* 0x000fe200078e0211 */
[----:B------:R-:W-:Y:S01]  /*106d0*/  SHF.L.U32 R3, R28, 0x1f, RZ ;  /* 0x0000001f1c037819 */ /* 0x000fe200000006ff */
[----:B------:R-:W-:Y:S03]  /*106e0*/  BSSY B2, `(.L_x_2136) ;  /* 0x0000003000027945 */ /* 0x000fe60003800000 */
[----:B------:R-:W1:Y:S02]  /*106f0*/  SYNCS.PHASECHK.TRANS64.TRYWAIT P0, [R2+URZ+0x16840], R3 ;  /* 0x01684003020075a7 */ /* 0x000e64000800017f */
[----:B-1----:R-:W-:Y:S05]  /*10700*/  @!P0 BRA `(.L_x_2137) ;  /* 0x0000003000a48947 */ /* 0x002fea0003800000 */
.L_x_2220:
[----:B------:R-:W-:Y:S05]  /*10710*/  BSYNC B2 ;  /* 0x0000000000027941 */ /* 0x000fea0003800000 */
.L_x_2136:
        /* <DEDUP_REMOVED lines=12> */
.L_x_2139:
[----:B------:R-:W-:Y:S05]  /*107e0*/  BSYNC B2 ;  /* 0x0000000000027941 */ /* 0x000fea0003800000 */
.L_x_2138:
[----:B------:R-:W-:Y:S01]  /*107f0*/  IMAD.MOV.U32 R5, RZ, RZ, RZ ;  /* 0x000000ffff057224 */ /* 0x000fe200078e00ff */
[C---:B-1----:R-:W-:Y:S01]  /*10800*/  LEA R3, R18.reuse, R8, 0x3 ;  /* 0x0000000812037211 */ /* 0x042fe200078e18ff */
        /* <DEDUP_REMOVED lines=10> */
.L_x_2140:
        /* <DEDUP_REMOVED lines=15> */
.L_x_2221:
[----:B------:R-:W-:Y:S05]  /*109a0*/  BSYNC B2 ;  /* 0x0000000000027941 */ /* 0x000fea0003800000 */
.L_x_2141:
        /* <DEDUP_REMOVED lines=11> */
.L_x_2144:
[----:B------:R-:W-:Y:S05]  /*10a60*/  BSYNC B2 ;  /* 0x0000000000027941 */ /* 0x000fea0003800000 */
.L_x_2143:
        /* <DEDUP_REMOVED lines=10> */
.L_x_2145:
        /* <DEDUP_REMOVED lines=12> */
.L_x_2134:
[----:B------:R-:W-:Y:S05]  /*10bd0*/  BSYNC B1 ;  /* 0x0000000000017941 */ /* 0x000fea0003800000 */
.L_x_2133:
[----:B------:R-:W2:Y:S01]  /*10be0*/  LDL R2, [R1+0x4] ;  /* 0x0000040001027983 */ /* 0x000ea20000100800 */
[----:B------:R-:W-:Y:S01]  /*10bf0*/  VIADD R0, R0, 0xfffffffe ;  /* 0xfffffffe00007836 */ /* 0x000fe20000000000 */
[----:B--2---:R-:W-:-:S13]  /*10c00*/  ISETP.GT.AND P0, PT, R9, R2, PT ;  /* 0x000000020900720c */ /* 0x004fda0003f04270 */
[----:B------:R-:W-:Y:S05]  /*10c10*/  @P0 BRA `(.L_x_2146) ;  /* 0xfffffff000640947 */ /* 0x000fea000383ffff */
.L_x_2104:
[----:B------:R-:W-:Y:S05]  /*10c20*/  BSYNC B0 ;  /* 0x0000000000007941 */ /* 0x000fea0003800000 */
.L_x_2103:
        /* <DEDUP_REMOVED lines=17> */
.L_x_2148:
[----:B------:R-:W-:Y:S05]  /*10d40*/  BSYNC B0 ;  /* 0x0000000000007941 */ /* 0x000fea0003800000 */
.L_x_2147:
        /* <DEDUP_REMOVED lines=10> */
.L_x_2222:
[----:B------:R-:W-:Y:S05]  /*10df0*/  BSYNC B1 ;  /* 0x0000000000017941 */ /* 0x000fea0003800000 */
.L_x_2151:
        /* <DEDUP_REMOVED lines=9> */
.L_x_2154:
[----:B------:R-:W-:Y:S05]  /*10e90*/  BSYNC B1 ;  /* 0x0000000000017941 */ /* 0x000fea0003800000 */
.L_x_2153:
        /* <DEDUP_REMOVED lines=10> */
.L_x_2155:
        /* <DEDUP_REMOVED lines=10> */
.L_x_2150:
[----:B------:R-:W-:Y:S05]  /*10fe0*/  BSYNC B0 ;  /* 0x0000000000007941 */ /* 0x000fea0003800000 */
.L_x_2149:
[----:B------:R-:W-:-:S05]  /*10ff0*/  VIADD R18, R18, 0x1 ;  /* 0x0000000112127836 */ /* 0x000fca0000000000 */
[----:B------:R-:W-:-:S04]  /*11000*/  ISETP.NE.AND P0, PT, R18, 0x2, PT ;  /* 0x000000021200780c */ /* 0x000fc80003f05270 */
[----:B------:R-:W-:Y:S02]  /*11010*/  SEL R3, RZ, 0x1, P0 ;  /* 0x00000001ff037807 */ /* 0x000fe40000000000 */
[----:B------:R-:W-:Y:S02]  /*11020*/  SEL R18, R18, RZ, P0 ;  /* 0x000000ff12127207 */ /* 0x000fe40000000000 */
[----:B------:R-:W-:-:S07]  /*11030*/  LOP3.LUT R28, R28, R3, RZ, 0x3c, !PT ;  /* 0x000000031c1c7212 */ /* 0x000fce00078e3cff */
.L_x_2085:
[----:B------:R-:W-:Y:S05]  /*11040*/  BSYNC B7 ;  /* 0x0000000000077941 */ /* 0x000fea0003800000 */
.L_x_2083:
[----:B------:R-:W2:Y:S02]  /*11050*/  LDL R0, [R1+0x3c] ;  /* 0x00003c0001007983 */ /* 0x000ea40000100800 */
[----:B--2---:R-:W-:-:S13]  /*11060*/  ISETP.NE.AND P0, PT, R0, RZ, PT ;  /* 0x000000ff0000720c */ /* 0x004fda0003f05270 */
[----:B------:R-:W-:Y:S05]  /*11070*/  @!P0 BRA `(.L_x_2156) ;  /* 0x0000000000248947 */ /* 0x000fea0003800000 */
[----:B------:R-:W-:Y:S05]  /*11080*/  WARPSYNC.ALL ;  /* 0x0000000000007948 */ /* 0x000fea0003800000 */
[----:B------:R-:W2:Y:S08]  /*11090*/  S2UR UR5, SR_CgaCtaId ;  /* 0x00000000000579c3 */ /* 0x000eb00000008800 */
[----:B------:R-:W-:Y:S06]  /*110a0*/  BAR.SYNC.DEFER_BLOCKING 0x5, 0x200 ;  /* 0x0148000000007b1d */ /* 0x000fec0000010000 */
[----:B------:R-:W-:-:S02]  /*110b0*/  UMOV UR4, 0x400 ;  /* 0x0000040000047882 */ /* 0x000fc40000000000 */
[----:B--2---:R-:W-:-:S06]  /*110c0*/  ULEA UR4, UR5, UR4, 0x18 ;  /* 0x0000000405047291 */ /* 0x004fcc000f8ec03f */
[----:B------:R-:W-:-:S05]  /*110d0*/  IMAD.U32 R17, RZ, RZ, UR4 ;  /* 0x00000004ff117e24 */ /* 0x000fca000f8e00ff */
[----:B------:R2:W4:Y:S01]  /*110e0*/  LDS.128 R24, [R17+0x168d0] ;  /* 0x0168d00011187984 */ /* 0x0005220000000c00 */
[----:B------:R-:W-:Y:S06]  /*110f0*/  BAR.ARV 0x4, 0x200 ;  /* 0x0108000000007b1d */ /* 0x000fec0000002000 */
[----:B------:R-:W-:Y:S05]  /*11100*/  BRA `(.L_x_2157) ;  /* 0x0000000c00d47947 */ /* 0x000fea0003800000 */
.L_x_2156:
        /* <DEDUP_REMOVED lines=9> */
[----:B------:R-:W2:Y:S01]  /*111a0*/  @!P1 LDC.64 R4, c[0x0][0xc78] ;  /* 0x00031e00ff049b82 */ /* 0x000ea20000000a00 */
[----:B0-----:R-:W-:-:S05]  /*111b0*/  @!P1 IMAD.WIDE R2, R9, 0x4, R2 ;  /* 0x0000000409029825 */ /* 0x001fca00078e0202 */
[----:B---3--:R2:W3:Y:S02]  /*111c0*/  @!P1 LDG.E R7, desc[UR40][R2.64] ;  /* 0x0000002802079981 */ /* 0x0084e4000c1e1900 */
        /* <DEDUP_REMOVED lines=11> */
[----:B---3--:R-:W-:Y:S02]  /*11280*/  @!P1 IMAD.MOV.U32 R25, RZ, RZ, R7 ;  /* 0x000000ffff199224 */ /* 0x008fe400078e0007 */
[----:B--2---:R-:W-:Y:S01]  /*11290*/  @!P1 IMAD.MOV.U32 R5, RZ, RZ, R4 ;  /* 0x000000ffff059224 */ /* 0x004fe200078e0004 */
        /* <DEDUP_REMOVED lines=17> */
[----:B------:R0:W2:Y:S02]  /*113b0*/  SHFL.IDX PT, R14, R3, 0x1f, 0x1f ;  /* 0x03e01f00030e7f89 */ /* 0x0000a400000e0000 */
.L_x_2232:
[----:B------:R-:W-:Y:S02]  /*113c0*/  ULDC UR4, c[0x0][0xc38] ;  /* 0x00030e0000047ab9 */ /* 0x000fe40000000800 */
[----:B------:R-:W-:-:S04]  /*113d0*/  IMAD.U32 R4, RZ, RZ, UR4 ;  /* 0x00000004ff047e24 */ /* 0x000fc8000f8e00ff */
[----:B--2---:R-:W-:-:S04]  /*113e0*/  IMAD R7, R14, R4, RZ ;  /* 0x000000040e077224 */ /* 0x004fc800078e02ff */
[----:B------:R-:W-:-:S05]  /*113f0*/  IMAD.IADD R6, R6, 0x1, R7 ;  /* 0x0000000106067824 */ /* 0x000fca00078e0207 */
[----:B------:R-:W-:-:S13]  /*11400*/  ISETP.GT.AND P6, PT, R6, R0, PT ;  /* 0x000000000600720c */ /* 0x000fda0003fc4270 */
[----:B------:R-:W-:Y:S05]  /*11410*/  @P6 BRA `(.L_x_2159) ;  /* 0x0000000000a46947 */ /* 0x000fea0003800000 */
.L_x_2162:
[----:B------:R-:W2:Y:S01]  /*11420*/  LDC R2, c[0x0][0xc3c] ;  /* 0x00030f00ff027b82 */ /* 0x000ea20000000800 */
[----:B------:R-:W-:-:S05]  /*11430*/  VIADD R27, R27, 0x1f ;  /* 0x0000001f1b1b7836 */ /* 0x000fca0000000000 */
[----:B--2---:R-:W-:-:S13]  /*11440*/  ISETP.GE.AND P6, PT, R27, R2, PT ;  /* 0x000000021b00720c */ /* 0x004fda0003fc6270 */
[----:B------:R-:W-:Y:S05]  /*11450*/  @P6 BRA `(.L_x_2160) ;  /* 0x0000000800bc6947 */ /* 0x000fea0003800000 */
[----:B0-----:R-:W0:Y:S01]  /*11460*/  S2R R3, SR_TID.X ;  /* 0x0000000000037919 */ /* 0x001e220000002100 */
[----:B------:R-:W-:Y:S01]  /*11470*/  IMAD.MOV.U32 R25, RZ, RZ, RZ ;  /* 0x000000ffff197224 */ /* 0x000fe200078e00ff */
[----:B0-----:R-:W-:-:S05]  /*11480*/  LOP3.LUT R3, R3, 0x1f, RZ, 0xc0, !PT ;  /* 0x0000001f03037812 */ /* 0x001fca00078ec0ff */
[----:B------:R-:W-:-:S05]  /*11490*/  IMAD.IADD R7, R27, 0x1, R3 ;  /* 0x000000011b077824 */ /* 0x000fca00078e0203 */
[----:B------:R-:W-:-:S13]  /*114a0*/  ISETP.GE.OR P6, PT, R7, R2, !P0 ;  /* 0x000000020700720c */ /* 0x000fda00047c6670 */
[----:B------:R-:W0:Y:S08]  /*114b0*/  @!P6 LDC.64 R2, c[0x0][0xc80] ;  /* 0x00032000ff02eb82 */ /* 0x000e300000000a00 */
[----:B------:R-:W2:Y:S01]  /*114c0*/  @!P6 LDC.64 R4, c[0x0][0xc78] ;  /* 0x00031e00ff04eb82 */ /* 0x000ea20000000a00 */
[----:B0-----:R-:W-:-:S05]  /*114d0*/  @!P6 IMAD.WIDE R2, R7, 0x4, R2 ;  /* 0x000000040702e825 */ /* 0x001fca00078e0202 */
[----:B------:R2:W3:Y:S02]  /*114e0*/  @!P6 LDG.E R25, desc[UR40][R2.64] ;  /* 0x000000280219e981 */ /* 0x0004e4000c1e1900 */
[----:B--2---:R-:W-:-:S04]  /*114f0*/  @!P6 IMAD.WIDE R2, R7, 0x4, R4 ;  /* 0x000000040702e825 */ /* 0x004fc800078e0204 */
[----:B------:R-:W-:-:S06]  /*11500*/  IMAD.MOV.U32 R5, RZ, RZ, RZ ;  /* 0x000000ffff057224 */ /* 0x000fcc00078e00ff */
        /* <DEDUP_REMOVED lines=19> */
[----:B------:R0:W2:Y:S02]  /*11640*/  SHFL.IDX PT, R14, R3, 0x1f, 0x1f ;  /* 0x03e01f00030e7f89 */ /* 0x0000a400000e0000 */
.L_x_2240:
[----:B------:R-:W-:Y:S02]  /*11650*/  ULDC UR4, c[0x0][0xc38] ;  /* 0x00030e0000047ab9 */ /* 0x000fe40000000800 */
[----:B------:R-:W-:-:S04]  /*11660*/  IMAD.U32 R4, RZ, RZ, UR4 ;  /* 0x00000004ff047e24 */ /* 0x000fc8000f8e00ff */
[----:B--2---:R-:W-:-:S04]  /*11670*/  IMAD R7, R14, R4, RZ ;  /* 0x000000040e077224 */ /* 0x004fc800078e02ff */
[----:B------:R-:W-:-:S05]  /*11680*/  IMAD.IADD R6, R7, 0x1, R6 ;  /* 0x0000000107067824 */ /* 0x000fca00078e0206 */
[----:B------:R-:W-:-:S13]  /*11690*/  ISETP.GT.AND P6, PT, R6, R0, PT ;  /* 0x000000000600720c */ /* 0x000fda0003fc4270 */
[----:B------:R-:W-:Y:S05]  /*116a0*/  @!P6 BRA `(.L_x_2162) ;  /* 0xfffffffc005ce947 */ /* 0x000fea000383ffff */
.L_x_2159:
[----:B------:R-:W-:Y:S01]  /*116b0*/  IMAD.IADD R7, R6, 0x1, -R7 ;  /* 0x0000000106077824 */ /* 0x000fe200078e0a07 */
[----:B------:R-:W-:-:S03]  /*116c0*/  UMOV UR4, 0xffffffff ;  /* 0xffffffff00047882 */ /* 0x000fc60000000000 */
[----:B------:R-:W-:-:S05]  /*116d0*/  IMAD R9, R3, R4, R7 ;  /* 0x0000000403097224 */ /* 0x000fca00078e0207 */
[----:B------:R-:W-:Y:S01]  /*116e0*/  ISETP.GT.AND P6, PT, R9, R0, PT ;  /* 0x000000000900720c */ /* 0x000fe20003fc4270 */
[----:B------:R-:W-:-:S12]  /*116f0*/  BRA.DIV UR4, `(.L_x_2163) ;  /* 0x0000002a04d47947 */ /* 0x000fd8000b800000 */
[----:B------:R-:W-:-:S04]  /*11700*/  VOTE.ANY R2, PT, !P6 ;  /* 0x0000000000027806 */ /* 0x000fc800070e0100 */
[----:B------:R-:W2:Y:S02]  /*11710*/  POPC R12, R2 ;  /* 0x00000002000c7309 */ /* 0x000ea40000000000 */
[----:B--2---:R2:W3:Y:S01]  /*11720*/  SHFL.IDX PT, R25, R25, R12, 0x1f ;  /* 0x00001f0c19197589 */ /* 0x0044e200000e0000 */
[----:B------:R-:W-:-:S03]  /*11730*/  IADD3 R27, R12, R27, RZ ;  /* 0x0000001b0c1b7210 */ /* 0x000fc60007ffe0ff */
[----:B------:R2:W4:Y:S04]  /*11740*/  SHFL.IDX PT, R5, R5, R12, 0x1f ;  /* 0x00001f0c05057589 */ /* 0x00052800000e0000 */
.L_x_2245:
[----:B------:R-:W-:-:S13]  /*11750*/  ISETP.NE.AND P0, PT, R2, RZ, PT ;  /* 0x000000ff0200720c */ /* 0x000fda0003f05270 */
[----:B------:R-:W-:Y:S05]  /*11760*/  @!P0 BRA `(.L_x_2164) ;  /* 0x0000000000108947 */ /* 0x000fea0003800000 */
[----:B------:R-:W-:Y:S01]  /*11770*/  UMOV UR4, 0xffffffff ;  /* 0xffffffff00047882 */ /* 0x000fe20000000000 */
[----:B--2---:R-:W-:Y:S02]  /*11780*/  VIADD R12, R12, 0xffffffff ;  /* 0xffffffff0c0c7836 */ /* 0x004fe40000000000 */
[----:B------:R-:W-:Y:S05]  /*11790*/  BRA.DIV UR4, `(.L_x_2165) ;  /* 0x0000002e04087947 */ /* 0x000fea000b800000 */
[----:B------:R2:W0:Y:S02]  /*117a0*/  SHFL.IDX PT, R24, R3, R12, 0x1f ;  /* 0x00001f0c03187589 */ /* 0x00042400000e0000 */
.L_x_2164:
[----:B----4-:R-:W-:Y:S01]  /*117b0*/  ISETP.NE.AND P0, PT, R5, 0x1, PT ;  /* 0x000000010500780c */ /* 0x010fe20003f05270 */
[----:B0-----:R-:W-:-:S04]  /*117c0*/  IMAD R24, R24, R4, R7 ;  /* 0x0000000418187224 */ /* 0x001fc800078e0207 */
[----:B------:R-:W-:-:S08]  /*117d0*/  IMAD.IADD R0, R0, 0x1, -R24 ;  /* 0x0000000100007824 */ /* 0x000fd000078e0a18 */
[----:B------:R-:W-:Y:S05]  /*117e0*/  @!P0 BRA `(.L_x_2166) ;  /* 0x0000000000dc8947 */ /* 0x000fea0003800000 */
[----:B---3--:R-:W-:Y:S02]  /*117f0*/  IABS R4, R25 ;  /* 0x0000001900047213 */ /* 0x008fe40000000000 */
[----:B------:R-:W-:Y:S02]  /*11800*/  IABS R6, R5 ;  /* 0x0000000500067213 */ /* 0x000fe40000000000 */
[----:B------:R-:W0:Y:S08]  /*11810*/  I2F.RP R7, R4 ;  /* 0x0000000400077306 */ /* 0x000e300000209400 */
[----:B------:R-:W3:Y:S08]  /*11820*/  I2F.RP R8, R6 ;  /* 0x0000000600087306 */ /* 0x000ef00000209400 */
[----:B0-----:R-:W0:Y:S08]  /*11830*/  MUFU.RCP R7, R7 ;  /* 0x0000000700077308 */ /* 0x001e300000001000 */
[----:B---3--:R-:W-:Y:S01]  /*11840*/  MUFU.RCP R8, R8 ;  /* 0x0000000800087308 */ /* 0x008fe20000001000 */
[----:B0-----:R-:W-:Y:S01]  /*11850*/  VIADD R2, R7, 0xffffffe ;  /* 0x0ffffffe07027836 */ /* 0x001fe20000000000 */
[----:B------:R-:W-:-:S06]  /*11860*/  IABS R7, R25 ;  /* 0x0000001900077213 */ /* 0x000fcc0000000000 */
[----:B--2---:R0:W2:Y:S02]  /*11870*/  F2I.FTZ.U32.TRUNC.NTZ R3, R2 ;  /* 0x0000000200037305 */ /* 0x0040a4000021f000 */
[----:B0-----:R-:W-:Y:S02]  /*11880*/  IMAD.MOV.U32 R2, RZ, RZ, RZ ;  /* 0x000000ffff027224 */ /* 0x001fe400078e00ff */
[----:B--2---:R-:W-:-:S04]  /*11890*/  IMAD.MOV R9, RZ, RZ, -R3 ;  /* 0x000000ffff097224 */ /* 0x004fc800078e0a03 */
[----:B------:R-:W-:-:S04]  /*118a0*/  IMAD R9, R9, R4, RZ ;  /* 0x0000000409097224 */ /* 0x000fc800078e02ff */
[----:B------:R-:W-:Y:S01]  /*118b0*/  IMAD.HI.U32 R3, R3, R9, R2 ;  /* 0x0000000903037227 */ /* 0x000fe200078e0002 */
[----:B------:R-:W-:-:S03]  /*118c0*/  IABS R2, R0 ;  /* 0x0000000000027213 */ /* 0x000fc60000000000 */
[----:B------:R-:W-:Y:S02]  /*118d0*/  IMAD.MOV R9, RZ, RZ, -R7 ;  /* 0x000000ffff097224 */ /* 0x000fe400078e0a07 */
[----:B------:R-:W-:-:S04]  /*118e0*/  IMAD.HI.U32 R7, R3, R2, RZ ;  /* 0x0000000203077227 */ /* 0x000fc800078e00ff */
[----:B------:R-:W-:Y:S02]  /*118f0*/  IMAD R9, R7, R9, R2 ;  /* 0x0000000907097224 */ /* 0x000fe400078e0202 */
[----:B------:R-:W-:Y:S02]  /*11900*/  VIADD R3, R8, 0xffffffe ;  /* 0x0ffffffe08037836 */ /* 0x000fe40000000000 */
[----:B------:R-:W-:Y:S01]  /*11910*/  IMAD.MOV.U32 R2, RZ, RZ, RZ ;  /* 0x000000ffff027224 */ /* 0x000fe200078e00ff */
[----:B------:R-:W-:-:S03]  /*11920*/  ISETP.GT.U32.AND P1, PT, R4, R9, PT ;  /* 0x000000090400720c */ /* 0x000fc60003f24070 */
[----:B------:R-:W0:Y:S10]  /*11930*/  F2I.FTZ.U32.TRUNC.NTZ R3, R3 ;  /* 0x0000000300037305 */ /* 0x000e34000021f000 */
[----:B------:R-:W-:-:S02]  /*11940*/  @!P1 IMAD.IADD R9, R9, 0x1, -R4 ;  /* 0x0000000109099824 */ /* 0x000fc400078e0a04 */
[----:B------:R-:W-:Y:S01]  /*11950*/  @!P1 VIADD R7, R7, 0x1 ;  /* 0x0000000107079836 */ /* 0x000fe20000000000 */
[----:B------:R-:W-:Y:S02]  /*11960*/  ISETP.NE.AND P1, PT, R25, RZ, PT ;  /* 0x000000ff1900720c */ /* 0x000fe40003f25270 */
[----:B------:R-:W-:Y:S01]  /*11970*/  ISETP.GE.U32.AND P0, PT, R9, R4, PT ;  /* 0x000000040900720c */ /* 0x000fe20003f06070 */
[----:B0-----:R-:W-:-:S04]  /*11980*/  IMAD.MOV R9, RZ, RZ, -R3 ;  /* 0x000000ffff097224 */ /* 0x001fc800078e0a03 */
[----:B------:R-:W-:-:S04]  /*11990*/  IMAD R9, R9, R6, RZ ;  /* 0x0000000609097224 */ /* 0x000fc800078e02ff */
[----:B------:R-:W-:Y:S01]  /*119a0*/  IMAD.HI.U32 R4, R3, R9, R2 ;  /* 0x0000000903047227 */ /* 0x000fe200078e0002 */
[----:B------:R-:W-:-:S03]  /*119b0*/  LOP3.LUT R2, R0, R25, RZ, 0x3c, !PT ;  /* 0x0000001900027212 */ /* 0x000fc600078e3cff */
[----:B------:R-:W-:Y:S01]  /*119c0*/  @P0 VIADD R7, R7, 0x1 ;  /* 0x0000000107070836 */ /* 0x000fe20000000000 */
[----:B------:R-:W-:Y:S02]  /*119d0*/  ISETP.GE.AND P2, PT, R2, RZ, PT ;  /* 0x000000ff0200720c */ /* 0x000fe40003f46270 */
[----:B------:R-:W-:-:S05]  /*119e0*/  IABS R2, R5 ;  /* 0x0000000500027213 */ /* 0x000fca0000000000 */
[----:B------:R-:W-:-:S06]  /*119f0*/  IMAD.MOV R2, RZ, RZ, -R2 ;  /* 0x000000ffff027224 */ /* 0x000fcc00078e0a02 */
[----:B------:R-:W-:Y:S01]  /*11a00*/  @!P2 IMAD.MOV R7, RZ, RZ, -R7 ;  /* 0x000000ffff07a224 */ /* 0x000fe200078e0a07 */
[----:B------:R-:W-:-:S04]  /*11a10*/  @!P1 LOP3.LUT R7, RZ, R25, RZ, 0x33, !PT ;  /* 0x00000019ff079212 */ /* 0x000fc800078e33ff */
[----:B------:R-:W-:-:S05]  /*11a20*/  IABS R3, R7 ;  /* 0x0000000700037213 */ /* 0x000fca0000000000 */
[----:B------:R-:W-:-:S04]  /*11a30*/  IMAD.HI.U32 R4, R4, R3, RZ ;  /* 0x0000000304047227 */ /* 0x000fc800078e00ff */
[----:B------:R-:W-:Y:S01]  /*11a40*/  IMAD R3, R4, R2, R3 ;  /* 0x0000000204037224 */ /* 0x000fe200078e0203 */
[----:B------:R-:W-:-:S04]  /*11a50*/  LOP3.LUT R2, R7, R5, RZ, 0x3c, !PT ;  /* 0x0000000507027212 */ /* 0x000fc800078e3cff */
[----:B------:R-:W-:Y:S02]  /*11a60*/  ISETP.GT.U32.AND P1, PT, R6, R3, PT ;  /* 0x000000030600720c */ /* 0x000fe40003f24070 */
[----:B------:R-:W-:-:S11]  /*11a70*/  ISETP.GE.AND P2, PT, R2, RZ, PT ;  /* 0x000000ff0200720c */ /* 0x000fd60003f46270 */
[----:B------:R-:W-:Y:S01]  /*11a80*/  @!P1 IMAD.IADD R3, R3, 0x1, -R6 ;  /* 0x0000000103039824 */ /* 0x000fe200078e0a06 */
[----:B------:R-:W-:Y:S02]  /*11a90*/  @!P1 IADD3 R4, R4, 0x1, RZ ;  /* 0x0000000104049810 */ /* 0x000fe40007ffe0ff */
[----:B------:R-:W-:Y:S02]  /*11aa0*/  ISETP.NE.AND P1, PT, R5, RZ, PT ;  /* 0x000000ff0500720c */ /* 0x000fe40003f25270 */
[----:B------:R-:W-:Y:S01]  /*11ab0*/  ISETP.GE.U32.AND P0, PT, R3, R6, PT ;  /* 0x000000060300720c */ /* 0x000fe20003f06070 */
[----:B------:R-:W-:-:S04]  /*11ac0*/  IMAD.MOV R3, RZ, RZ, -R7 ;  /* 0x000000ffff037224 */ /* 0x000fc800078e0a07 */
[----:B------:R-:W-:-:S08]  /*11ad0*/  IMAD R3, R25, R3, R0 ;  /* 0x0000000319037224 */ /* 0x000fd000078e0200 */
[----:B------:R-:W-:-:S04]  /*11ae0*/  @P0 VIADD R4, R4, 0x1 ;  /* 0x0000000104040836 */ /* 0x000fc80000000000 */
[----:B------:R-:W-:Y:S01]  /*11af0*/  @!P2 IMAD.MOV R4, RZ, RZ, -R4 ;  /* 0x000000ffff04a224 */ /* 0x000fe200078e0a04 */
[----:B------:R-:W-:-:S05]  /*11b00*/  @!P1 LOP3.LUT R4, RZ, R5, RZ, 0x33, !PT ;  /* 0x00000005ff049212 */ /* 0x000fca00078e33ff */
[--C-:B------:R-:W-:Y:S02]  /*11b10*/  IMAD.MOV R2, RZ, RZ, -R4.reuse ;  /* 0x000000ffff027224 */ /* 0x100fe400078e0a04 */
[C---:B------:R-:W-:Y:S02]  /*11b20*/  IMAD R4, R5.reuse, 0x1000000, R4 ;  /* 0x0100000005047824 */ /* 0x040fe400078e0204 */
[----:B------:R-:W-:-:S04]  /*11b30*/  IMAD R5, R5, R2, R7 ;  /* 0x0000000205057224 */ /* 0x000fc800078e0207 */
[----:B------:R-:W-:Y:S01]  /*11b40*/  IMAD R26, R5, 0x10000, R4 ;  /* 0x00010000051a7824 */ /* 0x000fe200078e0204 */
[----:B------:R-:W-:Y:S06]  /*11b50*/  BRA `(.L_x_2167) ;  /* 0x0000000000f07947 */ /* 0x000fec0003800000 */
.L_x_2166:
[----:B--2---:R-:W0:Y:S02]  /*11b60*/  LDC.64 R2, c[0x0][0xc90] ;  /* 0x00032400ff027b82 */ /* 0x004e240000000a00 */
[----:B0-----:R-:W-:-:S05]  /*11b70*/  IMAD.WIDE R2, R27, 0x4, R2 ;  /* 0x000000041b027825 */ /* 0x001fca00078e0202 */
[----:B------:R0:W3:Y:S02]  /*11b80*/  LDG.E R6, desc[UR40][R2.64] ;  /* 0x0000002802067981 */ /* 0x0000e4000c1e1900 */
[----:B0-----:R-:W-:Y:S02]  /*11b90*/  IMAD.MOV.U32 R2, RZ, RZ, RZ ;  /* 0x000000ffff027224 */ /* 0x001fe400078e00ff */
[----:B---3--:R-:W-:-:S05]  /*11ba0*/  IMAD R5, R25, R6, RZ ;  /* 0x0000000619057224 */ /* 0x008fca00078e02ff */
[----:B------:R-:W-:-:S04]  /*11bb0*/  IABS R7, R5 ;  /* 0x0000000500077213 */ /* 0x000fc80000000000 */
[----:B------:R-:W0:Y:S08]  /*11bc0*/  I2F.RP R8, R7 ;  /* 0x0000000700087306 */ /* 0x000e300000209400 */
[----:B0-----:R-:W0:Y:S02]  /*11bd0*/  MUFU.RCP R8, R8 ;  /* 0x0000000800087308 */ /* 0x001e240000001000 */
[----:B0-----:R-:W-:-:S06]  /*11be0*/  VIADD R9, R8, 0xffffffe ;  /* 0x0ffffffe08097836 */ /* 0x001fcc0000000000 */
[----:B------:R-:W1:Y:S02]  /*11bf0*/  F2I.FTZ.U32.TRUNC.NTZ R3, R9 ;  /* 0x0000000900037305 */ /* 0x000e64000021f000 */
[----:B-1----:R-:W-:-:S04]  /*11c00*/  IMAD.MOV R10, RZ, RZ, -R3 ;  /* 0x000000ffff0a7224 */ /* 0x002fc800078e0a03 */
        /* <DEDUP_REMOVED lines=25> */
[----:B0-----:R-:W-:-:S02]  /*11da0*/  IADD3 R2, R8, 0xffffffe, RZ ;  /* 0x0ffffffe08027810 */ /* 0x001fc40007ffe0ff */
[----:B------:R-:W-:-:S04]  /*11db0*/  IABS R8, R0 ;  /* 0x0000000000087213 */ /* 0x000fc80000000000 */
        /* <DEDUP_REMOVED lines=22> */
.L_x_2167:
[----:B------:R-:W-:-:S05]  /*11f20*/  LOP3.LUT R0, RZ, R3, RZ, 0x33, !PT ;  /* 0x00000003ff007212 */ /* 0x000fca00078e33ff */
[----:B------:R-:W-:Y:S01]  /*11f30*/  IMAD.IADD R25, R25, 0x1, R0 ;  /* 0x0000000119197824 */ /* 0x000fe200078e0200 */
[----:B------:R-:W-:Y:S06]  /*11f40*/  BRA `(.L_x_2168) ;  /* 0x00000000001c7947 */ /* 0x000fec0003800000 */
.L_x_2160:
[----:B------:R-:W-:Y:S01]  /*11f50*/  UMOV UR4, URZ ;  /* 0x0000003f00047c82 */ /* 0x000fe20008000000 */
[----:B------:R-:W-:Y:S01]  /*11f60*/  UMOV UR5, URZ ;  /* 0x0000003f00057c82 */ /* 0x000fe20008000000 */
[----:B------:R-:W-:Y:S01]  /*11f70*/  ULDC UR6, c[0x0][0xc3c] ;  /* 0x00030f0000067ab9 */ /* 0x000fe20000000800 */
[----:B------:R-:W-:Y:S02]  /*11f80*/  IMAD.MOV.U32 R24, RZ, RZ, R0 ;  /* 0x000000ffff187224 */ /* 0x000fe400078e0000 */
[----:B------:R-:W-:Y:S02]  /*11f90*/  IMAD.U32 R25, RZ, RZ, UR4 ;  /* 0x00000004ff197e24 */ /* 0x000fe4000f8e00ff */
[----:B------:R-:W-:Y:S02]  /*11fa0*/  IMAD.U32 R26, RZ, RZ, UR5 ;  /* 0x00000005ff1a7e24 */ /* 0x000fe4000f8e00ff */
[----:B------:R-:W-:-:S07]  /*11fb0*/  IMAD.U32 R27, RZ, RZ, UR6 ;  /* 0x00000006ff1b7e24 */ /* 0x000fce000f8e00ff */
.L_x_2168:
        /* <DEDUP_REMOVED lines=10> */
.L_x_2157:
[----:B------:R-:W-:Y:S02]  /*12060*/  ULDC UR4, c[0x0][0xc3c] ;  /* 0x00030f0000047ab9 */ /* 0x000fe40000000800 */
[----:B----4-:R-:W-:-:S13]  /*12070*/  ISETP.GE.AND P0, PT, R27, UR4, PT ;  /* 0x000000041b007c0c */ /* 0x010fda000bf06270 */
[----:B------:R-:W-:Y:S05]  /*12080*/  @!P0 BRA `(.L_x_2169) ;  /* 0xffffffb000748947 */ /* 0x000fea000383ffff */
[----:B------:R-:W-:Y:S05]  /*12090*/  BSYNC B8 ;  /* 0x0000000000087941 */ /* 0x000fea0003800000 */
.L_x_2077:
[----:B0-----:R-:W4:Y:S01]  /*120a0*/  LDL.LU R0, [R1+0x28] ;  /* 0x0000280001007983 */ /* 0x001f220000300800 */
[----:B------:R-:W-:Y:S01]  /*120b0*/  BSSY B0, `(.L_x_2170) ;  /* 0x000000b000007945 */ /* 0x000fe20003800000 */
[----:B------:R-:W0:Y:S01]  /*120c0*/  S2R R5, SR_CgaCtaId ;  /* 0x0000000000057919 */ /* 0x000e220000008800 */
[----:B----4-:R-:W-:-:S05]  /*120d0*/  VIADD R0, R0, 0x1 ;  /* 0x0000000100007836 */ /* 0x010fca0000000000 */
[----:B------:R-:W-:-:S04]  /*120e0*/  LEA.HI R2, R0, R0, RZ, 0x1 ;  /* 0x0000000000027211 */ /* 0x000fc800078f08ff */
[----:B------:R-:W-:Y:S02]  /*120f0*/  LOP3.LUT R3, R2, 0xfffffffe, RZ, 0xc0, !PT ;  /* 0xfffffffe02037812 */ /* 0x000fe400078ec0ff */
[----:B------:R-:W-:Y:S02]  /*12100*/  MOV R2, 0x400 ;  /* 0x0000040000027802 */ /* 0x000fe40000000f00 */
[----:B------:R-:W-:Y:S02]  /*12110*/  IADD3 R0, R0, -R3, RZ ;  /* 0x8000000300007210 */ /* 0x000fe40007ffe0ff */
[----:B0-----:R-:W-:Y:S02]  /*12120*/  LEA R9, R5, R2, 0x18 ;  /* 0x0000000205097211 */ /* 0x001fe400078ec0ff */
[----:B------:R-:W-:-:S04]  /*12130*/  SHF.L.U32 R0, R0, 0x1f, RZ ;  /* 0x0000001f00007819 */ /* 0x000fc800000006ff */
[----:B------:R-:W0:Y:S02]  /*12140*/  SYNCS.PHASECHK.TRANS64.TRYWAIT P0, [R9+URZ+0x16820], R0 ;  /* 0x01682000090075a7 */ /* 0x000e24000800017f */
[----:B0-----:R-:W-:Y:S05]  /*12150*/  @!P0 BRA `(.L_x_2171) ;  /* 0x0000002000c08947 */ /* 0x001fea0003800000 */
.L_x_2248:
[----:B------:R-:W-:Y:S05]  /*12160*/  BSYNC B0 ;  /* 0x0000000000007941 */ /* 0x000fea0003800000 */
.L_x_2170:
[----:B------:R-:W-:-:S03]  /*12170*/  UMOV UR4, 0xffffffff ;  /* 0xffffffff00047882 */ /* 0x000fc60000000000 */
[----:B------:R-:W-:Y:S05]  /*12180*/  BRA.DIV UR4, `(.L_x_2172) ;  /* 0x0000002204c87947 */ /* 0x000fea000b800000 */
[----:B0-----:R-:W0:Y:S02]  /*12190*/  S2R R0, SR_TID.X ;  /* 0x0000000000007919 */ /* 0x001e240000002100 */
[----:B0-----:R-:W-:-:S04]  /*121a0*/  SHF.R.U32.HI R0, RZ, 0x5, R0 ;  /* 0x00000005ff007819 */ /* 0x001fc80000011600 */
[----:B------:R-:W-:-:S05]  /*121b0*/  LOP3.LUT R0, R0, 0x3, RZ, 0xc0, !PT ;  /* 0x0000000300007812 */ /* 0x000fca00078ec0ff */
[----:B------:R0:W4:Y:S02]  /*121c0*/  SHFL.IDX PT, R14, R0, RZ, 0x1f ;  /* 0x00001fff000e7589 */ /* 0x00012400000e0000 */
.L_x_2251:
[----:B----4-:R-:W-:Y:S01]  /*121d0*/  ISETP.NE.AND P0, PT, R14, RZ, PT ;  /* 0x000000ff0e00720c */ /* 0x010fe20003f05270 */
[----:B------:R-:W-:-:S12]  /*121e0*/  BSSY B0, `(.L_x_2173) ;  /* 0x0000024000007945 */ /* 0x000fd80003800000 */
[----:B------:R-:W-:Y:S05]  /*121f0*/  @P0 BRA `(.L_x_2174) ;  /* 0x0000000000880947 */ /* 0x000fea0003800000 */
[----:B------:R-:W-:-:S03]  /*12200*/  UMOV UR4, 0xffffffff ;  /* 0xffffffff00047882 */ /* 0x000fc60000000000 */
[----:B------:R-:W-:Y:S05]  /*12210*/  BRA.DIV UR4, `(.L_x_2175) ;  /* 0x0000002204d87947 */ /* 0x000fea000b800000 */
[----:B------:R-:W-:-:S13]  /*12220*/  ELECT P6, URZ, PT ;  /* 0x00000000003f782f */ /* 0x000fda00038c0000 */
.L_x_2254:
[----:B------:R-:W-:Y:S05]  /*12230*/  @!P6 BRA `(.L_x_2174) ;  /* 0x000000000078e947 */ /* 0x000fea0003800000 */
[----:B0-----:R-:W4:Y:S02]  /*12240*/  LDL.LU R0, [R1+0x40] ;  /* 0x0000400001007983 */ /* 0x001f240000300800 */
[----:B----4-:R-:W-:-:S04]  /*12250*/  LOP3.LUT R0, R0, 0x2, RZ, 0xfc, !PT ;  /* 0x0000000200007812 */ /* 0x010fc800078efcff */
[----:B------:R-:W-:-:S13]  /*12260*/  ISETP.NE.AND P2, PT, R0, 0x3, PT ;  /* 0x000000030000780c */ /* 0x000fda0003f45270 */
[----:B------:R-:W-:Y:S05]  /*12270*/  @!P2 BRA `(.L_x_2176) ;  /* 0x000000000004a947 */ /* 0x000fea0003800000 */
[----:B------:R-:W-:Y:S01]  /*12280*/  BPT.TRAP 0x1 ;  /* 0x000000040000795c */ /* 0x000fe20000300000 */
.L_x_2176:
[----:B------:R-:W-:Y:S01]  /*12290*/  VIADD R3, R9, 0x16840 ;  /* 0x0001684009037836 */ /* 0x000fe20000000000 */
[----:B------:R-:W-:Y:S01]  /*122a0*/  SHF.L.U32 R2, R28, 0x1f, RZ ;  /* 0x0000001f1c027819 */ /* 0x000fe200000006ff */
[C---:B------:R-:W-:Y:S02]  /*122b0*/  VIADD R0, R18.reuse, 0x1 ;  /* 0x0000000112007836 */ /* 0x040fe40000000000 */
[----:B---3--:R-:W-:-:S03]  /*122c0*/  IMAD R7, R18, 0x8, R3 ;  /* 0x0000000812077824 */ /* 0x008fc600078e0203 */
        /* <DEDUP_REMOVED lines=8> */
.L_x_2255:
[----:B------:R-:W3:Y:S02]  /*12350*/  SYNCS.PHASECHK.TRANS64.TRYWAIT P0, [R3+URZ], R0 ;  /* 0x00000000030075a7 */ /* 0x000ee4000800017f */
[----:B---3--:R-:W-:Y:S05]  /*12360*/  @!P0 BRA `(.L_x_2178) ;  /* 0x0000002000b88947 */ /* 0x008fea0003800000 */
.L_x_2256:
[----:B------:R-:W-:Y:S05]  /*12370*/  @!P2 BRA `(.L_x_2179) ;  /* 0x000000000004a947 */ /* 0x000fea0003800000 */
[----:B------:R-:W-:Y:S01]  /*12380*/  BPT.TRAP 0x1 ;  /* 0x000000040000795c */ /* 0x000fe20000300000 */
.L_x_2179:
[----:B---3--:R-:W-:-:S04]  /*12390*/  VIADD R3, R9, 0x16860 ;  /* 0x0001686009037836 */ /* 0x008fc80000000000 */
[----:B------:R-:W-:-:S04]  /*123a0*/  IMAD R5, R18, 0x8, R3 ;  /* 0x0000000812057824 */ /* 0x000fc800078e0203 */
[----:B------:R-:W3:Y:S02]  /*123b0*/  SYNCS.PHASECHK.TRANS64.TRYWAIT P0, [R5+URZ], R2 ;  /* 0x00000002050075a7 */ /* 0x000ee4000800017f */
[----:B---3--:R-:W-:Y:S05]  /*123c0*/  @!P0 BRA `(.L_x_2180) ;  /* 0x0000002000b48947 */ /* 0x008fea0003800000 */
.L_x_2257:
[----:B------:R-:W-:-:S07]  /*123d0*/  IMAD R3, R4, 0x8, R3 ;  /* 0x0000000804037824 */ /* 0x000fce00078e0203 */
.L_x_2181:
[----:B----4-:R4:W0:Y:S02]  /*123e0*/  SYNCS.PHASECHK.TRANS64.TRYWAIT P0, [R3+URZ], R0 ;  /* 0x00000000030075a7 */ /* 0x010824000800017f */
[----:B0-----:R-:W-:Y:S05]  /*123f0*/  @!P0 NANOSLEEP.SYNCS 0x989680 ;  /* 0x009896800000895d */ /* 0x001fea0003900000 */
[----:B------:R-:W0:Y:S02]  /*12400*/  @!P0 SYNCS.PHASECHK.TRANS64 P0, [R3+URZ], R0 ;  /* 0x00000000030085a7 */ /* 0x000e24000800007f */
[----:B0-----:R-:W-:Y:S05]  /*12410*/  @!P0 BRA `(.L_x_2181) ;  /* 0xfffffffc00f08947 */ /* 0x001fea000383ffff */
.L_x_2174:
[----:B------:R-:W-:Y:S05]  /*12420*/  BSYNC B0 ;  /* 0x0000000000007941 */ /* 0x000fea0003800000 */
.L_x_2173:
[----:B------:R-:W-:Y:S05]  /*12430*/  EXIT ;  /* 0x000000000000794d */ /* 0x000fea0003800000 */
.L_x_2028:
[----:B0-----:R-:W-:-:S04]  /*12440*/  IMAD.U32 R3, RZ, RZ, UR38 ;  /* 0x00000026ff037e24 */ /* 0x001fc8000f8e00ff */
[----:B------:R0:W1:Y:S03]  /*12450*/  SYNCS.PHASECHK.TRANS64.TRYWAIT P1, [R3+URZ+0x16800], R0 ;  /* 0x01680000030075a7 */ /* 0x000066000802017f */
[----:B-1----:R-:W-:Y:S05]  /*12460*/  @!P1 NANOSLEEP.SYNCS 0x989680 ;  /* 0x009896800000995d */ /* 0x002fea0003900000 */
[----:B------:R-:W1:Y:S02]  /*12470*/  @!P1 SYNCS.PHASECHK.TRANS64 P1, [R3+URZ+0x16800], R0 ;  /* 0x01680000030095a7 */ /* 0x000e64000802007f */
[----:B-1----:R-:W-:Y:S05]  /*12480*/  @!P1 BRA `(.L_x_2028) ;  /* 0xfffffffc00ec9947 */ /* 0x002fea000383ffff */
[----:B------:R-:W-:Y:S05]  /*12490*/  BRA `(.L_x_2182) ;  /* 0xfffffef400687947 */ /* 0x000fea000383ffff */
.L_x_2032:
[----:B-1----:R1:W2:Y:S02]  /*124a0*/  SYNCS.PHASECHK.TRANS64.TRYWAIT P2, [R0+URZ+0x16830], R3 ;  /* 0x01683003000075a7 */ /* 0x0022a4000804017f */
[----:B--2---:R-:W-:Y:S05]  /*124b0*/  @!P2 NANOSLEEP.SYNCS 0x989680 ;  /* 0x009896800000a95d */ /* 0x004fea0003900000 */
[----:B------:R-:W2:Y:S02]  /*124c0*/  @!P2 SYNCS.PHASECHK.TRANS64 P2, [R0+URZ+0x16830], R3 ;  /* 0x016830030000a5a7 */ /* 0x000ea4000804007f */
[----:B--2---:R-:W-:Y:S05]  /*124d0*/  @!P2 BRA `(.L_x_2032) ;  /* 0xfffffffc00f0a947 */ /* 0x004fea000383ffff */
[----:B------:R-:W-:Y:S05]  /*124e0*/  BRA `(.L_x_2031) ;  /* 0xfffffef4008c7947 */ /* 0x000fea000383ffff */
.L_x_2037:
[----:B-1----:R-:W-:-:S04]  /*124f0*/  IMAD.U32 R8, RZ, RZ, UR10 ;  /* 0x0000000aff087e24 */ /* 0x002fc8000f8e00ff */
[----:B------:R1:W2:Y:S03]  /*12500*/  SYNCS.PHASECHK.TRANS64.TRYWAIT P3, [R8+URZ+0x16830], R7 ;  /* 0x01683007080075a7 */ /* 0x0002a6000806017f */
[----:B--2---:R-:W-:Y:S05]  /*12510*/  @!P3 NANOSLEEP.SYNCS 0x989680 ;  /* 0x009896800000b95d */ /* 0x004fea0003900000 */
[----:B------:R-:W2:Y:S02]  /*12520*/  @!P3 SYNCS.PHASECHK.TRANS64 P3, [R8+URZ+0x16830], R7 ;  /* 0x016830070800b5a7 */ /* 0x000ea4000806007f */
[----:B--2---:R-:W-:Y:S05]  /*12530*/  @!P3 BRA `(.L_x_2037) ;  /* 0xfffffffc00ecb947 */ /* 0x004fea000383ffff */
[----:B------:R-:W-:Y:S05]  /*12540*/  BRA `(.L_x_2034) ;  /* 0xffffff1c00cc7947 */ /* 0x000fea000383ffff */
.L_x_2041:
[----:B-1----:R-:W-:-:S04]  /*12550*/  IMAD.U32 R8, RZ, RZ, UR10 ;  /* 0x0000000aff087e24 */ /* 0x002fc8000f8e00ff */
[----:B------:R1:W2:Y:S03]  /*12560*/  SYNCS.PHASECHK.TRANS64.TRYWAIT P3, [R8+URZ+0x16850], R7 ;  /* 0x01685007080075a7 */ /* 0x0002a6000806017f */
[----:B--2---:R-:W-:Y:S05]  /*12570*/  @!P3 NANOSLEEP.SYNCS 0x989680 ;  /* 0x009896800000b95d */ /* 0x004fea0003900000 */
[----:B------:R-:W2:Y:S02]  /*12580*/  @!P3 SYNCS.PHASECHK.TRANS64 P3, [R8+URZ+0x16850], R7 ;  /* 0x016850070800b5a7 */ /* 0x000ea4000806007f */
[----:B--2---:R-:W-:Y:S05]  /*12590*/  @!P3 BRA `(.L_x_2041) ;  /* 0xfffffffc00ecb947 */ /* 0x004fea000383ffff */
[----:B------:R-:W-:Y:S05]  /*125a0*/  BRA `(.L_x_2038) ;  /* 0xffffff20004c7947 */ /* 0x000fea000383ffff */
.L_x_2047:
[----:B-1----:R-:W-:-:S04]  /*125b0*/  IMAD.U32 R7, RZ, RZ, UR10 ;  /* 0x0000000aff077e24 */ /* 0x002fc8000f8e00ff */
[----:B------:R1:W2:Y:S03]  /*125c0*/  SYNCS.PHASECHK.TRANS64.TRYWAIT P2, [R7+URZ+0x16830], R6 ;  /* 0x01683006070075a7 */ /* 0x0002a6000804017f */
[----:B--2---:R-:W-:Y:S05]  /*125d0*/  @!P2 NANOSLEEP.SYNCS 0x989680 ;  /* 0x009896800000a95d */ /* 0x004fea0003900000 */
[----:B------:R-:W2:Y:S02]  /*125e0*/  @!P2 SYNCS.PHASECHK.TRANS64 P2, [R7+URZ+0x16830], R6 ;  /* 0x016830060700a5a7 */ /* 0x000ea4000804007f */
[----:B--2---:R-:W-:Y:S05]  /*125f0*/  @!P2 BRA `(.L_x_2047) ;  /* 0xfffffffc00eca947 */ /* 0x004fea000383ffff */
[----:B------:R-:W-:Y:S05]  /*12600*/  BRA `(.L_x_2044) ;  /* 0xffffff4c00347947 */ /* 0x000fea000383ffff */
.L_x_2051:
[----:B-1----:R-:W-:-:S04]  /*12610*/  IMAD.U32 R7, RZ, RZ, UR10 ;  /* 0x0000000aff077e24 */ /* 0x002fc8000f8e00ff */
[----:B------:R1:W2:Y:S03]  /*12620*/  SYNCS.PHASECHK.TRANS64.TRYWAIT P2, [R7+URZ+0x16850], R6 ;  /* 0x01685006070075a7 */ /* 0x0002a6000804017f */
[----:B--2---:R-:W-:Y:S05]  /*12630*/  @!P2 NANOSLEEP.SYNCS 0x989680 ;  /* 0x009896800000a95d */ /* 0x004fea0003900000 */
[----:B------:R-:W2:Y:S02]  /*12640*/  @!P2 SYNCS.PHASECHK.TRANS64 P2, [R7+URZ+0x16850], R6 ;  /* 0x016850060700a5a7 */ /* 0x000ea4000804007f */
[----:B--2---:R-:W-:Y:S05]  /*12650*/  @!P2 BRA `(.L_x_2051) ;  /* 0xfffffffc00eca947 */ /* 0x004fea000383ffff */
[----:B------:R-:W-:Y:S05]  /*12660*/  BRA `(.L_x_2048) ;  /* 0xffffff4c00b47947 */ /* 0x000fea000383ffff */
.L_x_2056:
[----:B-1----:R-:W-:-:S04]  /*12670*/  IMAD.U32 R4, RZ, RZ, UR5 ;  /* 0x00000005ff047e24 */ /* 0x002fc8000f8e00ff */
[----:B------:R1:W2:Y:S03]  /*12680*/  SYNCS.PHASECHK.TRANS64.TRYWAIT P0, [R4+URZ+0x16850], R3 ;  /* 0x01685003040075a7 */ /* 0x0002a6000800017f */
[----:B--2---:R-:W-:Y:S05]  /*12690*/  @!P0 NANOSLEEP.SYNCS 0x989680 ;  /* 0x009896800000895d */ /* 0x004fea0003900000 */
[----:B------:R-:W2:Y:S02]  /*126a0*/  @!P0 SYNCS.PHASECHK.TRANS64 P0, [R4+URZ+0x16850], R3 ;  /* 0x01685003040085a7 */ /* 0x000ea4000800007f */
[----:B--2---:R-:W-:Y:S05]  /*126b0*/  @!P0 BRA `(.L_x_2056) ;  /* 0xfffffffc00ec8947 */ /* 0x004fea000383ffff */
[----:B------:R-:W-:Y:S05]  /*126c0*/  BRA `(.L_x_2055) ;  /* 0xffffff7000187947 */ /* 0x000fea000383ffff */
.L_x_2091:
[----:B------:R-:W2:Y:S01]  /*126d0*/  S2R R20, SR_TID.X ;  /* 0x0000000000147919 */ /* 0x000ea20000002100 */
[----:B------:R-:W-:Y:S01]  /*126e0*/  BSSY B0, `(.L_x_2183) ;  /* 0x000000a000007945 */ /* 0x000fe20003800000 */
[----:B------:R-:W-:Y:S01]  /*126f0*/  IMAD.MOV.U32 R12, RZ, RZ, RZ ;  /* 0x000000ffff0c7224 */ /* 0x000fe200078e00ff */
[----:B------:R-:W-:Y:S01]  /*12700*/  MOV R11, 0x1f ;  /* 0x0000001f000b7802 */ /* 0x000fe20000000f00 */
[----:B------:R-:W-:Y:S01]  /*12710*/  IMAD.MOV.U32 R15, RZ, RZ, -0x1 ;  /* 0xffffffffff0f7424 */ /* 0x000fe200078e00ff */
[----:B--2---:R-:W-:-:S04]  /*12720*/  SHF.R.U32.HI R20, RZ, 0x5, R20 ;  /* 0x00000005ff147819 */ /* 0x004fc80000011614 */
[----:B------:R-:W-:-:S05]  /*12730*/  LOP3.LUT R20, R20, 0x3, RZ, 0xc0, !PT ;  /* 0x0000000314147812 */ /* 0x000fca00078ec0ff */
[----:B------:R-:W-:-:S07]  /*12740*/  IMAD.MOV.U32 R13, RZ, RZ, R20 ;  /* 0x000000ffff0d7224 */ /* 0x000fce00078e0014 */
[----:B01-3--:R-:W-:Y:S05]  /*12750*/  WARPSYNC.COLLECTIVE R15, `(.L_x_2184) ;  /* 0x000000000f087348 */ /* 0x00bfea0003c00000 */
[----:B------:R2:W4:Y:S02]  /*12760*/  SHFL.IDX P6, R14, R13, R12, R11 ;  /* 0x0000000c0d0e7389 */ /* 0x00052400000c000b */
[----:B01234-:R-:W-:Y:S01]  /*12770*/  ENDCOLLECTIVE ;  /* 0x000000000000791b */ /* 0x01ffe20003800000 */
.L_x_2184:
[----:B------:R-:W-:Y:S05]  /*12780*/  BSYNC B0 ;  /* 0x0000000000007941 */ /* 0x000fea0003800000 */
.L_x_2183:
[----:B------:R-:W-:Y:S05]  /*12790*/  BRA `(.L_x_2185) ;  /* 0xffffffb8005c7947 */ /* 0x000fea000383ffff */
.L_x_2093:
[----:B------:R-:W-:Y:S01]  /*127a0*/  BSSY B0, `(.L_x_2186) ;  /* 0x0000006000007945 */ /* 0x000fe20003800000 */
[----:B------:R-:W-:-:S07]  /*127b0*/  IMAD.MOV.U32 R15, RZ, RZ, -0x1 ;  /* 0xffffffffff0f7424 */ /* 0x000fce00078e00ff */
[----:B0123--:R-:W-:Y:S05]  /*127c0*/  WARPSYNC.COLLECTIVE R15, `(.L_x_2187) ;  /* 0x000000000f0c7348 */ /* 0x00ffea0003c00000 */
[----:B------:R-:W-:Y:S02]  /*127d0*/  ELECT P6, UR62, PT ;  /* 0x00000000003e782f */ /* 0x000fe400038c0000 */
[----:B------:R-:W-:Y:S01]  /*127e0*/  MOV R14, UR62 ;  /* 0x0000003e000e7c02 */ /* 0x000fe20008000f00 */
[----:B0123--:R-:W-:Y:S10]  /*127f0*/  ENDCOLLECTIVE ;  /* 0x000000000000791b */ /* 0x00fff40003800000 */
.L_x_2187:
[----:B------:R-:W-:Y:S05]  /*12800*/  BSYNC B0 ;  /* 0x0000000000007941 */ /* 0x000fea0003800000 */
.L_x_2186:
[----:B------:R-:W-:Y:S05]  /*12810*/  BRA `(.L_x_2188) ;  /* 0xffffffb8005c7947 */ /* 0x000fea000383ffff */
.L_x_2095:
[----:B--2---:R2:W4:Y:S02]  /*12820*/  SYNCS.PHASECHK.TRANS64.TRYWAIT P0, [R0+URZ+0x16840], R2 ;  /* 0x01684002000075a7 */ /* 0x004524000800017f */
[----:B----4-:R-:W-:Y:S05]  /*12830*/  @!P0 NANOSLEEP.SYNCS 0x989680 ;  /* 0x009896800000895d */ /* 0x010fea0003900000 */
[----:B------:R-:W4:Y:S02]  /*12840*/  @!P0 SYNCS.PHASECHK.TRANS64 P0, [R0+URZ+0x16840], R2 ;  /* 0x01684002000085a7 */ /* 0x000f24000800007f */
[----:B----4-:R-:W-:Y:S05]  /*12850*/  @!P0 BRA `(.L_x_2095) ;  /* 0xfffffffc00f08947 */ /* 0x010fea000383ffff */
[----:B------:R-:W-:Y:S05]  /*12860*/  BRA `(.L_x_2189) ;  /* 0xffffffb800ac7947 */ /* 0x000fea000383ffff */
.L_x_2099:
[----:B------:R-:W2:Y:S01]  /*12870*/  LDL.LU R11, [R1+0x20] ;  /* 0x00002000010b7983 */ /* 0x000ea20000300800 */
[----:B------:R-:W-:Y:S02]  /*12880*/  IMAD.MOV.U32 R13, RZ, RZ, R4 ;  /* 0x000000ffff0d7224 */ /* 0x000fe400078e0004 */
[----:B------:R-:W-:Y:S02]  /*12890*/  IMAD.MOV.U32 R12, RZ, RZ, RZ ;  /* 0x000000ffff0c7224 */ /* 0x000fe400078e00ff */
[----:B------:R-:W-:Y:S02]  /*128a0*/  IMAD.MOV.U32 R15, RZ, RZ, -0x1 ;  /* 0xffffffffff0f7424 */ /* 0x000fe400078e00ff */
        /* <DEDUP_REMOVED lines=8> */
.L_x_2190:
[----:B------:R-:W-:Y:S02]  /*12930*/  IMAD.MOV.U32 R13, RZ, RZ, R0 ;  /* 0x000000ffff0d7224 */ /* 0x000fe400078e0000 */
[----:B------:R-:W-:-:S07]  /*12940*/  IMAD.MOV.U32 R6, RZ, RZ, R14 ;  /* 0x000000ffff067224 */ /* 0x000fce00078e000e */
[----:B------:R-:W-:Y:S05]  /*12950*/  WARPSYNC.COLLECTIVE R15, `(.L_x_2191) ;  /* 0x000000000f087348 */ /* 0x000fea0003c00000 */
[----:B------:R0:W1:Y:S02]  /*12960*/  SHFL.IDX P6, R14, R13, R12, R11 ;  /* 0x0000000c0d0e7389 */ /* 0x00006400000c000b */
[----:B01----:R-:W-:Y:S01]  /*12970*/  ENDCOLLECTIVE ;  /* 0x000000000000791b */ /* 0x003fe20003800000 */
.L_x_2191:
[----:B------:R-:W-:Y:S02]  /*12980*/  IMAD.MOV.U32 R13, RZ, RZ, R4 ;  /* 0x000000ffff0d7224 */ /* 0x000fe400078e0004 */
[----:B------:R-:W-:Y:S02]  /*12990*/  IMAD.MOV.U32 R12, RZ, RZ, 0x1 ;  /* 0x00000001ff0c7424 */ /* 0x000fe400078e00ff */
[----:B------:R-:W-:-:S07]  /*129a0*/  IMAD.MOV.U32 R7, RZ, RZ, R14 ;  /* 0x000000ffff077224 */ /* 0x000fce00078e000e */
[----:B------:R-:W-:Y:S05]  /*129b0*/  WARPSYNC.COLLECTIVE R15, `(.L_x_2192) ;  /* 0x000000000f087348 */ /* 0x000fea0003c00000 */
[----:B------:R0:W1:Y:S02]  /*129c0*/  SHFL.IDX P6, R14, R13, R12, R11 ;  /* 0x0000000c0d0e7389 */ /* 0x00006400000c000b */
[----:B01----:R-:W-:Y:S01]  /*129d0*/  ENDCOLLECTIVE ;  /* 0x000000000000791b */ /* 0x003fe20003800000 */
.L_x_2192:
        /* <DEDUP_REMOVED lines=15> */
.L_x_2193:
[----:B------:R-:W-:Y:S02]  /*12ad0*/  IMAD.MOV.U32 R13, RZ, RZ, R4 ;  /* 0x000000ffff0d7224 */ /* 0x000fe400078e0004 */
[----:B------:R-:W-:Y:S01]  /*12ae0*/  IMAD.MOV.U32 R12, RZ, RZ, 0x2 ;  /* 0x00000002ff0c7424 */ /* 0x000fe200078e00ff */
[----:B------:R-:W-:-:S07]  /*12af0*/  MOV R7, R14 ;  /* 0x0000000e00077202 */ /* 0x000fce0000000f00 */
[----:B------:R-:W-:Y:S05]  /*12b00*/  WARPSYNC.COLLECTIVE R15, `(.L_x_2194) ;  /* 0x000000000f087348 */ /* 0x000fea0003c00000 */
[----:B------:R0:W1:Y:S02]  /*12b10*/  SHFL.IDX P6, R14, R13, R12, R11 ;  /* 0x0000000c0d0e7389 */ /* 0x00006400000c000b */
[----:B01----:R-:W-:Y:S01]  /*12b20*/  ENDCOLLECTIVE ;  /* 0x000000000000791b */ /* 0x003fe20003800000 */
.L_x_2194:
        /* <DEDUP_REMOVED lines=16> */
.L_x_2195:
[----:B------:R-:W-:Y:S02]  /*12c30*/  IMAD.MOV.U32 R13, RZ, RZ, R4 ;  /* 0x000000ffff0d7224 */ /* 0x000fe400078e0004 */
[----:B------:R-:W-:Y:S02]  /*12c40*/  IMAD.MOV.U32 R12, RZ, RZ, 0x3 ;  /* 0x00000003ff0c7424 */ /* 0x000fe400078e00ff */
[----:B------:R-:W-:-:S07]  /*12c50*/  IMAD.MOV.U32 R7, RZ, RZ, R14 ;  /* 0x000000ffff077224 */ /* 0x000fce00078e000e */
[----:B------:R-:W-:Y:S05]  /*12c60*/  WARPSYNC.COLLECTIVE R15, `(.L_x_2196) ;  /* 0x000000000f087348 */ /* 0x000fea0003c00000 */
[----:B------:R0:W1:Y:S02]  /*12c70*/  SHFL.IDX P6, R14, R13, R12, R11 ;  /* 0x0000000c0d0e7389 */ /* 0x00006400000c000b */
[----:B01----:R-:W-:Y:S01]  /*12c80*/  ENDCOLLECTIVE ;  /* 0x000000000000791b */ /* 0x003fe20003800000 */
.L_x_2196:
        /* <DEDUP_REMOVED lines=16> */
.L_x_2197:
[----:B------:R-:W-:Y:S02]  /*12d90*/  IMAD.MOV.U32 R13, RZ, RZ, R4 ;  /* 0x000000ffff0d7224 */ /* 0x000fe400078e0004 */
[----:B------:R-:W-:Y:S02]  /*12da0*/  IMAD.MOV.U32 R12, RZ, RZ, 0x4 ;  /* 0x00000004ff0c7424 */ /* 0x000fe400078e00ff */
[----:B------:R-:W-:-:S07]  /*12db0*/  IMAD.MOV.U32 R7, RZ, RZ, R14 ;  /* 0x000000ffff077224 */ /* 0x000fce00078e000e */
[----:B------:R-:W-:Y:S05]  /*12dc0*/  WARPSYNC.COLLECTIVE R15, `(.L_x_2198) ;  /* 0x000000000f087348 */ /* 0x000fea0003c00000 */
[----:B------:R0:W1:Y:S02]  /*12dd0*/  SHFL.IDX P6, R14, R13, R12, R11 ;  /* 0x0000000c0d0e7389 */ /* 0x00006400000c000b */
[----:B01----:R-:W-:Y:S01]  /*12de0*/  ENDCOLLECTIVE ;  /* 0x000000000000791b */ /* 0x003fe20003800000 */
.L_x_2198:
        /* <DEDUP_REMOVED lines=16> */
.L_x_2199:
[----:B------:R-:W-:Y:S02]  /*12ef0*/  IMAD.MOV.U32 R13, RZ, RZ, R4 ;  /* 0x000000ffff0d7224 */ /* 0x000fe400078e0004 */
[----:B------:R-:W-:Y:S02]  /*12f00*/  IMAD.MOV.U32 R12, RZ, RZ, 0x5 ;  /* 0x00000005ff0c7424 */ /* 0x000fe400078e00ff */
[----:B------:R-:W-:-:S07]  /*12f10*/  IMAD.MOV.U32 R7, RZ, RZ, R14 ;  /* 0x000000ffff077224 */ /* 0x000fce00078e000e */
[----:B------:R-:W-:Y:S05]  /*12f20*/  WARPSYNC.COLLECTIVE R15, `(.L_x_2200) ;  /* 0x000000000f087348 */ /* 0x000fea0003c00000 */
[----:B------:R0:W1:Y:S02]  /*12f30*/  SHFL.IDX P6, R14, R13, R12, R11 ;  /* 0x0000000c0d0e7389 */ /* 0x00006400000c000b */
[----:B01----:R-:W-:Y:S01]  /*12f40*/  ENDCOLLECTIVE ;  /* 0x000000000000791b */ /* 0x003fe20003800000 */
.L_x_2200:
        /* <DEDUP_REMOVED lines=16> */
.L_x_2201:
[----:B------:R-:W-:Y:S01]  /*13050*/  IMAD.MOV.U32 R13, RZ, RZ, R4 ;  /* 0x000000ffff0d7224 */ /* 0x000fe200078e0004 */
[----:B------:R-:W-:Y:S01]  /*13060*/  MOV R12, 0x6 ;  /* 0x00000006000c7802 */ /* 0x000fe20000000f00 */
[----:B------:R-:W-:-:S07]  /*13070*/  IMAD.MOV.U32 R7, RZ, RZ, R14 ;  /* 0x000000ffff077224 */ /* 0x000fce00078e000e */
[----:B------:R-:W-:Y:S05]  /*13080*/  WARPSYNC.COLLECTIVE R15, `(.L_x_2202) ;  /* 0x000000000f087348 */ /* 0x000fea0003c00000 */
[----:B------:R0:W1:Y:S02]  /*13090*/  SHFL.IDX P6, R14, R13, R12, R11 ;  /* 0x0000000c0d0e7389 */ /* 0x00006400000c000b */
[----:B01----:R-:W-:Y:S01]  /*130a0*/  ENDCOLLECTIVE ;  /* 0x000000000000791b */ /* 0x003fe20003800000 */
.L_x_2202:
        /* <DEDUP_REMOVED lines=16> */
.L_x_2203:
[----:B------:R-:W-:Y:S02]  /*131b0*/  IMAD.MOV.U32 R13, RZ, RZ, R4 ;  /* 0x000000ffff0d7224 */ /* 0x000fe400078e0004 */
[----:B------:R-:W-:Y:S02]  /*131c0*/  IMAD.MOV.U32 R12, RZ, RZ, 0x7 ;  /* 0x00000007ff0c7424 */ /* 0x000fe400078e00ff */
[----:B------:R-:W-:-:S07]  /*131d0*/  IMAD.MOV.U32 R7, RZ, RZ, R14 ;  /* 0x000000ffff077224 */ /* 0x000fce00078e000e */
[----:B------:R-:W-:Y:S05]  /*131e0*/  WARPSYNC.COLLECTIVE R15, `(.L_x_2204) ;  /* 0x000000000f087348 */ /* 0x000fea0003c00000 */
[----:B------:R0:W1:Y:S02]  /*131f0*/  SHFL.IDX P6, R14, R13, R12, R11 ;  /* 0x0000000c0d0e7389 */ /* 0x00006400000c000b */
[----:B01----:R-:W-:Y:S01]  /*13200*/  ENDCOLLECTIVE ;  /* 0x000000000000791b */ /* 0x003fe20003800000 */
.L_x_2204:
        /* <DEDUP_REMOVED lines=11> */
.L_x_2205:
        /* <DEDUP_REMOVED lines=13> */
.L_x_2206:
        /* <DEDUP_REMOVED lines=13> */
.L_x_2207:
[----:B------:R-:W-:Y:S02]  /*13460*/  IMAD.MOV.U32 R13, RZ, RZ, R2 ;  /* 0x000000ffff0d7224 */ /* 0x000fe400078e0002 */
[----:B------:R-:W-:Y:S02]  /*13470*/  IMAD.MOV.U32 R12, RZ, RZ, 0x1 ;  /* 0x00000001ff0c7424 */ /* 0x000fe400078e00ff */
[----:B------:R-:W-:-:S07]  /*13480*/  IMAD.MOV.U32 R8, RZ, RZ, R14 ;  /* 0x000000ffff087224 */ /* 0x000fce00078e000e */
[----:B------:R-:W-:Y:S05]  /*13490*/  WARPSYNC.COLLECTIVE R15, `(.L_x_2208) ;  /* 0x000000000f087348 */ /* 0x000fea0003c00000 */
[----:B------:R0:W1:Y:S02]  /*134a0*/  SHFL.IDX P6, R14, R13, R12, R11 ;  /* 0x0000000c0d0e7389 */ /* 0x00006400000c000b */
[----:B01----:R-:W-:Y:S01]  /*134b0*/  ENDCOLLECTIVE ;  /* 0x000000000000791b */ /* 0x003fe20003800000 */
.L_x_2208:
        /* <DEDUP_REMOVED lines=14> */
.L_x_2209:
[----:B------:R-:W-:Y:S02]  /*135a0*/  IMAD.MOV.U32 R13, RZ, RZ, R2 ;  /* 0x000000ffff0d7224 */ /* 0x000fe400078e0002 */
[----:B------:R-:W-:Y:S02]  /*135b0*/  IMAD.MOV.U32 R12, RZ, RZ, 0x2 ;  /* 0x00000002ff0c7424 */ /* 0x000fe400078e00ff */
[----:B------:R-:W-:-:S07]  /*135c0*/  IMAD.MOV.U32 R6, RZ, RZ, R14 ;  /* 0x000000ffff067224 */ /* 0x000fce00078e000e */
[----:B------:R-:W-:Y:S05]  /*135d0*/  WARPSYNC.COLLECTIVE R15, `(.L_x_2210) ;  /* 0x000000000f087348 */ /* 0x000fea0003c00000 */
[----:B------:R0:W1:Y:S02]  /*135e0*/  SHFL.IDX P6, R14, R13, R12, R11 ;  /* 0x0000000c0d0e7389 */ /* 0x00006400000c000b */
[----:B01----:R-:W-:Y:S01]  /*135f0*/  ENDCOLLECTIVE ;  /* 0x000000000000791b */ /* 0x003fe20003800000 */
.L_x_2210:
[----:B------:R-:W-:-:S05]  /*13600*/  @!P1 LEA R6, P2, R20, R6, 0x1 ;  /* 0x0000000614069211 */ /* 0x000fca00078408ff */
[----:B------:R-:W-:-:S04]  /*13610*/  @!P1 IMAD.X R0, RZ, RZ, R0, P2 ;  /* 0x000000ffff009224 */ /* 0x000fc800010e0600 */
[----:B------:R-:W-:Y:S01]  /*13620*/  @!P1 IMAD.MOV.U32 R7, RZ, RZ, R0 ;  /* 0x000000ffff079224 */ /* 0x000fe200078e0000 */
[----:B------:R-:W-:-:S04]  /*13630*/  MOV R13, R5 ;  /* 0x00000005000d7202 */ /* 0x000fc80000000f00 */
        /* <DEDUP_REMOVED lines=9> */
.L_x_2211:
[----:B------:R-:W-:Y:S02]  /*136d0*/  IMAD.MOV.U32 R13, RZ, RZ, R2 ;  /* 0x000000ffff0d7224 */ /* 0x000fe400078e0002 */
[----:B------:R-:W-:Y:S02]  /*136e0*/  IMAD.MOV.U32 R12, RZ, RZ, 0x3 ;  /* 0x00000003ff0c7424 */ /* 0x000fe400078e00ff */
[----:B------:R-:W-:-:S07]  /*136f0*/  IMAD.MOV.U32 R6, RZ, RZ, R14 ;  /* 0x000000ffff067224 */ /* 0x000fce00078e000e */
[----:B------:R-:W-:Y:S05]  /*13700*/  WARPSYNC.COLLECTIVE R15, `(.L_x_2212) ;  /* 0x000000000f087348 */ /* 0x000fea0003c00000 */
[----:B------:R0:W1:Y:S02]  /*13710*/  SHFL.IDX P6, R14, R13, R12, R11 ;  /* 0x0000000c0d0e7389 */ /* 0x00006400000c000b */
[----:B01----:R-:W-:Y:S01]  /*13720*/  ENDCOLLECTIVE ;  /* 0x000000000000791b */ /* 0x003fe20003800000 */
.L_x_2212:
        /* <DEDUP_REMOVED lines=12> */
.L_x_2213:
[----:B------:R-:W-:Y:S01]  /*137f0*/  IMAD.MOV.U32 R2, RZ, RZ, R14 ;  /* 0x000000ffff027224 */ /* 0x000fe200078e000e */
[----:B------:R-:W-:Y:S06]  /*13800*/  BRA `(.L_x_2214) ;  /* 0xffffffb800b07947 */ /* 0x000fec000383ffff */
.L_x_2102:
[----:B0-----:R0:W1:Y:S02]  /*13810*/  SYNCS.PHASECHK.TRANS64.TRYWAIT P0, [R17+URZ+0x16820], R0 ;  /* 0x01682000110075a7 */ /* 0x001064000800017f */
[----:B-1----:R-:W-:Y:S05]  /*13820*/  @!P0 NANOSLEEP.SYNCS 0x989680 ;  /* 0x009896800000895d */ /* 0x002fea0003900000 */
[----:B------:R-:W1:Y:S02]  /*13830*/  @!P0 SYNCS.PHASECHK.TRANS64 P0, [R17+URZ+0x16820], R0 ;  /* 0x01682000110085a7 */ /* 0x000e64000800007f */
[----:B-1----:R-:W-:Y:S05]  /*13840*/  @!P0 BRA `(.L_x_2102) ;  /* 0xfffffffc00f08947 */ /* 0x002fea000383ffff */
[----:B------:R-:W-:Y:S05]  /*13850*/  BRA `(.L_x_2215) ;  /* 0xffffffbc00107947 */ /* 0x000fea000383ffff */
.L_x_2111:
[----:B0-----:R0:W1:Y:S02]  /*13860*/  SYNCS.PHASECHK.TRANS64.TRYWAIT P0, [R4+URZ+0x16840], R2 ;  /* 0x01684002040075a7 */ /* 0x001064000800017f */
[----:B-1----:R-:W-:Y:S05]  /*13870*/  @!P0 NANOSLEEP.SYNCS 0x989680 ;  /* 0x009896800000895d */ /* 0x002fea0003900000 */
[----:B------:R-:W1:Y:S02]  /*13880*/  @!P0 SYNCS.PHASECHK.TRANS64 P0, [R4+URZ+0x16840], R2 ;  /* 0x01684002040085a7 */ /* 0x000e64000800007f */
[----:B-1----:R-:W-:Y:S05]  /*13890*/  @!P0 BRA `(.L_x_2111) ;  /* 0xfffffffc00f08947 */ /* 0x002fea000383ffff */
[----:B------:R-:W-:Y:S05]  /*138a0*/  BRA `(.L_x_2216) ;  /* 0xffffffbc00e07947 */ /* 0x000fea000383ffff */
.L_x_2116:
[----:B0-----:R0:W1:Y:S02]  /*138b0*/  SYNCS.PHASECHK.TRANS64.TRYWAIT P0, [R3+URZ+0x60], R2 ;  /* 0x00006002030075a7 */ /* 0x001064000800017f */
[----:B-1----:R-:W-:Y:S05]  /*138c0*/  @!P0 NANOSLEEP.SYNCS 0x989680 ;  /* 0x009896800000895d */ /* 0x002fea0003900000 */
[----:B------:R-:W1:Y:S02]  /*138d0*/  @!P0 SYNCS.PHASECHK.TRANS64 P0, [R3+URZ+0x60], R2 ;  /* 0x00006002030085a7 */ /* 0x000e64000800007f */
[----:B-1----:R-:W-:Y:S05]  /*138e0*/  @!P0 BRA `(.L_x_2116) ;  /* 0xfffffffc00f08947 */ /* 0x002fea000383ffff */
[----:B------:R-:W-:Y:S05]  /*138f0*/  BRA `(.L_x_2217) ;  /* 0xffffffc0006c7947 */ /* 0x000fea000383ffff */
.L_x_2124:
[----:B-1----:R1:W2:Y:S02]  /*13900*/  SYNCS.PHASECHK.TRANS64.TRYWAIT P0, [R2+URZ+0x16840], R3 ;  /* 0x01684003020075a7 */ /* 0x0022a4000800017f */
[----:B--2---:R-:W-:Y:S05]  /*13910*/  @!P0 NANOSLEEP.SYNCS 0x989680 ;  /* 0x009896800000895d */ /* 0x004fea0003900000 */
[----:B------:R-:W2:Y:S02]  /*13920*/  @!P0 SYNCS.PHASECHK.TRANS64 P0, [R2+URZ+0x16840], R3 ;  /* 0x01684003020085a7 */ /* 0x000ea4000800007f */
[----:B--2---:R-:W-:Y:S05]  /*13930*/  @!P0 BRA `(.L_x_2124) ;  /* 0xfffffffc00f08947 */ /* 0x004fea000383ffff */
[----:B------:R-:W-:Y:S05]  /*13940*/  BRA `(.L_x_2218) ;  /* 0xffffffc400ac7947 */ /* 0x000fea000383ffff */
.L_x_2129:
[----:B0-----:R0:W1:Y:S02]  /*13950*/  SYNCS.PHASECHK.TRANS64.TRYWAIT P0, [R10+URZ+0x60], R28 ;  /* 0x0000601c0a0075a7 */ /* 0x001064000800017f */
[----:B-1----:R-:W-:Y:S05]  /*13960*/  @!P0 NANOSLEEP.SYNCS 0x989680 ;  /* 0x009896800000895d */ /* 0x002fea0003900000 */
[----:B------:R-:W1:Y:S02]  /*13970*/  @!P0 SYNCS.PHASECHK.TRANS64 P0, [R10+URZ+0x60], R28 ;  /* 0x0000601c0a0085a7 */ /* 0x000e64000800007f */
[----:B-1----:R-:W-:Y:S05]  /*13980*/  @!P0 BRA `(.L_x_2129) ;  /* 0xfffffffc00f08947 */ /* 0x002fea000383ffff */
[----:B------:R-:W-:Y:S05]  /*13990*/  BRA `(.L_x_2219) ;  /* 0xffffffc800387947 */ /* 0x000fea000383ffff */
.L_x_2137:
[----:B-1----:R1:W2:Y:S02]  /*139a0*/  SYNCS.PHASECHK.TRANS64.TRYWAIT P0, [R2+URZ+0x16840], R3 ;  /* 0x01684003020075a7 */ /* 0x0022a4000800017f */
[----:B--2---:R-:W-:Y:S05]  /*139b0*/  @!P0 NANOSLEEP.SYNCS 0x989680 ;  /* 0x009896800000895d */ /* 0x004fea0003900000 */
[----:B------:R-:W2:Y:S02]  /*139c0*/  @!P0 SYNCS.PHASECHK.TRANS64 P0, [R2+URZ+0x16840], R3 ;  /* 0x01684003020085a7 */ /* 0x000ea4000800007f */
[----:B--2---:R-:W-:Y:S05]  /*139d0*/  @!P0 BRA `(.L_x_2137) ;  /* 0xfffffffc00f08947 */ /* 0x004fea000383ffff */
[----:B------:R-:W-:Y:S05]  /*139e0*/  BRA `(.L_x_2220) ;  /* 0xffffffcc00487947 */ /* 0x000fea000383ffff */
.L_x_2142:
[----:B0-----:R0:W1:Y:S02]  /*139f0*/  SYNCS.PHASECHK.TRANS64.TRYWAIT P0, [R7+URZ+0x60], R2 ;  /* 0x00006002070075a7 */ /* 0x001064000800017f */
[----:B-1----:R-:W-:Y:S05]  /*13a00*/  @!P0 NANOSLEEP.SYNCS 0x989680 ;  /* 0x009896800000895d */ /* 0x002fea0003900000 */
[----:B------:R-:W1:Y:S02]  /*13a10*/  @!P0 SYNCS.PHASECHK.TRANS64 P0, [R7+URZ+0x60], R2 ;  /* 0x00006002070085a7 */ /* 0x000e64000800007f */
[----:B-1----:R-:W-:Y:S05]  /*13a20*/  @!P0 BRA `(.L_x_2142) ;  /* 0xfffffffc00f08947 */ /* 0x002fea000383ffff */
[----:B------:R-:W-:Y:S05]  /*13a30*/  BRA `(.L_x_2221) ;  /* 0xffffffcc00d87947 */ /* 0x000fea000383ffff */
.L_x_2152:
[----:B0-----:R0:W1:Y:S02]  /*13a40*/  SYNCS.PHASECHK.TRANS64.TRYWAIT P0, [R3+URZ+0x16860], R0 ;  /* 0x01686000030075a7 */ /* 0x001064000800017f */
[----:B-1----:R-:W-:Y:S05]  /*13a50*/  @!P0 NANOSLEEP.SYNCS 0x989680 ;  /* 0x009896800000895d */ /* 0x002fea0003900000 */
[----:B------:R-:W1:Y:S02]  /*13a60*/  @!P0 SYNCS.PHASECHK.TRANS64 P0, [R3+URZ+0x16860], R0 ;  /* 0x01686000030085a7 */ /* 0x000e64000800007f */
[----:B-1----:R-:W-:Y:S05]  /*13a70*/  @!P0 BRA `(.L_x_2152) ;  /* 0xfffffffc00f08947 */ /* 0x002fea000383ffff */
[----:B------:R-:W-:Y:S05]  /*13a80*/  BRA `(.L_x_2222) ;  /* 0xffffffd000d87947 */ /* 0x000fea000383ffff */
.L_x_2158:
[----:B------:R-:W-:Y:S01]  /*13a90*/  BSSY B0, `(.L_x_2223) ;  /* 0x0000008000007945 */ /* 0x000fe20003800000 */
[----:B------:R-:W-:Y:S02]  /*13aa0*/  IMAD.MOV.U32 R13, RZ, RZ, R24 ;  /* 0x000000ffff0d7224 */ /* 0x000fe400078e0018 */
[----:B------:R-:W-:Y:S02]  /*13ab0*/  IMAD.MOV.U32 R12, RZ, RZ, RZ ;  /* 0x000000ffff0c7224 */ /* 0x000fe400078e00ff */
[----:B------:R-:W-:Y:S02]  /*13ac0*/  IMAD.MOV.U32 R11, RZ, RZ, 0x1f ;  /* 0x0000001fff0b7424 */ /* 0x000fe400078e00ff */
[----:B------:R-:W-:-:S07]  /*13ad0*/  IMAD.MOV.U32 R15, RZ, RZ, -0x1 ;  /* 0xffffffffff0f7424 */ /* 0x000fce00078e00ff */
[----:B-1-3--:R-:W-:Y:S05]  /*13ae0*/  WARPSYNC.COLLECTIVE R15, `(.L_x_2224) ;  /* 0x000000000f087348 */ /* 0x00afea0003c00000 */
[----:B------:R0:W2:Y:S02]  /*13af0*/  SHFL.IDX P6, R14, R13, R12, R11 ;  /* 0x0000000c0d0e7389 */ /* 0x0000a400000c000b */
[----:B0123--:R-:W-:Y:S01]  /*13b00*/  ENDCOLLECTIVE ;  /* 0x000000000000791b */ /* 0x00ffe20003800000 */
.L_x_2224:
[----:B------:R-:W-:Y:S05]  /*13b10*/  BSYNC B0 ;  /* 0x0000000000007941 */ /* 0x000fea0003800000 */
.L_x_2223:
        /* <DEDUP_REMOVED lines=9> */
.L_x_2225:
        /* <DEDUP_REMOVED lines=23> */
.L_x_2226:
[----:B------:R-:W-:Y:S01]  /*13d20*/  IMAD.MOV.U32 R12, RZ, RZ, 0x2 ;  /* 0x00000002ff0c7424 */ /* 0x000fe200078e00ff */
[----:B------:R-:W-:-:S05]  /*13d30*/  SEL R4, R14, RZ, P1 ;  /* 0x000000ff0e047207 */ /* 0x000fca0000800000 */
[----:B------:R-:W-:-:S04]  /*13d40*/  IMAD.IADD R4, R13, 0x1, R4 ;  /* 0x000000010d047824 */ /* 0x000fc800078e0204 */
[----:B------:R-:W-:-:S07]  /*13d50*/  IMAD.MOV.U32 R13, RZ, RZ, R4 ;  /* 0x000000ffff0d7224 */ /* 0x000fce00078e0004 */
[----:B------:R-:W-:Y:S05]  /*13d60*/  WARPSYNC.COLLECTIVE R15, `(.L_x_2227) ;  /* 0x000000000f087348 */ /* 0x000fea0003c00000 */
[----:B------:R0:W1:Y:S02]  /*13d70*/  SHFL.UP P6, R14, R13, R12, R11 ;  /* 0x0400000c0d0e7389 */ /* 0x00006400000c000b */
[----:B01----:R-:W-:Y:S01]  /*13d80*/  ENDCOLLECTIVE ;  /* 0x000000000000791b */ /* 0x003fe20003800000 */
.L_x_2227:
[----:B------:R-:W-:Y:S01]  /*13d90*/  IMAD.MOV.U32 R12, RZ, RZ, 0x4 ;  /* 0x00000004ff0c7424 */ /* 0x000fe200078e00ff */
[----:B------:R-:W-:-:S05]  /*13da0*/  SEL R3, R14, RZ, P2 ;  /* 0x000000ff0e037207 */ /* 0x000fca0001000000 */
[----:B------:R-:W-:-:S04]  /*13db0*/  IMAD.IADD R2, R4, 0x1, R3 ;  /* 0x0000000104027824 */ /* 0x000fc800078e0203 */
[----:B------:R-:W-:-:S07]  /*13dc0*/  IMAD.MOV.U32 R13, RZ, RZ, R2 ;  /* 0x000000ffff0d7224 */ /* 0x000fce00078e0002 */
[----:B------:R-:W-:Y:S05]  /*13dd0*/  WARPSYNC.COLLECTIVE R15, `(.L_x_2228) ;  /* 0x000000000f087348 */ /* 0x000fea0003c00000 */
[----:B------:R0:W1:Y:S02]  /*13de0*/  SHFL.UP P6, R14, R13, R12, R11 ;  /* 0x0400000c0d0e7389 */ /* 0x00006400000c000b */
[----:B01----:R-:W-:Y:S01]  /*13df0*/  ENDCOLLECTIVE ;  /* 0x000000000000791b */ /* 0x003fe20003800000 */
.L_x_2228:
[----:B------:R-:W-:Y:S01]  /*13e00*/  IMAD.MOV.U32 R12, RZ, RZ, 0x8 ;  /* 0x00000008ff0c7424 */ /* 0x000fe200078e00ff */
[----:B------:R-:W-:-:S05]  /*13e10*/  SEL R3, R14, RZ, P3 ;  /* 0x000000ff0e037207 */ /* 0x000fca0001800000 */
[----:B------:R-:W-:-:S05]  /*13e20*/  IMAD.IADD R3, R2, 0x1, R3 ;  /* 0x0000000102037824 */ /* 0x000fca00078e0203 */
[----:B------:R-:W-:-:S07]  /*13e30*/  MOV R13, R3 ;  /* 0x00000003000d7202 */ /* 0x000fce0000000f00 */
[----:B------:R-:W-:Y:S05]  /*13e40*/  WARPSYNC.COLLECTIVE R15, `(.L_x_2229) ;  /* 0x000000000f087348 */ /* 0x000fea0003c00000 */
[----:B------:R0:W1:Y:S02]  /*13e50*/  SHFL.UP P6, R14, R13, R12, R11 ;  /* 0x0400000c0d0e7389 */ /* 0x00006400000c000b */
[----:B01----:R-:W-:Y:S01]  /*13e60*/  ENDCOLLECTIVE ;  /* 0x000000000000791b */ /* 0x003fe20003800000 */
.L_x_2229:
[----:B------:R-:W-:Y:S01]  /*13e70*/  IMAD.MOV.U32 R12, RZ, RZ, 0x10 ;  /* 0x00000010ff0c7424 */ /* 0x000fe200078e00ff */
[----:B------:R-:W-:-:S05]  /*13e80*/  SEL R4, R14, RZ, P4 ;  /* 0x000000ff0e047207 */ /* 0x000fca0002000000 */
[----:B------:R-:W-:-:S04]  /*13e90*/  IMAD.IADD R4, R3, 0x1, R4 ;  /* 0x0000000103047824 */ /* 0x000fc800078e0204 */
[----:B------:R-:W-:-:S07]  /*13ea0*/  IMAD.MOV.U32 R13, RZ, RZ, R4 ;  /* 0x000000ffff0d7224 */ /* 0x000fce00078e0004 */
[----:B------:R-:W-:Y:S05]  /*13eb0*/  WARPSYNC.COLLECTIVE R15, `(.L_x_2230) ;  /* 0x000000000f087348 */ /* 0x000fea0003c00000 */
[----:B------:R0:W1:Y:S02]  /*13ec0*/  SHFL.UP P6, R14, R13, R12, R11 ;  /* 0x0400000c0d0e7389 */ /* 0x00006400000c000b */
[----:B01----:R-:W-:Y:S01]  /*13ed0*/  ENDCOLLECTIVE ;  /* 0x000000000000791b */ /* 0x003fe20003800000 */
.L_x_2230:
        /* <DEDUP_REMOVED lines=8> */
.L_x_2231:
[----:B------:R-:W-:Y:S05]  /*13f60*/  BRA `(.L_x_2232) ;  /* 0xffffffd400147947 */ /* 0x000fea000383ffff */
.L_x_2161:
[----:B------:R-:W-:Y:S01]  /*13f70*/  BSSY B0, `(.L_x_2233) ;  /* 0x0000007000007945 */ /* 0x000fe20003800000 */
[----:B------:R-:W-:Y:S02]  /*13f80*/  IMAD.MOV.U32 R12, RZ, RZ, 0x1 ;  /* 0x00000001ff0c7424 */ /* 0x000fe400078e00ff */
[----:B------:R-:W-:Y:S02]  /*13f90*/  IMAD.MOV.U32 R11, RZ, RZ, RZ ;  /* 0x000000ffff0b7224 */ /* 0x000fe400078e00ff */
[----:B------:R-:W-:-:S07]  /*13fa0*/  IMAD.MOV.U32 R15, RZ, RZ, -0x1 ;  /* 0xffffffffff0f7424 */ /* 0x000fce00078e00ff */
[----:B-1----:R-:W-:Y:S05]  /*13fb0*/  WARPSYNC.COLLECTIVE R15, `(.L_x_2234) ;  /* 0x000000000f087348 */ /* 0x002fea0003c00000 */
[----:B------:R0:W2:Y:S02]  /*13fc0*/  SHFL.UP P6, R14, R13, R12, R11 ;  /* 0x0400000c0d0e7389 */ /* 0x0000a400000c000b */
[----:B012---:R-:W-:Y:S01]  /*13fd0*/  ENDCOLLECTIVE ;  /* 0x000000000000791b */ /* 0x007fe20003800000 */
.L_x_2234:
[----:B------:R-:W-:Y:S05]  /*13fe0*/  BSYNC B0 ;  /* 0x0000000000007941 */ /* 0x000fea0003800000 */
.L_x_2233:
        /* <DEDUP_REMOVED lines=8> */
.L_x_2235:
[----:B------:R-:W-:Y:S01]  /*14070*/  IMAD.MOV.U32 R12, RZ, RZ, 0x4 ;  /* 0x00000004ff0c7424 */ /* 0x000fe200078e00ff */
[----:B------:R-:W-:-:S04]  /*14080*/  SEL R2, R14, RZ, P2 ;  /* 0x000000ff0e027207 */ /* 0x000fc80001000000 */
[----:B------:R-:W-:-:S05]  /*14090*/  IADD3 R2, R13, R2, RZ ;  /* 0x000000020d027210 */ /* 0x000fca0007ffe0ff */
[----:B------:R-:W-:-:S07]  /*140a0*/  IMAD.MOV.U32 R13, RZ, RZ, R2 ;  /* 0x000000ffff0d7224 */ /* 0x000fce00078e0002 */
[----:B------:R-:W-:Y:S05]  /*140b0*/  WARPSYNC.COLLECTIVE R15, `(.L_x_2236) ;  /* 0x000000000f087348 */ /* 0x000fea0003c00000 */
[----:B------:R0:W1:Y:S02]  /*140c0*/  SHFL.UP P6, R14, R13, R12, R11 ;  /* 0x0400000c0d0e7389 */ /* 0x00006400000c000b */
[----:B01----:R-:W-:Y:S01]  /*140d0*/  ENDCOLLECTIVE ;  /* 0x000000000000791b */ /* 0x003fe20003800000 */
.L_x_2236:
[----:B------:R-:W-:Y:S01]  /*140e0*/  IMAD.MOV.U32 R12, RZ, RZ, 0x8 ;  /* 0x00000008ff0c7424 */ /* 0x000fe200078e00ff */
[----:B------:R-:W-:-:S05]  /*140f0*/  SEL R3, R14, RZ, P3 ;  /* 0x000000ff0e037207 */ /* 0x000fca0001800000 */
[----:B------:R-:W-:-:S04]  /*14100*/  IMAD.IADD R3, R2, 0x1, R3 ;  /* 0x0000000102037824 */ /* 0x000fc800078e0203 */
[----:B------:R-:W-:-:S07]  /*14110*/  IMAD.MOV.U32 R13, RZ, RZ, R3 ;  /* 0x000000ffff0d7224 */ /* 0x000fce00078e0003 */
[----:B------:R-:W-:Y:S05]  /*14120*/  WARPSYNC.COLLECTIVE R15, `(.L_x_2237) ;  /* 0x000000000f087348 */ /* 0x000fea0003c00000 */
[----:B------:R0:W1:Y:S02]  /*14130*/  SHFL.UP P6, R14, R13, R12, R11 ;  /* 0x0400000c0d0e7389 */ /* 0x00006400000c000b */
[----:B01----:R-:W-:Y:S01]  /*14140*/  ENDCOLLECTIVE ;  /* 0x000000000000791b */ /* 0x003fe20003800000 */
.L_x_2237:
[----:B------:R-:W-:Y:S01]  /*14150*/  IMAD.MOV.U32 R12, RZ, RZ, 0x10 ;  /* 0x00000010ff0c7424 */ /* 0x000fe200078e00ff */
[----:B------:R-:W-:-:S05]  /*14160*/  SEL R4, R14, RZ, P4 ;  /* 0x000000ff0e047207 */ /* 0x000fca0002000000 */
[----:B------:R-:W-:-:S04]  /*14170*/  IMAD.IADD R4, R3, 0x1, R4 ;  /* 0x0000000103047824 */ /* 0x000fc800078e0204 */
[----:B------:R-:W-:-:S07]  /*14180*/  IMAD.MOV.U32 R13, RZ, RZ, R4 ;  /* 0x000000ffff0d7224 */ /* 0x000fce00078e0004 */
[----:B------:R-:W-:Y:S05]  /*14190*/  WARPSYNC.COLLECTIVE R15, `(.L_x_2238) ;  /* 0x000000000f087348 */ /* 0x000fea0003c00000 */
[----:B------:R0:W1:Y:S02]  /*141a0*/  SHFL.UP P6, R14, R13, R12, R11 ;  /* 0x0400000c0d0e7389 */ /* 0x00006400000c000b */
[----:B01----:R-:W-:Y:S01]  /*141b0*/  ENDCOLLECTIVE ;  /* 0x000000000000791b */ /* 0x003fe20003800000 */
.L_x_2238:
        /* <DEDUP_REMOVED lines=8> */
.L_x_2239:
[----:B------:R-:W-:Y:S05]  /*14240*/  BRA `(.L_x_2240) ;  /* 0xffffffd400007947 */ /* 0x000fea000383ffff */
.L_x_2163:
[----:B------:R-:W-:Y:S01]  /*14250*/  BSSY B0, `(.L_x_2241) ;  /* 0x0000006000007945 */ /* 0x000fe20003800000 */
[----:B------:R-:W-:Y:S01]  /*14260*/  PLOP3.LUT P6, PT, P6, PT, PT, 0x8, 0x0 ;  /* 0x000000000000781c */ /* 0x000fe200037ce170 */
[----:B------:R-:W-:-:S12]  /*14270*/  IMAD.MOV.U32 R15, RZ, RZ, -0x1 ;  /* 0xffffffffff0f7424 */ /* 0x000fd800078e00ff */
[----:B01----:R-:W-:Y:S05]  /*14280*/  WARPSYNC.COLLECTIVE R15, `(.L_x_2242) ;  /* 0x000000000f087348 */ /* 0x003fea0003c00000 */
[----:B------:R-:W-:Y:S01]  /*14290*/  VOTE.ANY R14, PT, P6 ;  /* 0x00000000000e7806 */ /* 0x000fe200030e0100 */
[----:B01----:R-:W-:Y:S06]  /*142a0*/  ENDCOLLECTIVE ;  /* 0x000000000000791b */ /* 0x003fec0003800000 */
.L_x_2242:
[----:B------:R-:W-:Y:S05]  /*142b0*/  BSYNC B0 ;  /* 0x0000000000007941 */ /* 0x000fea0003800000 */
.L_x_2241:
[----:B------:R-:W-:Y:S01]  /*142c0*/  IMAD.MOV.U32 R2, RZ, RZ, R14 ;  /* 0x000000ffff027224 */ /* 0x000fe200078e000e */
[----:B------:R-:W-:Y:S01]  /*142d0*/  MOV R11, 0x1f ;  /* 0x0000001f000b7802 */ /* 0x000fe20000000f00 */
[----:B------:R-:W-:Y:S02]  /*142e0*/  IMAD.MOV.U32 R13, RZ, RZ, R25 ;  /* 0x000000ffff0d7224 */ /* 0x000fe400078e0019 */
[----:B------:R0:W1:Y:S01]  /*142f0*/  POPC R12, R2 ;  /* 0x00000002000c7309 */ /* 0x0000620000000000 */
[----:B------:R-:W-:-:S07]  /*14300*/  IMAD.MOV.U32 R15, RZ, RZ, -0x1 ;  /* 0xffffffffff0f7424 */ /* 0x000fce00078e00ff */
[----:B01----:R-:W-:Y:S05]  /*14310*/  WARPSYNC.COLLECTIVE R15, `(.L_x_2243) ;  /* 0x000000000f087348 */ /* 0x003fea0003c00000 */
[----:B-1----:R1:W2:Y:S02]  /*14320*/  SHFL.IDX P6, R14, R13, R12, R11 ;  /* 0x0000000c0d0e7389 */ /* 0x0022a400000c000b */
[----:B012---:R-:W-:Y:S01]  /*14330*/  ENDCOLLECTIVE ;  /* 0x000000000000791b */ /* 0x007fe20003800000 */
.L_x_2243:
[----:B------:R-:W-:Y:S02]  /*14340*/  IMAD.IADD R27, R12, 0x1, R27 ;  /* 0x000000010c1b7824 */ /* 0x000fe400078e021b */
[----:B------:R-:W-:Y:S02]  /*14350*/  IMAD.MOV.U32 R13, RZ, RZ, R5 ;  /* 0x000000ffff0d7224 */ /* 0x000fe400078e0005 */
[----:B------:R-:W-:-:S07]  /*14360*/  IMAD.MOV.U32 R25, RZ, RZ, R14 ;  /* 0x000000ffff197224 */ /* 0x000fce00078e000e */
[----:B------:R-:W-:Y:S05]  /*14370*/  WARPSYNC.COLLECTIVE R15, `(.L_x_2244) ;  /* 0x000000000f087348 */ /* 0x000fea0003c00000 */
[----:B------:R0:W1:Y:S02]  /*14380*/  SHFL.IDX P6, R14, R13, R12, R11 ;  /* 0x0000000c0d0e7389 */ /* 0x00006400000c000b */
[----:B01----:R-:W-:Y:S01]  /*14390*/  ENDCOLLECTIVE ;  /* 0x000000000000791b */ /* 0x003fe20003800000 */
.L_x_2244:
[----:B------:R-:W-:Y:S01]  /*143a0*/  IMAD.MOV.U32 R5, RZ, RZ, R14 ;  /* 0x000000ffff057224 */ /* 0x000fe200078e000e */
[----:B------:R-:W-:Y:S06]  /*143b0*/  BRA `(.L_x_2245) ;  /* 0xffffffd000e47947 */ /* 0x000fec000383ffff */
.L_x_2165:
[----:B------:R-:W-:Y:S01]  /*143c0*/  BSSY B0, `(.L_x_2246) ;  /* 0x0000007000007945 */ /* 0x000fe20003800000 */
[----:B------:R-:W-:Y:S02]  /*143d0*/  IMAD.MOV.U32 R13, RZ, RZ, R3 ;  /* 0x000000ffff0d7224 */ /* 0x000fe400078e0003 */
[----:B------:R-:W-:Y:S02]  /*143e0*/  IMAD.MOV.U32 R11, RZ, RZ, 0x1f ;  /* 0x0000001fff0b7424 */ /* 0x000fe400078e00ff */
[----:B------:R-:W-:-:S07]  /*143f0*/  IMAD.MOV.U32 R15, RZ, RZ, -0x1 ;  /* 0xffffffffff0f7424 */ /* 0x000fce00078e00ff */
[----:B01-34-:R-:W-:Y:S05]  /*14400*/  WARPSYNC.COLLECTIVE R15, `(.L_x_2247) ;  /* 0x000000000f087348 */ /* 0x01bfea0003c00000 */
[----:B------:R2:W0:Y:S02]  /*14410*/  SHFL.IDX P6, R14, R13, R12, R11 ;  /* 0x0000000c0d0e7389 */ /* 0x00042400000c000b */
[----:B01234-:R-:W-:Y:S01]  /*14420*/  ENDCOLLECTIVE ;  /* 0x000000000000791b */ /* 0x01ffe20003800000 */
.L_x_2247:
[----:B------:R-:W-:Y:S05]  /*14430*/  BSYNC B0 ;  /* 0x0000000000007941 */ /* 0x000fea0003800000 */
.L_x_2246:
[----:B------:R-:W-:Y:S01]  /*14440*/  IMAD.MOV.U32 R24, RZ, RZ, R14 ;  /* 0x000000ffff187224 */ /* 0x000fe200078e000e */
[----:B------:R-:W-:Y:S06]  /*14450*/  BRA `(.L_x_2164) ;  /* 0xffffffd000d47947 */ /* 0x000fec000383ffff */
.L_x_2171:
[----:B0-----:R0:W4:Y:S02]  /*14460*/  SYNCS.PHASECHK.TRANS64.TRYWAIT P0, [R9+URZ+0x16820], R0 ;  /* 0x01682000090075a7 */ /* 0x001124000800017f */
[----:B----4-:R-:W-:Y:S05]  /*14470*/  @!P0 NANOSLEEP.SYNCS 0x989680 ;  /* 0x009896800000895d */ /* 0x010fea0003900000 */
[----:B------:R-:W4:Y:S02]  /*14480*/  @!P0 SYNCS.PHASECHK.TRANS64 P0, [R9+URZ+0x16820], R0 ;  /* 0x01682000090085a7 */ /* 0x000f24000800007f */
[----:B----4-:R-:W-:Y:S05]  /*14490*/  @!P0 BRA `(.L_x_2171) ;  /* 0xfffffffc00f08947 */ /* 0x010fea000383ffff */
[----:B------:R-:W-:Y:S05]  /*144a0*/  BRA `(.L_x_2248) ;  /* 0xffffffdc002c7947 */ /* 0x000fea000383ffff */
.L_x_2172:
[----:B------:R-:W4:Y:S01]  /*144b0*/  S2R R2, SR_TID.X ;  /* 0x0000000000027919 */ /* 0x000f220000002100 */
[----:B------:R-:W-:Y:S01]  /*144c0*/  BSSY B0, `(.L_x_2249) ;  /* 0x000000a000007945 */ /* 0x000fe20003800000 */
[----:B------:R-:W-:Y:S02]  /*144d0*/  IMAD.MOV.U32 R12, RZ, RZ, RZ ;  /* 0x000000ffff0c7224 */ /* 0x000fe400078e00ff */
[----:B------:R-:W-:Y:S02]  /*144e0*/  IMAD.MOV.U32 R11, RZ, RZ, 0x1f ;  /* 0x0000001fff0b7424 */ /* 0x000fe400078e00ff */
[----:B------:R-:W-:Y:S01]  /*144f0*/  IMAD.MOV.U32 R15, RZ, RZ, -0x1 ;  /* 0xffffffffff0f7424 */ /* 0x000fe200078e00ff */
[----:B----4-:R-:W-:-:S04]  /*14500*/  SHF.R.U32.HI R2, RZ, 0x5, R2 ;  /* 0x00000005ff027819 */ /* 0x010fc80000011602 */
[----:B------:R-:W-:-:S05]  /*14510*/  LOP3.LUT R2, R2, 0x3, RZ, 0xc0, !PT ;  /* 0x0000000302027812 */ /* 0x000fca00078ec0ff */
[----:B------:R-:W-:-:S07]  /*14520*/  IMAD.MOV.U32 R13, RZ, RZ, R2 ;  /* 0x000000ffff0d7224 */ /* 0x000fce00078e0002 */
[----:B0123--:R-:W-:Y:S05]  /*14530*/  WARPSYNC.COLLECTIVE R15, `(.L_x_2250) ;  /* 0x000000000f087348 */ /* 0x00ffea0003c00000 */
[----:B------:R4:W0:Y:S02]  /*14540*/  SHFL.IDX P6, R14, R13, R12, R11 ;  /* 0x0000000c0d0e7389 */ /* 0x00082400000c000b */
[----:B01234-:R-:W-:Y:S01]  /*14550*/  ENDCOLLECTIVE ;  /* 0x000000000000791b */ /* 0x01ffe20003800000 */
.L_x_2250:
[----:B------:R-:W-:Y:S05]  /*14560*/  BSYNC B0 ;  /* 0x0000000000007941 */ /* 0x000fea0003800000 */
.L_x_2249:
[----:B------:R-:W-:Y:S05]  /*14570*/  BRA `(.L_x_2251) ;  /* 0xffffffdc00147947 */ /* 0x000fea000383ffff */
.L_x_2175:
[----:B------:R-:W-:Y:S01]  /*14580*/  BSSY B1, `(.L_x_2252) ;  /* 0x0000006000017945 */ /* 0x000fe20003800000 */
[----:B------:R-:W-:-:S07]  /*14590*/  IMAD.MOV.U32 R15, RZ, RZ, -0x1 ;  /* 0xffffffffff0f7424 */ /* 0x000fce00078e00ff */
[----:B0123--:R-:W-:Y:S05]  /*145a0*/  WARPSYNC.COLLECTIVE R15, `(.L_x_2253) ;  /* 0x000000000f0c7348 */ /* 0x00ffea0003c00000 */
[----:B------:R-:W-:Y:S02]  /*145b0*/  ELECT P6, UR62, PT ;  /* 0x00000000003e782f */ /* 0x000fe400038c0000 */
[----:B------:R-:W-:Y:S01]  /*145c0*/  MOV R14, UR62 ;  /* 0x0000003e000e7c02 */ /* 0x000fe20008000f00 */
[----:B0123--:R-:W-:Y:S10]  /*145d0*/  ENDCOLLECTIVE ;  /* 0x000000000000791b */ /* 0x00fff40003800000 */
.L_x_2253:
[----:B------:R-:W-:Y:S05]  /*145e0*/  BSYNC B1 ;  /* 0x0000000000017941 */ /* 0x000fea0003800000 */
.L_x_2252:
[----:B------:R-:W-:Y:S05]  /*145f0*/  BRA `(.L_x_2254) ;  /* 0xffffffdc000c7947 */ /* 0x000fea000383ffff */
.L_x_2177:
[----:B0-----:R0:W3:Y:S02]  /*14600*/  SYNCS.PHASECHK.TRANS64.TRYWAIT P0, [R7+URZ], R2 ;  /* 0x00000002070075a7 */ /* 0x0010e4000800017f */
[----:B---3--:R-:W-:Y:S05]  /*14610*/  @!P0 NANOSLEEP.SYNCS 0x989680 ;  /* 0x009896800000895d */ /* 0x008fea0003900000 */
[----:B------:R-:W3:Y:S02]  /*14620*/  @!P0 SYNCS.PHASECHK.TRANS64 P0, [R7+URZ], R2 ;  /* 0x00000002070085a7 */ /* 0x000ee4000800007f */
[----:B---3--:R-:W-:Y:S05]  /*14630*/  @!P0 BRA `(.L_x_2177) ;  /* 0xfffffffc00f08947 */ /* 0x008fea000383ffff */
[----:B------:R-:W-:Y:S05]  /*14640*/  BRA `(.L_x_2255) ;  /* 0xffffffdc00407947 */ /* 0x000fea000383ffff */
.L_x_2178:
[----:B---3--:R3:W4:Y:S02]  /*14650*/  SYNCS.PHASECHK.TRANS64.TRYWAIT P0, [R3+URZ], R0 ;  /* 0x00000000030075a7 */ /* 0x008724000800017f */
[----:B----4-:R-:W-:Y:S05]  /*14660*/  @!P0 NANOSLEEP.SYNCS 0x989680 ;  /* 0x009896800000895d */ /* 0x010fea0003900000 */
[----:B------:R-:W4:Y:S02]  /*14670*/  @!P0 SYNCS.PHASECHK.TRANS64 P0, [R3+URZ], R0 ;  /* 0x00000000030085a7 */ /* 0x000f24000800007f */
[----:B----4-:R-:W-:Y:S05]  /*14680*/  @!P0 BRA `(.L_x_2178) ;  /* 0xfffffffc00f08947 */ /* 0x010fea000383ffff */
[----:B------:R-:W-:Y:S05]  /*14690*/  BRA `(.L_x_2256) ;  /* 0xffffffdc00347947 */ /* 0x000fea000383ffff */
.L_x_2180:
[----:B---3--:R3:W4:Y:S02]  /*146a0*/  SYNCS.PHASECHK.TRANS64.TRYWAIT P0, [R5+URZ], R2 ;  /* 0x00000002050075a7 */ /* 0x008724000800017f */
[----:B----4-:R-:W-:Y:S05]  /*146b0*/  @!P0 NANOSLEEP.SYNCS 0x989680 ;  /* 0x009896800000895d */ /* 0x010fea0003900000 */
[----:B------:R-:W4:Y:S02]  /*146c0*/  @!P0 SYNCS.PHASECHK.TRANS64 P0, [R5+URZ], R2 ;  /* 0x00000002050085a7 */ /* 0x000f24000800007f */
[----:B----4-:R-:W-:Y:S05]  /*146d0*/  @!P0 BRA `(.L_x_2180) ;  /* 0xfffffffc00f08947 */ /* 0x010fea000383ffff */
[----:B------:R-:W-:Y:S05]  /*146e0*/  BRA `(.L_x_2257) ;  /* 0xffffffdc00387947 */ /* 0x000fea000383ffff */
.L_x_2258:
        /* <DEDUP_REMOVED lines=9> */
.L_x_2708:


//--------------------- .text._ZN7cutlass13device_kernelIN5flash11enable_sm90INS1_16FlashAttnFwdSm90INS1_25CollectiveMainloopFwdSm90ILi2EN4cute5tupleIJNS5_1CILi1EEES8_S8_EEENS6_IJNS7_ILi192EEENS7_ILi128EEENS7_ILi64EEEEEELi64ENS_6half_tEfNS_4arch4Sm90ELb1ELb0ELb1ELb1ELb0ELb1ELb0ELb1ELb1ELb1ELb1ELb0EEENS1_21CollectiveEpilogueFwdINS6_IJSA_SC_SB_EEES9_SE_SG_Li384ELb1ELb1ELb1ELb0EEENS1_36VarlenDynamicPersistentTileSchedulerILi192ELi128ELi384ELi128ELb1ELb1ELb1ELb1ELb1ELb1EEEEEEEEEvNT_6ParamsE --------------------------
	.section	.text._ZN7cutlass13device_kernelIN5flash11enable_sm90INS1_16FlashAttnFwdSm90INS1_25CollectiveMainloopFwdSm90ILi2EN4cute5tupleIJNS5_1CILi1EEES8_S8_EEENS6_IJNS7_ILi192EEENS7_ILi128EEENS7_ILi64EEEEEELi64ENS_6half_tEfNS_4arch4Sm90ELb1ELb0ELb1ELb1ELb0ELb1ELb0ELb1ELb1ELb1ELb1ELb0EEENS1_21CollectiveEpilogueFwdINS6_IJSA_SC_SB_EEES9_SE_SG_Li384ELb1ELb1ELb1ELb0EEENS1_36VarlenDynamicPersistentTileSchedulerILi192ELi128ELi384ELi128ELb1ELb1ELb1ELb1ELb1ELb1EEEEEEEEEvNT_6ParamsE,"ax",@progbits
	.align	128
.text._ZN7cutlass13device_kernelIN5flash11enable_sm90INS1_16FlashAttnFwdSm90INS1_25CollectiveMainloopFwdSm90ILi2EN4cute5tupleIJNS5_1CILi1EEES8_S8_EEENS6_IJNS7_ILi192EEENS7_ILi128EEENS7_ILi64EEEEEELi64ENS_6half_tEfNS_4arch4Sm90ELb1ELb0ELb1ELb1ELb0ELb1ELb0ELb1ELb1ELb1ELb1ELb0EEENS1_21CollectiveEpilogueFwdINS6_IJSA_SC_SB_EEES9_SE_SG_Li384ELb1ELb1ELb1ELb0EEENS1_36VarlenDynamicPersistentTileSchedulerILi192ELi128ELi384ELi128ELb1ELb1ELb1ELb1ELb1ELb1EEEEEEEEEvNT_6ParamsE:
        .type           _ZN7cutlass13device_kernelIN5flash11enable_sm90INS1_16FlashAttnFwdSm90INS1_25CollectiveMainloopFwdSm90ILi2EN4cute5tupleIJNS5_1CILi1EEES8_S8_EEENS6_IJNS7_ILi192EEENS7_ILi128EEENS7_ILi64EEEEEELi64ENS_6half_tEfNS_4arch4Sm90ELb1ELb0ELb1ELb1ELb0ELb1ELb0ELb1ELb1ELb1ELb1ELb0EEENS1_21CollectiveEpilogueFwdINS6_IJSA_SC_SB_EEES9_SE_SG_Li384ELb1ELb1ELb1ELb0EEENS1_36VarlenDynamicPersistentTileSchedulerILi192ELi128ELi384ELi128ELb1ELb1ELb1ELb1ELb1ELb1EEEEEEEEEvNT_6ParamsE,@function
        .size           _ZN7cutlass13device_kernelIN5flash11enable_sm90INS1_16FlashAttnFwdSm90INS1_25CollectiveMainloopFwdSm90ILi2EN4cute5tupleIJNS5_1CILi1EEES8_S8_EEENS6_IJNS7_ILi192EEENS7_ILi128EEENS7_ILi64EEEEEELi64ENS_6half_tEfNS_4arch4Sm90ELb1ELb0ELb1ELb1ELb0ELb1ELb0ELb1ELb1ELb1ELb1ELb0EEENS1_21CollectiveEpilogueFwdINS6_IJSA_SC_SB_EEES9_SE_SG_Li384ELb1ELb1ELb1ELb0EEENS1_36VarlenDynamicPersistentTileSchedulerILi192ELi128ELi384ELi128ELb1ELb1ELb1ELb1ELb1ELb1EEEEEEEEEvNT_6ParamsE,(.L_x_2709 - _ZN7cutlass13device_kernelIN5flash11enable_sm90INS1_16FlashAttnFwdSm90INS1_25CollectiveMainloopFwdSm90ILi2EN4cute5tupleIJNS5_1CILi1EEES8_S8_EEENS6_IJNS7_ILi192EEENS7_ILi128EEENS7_ILi64EEEEEELi64ENS_6half_tEfNS_4arch4Sm90ELb1ELb0ELb1ELb1ELb0ELb1ELb0ELb1ELb1ELb1ELb1ELb0EEENS1_21CollectiveEpilogueFwdINS6_IJSA_SC_SB_EEES9_SE_SG_Li384ELb1ELb1ELb1ELb0EEENS1_36VarlenDynamicPersistentTileSchedulerILi192ELi128ELi384ELi128ELb1ELb1ELb1ELb1ELb1ELb1EEEEEEEEEvNT_6ParamsE)
        .other          _ZN7cutlass13device_kernelIN5flash11enable_sm90INS1_16FlashAttnFwdSm90INS1_25CollectiveMainloopFwdSm90ILi2EN4cute5tupleIJNS5_1CILi1EEES8_S8_EEENS6_IJNS7_ILi192EEENS7_ILi128EEENS7_ILi64EEEEEELi64ENS_6half_tEfNS_4arch4Sm90ELb1ELb0ELb1ELb1ELb0ELb1ELb0ELb1ELb1ELb1ELb1ELb0EEENS1_21CollectiveEpilogueFwdINS6_IJSA_SC_SB_EEES9_SE_SG_Li384ELb1ELb1ELb1ELb0EEENS1_36VarlenDynamicPersistentTileSchedulerILi192ELi128ELi384ELi128ELb1ELb1ELb1ELb1ELb1ELb1EEEEEEEEEvNT_6ParamsE,@"STO_CUDA_ENTRY STV_DEFAULT"
_ZN7cutlass13device_kernelIN5flash11enable_sm90INS1_16FlashAttnFwdSm90INS1_25CollectiveMainloopFwdSm90ILi2EN4cute5tupleIJNS5_1CILi1EEES8_S8_EEENS6_IJNS7_ILi192EEENS7_ILi128EEENS7_ILi64EEEEEELi64ENS_6half_tEfNS_4arch4Sm90ELb1ELb0ELb1ELb1ELb0ELb1ELb0ELb1ELb1ELb1ELb1ELb0EEENS1_21CollectiveEpilogueFwdINS6_IJSA_SC_SB_EEES9_SE_SG_Li384ELb1ELb1ELb1ELb0EEENS1_36VarlenDynamicPersistentTileSchedulerILi192ELi128ELi384ELi128ELb1ELb1ELb1ELb1ELb1ELb1EEEEEEEEEvNT_6ParamsE:
        /* <DEDUP_REMOVED lines=23> */
.L_x_2260:
[----:B------:R-:W-:Y:S05]  /*0170*/  BSYNC B0 ;  /* 0x0000000000007941 */ /* 0x000fea0003800000 */
.L_x_2259:
        /* <DEDUP_REMOVED lines=40> */
.L_x_2261:
        /* <DEDUP_REMOVED lines=22> */
.L_x_2262:
        /* <DEDUP_REMOVED lines=18> */
.L_x_2263:
        /* <DEDUP_REMOVED lines=22> */
.L_x_2264:
        /* <DEDUP_REMOVED lines=22> */
.L_x_2265:
        /* <DEDUP_REMOVED lines=9> */
.L_x_2268:
        /* <DEDUP_REMOVED lines=22> */
[----:B-1----:R-:W-:Y:S05]  /*0b30*/  @P0 BRA `(.L_x_2269) ;  /* 0x000001a800780947 */ /* 0x002fea0003800000 */
[----:B------:R-:W2:Y:S01]  /*0b40*/  LDL.LU R13, [R1+0x4c] ;  /* 0x00004c00010d7983 */ /* 0x000ea20000300800 */
        /* <DEDUP_REMOVED lines=11> */
[----:B------:R-:W-:Y:S02]  /*0c00*/  LEA.HI R5, R0, R12, RZ, 0x5 ;  /* 0x0000000c00057211 */ /* 0x000fe400078f28ff */
[----:B------:R-:W-:-:S02]  /*0c10*/  SHF.R.S32.HI R14, RZ, 0x7, R3 ;  /* 0x00000007ff0e7819 */ /* 0x000fc40000011403 */
[----:B------:R-:W-:Y:S02]  /*0c20*/  LEA.HI R10, R10, R9, RZ, 0x3 ;  /* 0x000000090a0a7211 */ /* 0x000fe400078f18ff */
[----:B------:R-:W-:Y:S02]  /*0c30*/  SHF.R.S32.HI R7, RZ, 0x4, R4 ;  /* 0x00000004ff077819 */ /* 0x000fe40000011404 */
[----:B------:R-:W-:Y:S01]  /*0c40*/  SHF.R.S32.HI R15, RZ, 0x5, R5 ;  /* 0x00000005ff0f7819 */ /* 0x000fe20000011405 */
[----:B------:R-:W-:Y:S01]  /*0c50*/  IMAD.HI R5, R14, 0x55555556, RZ ;  /* 0x555555560e057827 */ /* 0x000fe200078e02ff */
[----:B------:R-:W-:Y:S02]  /*0c60*/  LOP3.LUT R3, R4, 0x3fffff0, RZ, 0xc0, !PT ;  /* 0x03fffff004037812 */ /* 0x000fe400078ec0ff */
[----:B------:R-:W-:Y:S02]  /*0c70*/  LOP3.LUT R10, R10, 0xfffffff8, RZ, 0xc0, !PT ;  /* 0xfffffff80a0a7812 */ /* 0x000fe400078ec0ff */
[----:B------:R-:W-:-:S02]  /*0c80*/  LEA.HI R6, R6, R11, RZ, 0x5 ;  /* 0x0000000b06067211 */ /* 0x000fc400078f28ff */
[----:B------:R-:W-:Y:S01]  /*0c90*/  LEA.HI R4, R4, R7, RZ, 0x1 ;  /* 0x0000000704047211 */ /* 0x000fe200078f08ff */
[----:B------:R-:W-:Y:S01]  /*0ca0*/  IMAD.IADD R9, R9, 0x1, -R10 ;  /* 0x0000000109097824 */ /* 0x000fe200078e0a0a */
[----:B------:R-:W-:Y:S02]  /*0cb0*/  LEA.HI R5, R5, R5, RZ, 0x1 ;  /* 0x0000000505057211 */ /* 0x000fe400078f08ff */
[----:B------:R-:W-:Y:S02]  /*0cc0*/  SHF.R.S32.HI R6, RZ, 0x5, R6 ;  /* 0x00000005ff067819 */ /* 0x000fe40000011406 */
[----:B------:R-:W-:Y:S02]  /*0cd0*/  IADD3 R3, R12, -R3, RZ ;  /* 0x800000030c037210 */ /* 0x000fe40007ffe0ff */
[----:B------:R-:W-:Y:S01]  /*0ce0*/  LOP3.LUT R4, R4, 0x1ffffffe, RZ, 0xc0, !PT ;  /* 0x1ffffffe04047812 */ /* 0x000fe200078ec0ff */
[----:B------:R-:W-:Y:S02]  /*0cf0*/  IMAD R5, R5, -0x3, R14 ;  /* 0xfffffffd05057824 */ /* 0x000fe400078e020e */
[----:B------:R-:W-:-:S02]  /*0d00*/  IMAD R6, R6, 0x10, R9 ;  /* 0x0000001006067824 */ /* 0x000fc400078e0209 */
[----:B------:R-:W-:Y:S02]  /*0d10*/  IMAD.IADD R4, R7, 0x1, -R4 ;  /* 0x0000000107047824 */ /* 0x000fe400078e0a04 */
[----:B------:R-:W-:Y:S01]  /*0d20*/  IMAD R3, R15, 0x10, R3 ;  /* 0x000000100f037824 */ /* 0x000fe200078e0203 */
[----:B------:R-:W-:-:S03]  /*0d30*/  LEA R10, R5, R6, 0x6 ;  /* 0x00000006050a7211 */ /* 0x000fc600078e30ff */
[----:B------:R-:W-:Y:S02]  /*0d40*/  IMAD R7, R3, 0x8, R4 ;  /* 0x0000000803077824 */ /* 0x000fe400078e0204 */
[----:B------:R-:W-:Y:S01]  /*0d50*/  STL [R1+0x68], R10 ;  /* 0x0000680a01007387 */ /* 0x000fe20000100800 */
[----:B------:R-:W-:-:S04]  /*0d60*/  LOP3.LUT R8, R8, 0x7ffffffc, RZ, 0xc0, !PT ;  /* 0x7ffffffc08087812 */ /* 0x000fc800078ec0ff */
[----:B------:R-:W-:Y:S02]  /*0d70*/  IADD3 R8, R11, -R8, RZ ;  /* 0x800000080b087210 */ /* 0x000fe40007ffe0ff */
[----:B------:R-:W-:Y:S01]  /*0d80*/  CS2R R22, SRZ ;  /* 0x0000000000167805 */ /* 0x000fe2000001ff00 */
[----:B------:R-:W-:Y:S02]  /*0d90*/  IMAD.MOV.U32 R154, RZ, RZ, RZ ;  /* 0x000000ffff9a7224 */ /* 0x000fe400078e00ff */
[----:B------:R-:W-:Y:S01]  /*0da0*/  IMAD.MOV.U32 R18, RZ, RZ, RZ ;  /* 0x000000ffff127224 */ /* 0x000fe200078e00ff */
        /* <DEDUP_REMOVED lines=14> */
[----:B------:R-:W-:-:S02]  /*0e90*/  LEA.HI R5, R5, R9, RZ, 0x3 ;  /* 0x0000000905057211 */ /* 0x000fc400078f18ff */
[----:B------:R-:W-:Y:S01]  /*0ea0*/  SHF.L.U32 R3, R9, 0x6, RZ ;  /* 0x0000000609037819 */ /* 0x000fe200000006ff */
[----:B------:R-:W-:Y:S01]  /*0eb0*/  IMAD.IADD R4, R19, 0x1, -R4 ;  /* 0x0000000113047824 */ /* 0x000fe200078e0a04 */
[----:B------:R-:W-:Y:S01]  /*0ec0*/  SHF.R.S32.HI R0, RZ, 0x1f, R19 ;  /* 0x0000001fff007819 */ /* 0x000fe20000011413 */
[C---:B------:R-:W-:Y:S01]  /*0ed0*/  IMAD.SHL.U32 R16, R6.reuse, 0x8, RZ ;  /* 0x0000000806107824 */ /* 0x040fe200078e00ff */
[----:B------:R-:W-:Y:S01]  /*0ee0*/  LEA.HI R0, R6, R6, RZ, 0x1 ;  /* 0x0000000606007211 */ /* 0x000fe200078f08ff */
[----:B------:R-:W-:Y:S01]  /*0ef0*/  IMAD.SHL.U32 R5, R5, 0x40, RZ ;  /* 0x0000004005057824 */ /* 0x000fe200078e00ff */
[----:B------:R-:W-:Y:S01]  /*0f00*/  LOP3.LUT R3, R3, 0x1c0, RZ, 0xc0, !PT ;  /* 0x000001c003037812 */ /* 0x000fe200078ec0ff */
[----:B------:R-:W-:Y:S01]  /*0f10*/  STL [R1+0x5c], RZ ;  /* 0x00005cff01007387 */ /* 0x000fe20000100800 */
[----:B------:R-:W-:Y:S02]  /*0f20*/  LOP3.LUT R0, R0, 0x1ffffffe, RZ, 0xc0, !PT ;  /* 0x1ffffffe00007812 */ /* 0x000fe400078ec0ff */
[----:B------:R-:W-:Y:S01]  /*0f30*/  SHF.R.U32.HI R9, RZ, 0x3, R3 ;  /* 0x00000003ff097819 */ /* 0x000fe20000011603 */
[----:B------:R0:W-:Y:S01]  /*0f40*/  STL [R1+0x44], R4 ;  /* 0x0000440401007387 */ /* 0x0001e20000100800 */
[----:B------:R-:W-:Y:S01]  /*0f50*/  LOP3.LUT R3, R3, 0x38, R16, 0xf8, !PT ;  /* 0x0000003803037812 */ /* 0x000fe200078ef810 */
[----:B------:R-:W-:Y:S01]  /*0f60*/  IMAD.IADD R0, R6, 0x1, -R0 ;  /* 0x0000000106007824 */ /* 0x000fe200078e0a00 */
[----:B0-----:R-:W-:Y:S01]  /*0f70*/  LOP3.LUT R4, R5, 0xfffffe00, RZ, 0xc0, !PT ;  /* 0xfffffe0005047812 */ /* 0x001fe200078ec0ff */
[----:B------:R-:W-:-:S03]  /*0f80*/  IMAD.SHL.U32 R5, R7, 0x8, RZ ;  /* 0x0000000807057824 */ /* 0x000fc600078e00ff */
[----:B------:R-:W-:Y:S01]  /*0f90*/  LOP3.LUT R3, R4, R3, R9, 0xf6, !PT ;  /* 0x0000000304037212 */ /* 0x000fe200078ef609 */
[----:B------:R0:W-:Y:S01]  /*0fa0*/  STL [R1+0x48], R4 ;  /* 0x0000480401007387 */ /* 0x0001e20000100800 */
[----:B------:R-:W-:-:S03]  /*0fb0*/  IMAD R0, R0, 0x8, R10 ;  /* 0x0000000800007824 */ /* 0x000fc600078e020a */
[----:B------:R-:W-:Y:S01]  /*0fc0*/  IMAD R3, R3, 0x2, R2 ;  /* 0x0000000203037824 */ /* 0x000fe200078e0202 */
[----:B------:R1:W-:Y:S01]  /*0fd0*/  STL [R1+0x6c], R5 ;  /* 0x00006c0501007387 */ /* 0x0003e20000100800 */
[----:B0-----:R-:W-:-:S05]  /*0fe0*/  IMAD.SHL.U32 R4, R8, 0x2, RZ ;  /* 0x0000000208047824 */ /* 0x001fca00078e00ff */
[----:B------:R1:W-:Y:S04]  /*0ff0*/  STL [R1+0x38], R4 ;  /* 0x0000380401007387 */ /* 0x0003e80000100800 */
[----:B------:R1:W-:Y:S04]  /*1000*/  STL [R1+0x4c], R0 ;  /* 0x00004c0001007387 */ /* 0x0003e80000100800 */
[----:B------:R1:W-:Y:S01]  /*1010*/  STL [R1+0x64], R3 ;  /* 0x0000640301007387 */ /* 0x0003e20000100800 */
[----:B------:R-:W-:-:S04]  /*1020*/  IMAD.SHL.U32 R152, R6, 0x4, RZ ;  /* 0x0000000406987824 */ /* 0x000fc800078e00ff */
[----:B------:R-:W-:-:S07]  /*1030*/  VIADD R155, R152, 0x10 ;  /* 0x00000010989b7836 */ /* 0x000fce0000000000 */
.L_x_2412:
[----:B01-3--:R-:W0:Y:S02]  /*1040*/  LDC.64 R4, c[0x0][0xc88] ;  /* 0x00032200ff047b82 */ /* 0x00be240000000a00 */
[----:B0-----:R-:W-:-:S05]  /*1050*/  IMAD.WIDE R4, R31, 0x4, R4 ;  /* 0x000000041f047825 */ /* 0x001fca00078e0204 */
[----:B--2---:R-:W2:Y:S01]  /*1060*/  LDG.E R35, desc[UR40][R4.64] ;  /* 0x0000002804237981 */ /* 0x004ea2000c1e1900 */
[----:B------:R-:W-:Y:S05]  /*1070*/  YIELD ;  /* 0x0000000000007946 */ /* 0x000fea0003800000 */
[----:B------:R-:W-:Y:S01]  /*1080*/  ULDC.64 UR4, c[0x0][0xa28] ;  /* 0x00028a0000047ab9 */ /* 0x000fe20000000a00 */
[----:B------:R-:W-:Y:S01]  /*1090*/  ULDC.64 UR8, c[0x0][0xa18] ;  /* 0x0002860000087ab9 */ /* 0x000fe20000000a00 */
[----:B------:R-:W-:Y:S01]  /*10a0*/  ISETP.NE.U32.AND P1, PT, RZ, UR4, PT ;  /* 0x00000004ff007c0c */ /* 0x000fe2000bf25070 */
[----:B------:R-:W-:Y:S01]  /*10b0*/  IMAD.MOV.U32 R11, RZ, RZ, RZ ;  /* 0x000000ffff0b7224 */ /* 0x000fe200078e00ff */
[----:B------:R-:W-:Y:S01]  /*10c0*/  ULDC.64 UR6, c[0x0][0xa08] ;  /* 0x0002820000067ab9 */ /* 0x000fe20000000a00 */
[----:B------:R-:W-:Y:S01]  /*10d0*/  IMAD.MOV.U32 R31, RZ, RZ, RZ ;  /* 0x000000ffff1f7224 */ /* 0x000fe200078e00ff */
[----:B------:R-:W-:-:S02]  /*10e0*/  ISETP.NE.AND.EX P1, PT, RZ, UR5, PT, P1 ;  /* 0x00000005ff007c0c */ /* 0x000fc4000bf25310 */
[----:B------:R-:W-:-:S04]  /*10f0*/  ISETP.NE.U32.AND P0, PT, RZ, UR6, PT ;  /* 0x00000006ff007c0c */ /* 0x000fc8000bf05070 */
[----:B------:R-:W-:Y:S02]  /*1100*/  ISETP.NE.AND.EX P0, PT, RZ, UR7, PT, P0 ;  /* 0x00000007ff007c0c */ /* 0x000fe4000bf05300 */
[----:B--2---:R-:W-:Y:S01]  /*1110*/  SHF.R.S32.HI R0, RZ, 0x1f, R35 ;  /* 0x0000001fff007819 */ /* 0x004fe20000011423 */
[----:B------:R0:W-:Y:S04]  /*1120*/  STL [R1+0x54], R35 ;  /* 0x0000542301007387 */ /* 0x0001e80000100800 */
[C---:B------:R-:W-:Y:S02]  /*1130*/  @P1 LEA R6, P2, R35.reuse, UR4, 0x2 ;  /* 0x0000000423061c11 */ /* 0x040fe4000f8410ff */
[C---:B------:R-:W-:Y:S02]  /*1140*/  SHF.L.U32 R33, R35.reuse, 0x2, RZ ;  /* 0x0000000223217819 */ /* 0x040fe400000006ff */
[----:B------:R-:W-:-:S02]  /*1150*/  @P1 LEA.HI.X R7, R35, UR5, R0, 0x2, P2 ;  /* 0x0000000523071c11 */ /* 0x000fc400090f1400 */
[----:B------:R-:W-:Y:S01]  /*1160*/  ISETP.NE.U32.AND P2, PT, RZ, UR8, PT ;  /* 0x00000008ff007c0c */ /* 0x000fe2000bf45070 */
[----:B------:R-:W-:Y:S01]  /*1170*/  ULDC UR4, c[0x0][0x288] ;  /* 0x0000a20000047ab9 */ /* 0x000fe20000000800 */
[----:B------:R-:W-:Y:S01]  /*1180*/  SHF.L.U64.HI R34, R35, 0x2, R0 ;  /* 0x0000000223227819 */ /* 0x000fe20000010200 */
[----:B------:R0:W5:Y:S01]  /*1190*/  @P1 LDG.E R11, desc[UR40][R6.64] ;  /* 0x00000028060b1981 */ /* 0x000162000c1e1900 */
[----:B------:R-:W-:Y:S01]  /*11a0*/  ISETP.NE.AND.EX P2, PT, RZ, UR9, PT, P2 ;  /* 0x00000009ff007c0c */ /* 0x000fe2000bf45320 */
[----:B----4-:R-:W-:Y:S01]  /*11b0*/  IMAD.U32 R3, RZ, RZ, UR4 ;  /* 0x00000004ff037e24 */ /* 0x010fe2000f8e00ff */
[----:B------:R-:W-:Y:S01]  /*11c0*/  IADD3 R8, P3, R33, UR6, RZ ;  /* 0x0000000621087c10 */ /* 0x000fe2000ff7e0ff */
[----:B------:R-:W-:-:S03]  /*11d0*/  ULDC.64 UR4, c[0x0][0x418] ;  /* 0x0001060000047ab9 */ /* 0x000fc60000000a00 */
[----:B------:R-:W-:-:S05]  /*11e0*/  IADD3.X R9, R34, UR7, RZ, P3, !PT ;  /* 0x0000000722097c10 */ /* 0x000fca0009ffe4ff */
[----:B------:R0:W5:Y:S02]  /*11f0*/  @P0 LDG.E R31, desc[UR40][R8.64] ;  /* 0x00000028081f0981 */ /* 0x000164000c1e1900 */
[----:B------:R-:W-:-:S04]  /*1200*/  @P2 IADD3 R4, P1, R33, UR8, RZ ;  /* 0x0000000821042c10 */ /* 0x000fc8000ff3e0ff */
[----:B------:R-:W-:-:S05]  /*1210*/  @P2 IADD3.X R5, R34, UR9, RZ, P1, !PT ;  /* 0x0000000922052c10 */ /* 0x000fca0008ffe4ff */
[----:B------:R-:W2:Y:S01]  /*1220*/  @P2 LDG.E R3, desc[UR40][R4.64] ;  /* 0x0000002804032981 */ /* 0x000ea2000c1e1900 */
[----:B------:R-:W-:-:S03]  /*1230*/  UISETP.NE.U32.AND UP0, UPT, UR4, URZ, UPT ;  /* 0x0000003f0400728c */ /* 0x000fc6000bf05070 */
[----:B------:R-:W-:Y:S01]  /*1240*/  ULDC UR4, c[0x0][0x424] ;  /* 0x0001090000047ab9 */ /* 0x000fe20000000800 */
[----:B------:R-:W-:-:S03]  /*1250*/  UISETP.NE.AND.EX UP0, UPT, UR5, URZ, UPT, UP0 ;  /* 0x0000003f0500728c */ /* 0x000fc6000bf05300 */
[----:B------:R-:W-:Y:S01]  /*1260*/  ULDC UR5, c[0x0][0x2f0] ;  /* 0x0000bc0000057ab9 */ /* 0x000fe20000000800 */
[----:B------:R-:W-:-:S04]  /*1270*/  USEL UR4, UR4, 0x1, UP0 ;  /* 0x0000000104047887 */ /* 0x000fc80008000000 */
[----:B------:R-:W-:-:S03]  /*1280*/  UIMAD UR4, UR4, UR5, URZ ;  /* 0x00000005040472a4 */ /* 0x000fc6000f8e023f */
[----:B------:R-:W-:Y:S02]  /*1290*/  ULDC UR5, c[0x0][0x348] ;  /* 0x0000d20000057ab9 */ /* 0x000fe40000000800 */
[----:B------:R-:W-:Y:S01]  /*12a0*/  IMAD.U32 R25, RZ, RZ, UR5 ;  /* 0x00000005ff197e24 */ /* 0x000fe2000f8e00ff */
[----:B------:R-:W-:Y:S01]  /*12b0*/  MOV R32, UR4 ;  /* 0x0000000400207c02 */ /* 0x000fe20008000f00 */
[----:B--2---:R0:W-:Y:S01]  /*12c0*/  STL [R1+0x20], R3 ;  /* 0x0000200301007387 */ /* 0x0041e20000100800 */
[----:B------:R-:W-:Y:S01]  /*12d0*/  IMAD.MOV.U32 R13, RZ, RZ, R3 ;  /* 0x000000ffff0d7224 */ /* 0x000fe200078e0003 */
[----:B------:R-:W-:Y:S06]  /*12e0*/  @P2 BRA `(.L_x_2270) ;  /* 0x0000000000282947 */ /* 0x000fec0003800000 */
[----:B------:R-:W-:Y:S02]  /*12f0*/  ULDC.64 UR4, c[0x0][0xa00] ;  /* 0x0002800000047ab9 */ /* 0x000fe40000000a00 */
[----:B------:R-:W-:-:S04]  /*1300*/  ISETP.NE.U32.AND P1, PT, RZ, UR4, PT ;  /* 0x00000004ff007c0c */ /* 0x000fc8000bf25070 */
[----:B------:R-:W-:-:S13]  /*1310*/  ISETP.NE.AND.EX P1, PT, RZ, UR5, PT, P1 ;  /* 0x00000005ff007c0c */ /* 0x000fda000bf25310 */
[----:B------:R-:W-:Y:S05]  /*1320*/  @!P1 BRA `(.L_x_2270) ;  /* 0x0000000000189947 */ /* 0x000fea0003800000 */
[----:B------:R-:W1:Y:S02]  /*1330*/  LDC.64 R4, c[0x0][0xa00] ;  /* 0x00028000ff047b82 */ /* 0x000e640000000a00 */
[----:B-1----:R-:W-:-:S05]  /*1340*/  IMAD.WIDE R4, R35, 0x4, R4 ;  /* 0x0000000423047825 */ /* 0x002fca00078e0204 */
[----:B------:R-:W2:Y:S04]  /*1350*/  LDG.E R0, desc[UR40][R4.64] ;  /* 0x0000002804007981 */ /* 0x000ea8000c1e1900 */
[----:B0-----:R-:W2:Y:S02]  /*1360*/  LDG.E R3, desc[UR40][R4.64+0x4] ;  /* 0x0000042804037981 */ /* 0x001ea4000c1e1900 */
[----:B--2---:R-:W-:-:S05]  /*1370*/  IMAD.IADD R13, R3, 0x1, -R0 ;  /* 0x00000001030d7824 */ /* 0x004fca00078e0a00 */
[----:B------:R1:W-:Y:S02]  /*1380*/  STL [R1+0x20], R13 ;  /* 0x0000200d01007387 */ /* 0x0003e40000100800 */
.L_x_2270:
[C---:B------:R-:W-:Y:S01]  /*1390*/  LOP3.LUT R37, R30.reuse, 0xffff, RZ, 0xc0, !PT ;  /* 0x0000ffff1e257812 */ /* 0x040fe200078ec0ff */
[----:B------:R-:W-:Y:S01]  /*13a0*/  ULDC.64 UR4, c[0x0][0xa20] ;  /* 0x0002880000047ab9 */ /* 0x000fe20000000a00 */
[C---:B0-----:R-:W-:Y:S02]  /*13b0*/  LOP3.LUT R3, R30.reuse, 0xff000000, RZ, 0xc0, !PT ;  /* 0xff0000001e037812 */ /* 0x041fe400078ec0ff */
[----:B------:R-:W-:Y:S01]  /*13c0*/  ISETP.NE.U32.AND P1, PT, RZ, UR4, PT ;  /* 0x00000004ff007c0c */ /* 0x000fe2000bf25070 */
[----:B------:R0:W-:Y:S01]  /*13d0*/  STL [R1+0x50], R37 ;  /* 0x0000502501007387 */ /* 0x0001e20000100800 */
[----:B------:R-:W-:Y:S02]  /*13e0*/  LOP3.LUT R0, R30, 0xff0000, RZ, 0xc0, !PT ;  /* 0x00ff00001e007812 */ /* 0x000fe400078ec0ff */
[----:B------:R-:W-:Y:S02]  /*13f0*/  ISETP.NE.AND.EX P1, PT, RZ, UR5, PT, P1 ;  /* 0x00000005ff007c0c */ /* 0x000fe4000bf25310 */
[----:B------:R-:W-:-:S04]  /*1400*/  SHF.R.U32.HI R3, RZ, 0x8, R3 ;  /* 0x00000008ff037819 */ /* 0x000fc80000011603 */
[----:B------:R-:W-:-:S07]  /*1410*/  LEA.HI R10, R0, R3, RZ, 0x10 ;  /* 0x00000003000a7211 */ /* 0x000fce00078f80ff */
[----:B0-----:R-:W-:Y:S05]  /*1420*/  @!P1 BRA `(.L_x_2271) ;  /* 0x0000000000109947 */ /* 0x001fea0003800000 */
[----:B------:R-:W-:-:S04]  /*1430*/  IADD3 R4, P0, R33, UR4, RZ ;  /* 0x0000000421047c10 */ /* 0x000fc8000ff1e0ff */
[----:B------:R-:W-:-:S05]  /*1440*/  IADD3.X R5, R34, UR5, RZ, P0, !PT ;  /* 0x0000000522057c10 */ /* 0x000fca00087fe4ff */
[----:B------:R0:W5:Y:S01]  /*1450*/  LDG.E R32, desc[UR40][R4.64] ;  /* 0x0000002804207981 */ /* 0x000162000c1e1900 */
[----:B------:R-:W-:Y:S05]  /*1460*/  BRA `(.L_x_2272) ;  /* 0x0000000000107947 */ /* 0x000fea0003800000 */
.L_x_2271:
[----:B------:R-:W-:Y:S05]  /*1470*/  @!P0 BRA `(.L_x_2272) ;  /* 0x00000000000c8947 */ /* 0x000fea0003800000 */
[----:B------:R-:W2:Y:S04]  /*1480*/  LDG.E R3, desc[UR40][R8.64] ;  /* 0x0000002808037981 */ /* 0x000ea8000c1e1900 */
[----:B------:R-:W2:Y:S02]  /*1490*/  LDG.E R32, desc[UR40][R8.64+0x4] ;  /* 0x0000042808207981 */ /* 0x000ea4000c1e1900 */
[----:B--2---:R-:W-:-:S07]  /*14a0*/  IMAD.IADD R32, R32, 0x1, -R3 ;  /* 0x0000000120207824 */ /* 0x004fce00078e0a03 */
.L_x_2272:
[----:B------:R-:W-:Y:S01]  /*14b0*/  ULDC.64 UR4, c[0x0][0xa10] ;  /* 0x0002840000047ab9 */ /* 0x000fe20000000a00 */
[----:B------:R-:W2:Y:S01]  /*14c0*/  LDC R8, c[0x0][0x448] ;  /* 0x00011200ff087b82 */ /* 0x000ea20000000800 */
[----:B------:R-:W-:-:S04]  /*14d0*/  ISETP.NE.U32.AND P0, PT, RZ, UR4, PT ;  /* 0x00000004ff007c0c */ /* 0x000fc8000bf05070 */
[----:B------:R-:W-:Y:S01]  /*14e0*/  ISETP.NE.AND.EX P0, PT, RZ, UR5, PT, P0 ;  /* 0x00000005ff007c0c */ /* 0x000fe2000bf05300 */
[----:B------:R-:W-:-:S12]  /*14f0*/  ULDC.64 UR4, c[0x0][0xa30] ;  /* 0x00028c0000047ab9 */ /* 0x000fd80000000a00 */
[----:B0-----:R-:W0:Y:S02]  /*1500*/  @P0 LDC.64 R4, c[0x0][0xa10] ;  /* 0x00028400ff040b82 */ /* 0x001e240000000a00 */
[----:B0-----:R-:W-:-:S05]  /*1510*/  @P0 IMAD.WIDE R4, R35, 0x4, R4 ;  /* 0x0000000423040825 */ /* 0x001fca00078e0204 */
[----:B------:R-:W3:Y:S04]  /*1520*/  @P0 LDG.E R0, desc[UR40][R4.64] ;  /* 0x0000002804000981 */ /* 0x000ee8000c1e1900 */
[----:B------:R0:W3:Y:S01]  /*1530*/  @P0 LDG.E R3, desc[UR40][R4.64+0x4] ;  /* 0x0000042804030981 */ /* 0x0000e2000c1e1900 */
[----:B------:R-:W-:Y:S01]  /*1540*/  ISETP.NE.U32.AND P1, PT, RZ, UR4, PT ;  /* 0x00000004ff007c0c */ /* 0x000fe2000bf25070 */
[----:B-----5:R-:W-:-:S03]  /*1550*/  IMAD.MOV.U32 R24, RZ, RZ, R32 ;  /* 0x000000ffff187224 */ /* 0x020fc600078e0020 */
[----:B------:R-:W-:-:S13]  /*1560*/  ISETP.NE.AND.EX P1, PT, RZ, UR5, PT, P1 ;  /* 0x00000005ff007c0c */ /* 0x000fda000bf25310 */
[----:B------:R-:W-:-:S04]  /*1570*/  @P1 IADD3 R6, P2, R33, UR4, RZ ;  /* 0x0000000421061c10 */ /* 0x000fc8000ff5e0ff */
[----:B------:R-:W-:-:S05]  /*1580*/  @P1 IADD3.X R7, R34, UR5, RZ, P2, !PT ;  /* 0x0000000522071c10 */ /* 0x000fca00097fe4ff */
[----:B------:R4:W5:Y:S01]  /*1590*/  @P1 LDG.E R24, desc[UR40][R6.64] ;  /* 0x0000002806181981 */ /* 0x000962000c1e1900 */
[----:B--2---:R-:W-:Y:S01]  /*15a0*/  ISETP.NE.AND P1, PT, R8, 0x1, PT ;  /* 0x000000010800780c */ /* 0x004fe20003f25270 */
[----:B------:R-:W-:Y:S01]  /*15b0*/  IMAD R12, R29, 0xc0, RZ ;  /* 0x000000c01d0c7824 */ /* 0x000fe200078e02ff */
[----:B------:R-:W-:Y:S03]  /*15c0*/  BSSY B0, `(.L_x_2273) ;  /* 0x0000039000007945 */ /* 0x000fe60003800000 */
[----:B0-----:R-:W-:Y:S01]  /*15d0*/  VIADD R4, R12, 0xbf ;  /* 0x000000bf0c047836 */ /* 0x001fe20000000000 */
[----:B------:R0:W-:Y:S07]  /*15e0*/  STL [R1+0x28], R12 ;  /* 0x0000280c01007387 */ /* 0x0001ee0000100800 */
[----:B------:R-:W2:Y:S01]  /*15f0*/  @P1 LDC R9, c[0x0][0x44c] ;  /* 0x00011300ff091b82 */ /* 0x000ea20000000800 */
[----:B0-----:R-:W-:-:S07]  /*1600*/  IADD3 R12, -R11, R32, RZ ;  /* 0x000000200b0c7210 */ /* 0x001fce0007ffe1ff */
[----:B------:R-:W0:Y:S01]  /*1610*/  @P1 LDC R5, c[0x0][0x450] ;  /* 0x00011400ff051b82 */ /* 0x000e220000000800 */
[----:B---3--:R-:W-:Y:S02]  /*1620*/  @P0 IMAD.IADD R25, R3, 0x1, -R0 ;  /* 0x0000000103190824 */ /* 0x008fe400078e0a00 */
[----:B--2---:R-:W-:-:S04]  /*1630*/  @P1 IMAD.HI.U32 R0, R4, R9, RZ ;  /* 0x0000000904001227 */ /* 0x004fc800078e00ff */
[----:B----4-:R-:W-:Y:S01]  /*1640*/  IMAD.IADD R6, R12, 0x1, R25 ;  /* 0x000000010c067824 */ /* 0x010fe200078e0219 */
[----:B0-----:R-:W-:-:S03]  /*1650*/  @P1 SHF.R.U32.HI R4, RZ, R5, R0 ;  /* 0x00000005ff041219 */ /* 0x001fc60000011600 */
[C---:B------:R-:W-:Y:S01]  /*1660*/  VIADD R0, R6.reuse, 0x7f ;  /* 0x0000007f06007836 */ /* 0x040fe20000000000 */
[----:B------:R-:W-:Y:S01]  /*1670*/  IADD3 R91, R6, 0x80, -R13 ;  /* 0x00000080065b7810 */ /* 0x000fe20007ffe80d */
[----:B------:R0:W-:Y:S01]  /*1680*/  STL [R1+0x30], R6 ;  /* 0x0000300601007387 */ /* 0x0001e20000100800 */
[----:B-1----:R-:W-:Y:S02]  /*1690*/  LOP3.LUT R13, R10, 0xff, RZ, 0xc0, !PT ;  /* 0x000000ff0a0d7812 */ /* 0x002fe400078ec0ff */
[----:B------:R-:W-:Y:S01]  /*16a0*/  SHF.R.S32.HI R3, RZ, 0x1f, R0 ;  /* 0x0000001fff037819 */ /* 0x000fe20000011400 */
[----:B------:R-:W-:Y:S02]  /*16b0*/  IMAD.IADD R4, R91, 0x1, R4 ;  /* 0x000000015b047824 */ /* 0x000fe400078e0204 */
[----:B------:R1:W-:Y:S01]  /*16c0*/  STL [R1+0x60], R13 ;  /* 0x0000600d01007387 */ /* 0x0003e20000100800 */
[----:B------:R-:W-:Y:S01]  /*16d0*/  LEA.HI R3, R3, R0, RZ, 0x7 ;  /* 0x0000000003037211 */ /* 0x000fe200078f38ff */
[----:B------:R-:W-:Y:S01]  /*16e0*/  IMAD.MOV.U32 R0, RZ, RZ, RZ ;  /* 0x000000ffff007224 */ /* 0x000fe200078e00ff */
[----:B------:R-:W-:-:S02]  /*16f0*/  SHF.R.S32.HI R5, RZ, 0x1f, R4 ;  /* 0x0000001fff057819 */ /* 0x000fc40000011404 */
[----:B0-----:R-:W-:Y:S02]  /*1700*/  SHF.R.U32.HI R6, RZ, 0x10, R10 ;  /* 0x00000010ff067819 */ /* 0x001fe4000001160a */
[----:B------:R-:W-:Y:S02]  /*1710*/  LEA.HI R5, R5, R4, RZ, 0x7 ;  /* 0x0000000405057211 */ /* 0x000fe400078f38ff */
[----:B------:R-:W-:Y:S01]  /*1720*/  SHF.R.S32.HI R92, RZ, 0x7, R3 ;  /* 0x00000007ff5c7819 */ /* 0x000fe20000011403 */
[----:B------:R1:W-:Y:S01]  /*1730*/  STL [R1+0x58], R6 ;  /* 0x0000580601007387 */ /* 0x0003e20000100800 */
[----:B------:R-:W-:-:S04]  /*1740*/  SHF.R.S32.HI R5, RZ, 0x7, R5 ;  /* 0x00000007ff057819 */ /* 0x000fc80000011405 */
[----:B------:R-:W-:-:S04]  /*1750*/  VIMNMX R9, R92, R5, PT ;  /* 0x000000055c097248 */ /* 0x000fc80003fe0100 */
[----:B------:R-:W-:-:S13]  /*1760*/  ISETP.GE.AND P0, PT, R9, 0x1, PT ;  /* 0x000000010900780c */ /* 0x000fda0003f06270 */
[----:B-1----:R-:W-:Y:S05]  /*1770*/  @!P0 BRA `(.L_x_2274) ;  /* 0x0000000000748947 */ /* 0x002fea0003800000 */
[----:B------:R-:W-:Y:S01]  /*1780*/  ISETP.NE.AND P0, PT, R6, RZ, PT ;  /* 0x000000ff0600720c */ /* 0x000fe20003f05270 */
[----:B------:R-:W-:-:S03]  /*1790*/  ULDC UR4, c[0x0][0x9f0] ;  /* 0x00027c0000047ab9 */ /* 0x000fc60000000800 */
[----:B------:R-:W-:-:S04]  /*17a0*/  SEL R10, R6, UR4, P0 ;  /* 0x00000004060a7c07 */ /* 0x000fc80008000000 */
[-C--:B------:R-:W-:Y:S02]  /*17b0*/  IABS R6, R10.reuse ;  /* 0x0000000a00067213 */ /* 0x080fe40000000000 */
[----:B------:R-:W-:Y:S02]  /*17c0*/  IADD3 R0, R10, -0x1, R9 ;  /* 0xffffffff0a007810 */ /* 0x000fe40007ffe009 */
[----:B------:R-:W0:Y:S01]  /*17d0*/  I2F.RP R3, R6 ;  /* 0x0000000600037306 */ /* 0x000e220000209400 */
[----:B------:R-:W-:Y:S02]  /*17e0*/  IABS R11, R10 ;  /* 0x0000000a000b7213 */ /* 0x000fe40000000000 */
        /* <DEDUP_REMOVED lines=22> */
.L_x_2274:
[----:B------:R-:W-:Y:S05]  /*1950*/  BSYNC B0 ;  /* 0x0000000000007941 */ /* 0x000fea0003800000 */
.L_x_2273:
[----:B------:R-:W-:-:S05]  /*1960*/  IMAD R3, R13, R0, RZ ;  /* 0x000000000d037224 */ /* 0x000fca00078e02ff */
        /* <DEDUP_REMOVED lines=35> */
.L_x_2277:
[----:B------:R-:W-:Y:S05]  /*1ba0*/  BSYNC B6 ;  /* 0x0000000000067941 */ /* 0x000fea0003800000 */
.L_x_2276:
        /* <DEDUP_REMOVED lines=19> */
[----:B-1---5:R-:W-:Y:S05]  /*1ce0*/  CALL.ABS.NOINC R14 ;  /* 0x000000000e007343 */ /* 0x022fea0003c00000 */
.L_x_2279:
[----:B------:R-:W-:Y:S05]  /*1cf0*/  BSYNC B6 ;  /* 0x0000000000067941 */ /* 0x000fea0003800000 */
.L_x_2278:
[----:B------:R-:W-:Y:S01]  /*1d00*/  ULDC.64 UR4, c[0x0][0x9f8] ;  /* 0x00027e0000047ab9 */ /* 0x000fe20000000a00 */
[----:B------:R-:W-:Y:S01]  /*1d10*/  IMAD.MOV.U32 R0, RZ, RZ, R35 ;  /* 0x000000ffff007224 */ /* 0x000fe200078e0023 */
[----:B------:R-:W-:Y:S01]  /*1d20*/  ISETP.NE.U32.AND P0, PT, RZ, UR4, PT ;  /* 0x00000004ff007c0c */ /* 0x000fe2000bf05070 */
[----:B------:R-:W-:Y:S01]  /*1d30*/  IMAD.IADD R14, R31, 0x1, R32 ;  /* 0x000000011f0e7824 */ /* 0x000fe200078e0220 */
[----:B------:R-:W0:Y:S02]  /*1d40*/  LDC.64 R4, c[0x0][0x300] ;  /* 0x0000c000ff047b82 */ /* 0x000e240000000a00 */
[----:B------:R-:W-:Y:S01]  /*1d50*/  ISETP.NE.AND.EX P0, PT, RZ, UR5, PT, P0 ;  /* 0x00000005ff007c0c */ /* 0x000fe2000bf05300 */
[----:B------:R-:W1:Y:S05]  /*1d60*/  S2R R20, SR_TID.X ;  /* 0x0000000000147919 */ /* 0x000e6a0000002100 */
[----:B------:R-:W2:Y:S07]  /*1d70*/  LDC R63, c[0x0][0x3f4] ;  /* 0x0000fd00ff3f7b82 */ /* 0x000eae0000000800 */
[----:B------:R-:W-:Y:S01]  /*1d80*/  @P0 IADD3 R6, P1, R33, UR4, RZ ;  /* 0x0000000421060c10 */ /* 0x000fe2000ff3e0ff */
[----:B------:R-:W3:Y:S03]  /*1d90*/  LDC.64 R68, c[0x0][0x408] ;  /* 0x00010200ff447b82 */ /* 0x000ee60000000a00 */
[----:B------:R-:W-:Y:S01]  /*1da0*/  @P0 IADD3.X R7, R34, UR5, RZ, P1, !PT ;  /* 0x0000000522070c10 */ /* 0x000fe20008ffe4ff */
[----:B------:R-:W-:Y:S01]  /*1db0*/  ULDC.64 UR4, c[0x0][0xa08] ;  /* 0x0002820000047ab9 */ /* 0x000fe20000000a00 */
[----:B------:R-:W4:Y:S04]  /*1dc0*/  LDL R34, [R1+0x44] ;  /* 0x0000440001227983 */ /* 0x000f280000100800 */
[----:B------:R1:W2:Y:S01]  /*1dd0*/  @P0 LDG.E R0, desc[UR40][R6.64] ;  /* 0x0000002806000981 */ /* 0x0002a2000c1e1900 */
[----:B------:R-:W-:Y:S01]  /*1de0*/  SHF.R.S32.HI R33, RZ, 0x1f, R14 ;  /* 0x0000001fff217819 */ /* 0x000fe2000001140e */
[CC--:B0-----:R-:W-:Y:S01]  /*1df0*/  IMAD.WIDE.U32 R8, R14.reuse, R4.reuse, RZ ;  /* 0x000000040e087225 */ /* 0x0c1fe200078e00ff */
[----:B------:R-:W-:Y:S01]  /*1e00*/  ISETP.NE.U32.AND P0, PT, RZ, UR4, PT ;  /* 0x00000004ff007c0c */ /* 0x000fe2000bf05070 */
[----:B------:R-:W4:Y:S01]  /*1e10*/  LDL.LU R38, [R1] ;  /* 0x0000000001267983 */ /* 0x000f220000300800 */
[----:B------:R-:W-:Y:S01]  /*1e20*/  SHF.R.S32.HI R35, RZ, 0x1f, R19 ;  /* 0x0000001fff237819 */ /* 0x000fe20000011413 */
[----:B------:R-:W-:Y:S01]  /*1e30*/  IMAD R10, R33, R4, RZ ;  /* 0x00000004210a7224 */ /* 0x000fe200078e02ff */
[----:B------:R-:W-:Y:S01]  /*1e40*/  ISETP.NE.AND.EX P0, PT, RZ, UR5, PT, P0 ;  /* 0x00000005ff007c0c */ /* 0x000fe2000bf05300 */
[----:B------:R-:W4:Y:S01]  /*1e50*/  LDL R32, [R1+0x48] ;  /* 0x0000480001207983 */ /* 0x000f220000100800 */
[----:B------:R-:W-:Y:S01]  /*1e60*/  ULDC.64 UR4, c[0x0][0x308] ;  /* 0x0000c20000047ab9 */ /* 0x000fe20000000a00 */
[----:B------:R-:W-:Y:S01]  /*1e70*/  IMAD R3, R14, R5, R10 ;  /* 0x000000050e037224 */ /* 0x000fe200078e020a */
[----:B-1----:R-:W-:-:S02]  /*1e80*/  SHF.R.U32.HI R36, RZ, 0x7, R20 ;  /* 0x00000007ff247819 */ /* 0x002fc40000011614 */
[----:B------:R-:W-:Y:S01]  /*1e90*/  SHF.R.S32.HI R17, RZ, 0x1f, R16 ;  /* 0x0000001fff117819 */ /* 0x000fe20000011410 */
[----:B------:R-:W-:Y:S01]  /*1ea0*/  IMAD.IADD R9, R9, 0x1, R3 ;  /* 0x0000000109097824 */ /* 0x000fe200078e0203 */
[----:B------:R-:W-:Y:S01]  /*1eb0*/  ISETP.NE.AND P6, PT, R36, 0x1, PT ;  /* 0x000000012400780c */ /* 0x000fe20003fc5270 */
[----:B------:R-:W-:-:S04]  /*1ec0*/  IMAD.WIDE.U32 R6, R37, UR4, R8 ;  /* 0x0000000425067c25 */ /* 0x000fc8000f8e0008 */
[----:B------:R-:W-:Y:S01]  /*1ed0*/  IMAD R57, R37, UR5, R7 ;  /* 0x0000000525397c24 */ /* 0x000fe2000f8e0207 */
[----:B------:R-:W-:Y:S01]  /*1ee0*/  ULDC.64 UR4, c[0x0][0x310] ;  /* 0x0000c40000047ab9 */ /* 0x000fe20000000a00 */
[----:B------:R-:W-:Y:S02]  /*1ef0*/  IMAD.MOV.U32 R56, RZ, RZ, R6 ;  /* 0x000000ffff387224 */ /* 0x000fe400078e0006 */
[----:B------:R-:W0:Y:S01]  /*1f00*/  LDC.64 R6, c[0x0][0x3f8] ;  /* 0x0000fe00ff067b82 */ /* 0x000e220000000a00 */
[C---:B------:R-:W-:Y:S01]  /*1f10*/  IMAD.WIDE.U32 R8, R19.reuse, R4, R16 ;  /* 0x0000000413087225 */ /* 0x040fe200078e0010 */
[--C-:B------:R-:W-:Y:S02]  /*1f20*/  SHF.R.S32.HI R153, RZ, 0x1f, R152.reuse ;  /* 0x0000001fff997819 */ /* 0x100fe40000011498 */
[----:B------:R-:W-:Y:S01]  /*1f30*/  SHF.L.U64.HI R74, R4, 0x7, R5 ;  /* 0x00000007044a7819 */ /* 0x000fe20000010205 */
[----:B0-----:R-:W-:-:S04]  /*1f40*/  IMAD.WIDE.U32 R52, R19, R6, R152 ;  /* 0x0000000613347225 */ /* 0x001fc800078e0098 */
[C---:B------:R-:W-:Y:S01]  /*1f50*/  IMAD.WIDE.U32 R30, R19.reuse, R6, R16 ;  /* 0x00000006131e7225 */ /* 0x040fe200078e0010 */
[----:B------:R-:W-:Y:S02]  /*1f60*/  SHF.L.U64.HI R72, R6, 0x7, R7 ;  /* 0x0000000706487819 */ /* 0x000fe40000010207 */
[----:B------:R-:W-:Y:S01]  /*1f70*/  SHF.L.U32 R73, R4, 0x7, RZ ;  /* 0x0000000704497819 */ /* 0x000fe200000006ff */
[----:B---3--:R-:W-:-:S04]  /*1f80*/  IMAD.WIDE.U32 R20, R19, R68, R152 ;  /* 0x0000004413147225 */ /* 0x008fc800078e0098 */
[----:B------:R-:W-:Y:S02]  /*1f90*/  VIADD R66, R16, 0x20 ;  /* 0x0000002010427836 */ /* 0x000fe40000000000 */
[----:B------:R-:W-:Y:S02]  /*1fa0*/  IMAD.SHL.U32 R71, R6, 0x80, RZ ;  /* 0x0000008006477824 */ /* 0x000fe400078e00ff */
[----:B------:R-:W-:Y:S01]  /*1fb0*/  VIADD R64, R36, 0x8 ;  /* 0x0000000824407836 */ /* 0x000fe20000000000 */
[----:B--2---:R-:W-:Y:S02]  /*1fc0*/  SHF.R.S32.HI R3, RZ, 0x1f, R0 ;  /* 0x0000001fff037819 */ /* 0x004fe40000011400 */
[----:B------:R-:W-:Y:S02]  /*1fd0*/  SEL R55, R0, RZ, !P0 ;  /* 0x000000ff00377207 */ /* 0x000fe40004000000 */
[----:B------:R-:W-:-:S03]  /*1fe0*/  SEL R12, R3, RZ, !P0 ;  /* 0x000000ff030c7207 */ /* 0x000fc60004000000 */
[----:B------:R-:W-:-:S04]  /*1ff0*/  IMAD.WIDE.U32 R56, R55, UR4, R56 ;  /* 0x0000000437387c25 */ /* 0x000fc8000f8e0038 */
[----:B------:R-:W-:Y:S01]  /*2000*/  IMAD R0, R12, UR4, RZ ;  /* 0x000000040c007c24 */ /* 0x000fe2000f8e02ff */
[----:B------:R-:W-:-:S03]  /*2010*/  IADD3 R77, P0, R56, R8, RZ ;  /* 0x00000008384d7210 */ /* 0x000fc60007f1e0ff */
[----:B------:R-:W-:Y:S01]  /*2020*/  IMAD R3, R55, UR5, R0 ;  /* 0x0000000537037c24 */ /* 0x000fe2000f8e0200 */
[----:B------:R-:W-:Y:S05]  /*2030*/  @!P6 WARPSYNC.ALL ;  /* 0x000000000000e948 */ /* 0x000fea0003800000 */
[----:B------:R-:W-:Y:S01]  /*2040*/  IMAD R0, R35, R4, RZ ;  /* 0x0000000423007224 */ /* 0x000fe200078e02ff */
[----:B------:R-:W-:Y:S01]  /*2050*/  ULDC.64 UR4, c[0x0][0x330] ;  /* 0x0000cc0000047ab9 */ /* 0x000fe20000000a00 */
[----:B------:R-:W-:Y:S01]  /*2060*/  IADD3 R76, R57, R3, RZ ;  /* 0x00000003394c7210 */ /* 0x000fe20007ffe0ff */
[----:B------:R-:W-:-:S04]  /*2070*/  IMAD.WIDE.U32 R10, R37, UR4, R16 ;  /* 0x00000004250a7c25 */ /* 0x000fc8000f8e0010 */
[----:B------:R-:W-:Y:S02]  /*2080*/  IMAD R75, R19, R5, R0 ;  /* 0x00000005134b7224 */ /* 0x000fe400078e0200 */
[----:B------:R-:W-:Y:S01]  /*2090*/  IMAD R11, R37, UR5, R11 ;  /* 0x00000005250b7c24 */ /* 0x000fe2000f8e020b */
[----:B------:R-:W-:Y:S02]  /*20a0*/  ULDC.64 UR4, c[0x0][0x338] ;  /* 0x0000ce0000047ab9 */ /* 0x000fe40000000a00 */
[----:B------:R-:W-:Y:S01]  /*20b0*/  IADD3.X R75, R76, R9, R75, P0, !PT ;  /* 0x000000094c4b7210 */ /* 0x000fe200007fe44b */
[----:B------:R-:W-:Y:S01]  /*20c0*/  IMAD R3, R12, UR4, RZ ;  /* 0x000000040c037c24 */ /* 0x000fe2000f8e02ff */
[----:B------:R-:W-:Y:S01]  /*20d0*/  @!P6 BAR.SYNC.DEFER_BLOCKING 0x9, 0x100 ;  /* 0x024400000000eb1d */ /* 0x000fe20000010000 */
[----:B------:R-:W-:Y:S01]  /*20e0*/  ISETP.GE.AND P0, PT, R16, R63, PT ;  /* 0x0000003f1000720c */ /* 0x000fe20003f06270 */
[----:B------:R-:W-:Y:S02]  /*20f0*/  IMAD R0, R35, R6, RZ ;  /* 0x0000000623007224 */ /* 0x000fe400078e02ff */
[----:B------:R-:W-:Y:S01]  /*2100*/  IMAD R15, R55, UR5, R3 ;  /* 0x00000005370f7c24 */ /* 0x000fe2000f8e0203 */
[----:B------:R-:W-:Y:S01]  /*2110*/  SEL R3, R63, RZ, P0 ;  /* 0x000000ff3f037207 */ /* 0x000fe20000000000 */
[----:B------:R-:W0:Y:S01]  /*2120*/  S2R R37, SR_TID.X ;  /* 0x0000000000257919 */ /* 0x000e220000002100 */
[----:B----4-:R-:W-:Y:S01]  /*2130*/  LOP3.LUT P1, RZ, R34, 0x4, RZ, 0xc0, !PT ;  /* 0x0000000422ff7812 */ /* 0x010fe2000782c0ff */
[----:B------:R-:W-:-:S02]  /*2140*/  IMAD R9, R19, R7, R0 ;  /* 0x0000000713097224 */ /* 0x000fc400078e0200 */
[----:B------:R-:W-:Y:S02]  /*2150*/  IMAD R0, R35, R68, RZ ;  /* 0x0000004423007224 */ /* 0x000fe400078e02ff */
[----:B------:R-:W-:Y:S02]  /*2160*/  IMAD.IADD R3, R16, 0x1, R3 ;  /* 0x0000000110037824 */ /* 0x000fe400078e0203 */
[----:B------:R-:W-:Y:S02]  /*2170*/  IMAD.IADD R53, R53, 0x1, R9 ;  /* 0x0000000135357824 */ /* 0x000fe400078e0209 */
[----:B------:R-:W-:Y:S01]  /*2180*/  IMAD R13, R19, R69, R0 ;  /* 0x00000045130d7224 */ /* 0x000fe200078e0200 */
[----:B------:R-:W-:Y:S01]  /*2190*/  SHF.R.S32.HI R0, RZ, 0x1f, R3 ;  /* 0x0000001fff007819 */ /* 0x000fe20000011403 */
[----:B------:R-:W-:Y:S01]  /*21a0*/  IMAD.IADD R31, R9, 0x1, R31 ;  /* 0x00000001091f7824 */ /* 0x000fe200078e021f */
[----:B-----5:R-:W-:Y:S02]  /*21b0*/  SHF.R.S32.HI R9, RZ, 0x1f, R24 ;  /* 0x0000001fff097819 */ /* 0x020fe40000011418 */
[----:B------:R-:W-:-:S02]  /*21c0*/  LOP3.LUT R38, R38, 0xfffffffb, RZ, 0xc0, !PT ;  /* 0xfffffffb26267812 */ /* 0x000fc400078ec0ff */
[----:B------:R-:W-:Y:S01]  /*21d0*/  LEA.HI R3, R0, R3, RZ, 0x3 ;  /* 0x0000000300037211 */ /* 0x000fe200078f18ff */
[C---:B------:R-:W-:Y:S01]  /*21e0*/  IMAD R0, R9.reuse, R6, RZ ;  /* 0x0000000609007224 */ /* 0x040fe200078e02ff */
[----:B------:R-:W-:Y:S01]  /*21f0*/  @P1 LOP3.LUT R38, R38, 0x4, RZ, 0xfc, !PT ;  /* 0x0000000426261812 */ /* 0x000fe200078efcff */
[----:B------:R-:W-:Y:S01]  /*2200*/  IMAD R9, R9, R68, RZ ;  /* 0x0000004409097224 */ /* 0x000fe200078e02ff */
[----:B------:R-:W-:Y:S01]  /*2210*/  IADD3 R8, P1, R19, R14, RZ ;  /* 0x0000000e13087210 */ /* 0x000fe20007f3e0ff */
[C---:B------:R-:W-:Y:S02]  /*2220*/  IMAD R5, R24.reuse, R7, R0 ;  /* 0x0000000718057224 */ /* 0x040fe400078e0200 */
[----:B------:R-:W-:Y:S02]  /*2230*/  IMAD R7, R24, R69, R9 ;  /* 0x0000004518077224 */ /* 0x000fe400078e0209 */
[----:B------:R-:W-:Y:S02]  /*2240*/  IMAD.X R9, R35, 0x1, R33, P1 ;  /* 0x0000000123097824 */ /* 0x000fe400008e0621 */
[----:B------:R-:W-:-:S02]  /*2250*/  VIADD R35, R19, 0x60 ;  /* 0x0000006013237836 */ /* 0x000fc40000000000 */
[----:B------:R-:W-:Y:S02]  /*2260*/  IMAD.SHL.U32 R70, R34, 0x40, RZ ;  /* 0x0000004022467824 */ /* 0x000fe400078e00ff */
[----:B------:R-:W-:Y:S02]  /*2270*/  IMAD.SHL.U32 R35, R35, 0x40, RZ ;  /* 0x0000004023237824 */ /* 0x000fe400078e00ff */
[----:B------:R-:W-:Y:S01]  /*2280*/  VIADD R34, R19, 0x60 ;  /* 0x0000006013227836 */ /* 0x000fe20000000000 */
[----:B0-----:R-:W-:Y:S02]  /*2290*/  IADD3 R37, R37, -0x80, RZ ;  /* 0xffffff8025257810 */ /* 0x001fe40007ffe0ff */
[----:B------:R-:W-:Y:S02]  /*22a0*/  LOP3.LUT R35, R35, 0x1c0, RZ, 0xc0, !PT ;  /* 0x000001c023237812 */ /* 0x000fe400078ec0ff */
[----:B------:R-:W-:Y:S02]  /*22b0*/  SHF.R.S32.HI R65, RZ, 0x1f, R34 ;  /* 0x0000001fff417819 */ /* 0x000fe40000011422 */
[----:B------:R-:W-:-:S02]  /*22c0*/  LOP3.LUT R70, R70, 0x1c0, RZ, 0xc0, !PT ;  /* 0x000001c046467812 */ /* 0x000fc400078ec0ff */
[----:B------:R-:W-:Y:S02]  /*22d0*/  SHF.R.S32.HI R34, RZ, 0x1f, R37 ;  /* 0x0000001fff227819 */ /* 0x000fe40000011425 */
[----:B------:R-:W-:Y:S01]  /*22e0*/  LOP3.LUT R4, R35, 0x38, R3, 0xf8, !PT ;  /* 0x0000003823047812 */ /* 0x000fe200078ef803 */
[----:B------:R-:W-:Y:S01]  /*22f0*/  VIADD R35, R19, 0x60 ;  /* 0x0000006013237836 */ /* 0x000fe20000000000 */
[----:B------:R-:W-:Y:S01]  /*2300*/  SHF.R.U32.HI R67, RZ, 0x3, R70 ;  /* 0x00000003ff437819 */ /* 0x000fe20000011646 */
[----:B------:R0:W-:Y:S01]  /*2310*/  STL [R1], R38 ;  /* 0x0000002601007387 */ /* 0x0001e20000100800 */
[----:B------:R-:W-:Y:S02]  /*2320*/  LOP3.LUT R0, R70, 0x18, R16, 0xf8, !PT ;  /* 0x0000001846007812 */ /* 0x000fe400078ef810 */
[----:B------:R-:W-:Y:S01]  /*2330*/  LEA.HI R34, R34, R37, RZ, 0x5 ;  /* 0x0000002522227211 */ /* 0x000fe200078f28ff */
[----:B------:R-:W-:Y:S01]  /*2340*/  IMAD.WIDE.U32 R54, R55, UR4, R10 ;  /* 0x0000000437367c25 */ /* 0x000fe2000f8e000a */
[----:B------:R-:W-:Y:S01]  /*2350*/  SHF.L.U32 R35, R35, 0x6, RZ ;  /* 0x0000000623237819 */ /* 0x000fe200000006ff */
[----:B------:R-:W-:Y:S01]  /*2360*/  ULDC UR4, c[0x0][0x2f4] ;  /* 0x0000bd0000047ab9 */ /* 0x000fe20000000800 */
[----:B------:R-:W-:Y:S01]  /*2370*/  LOP3.LUT R0, R0, R67, RZ, 0x3c, !PT ;  /* 0x0000004300007212 */ /* 0x000fe200078e3cff */
[----:B------:R-:W-:Y:S01]  /*2380*/  IMAD.WIDE.U32 R10, R19, R68, R16 ;  /* 0x00000044130a7225 */ /* 0x000fe200078e0010 */
[----:B------:R-:W-:-:S02]  /*2390*/  SHF.R.S32.HI R34, RZ, 0x5, R34 ;  /* 0x00000005ff227819 */ /* 0x000fc40000011422 */
[----:B------:R-:W-:Y:S01]  /*23a0*/  LOP3.LUT R35, R35, 0x1c0, RZ, 0xc0, !PT ;  /* 0x000001c023237812 */ /* 0x000fe200078ec0ff */
[----:B------:R-:W-:Y:S02]  /*23b0*/  IMAD.IADD R21, R21, 0x1, R13 ;  /* 0x0000000115157824 */ /* 0x000fe400078e020d */
[----:B------:R-:W-:Y:S02]  /*23c0*/  IMAD.IADD R11, R13, 0x1, R11 ;  /* 0x000000010d0b7824 */ /* 0x000fe400078e020b */
[----:B------:R-:W-:Y:S01]  /*23d0*/  IMAD R62, R34, 0x200, R0 ;  /* 0x00000200223e7824 */ /* 0x000fe200078e0200 */
[----:B------:R-:W-:Y:S01]  /*23e0*/  LOP3.LUT R0, R70, 0x38, R3, 0xf8, !PT ;  /* 0x0000003846007812 */ /* 0x000fe200078ef803 */
[----:B------:R-:W-:Y:S01]  /*23f0*/  IMAD.WIDE.U32 R20, R24, R68, R20 ;  /* 0x0000004418147225 */ /* 0x000fe200078e0014 */
[----:B------:R-:W-:-:S03]  /*2400*/  SHF.R.U32.HI R35, RZ, 0x3, R35 ;  /* 0x00000003ff237819 */ /* 0x000fc60000011623 */
[----:B------:R-:W-:Y:S01]  /*2410*/  IMAD.WIDE.U32 R10, R24, R68, R10 ;  /* 0x00000044180a7225 */ /* 0x000fe200078e000a */
[----:B------:R-:W-:Y:S02]  /*2420*/  LOP3.LUT R0, R0, R67, RZ, 0x3c, !PT ;  /* 0x0000004300007212 */ /* 0x000fe400078e3cff */
[----:B------:R-:W-:Y:S01]  /*2430*/  LOP3.LUT R12, R4, R35, RZ, 0x3c, !PT ;  /* 0x00000023040c7212 */ /* 0x000fe200078e3cff */
[----:B------:R-:W-:-:S04]  /*2440*/  IMAD.WIDE.U32 R30, R24, R6, R30 ;  /* 0x00000006181e7225 */ /* 0x000fc800078e001e */
[----:B------:R-:W-:-:S04]  /*2450*/  IMAD.WIDE.U32 R52, R24, R6, R52 ;  /* 0x0000000618347225 */ /* 0x000fc800078e0034 */
[----:B------:R-:W-:Y:S02]  /*2460*/  IMAD.IADD R59, R21, 0x1, R7 ;  /* 0x00000001153b7824 */ /* 0x000fe400078e0207 */
[----:B------:R-:W-:Y:S01]  /*2470*/  IMAD.IADD R58, R7, 0x1, R11 ;  /* 0x00000001073a7824 */ /* 0x000fe200078e020b */
[----:B------:R-:W-:Y:S01]  /*2480*/  LOP3.LUT R7, R3, 0xfffffff8, RZ, 0xc0, !PT ;  /* 0xfffffff803077812 */ /* 0x000fe200078ec0ff */
[----:B------:R-:W-:Y:S01]  /*2490*/  IMAD.IADD R61, R53, 0x1, R5 ;  /* 0x00000001353d7824 */ /* 0x000fe200078e0205 */
[----:B------:R-:W-:Y:S01]  /*24a0*/  SHF.L.U64.HI R69, R68, 0x7, R69 ;  /* 0x0000000744457819 */ /* 0x000fe20000010245 */
[----:B------:R-:W-:Y:S01]  /*24b0*/  IMAD R4, R34, 0x200, R0 ;  /* 0x0000020022047824 */ /* 0x000fe200078e0200 */
[----:B------:R-:W-:Y:S01]  /*24c0*/  IADD3 R60, R5, R31, RZ ;  /* 0x0000001f053c7210 */ /* 0x000fe20007ffe0ff */
[----:B------:R-:W-:Y:S01]  /*24d0*/  IMAD.SHL.U32 R68, R68, 0x80, RZ ;  /* 0x0000008044447824 */ /* 0x000fe200078e00ff */
[----:B------:R-:W-:Y:S01]  /*24e0*/  SHF.R.S32.HI R6, RZ, 0x3, R3 ;  /* 0x00000003ff067819 */ /* 0x000fe20000011403 */
[----:B------:R-:W-:Y:S01]  /*24f0*/  IMAD.SHL.U32 R63, R63, 0x2, RZ ;  /* 0x000000023f3f7824 */ /* 0x000fe200078e00ff */
[----:B------:R-:W-:Y:S01]  /*2500*/  ISETP.GE.AND P1, PT, R16, UR4, PT ;  /* 0x0000000410007c0c */ /* 0x000fe2000bf26270 */
[----:B------:R-:W-:Y:S01]  /*2510*/  IMAD.IADD R3, R32, 0x1, R12 ;  /* 0x0000000120037824 */ /* 0x000fe200078e020c */
[----:B------:R-:W-:Y:S01]  /*2520*/  ISETP.GE.AND P2, PT, R66, UR4, PT ;  /* 0x0000000442007c0c */ /* 0x000fe2000bf46270 */
[----:B------:R-:W-:Y:S01]  /*2530*/  IMAD.IADD R0, R55, 0x1, R15 ;  /* 0x0000000137007824 */ /* 0x000fe200078e020f */
[----:B0-----:R-:W-:-:S11]  /*2540*/  SHF.R.S32.HI R5, RZ, 0x1f, R7 ;  /* 0x0000001fff057819 */ /* 0x001fd60000011407 */
.L_x_2329:
        /* <DEDUP_REMOVED lines=11> */
[-C--:B------:R-:W-:Y:S01]  /*2600*/  MOV R84, R14.reuse ;  /* 0x0000000e00547202 */ /* 0x080fe20000000f00 */
[----:B------:R-:W4:Y:S02]  /*2610*/  LDC R88, c[0x0][0x3f4] ;  /* 0x0000fd00ff587b82 */ /* 0x000f240000000800 */
        /* <DEDUP_REMOVED lines=9> */
[C---:B------:R-:W-:Y:S02]  /*26b0*/  LEA R36, P4, R12.reuse, R80, 0x1 ;  /* 0x000000500c247211 */ /* 0x040fe400078808ff */
[-C--:B------:R-:W-:Y:S01]  /*26c0*/  LEA.HI.X R39, R15, R81.reuse, R32, 0x1, P3 ;  /* 0x000000510f277211 */ /* 0x080fe200018f0c20 */
[C---:B------:R-:W-:Y:S01]  /*26d0*/  VIADD R79, R13.reuse, 0x20 ;  /* 0x000000200d4f7836 */ /* 0x040fe20000000000 */
[----:B------:R-:W-:Y:S01]  /*26e0*/  LEA.HI.X R37, R12, R81, R14, 0x1, P4 ;  /* 0x000000510c257211 */ /* 0x000fe200020f0c0e */
[----:B------:R-:W-:Y:S01]  /*26f0*/  IMAD R82, R13, 0x2, R26 ;  /* 0x000000020d527824 */ /* 0x000fe200078e021a */
[----:B------:R-:W-:-:S02]  /*2700*/  ISETP.GT.AND P4, PT, R33, R28, PT ;  /* 0x0000001c2100720c */ /* 0x000fc40003f84270 */
[----:B----4-:R-:W-:Y:S02]  /*2710*/  ISETP.GE.AND P3, PT, R88, 0x1, PT ;  /* 0x000000015800780c */ /* 0x010fe40003f66270 */
[----:B------:R-:W-:Y:S02]  /*2720*/  MOV R27, R33 ;  /* 0x00000021001b7202 */ /* 0x000fe40000000f00 */
[----:B--2---:R-:W-:Y:S02]  /*2730*/  LOP3.LUT P5, RZ, R40, 0x4, RZ, 0xc0, !PT ;  /* 0x0000000428ff7812 */ /* 0x004fe400078ac0ff */
[----:B---3--:R-:W-:-:S05]  /*2740*/  LOP3.LUT R35, R35, 0xfffffffd, RZ, 0xc0, !PT ;  /* 0xfffffffd23237812 */ /* 0x008fca00078ec0ff */
[----:B------:R-:W-:-:S05]  /*2750*/  @P4 LOP3.LUT R35, R35, 0x2, RZ, 0xfc, !PT ;  /* 0x0000000223234812 */ /* 0x000fca00078efcff */
[----:B------:R0:W-:Y:S01]  /*2760*/  STL [R1], R35 ;  /* 0x0000002301007387 */ /* 0x0001e20000100800 */
[----:B------:R-:W-:-:S04]  /*2770*/  @P5 VIADD R79, R13, 0xffffffe0 ;  /* 0xffffffe00d4f5836 */ /* 0x000fc80000000000 */
        /* <DEDUP_REMOVED lines=25> */
[----:B------:R-:W-:Y:S06]  /*2910*/  @P4 BRA `(.L_x_2284) ;  /* 0x0000000000504947 */ /* 0x000fec0003800000 */
        /* <DEDUP_REMOVED lines=20> */
.L_x_2284:
[----:B------:R-:W-:Y:S05]  /*2a60*/  BSYNC B1 ;  /* 0x0000000000017941 */ /* 0x000fea0003800000 */
.L_x_2283:
[----:B0-----:R-:W-:Y:S01]  /*2a70*/  IADD3 R12, R19, 0x60, RZ ;  /* 0x00000060130c7810 */ /* 0x001fe20007ffe0ff */
[----:B------:R-:W-:Y:S01]  /*2a80*/  BSSY B1, `(.L_x_2285) ;  /* 0x0000021000017945 */ /* 0x000fe20003800000 */
[----:B-----5:R-:W-:Y:S02]  /*2a90*/  IMAD.MOV.U32 R86, RZ, RZ, R48 ;  /* 0x000000ffff567224 */ /* 0x020fe400078e0030 */
[----:B------:R-:W-:Y:S01]  /*2aa0*/  ISETP.GE.AND P5, PT, R12, R83, PT ;  /* 0x000000530c00720c */ /* 0x000fe20003fa6270 */
[----:B------:R-:W-:-:S12]  /*2ab0*/  IMAD.MOV.U32 R87, RZ, RZ, R49 ;  /* 0x000000ffff577224 */ /* 0x000fd800078e0031 */
        /* <DEDUP_REMOVED lines=29> */
.L_x_2286:
[----:B------:R-:W-:Y:S05]  /*2c90*/  BSYNC B1 ;  /* 0x0000000000017941 */ /* 0x000fea0003800000 */
.L_x_2285:
        /* <DEDUP_REMOVED lines=15> */
[----:B------:R-:W-:Y:S01]  /*2d90*/  IMAD.MOV.U32 R15, RZ, RZ, R41 ;  /* 0x000000ffff0f7224 */ /* 0x000fe200078e0029 */
[----:B------:R-:W-:-:S04]  /*2da0*/  MOV R13, R33 ;  /* 0x00000021000d7202 */ /* 0x000fc80000000f00 */
[----:B------:R-:W-:Y:S01]  /*2db0*/  PRMT R44, R12, 0x5410, R13 ;  /* 0x000054100c2c7816 */ /* 0x000fe2000000000d */
[----:B------:R-:W-:Y:S01]  /*2dc0*/  IMAD.MOV.U32 R12, RZ, RZ, R34 ;  /* 0x000000ffff0c7224 */ /* 0x000fe200078e0022 */
[----:B------:R-:W-:Y:S01]  /*2dd0*/  PRMT R46, R14, 0x5410, R15 ;  /* 0x000054100e2e7816 */ /* 0x000fe2000000000f */
[----:B------:R-:W-:Y:S01]  /*2de0*/  IMAD.MOV.U32 R13, RZ, RZ, R35 ;  /* 0x000000ffff0d7224 */ /* 0x000fe200078e0023 */
[----:B------:R-:W-:Y:S01]  /*2df0*/  MOV R15, R43 ;  /* 0x0000002b000f7202 */ /* 0x000fe20000000f00 */
[----:B------:R-:W-:-:S03]  /*2e00*/  IMAD.MOV.U32 R14, RZ, RZ, R42 ;  /* 0x000000ffff0e7224 */ /* 0x000fc600078e002a */
[----:B------:R-:W-:Y:S02]  /*2e10*/  PRMT R45, R12, 0x5410, R13 ;  /* 0x000054100c2d7816 */ /* 0x000fe4000000000d */
[----:B------:R-:W-:Y:S02]  /*2e20*/  PRMT R47, R14, 0x5410, R15 ;  /* 0x000054100e2f7816 */ /* 0x000fe4000000000f */
[----:B--2---:R-:W-:-:S13]  /*2e30*/  ISETP.NE.AND P3, PT, R78, 0x3, PT ;  /* 0x000000034e00780c */ /* 0x004fda0003f65270 */
[----:B------:R-:W-:Y:S05]  /*2e40*/  @!P3 BRA `(.L_x_2287) ;  /* 0x000000000004b947 */ /* 0x000fea0003800000 */
[----:B------:R-:W-:Y:S01]  /*2e50*/  BPT.TRAP 0x1 ;  /* 0x000000040000795c */ /* 0x000fe20000300000 */
.L_x_2287:
[----:B------:R-:W-:Y:S01]  /*2e60*/  IMAD R78, R22, 0x8, R2 ;  /* 0x00000008164e7824 */ /* 0x000fe200078e0202 */
[----:B------:R-:W-:Y:S01]  /*2e70*/  SHF.L.U32 R90, R154, 0x1f, RZ ;  /* 0x0000001f9a5a7819 */ /* 0x000fe200000006ff */
[----:B------:R-:W-:Y:S03]  /*2e80*/  BSSY B1, `(.L_x_2288) ;  /* 0x0000003000017945 */ /* 0x000fe60003800000 */
[----:B------:R-:W0:Y:S02]  /*2e90*/  SYNCS.PHASECHK.TRANS64.TRYWAIT P6, [R78+URZ+0x16890], R90 ;  /* 0x0168905a4e0075a7 */ /* 0x000e2400080c017f */
[----:B0-----:R-:W-:Y:S05]  /*2ea0*/  @!P6 BRA `(.L_x_2289) ;  /* 0x0000018400a4e947 */ /* 0x001fea0003800000 */
.L_x_2559:
[----:B------:R-:W-:Y:S05]  /*2eb0*/  BSYNC B1 ;  /* 0x0000000000017941 */ /* 0x000fea0003800000 */
.L_x_2288:
        /* <DEDUP_REMOVED lines=20> */
[----:B------:R-:W-:Y:S02]  /*3000*/  HADD2.F32 R15, -RZ, R15.H0_H0 ;  /* 0x2000000fff0f7230 */ /* 0x000fe40000004100 */
[----:B------:R-:W-:Y:S01]  /*3010*/  FMUL.FTZ R85, R13, R85 ;  /* 0x000000550d557220 */ /* 0x000fe20000410000 */
[----:B------:R-:W-:Y:S02]  /*3020*/  HADD2.F32 R94, -RZ, R94.H0_H0 ;  /* 0x2000005eff5e7230 */ /* 0x000fe40000004100 */
[----:B------:R-:W-:Y:S01]  /*3030*/  FMUL.FTZ R100, R81, R96 ;  /* 0x0000006051647220 */ /* 0x000fe20000410000 */
[----:B------:R-:W-:Y:S01]  /*3040*/  FFMA.FTZ R98, R13, R84, -R98 ;  /* 0x000000540d627223 */ /* 0x000fe20000010862 */
[----:B------:R-:W-:Y:S01]  /*3050*/  FMUL.FTZ R96, R15, R96 ;  /* 0x000000600f607220 */ /* 0x000fe20000410000 */
[----:B------:R-:W-:Y:S01]  /*3060*/  FFMA.FTZ R93, R14, R84, R85 ;  /* 0x000000540e5d7223 */ /* 0x000fe20000010055 */
[----:B------:R-:W-:-:S02]  /*3070*/  HADD2.F32 R84, -RZ, R99.H0_H0 ;  /* 0x20000063ff547230 */ /* 0x000fc40000004100 */
[-C--:B------:R-:W-:Y:S01]  /*3080*/  FFMA.FTZ R100, R15, R94.reuse, -R100 ;  /* 0x0000005e0f647223 */ /* 0x080fe20000010864 */
[----:B------:R-:W-:Y:S02]  /*3090*/  HADD2.F32 R85, -RZ, R99.H1_H1 ;  /* 0x30000063ff557230 */ /* 0x000fe40000004100 */
[----:B------:R-:W-:Y:S01]  /*30a0*/  FFMA.FTZ R97, R81, R94, R96 ;  /* 0x0000005e51617223 */ /* 0x000fe20000010060 */
        /* <DEDUP_REMOVED lines=18> */
.L_x_2295:
[----:B------:R-:W-:Y:S05]  /*31d0*/  BSYNC B3 ;  /* 0x0000000000037941 */ /* 0x000fea0003800000 */
.L_x_2294:
[----:B--2---:R1:W-:Y:S02]  /*31e0*/  STG.E.128 desc[UR40][R38.64], R12 ;  /* 0x0000000c26007986 */ /* 0x0043e4000c101d28 */
.L_x_2293:
[----:B------:R-:W-:Y:S05]  /*31f0*/  BSYNC B2 ;  /* 0x0000000000027941 */ /* 0x000fea0003800000 */
.L_x_2292:
        /* <DEDUP_REMOVED lines=46> */
.L_x_2297:
[----:B------:R-:W-:Y:S05]  /*34e0*/  BSYNC B2 ;  /* 0x0000000000027941 */ /* 0x000fea0003800000 */
.L_x_2296:
[----:B--2---:R2:W-:Y:S02]  /*34f0*/  STG.E.128 desc[UR40][R38.64+0x40], R12 ;  /* 0x0000400c26007986 */ /* 0x0045e4000c101d28 */
.L_x_2291:
[----:B------:R-:W-:Y:S05]  /*3500*/  BSYNC B1 ;  /* 0x0000000000017941 */ /* 0x000fea0003800000 */
.L_x_2290:
        /* <DEDUP_REMOVED lines=48> */
.L_x_2302:
[----:B------:R-:W-:Y:S05]  /*3810*/  BSYNC B2 ;  /* 0x0000000000027941 */ /* 0x000fea0003800000 */
.L_x_2301:
[----:B--2---:R3:W-:Y:S02]  /*3820*/  STG.E.128 desc[UR40][R36.64], R12 ;  /* 0x0000000c24007986 */ /* 0x0047e4000c101d28 */
.L_x_2300:
[----:B------:R-:W-:Y:S05]  /*3830*/  BSYNC B1 ;  /* 0x0000000000017941 */ /* 0x000fea0003800000 */
.L_x_2299:
[----:B------:R-:W-:Y:S05]  /*3840*/  @P2 BRA `(.L_x_2298) ;  /* 0x0000001800a02947 */ /* 0x000fea0003800000 */
[----:B-123--:R1:W2:Y:S01]  /*3850*/  LDS.128 R12, [R79+0x11000] ;  /* 0x011000004f0c7984 */ /* 0x00e2a20000000c00 */
        /* <DEDUP_REMOVED lines=44> */
.L_x_2304:
[----:B------:R-:W-:Y:S05]  /*3b20*/  BSYNC B1 ;  /* 0x0000000000017941 */ /* 0x000fea0003800000 */
.L_x_2303:
[----:B--2---:R4:W-:Y:S01]  /*3b30*/  STG.E.128 desc[UR40][R36.64+0x40], R12 ;  /* 0x0000400c24007986 */ /* 0x0049e2000c101d28 */
[----:B------:R-:W-:Y:S05]  /*3b40*/  BRA `(.L_x_2298) ;  /* 0x0000001400e07947 */ /* 0x000fea0003800000 */
.L_x_2282:
[C---:B------:R-:W-:Y:S02]  /*3b50*/  ISETP.GE.AND P3, PT, R19.reuse, R83, PT ;  /* 0x000000531300720c */ /* 0x040fe40003f66270 */
[----:B0-----:R-:W-:Y:S02]  /*3b60*/  CS2R R34, SRZ ;  /* 0x0000000000227805 */ /* 0x001fe4000001ff00 */
[----:B------:R-:W-:Y:S01]  /*3b70*/  CS2R R32, SRZ ;  /* 0x0000000000207805 */ /* 0x000fe2000001ff00 */
[----:B------:R-:W-:Y:S01]  /*3b80*/  VIADD R40, R19, 0x60 ;  /* 0x0000006013287836 */ /* 0x000fe20000000000 */
[----:B------:R-:W-:-:S13]  /*3b90*/  ISETP.GE.OR P3, PT, R16, R88, P3 ;  /* 0x000000581000720c */ /* 0x000fda0001f66670 */
[----:B------:R-:W0:Y:S01]  /*3ba0*/  @!P3 LDC.64 R36, c[0x0][0x3e8] ;  /* 0x0000fa00ff24bb82 */ /* 0x000e220000000a00 */
[----:B------:R-:W-:-:S04]  /*3bb0*/  @!P3 IADD3 R14, P4, R30, R46, RZ ;  /* 0x0000002e1e0eb210 */ /* 0x000fc80007f9e0ff */
[----:B------:R-:W-:Y:S02]  /*3bc0*/  @!P3 IADD3.X R15, R89, R60, RZ, P4, !PT ;  /* 0x0000003c590fb210 */ /* 0x000fe400027fe4ff */
        /* <DEDUP_REMOVED lines=40> */
.L_x_2306:
[----:B------:R-:W-:Y:S05]  /*3e50*/  BSYNC B1 ;  /* 0x0000000000017941 */ /* 0x000fea0003800000 */
.L_x_2305:
[----:B------:R-:W2:Y:S01]  /*3e60*/  LDL R48, [R1+0x4] ;  /* 0x0000040001307983 */ /* 0x000ea20000100800 */
[----:B-----5:R-:W-:Y:S01]  /*3e70*/  IMAD.MOV.U32 R44, RZ, RZ, R38 ;  /* 0x000000ffff2c7224 */ /* 0x020fe200078e0026 */
[----:B------:R-:W-:Y:S01]  /*3e80*/  MOV R45, R39 ;  /* 0x00000027002d7202 */ /* 0x000fe20000000f00 */
[----:B------:R-:W-:Y:S02]  /*3e90*/  IMAD.MOV.U32 R46, RZ, RZ, R36 ;  /* 0x000000ffff2e7224 */ /* 0x000fe400078e0024 */
[----:B------:R-:W-:Y:S01]  /*3ea0*/  IMAD.MOV.U32 R47, RZ, RZ, R37 ;  /* 0x000000ffff2f7224 */ /* 0x000fe200078e0025 */
[----:B------:R-:W-:Y:S01]  /*3eb0*/  PRMT R100, R44, 0x5410, R45 ;  /* 0x000054102c647816 */ /* 0x000fe2000000002d */
        /* <DEDUP_REMOVED lines=18> */
[----:B------:R-:W-:-:S02]  /*3fe0*/  MOV R45, R35 ;  /* 0x00000023002d7202 */ /* 0x000fc40000000f00 */
[----:B------:R-:W-:Y:S02]  /*3ff0*/  PRMT R105, R105, 0x5410, R44 ;  /* 0x0000541069697816 */ /* 0x000fe4000000002c */
[----:B------:R-:W-:Y:S02]  /*4000*/  PRMT R108, R45, 0x7610, R108 ;  /* 0x000076102d6c7816 */ /* 0x000fe4000000006c */
[----:B------:R-:W-:Y:S02]  /*4010*/  PRMT R107, R46, 0x7610, R107 ;  /* 0x000076102e6b7816 */ /* 0x000fe4000000006b */
[----:B------:R-:W-:Y:S02]  /*4020*/  PRMT R110, R47, 0x7610, R110 ;  /* 0x000076102f6e7816 */ /* 0x000fe4000000006e */
[----:B--2---:R-:W-:-:S13]  /*4030*/  ISETP.NE.AND P3, PT, R48, 0x3, PT ;  /* 0x000000033000780c */ /* 0x004fda0003f65270 */
[----:B------:R-:W-:Y:S05]  /*4040*/  @!P3 BRA `(.L_x_2307) ;  /* 0x000000000004b947 */ /* 0x000fea0003800000 */
[----:B------:R-:W-:Y:S01]  /*4050*/  BPT.TRAP 0x1 ;  /* 0x000000040000795c */ /* 0x000fe20000300000 */
.L_x_2307:
[----:B------:R-:W-:Y:S01]  /*4060*/  IMAD R78, R22, 0x8, R2 ;  /* 0x00000008164e7824 */ /* 0x000fe200078e0202 */
[----:B------:R-:W-:Y:S01]  /*4070*/  SHF.L.U32 R90, R154, 0x1f, RZ ;  /* 0x0000001f9a5a7819 */ /* 0x000fe200000006ff */
[----:B------:R-:W0:Y:S01]  /*4080*/  LDC R94, c[0x0][0x2f4] ;  /* 0x0000bd00ff5e7b82 */ /* 0x000e220000000800 */
[----:B------:R-:W-:Y:S02]  /*4090*/  BSSY B1, `(.L_x_2308) ;  /* 0x0000004000017945 */ /* 0x000fe40003800000 */
[----:B------:R-:W1:Y:S01]  /*40a0*/  SYNCS.PHASECHK.TRANS64.TRYWAIT P5, [R78+URZ+0x16890], R90 ;  /* 0x0168905a4e0075a7 */ /* 0x000e6200080a017f */
[----:B0-----:R-:W-:Y:S01]  /*40b0*/  IMAD.IADD R96, R94, 0x1, -R63 ;  /* 0x000000015e607824 */ /* 0x001fe200078e0a3f */
[----:B-1----:R-:W-:Y:S06]  /*40c0*/  @!P5 BRA `(.L_x_2309) ;  /* 0x000001740030d947 */ /* 0x002fec0003800000 */
.L_x_2560:
[----:B------:R-:W-:Y:S05]  /*40d0*/  BSYNC B1 ;  /* 0x0000000000017941 */ /* 0x000fea0003800000 */
.L_x_2308:
        /* <DEDUP_REMOVED lines=11> */
[----:B------:R-:W-:-:S05]  /*4190*/  IMAD.IADD R95, R95, 0x1, R89 ;  /* 0x000000015f5f7824 */ /* 0x000fca00078e0259 */
[----:B------:R-:W-:Y:S02]  /*41a0*/  IADD3.X R98, R76, R95, R5, P5, P6 ;  /* 0x0000005f4c627210 */ /* 0x000fe40002fec405 */
[----:B-1----:R-:W-:Y:S02]  /*41b0*/  IADD3 R47, R45, -0x80, RZ ;  /* 0xffffff802d2f7810 */ /* 0x002fe40007ffe0ff */
[----:B------:R-:W-:Y:S02]  /*41c0*/  SHF.R.S32.HI R45, RZ, 0x1f, R44 ;  /* 0x0000001fff2d7819 */ /* 0x000fe4000001142c */
[----:B------:R-:W-:Y:S02]  /*41d0*/  SHF.R.S32.HI R46, RZ, 0x1f, R47 ;  /* 0x0000001fff2e7819 */ /* 0x000fe4000001142f */
[----:B------:R-:W-:Y:S02]  /*41e0*/  LEA.HI R45, R45, R44, RZ, 0x4 ;  /* 0x0000002c2d2d7211 */ /* 0x000fe400078f20ff */
[----:B------:R-:W-:-:S02]  /*41f0*/  LEA.HI R46, R46, R47, RZ, 0x5 ;  /* 0x0000002f2e2e7211 */ /* 0x000fc400078f28ff */
[----:B------:R-:W-:Y:S02]  /*4200*/  LEA.HI.SX32 R45, R45, R6, 0x1c ;  /* 0x000000062d2d7211 */ /* 0x000fe400078fe2ff */
[----:B------:R-:W-:-:S03]  /*4210*/  SHF.R.S32.HI R46, RZ, 0x5, R46 ;  /* 0x00000005ff2e7819 */ /* 0x000fc6000001142e */
[----:B------:R-:W-:Y:S02]  /*4220*/  IMAD.SHL.U32 R97, R45, 0x8, RZ ;  /* 0x000000082d617824 */ /* 0x000fe400078e00ff */
[----:B------:R-:W-:-:S03]  /*4230*/  IMAD R45, R22, 0x2000, R4 ;  /* 0x00002000162d7824 */ /* 0x000fc600078e0204 */
[----:B------:R-:W-:Y:S01]  /*4240*/  LOP3.LUT R44, R70, 0x38, R97, 0xf8, !PT ;  /* 0x00000038462c7812 */ /* 0x000fe200078ef861 */
[----:B------:R-:W-:-:S03]  /*4250*/  IMAD R45, R45, 0x2, R2 ;  /* 0x000000022d2d7824 */ /* 0x000fc600078e0202 */
[----:B------:R-:W-:-:S05]  /*4260*/  LOP3.LUT R44, R44, R67, RZ, 0x3c, !PT ;  /* 0x000000432c2c7212 */ /* 0x000fca00078e3cff */
[----:B------:R-:W-:-:S04]  /*4270*/  IMAD R47, R46, 0x200, R44 ;  /* 0x000002002e2f7824 */ /* 0x000fc800078e022c */
[----:B------:R-:W-:-:S05]  /*4280*/  IMAD R47, R22, 0x2000, R47 ;  /* 0x00002000162f7824 */ /* 0x000fca00078e022f */
[----:B------:R-:W-:Y:S02]  /*4290*/  LEA R48, R47, R2, 0x1 ;  /* 0x000000022f307211 */ /* 0x000fe400078e08ff */
        /* <DEDUP_REMOVED lines=8> */
[----:B------:R-:W-:Y:S01]  /*4320*/  HADD2.F32 R104, -RZ, R104.H0_H0 ;  /* 0x20000068ff687230 */ /* 0x000fe20000004100 */
[----:B------:R-:W-:Y:S01]  /*4330*/  SHF.R.U32.HI R33, RZ, 0x10, R33 ;  /* 0x00000010ff217819 */ /* 0x000fe20000011621 */
[----:B------:R-:W-:Y:S01]  /*4340*/  HADD2.F32 R99, -RZ, R99.H0_H0 ;  /* 0x20000063ff637230 */ /* 0x000fe20000004100 */
[--C-:B------:R-:W-:Y:S02]  /*4350*/  SHF.R.U64 R14, R14, 0x10, R15.reuse ;  /* 0x000000100e0e7819 */ /* 0x100fe4000000120f */
[----:B------:R-:W-:Y:S01]  /*4360*/  SHF.R.U32.HI R32, RZ, 0x10, R15 ;  /* 0x00000010ff207819 */ /* 0x000fe2000001160f */
[----:B------:R-:W-:Y:S01]  /*4370*/  HADD2.F32 R33, -RZ, R33.H0_H0 ;  /* 0x20000021ff217230 */ /* 0x000fe20000004100 */
[----:B------:R-:W-:-:S02]  /*4380*/  SHF.R.U64 R15, R34, 0x10, R35 ;  /* 0x00000010220f7819 */ /* 0x000fc40000001223 */
[----:B------:R-:W-:Y:S01]  /*4390*/  SHF.R.U32.HI R34, RZ, 0x10, R35 ;  /* 0x00000010ff227819 */ /* 0x000fe20000011623 */
[----:B------:R-:W-:Y:S02]  /*43a0*/  HADD2.F32 R35, -RZ, R49.H0_H0 ;  /* 0x20000031ff237230 */ /* 0x000fe40000004100 */
[-C--:B------:R-:W-:Y:S01]  /*43b0*/  FMUL.FTZ R114, R106, R33.reuse ;  /* 0x000000216a727220 */ /* 0x080fe20000410000 */
[--C-:B-1----:R-:W-:Y:S02]  /*43c0*/  HADD2.F32 R49, -RZ, R45.reuse.H0_H0 ;  /* 0x2000002dff317230 */ /* 0x102fe40000004100 */
[----:B------:R-:W-:Y:S02]  /*43d0*/  HADD2.F32 R45, -RZ, R45.H1_H1 ;  /* 0x3000002dff2d7230 */ /* 0x000fe40000004100 */
[-C--:B------:R-:W-:Y:S01]  /*43e0*/  FMUL.FTZ R112, R35, R110.reuse ;  /* 0x0000006e23707220 */ /* 0x080fe20000410000 */
[----:B------:R-:W-:Y:S02]  /*43f0*/  HADD2.F32 R34, -RZ, R34.H0_H0 ;  /* 0x20000022ff227230 */ /* 0x000fe40000004100 */
[----:B------:R-:W-:Y:S01]  /*4400*/  FMUL.FTZ R110, R49, R110 ;  /* 0x0000006e316e7220 */ /* 0x000fe20000410000 */
[----:B------:R-:W-:Y:S01]  /*4410*/  FMUL.FTZ R109, R45, R33 ;  /* 0x000000212d6d7220 */ /* 0x000fe20000410000 */
[----:B------:R-:W-:-:S02]  /*4420*/  FFMA.FTZ R33, R49, R104, -R112 ;  /* 0x0000006831217223 */ /* 0x000fc40000010870 */
[----:B------:R-:W-:Y:S01]  /*4430*/  FFMA.FTZ R35, R35, R104, R110 ;  /* 0x0000006823237223 */ /* 0x000fe2000001006e */
[-C--:B------:R-:W-:Y:S01]  /*4440*/  FFMA.FTZ R104, R45, R99.reuse, -R114 ;  /* 0x000000632d687223 */ /* 0x080fe20000010872 */
[--C-:B------:R-:W-:Y:S02]  /*4450*/  HADD2.F32 R45, -RZ, R108.reuse.H1_H1 ;  /* 0x3000006cff2d7230 */ /* 0x100fe40000004100 */
[----:B------:R-:W-:Y:S01]  /*4460*/  FFMA.FTZ R106, R106, R99, R109 ;  /* 0x000000636a6a7223 */ /* 0x000fe2000001006d */
[----:B------:R-:W-:Y:S02]  /*4470*/  HADD2.F32 R49, -RZ, R108.H0_H0 ;  /* 0x2000006cff317230 */ /* 0x000fe40000004100 */
[----:B------:R-:W-:Y:S01]  /*4480*/  HADD2.F32 R110, -RZ, R51.H0_H0 ;  /* 0x20000033ff6e7230 */ /* 0x000fe20000004100 */
[----:B------:R-:W-:Y:S01]  /*4490*/  F2FP.F16.F32.PACK_AB R33, R104, R33 ;  /* 0x000000216821723e */ /* 0x000fe200000000ff */
[----:B------:R-:W-:Y:S01]  /*44a0*/  HADD2.F32 R108, -RZ, R47.H0_H0 ;  /* 0x2000002fff6c7230 */ /* 0x000fe20000004100 */
[----:B------:R-:W-:Y:S01]  /*44b0*/  F2FP.F16.F32.PACK_AB R35, R106, R35 ;  /* 0x000000236a23723e */ /* 0x000fe200000000ff */
[----:B------:R-:W-:-:S02]  /*44c0*/  HADD2.F32 R51, -RZ, R51.H1_H1 ;  /* 0x30000033ff337230 */ /* 0x000fc40000004100 */
[-C--:B------:R-:W-:Y:S01]  /*44d0*/  FMUL.FTZ R99, R110, R49.reuse ;  /* 0x000000316e637220 */ /* 0x080fe20000410000 */
[----:B------:R-:W-:Y:S02]  /*44e0*/  HADD2.F32 R47, -RZ, R47.H1_H1 ;  /* 0x3000002fff2f7230 */ /* 0x000fe40000004100 */
[C---:B------:R-:W-:Y:S01]  /*44f0*/  FMUL.FTZ R49, R108.reuse, R49 ;  /* 0x000000316c317220 */ /* 0x040fe20000410000 */
[----:B------:R-:W-:Y:S02]  /*4500*/  HADD2.F32 R112, -RZ, R32.H0_H0 ;  /* 0x20000020ff707230 */ /* 0x000fe40000004100 */
[-C--:B------:R-:W-:Y:S01]  /*4510*/  FMUL.FTZ R114, R51, R34.reuse ;  /* 0x0000002233727220 */ /* 0x080fe20000410000 */
[-C--:B------:R-:W-:Y:S01]  /*4520*/  FFMA.FTZ R32, R108, R45.reuse, -R99 ;  /* 0x0000002d6c207223 */ /* 0x080fe20000010863 */
[----:B------:R-:W-:Y:S01]  /*4530*/  FMUL.FTZ R116, R47, R34 ;  /* 0x000000222f747220 */ /* 0x000fe20000410000 */
[----:B------:R-:W-:Y:S01]  /*4540*/  FFMA.FTZ R34, R110, R45, R49 ;  /* 0x0000002d6e227223 */ /* 0x000fe20000010031 */
[----:B------:R-:W-:-:S02]  /*4550*/  HADD2.F32 R110, -RZ, R107.H0_H0 ;  /* 0x2000006bff6e7230 */ /* 0x000fc40000004100 */
[-C--:B------:R-:W-:Y:S01]  /*4560*/  FFMA.FTZ R45, R47, R112.reuse, -R114 ;  /* 0x000000702f2d7223 */ /* 0x080fe20000010872 */
[----:B------:R-:W-:Y:S02]  /*4570*/  HADD2.F32 R99, -RZ, R13.H0_H0 ;  /* 0x2000000dff637230 */ /* 0x000fe40000004100 */
[----:B------:R-:W-:Y:S01]  /*4580*/  FFMA.FTZ R47, R51, R112, R116 ;  /* 0x00000070332f7223 */ /* 0x000fe20000010074 */
[----:B------:R-:W-:Y:S02]  /*4590*/  HADD2.F32 R49, -RZ, R48.H0_H0 ;  /* 0x20000030ff317230 */ /* 0x000fe40000004100 */
[----:B------:R-:W-:Y:S02]  /*45a0*/  HADD2.F32 R13, -RZ, R44.H0_H0 ;  /* 0x2000002cff0d7230 */ /* 0x000fe40000004100 */
[----:B------:R-:W-:Y:S02]  /*45b0*/  HADD2.F32 R48, -RZ, R48.H1_H1 ;  /* 0x30000030ff307230 */ /* 0x000fe40000004100 */
[----:B------:R-:W-:-:S02]  /*45c0*/  HADD2.F32 R44, -RZ, R44.H1_H1 ;  /* 0x3000002cff2c7230 */ /* 0x000fc40000004100 */
[----:B------:R-:W-:Y:S02]  /*45d0*/  HADD2.F32 R108, -RZ, R107.H1_H1 ;  /* 0x3000006bff6c7230 */ /* 0x000fe40000004100 */
        /* <DEDUP_REMOVED lines=10> */
[----:B------:R-:W-:Y:S02]  /*4680*/  HADD2.F32 R105, -RZ, R105.H1_H1 ;  /* 0x30000069ff697230 */ /* 0x000fe40000004100 */
[----:B------:R-:W-:Y:S02]  /*4690*/  HADD2.F32 R107, -RZ, R15.H0_H0 ;  /* 0x2000000fff6b7230 */ /* 0x000fe40000004100 */
[----:B------:R-:W-:Y:S02]  /*46a0*/  HADD2.F32 R48, -RZ, R50.H0_H0 ;  /* 0x20000032ff307230 */ /* 0x000fe40000004100 */
[----:B------:R-:W-:Y:S02]  /*46b0*/  HADD2.F32 R15, -RZ, R46.H0_H0 ;  /* 0x2000002eff0f7230 */ /* 0x000fe40000004100 */
[----:B------:R-:W-:Y:S02]  /*46c0*/  HADD2.F32 R50, -RZ, R50.H1_H1 ;  /* 0x30000032ff327230 */ /* 0x000fe40000004100 */
[----:B------:R-:W-:-:S02]  /*46d0*/  HADD2.F32 R46, -RZ, R46.H1_H1 ;  /* 0x3000002eff2e7230 */ /* 0x000fc40000004100 */
[----:B------:R-:W-:Y:S02]  /*46e0*/  HADD2.F32 R99, -RZ, R14.H0_H0 ;  /* 0x2000000eff637230 */ /* 0x000fe40000004100 */
[----:B------:R-:W-:Y:S01]  /*46f0*/  FMUL.FTZ R14, R48, R105 ;  /* 0x00000069300e7220 */ /* 0x000fe20000410000 */
[----:B------:R-:W-:Y:S01]  /*4700*/  FMUL.FTZ R109, R50, R107 ;  /* 0x0000006b326d7220 */ /* 0x000fe20000410000 */
[C---:B------:R-:W-:Y:S01]  /*4710*/  FMUL.FTZ R105, R15.reuse, R105 ;  /* 0x000000690f697220 */ /* 0x040fe20000410000 */
[----:B------:R-:W-:Y:S01]  /*4720*/  FMUL.FTZ R107, R46, R107 ;  /* 0x0000006b2e6b7220 */ /* 0x000fe20000410000 */
[-C--:B------:R-:W-:Y:S01]  /*4730*/  FFMA.FTZ R14, R15, R51.reuse, -R14 ;  /* 0x000000330f0e7223 */ /* 0x080fe2000001080e */
[----:B------:R-:W-:Y:S01]  /*4740*/  F2FP.F16.F32.PACK_AB R15, R45, R32 ;  /* 0x000000202d0f723e */ /* 0x000fe200000000ff */
[----:B------:R-:W-:Y:S01]  /*4750*/  FFMA.FTZ R105, R48, R51, R105 ;  /* 0x0000003330697223 */ /* 0x000fe20000010069 */
[-C--:B------:R-:W-:Y:S01]  /*4760*/  FFMA.FTZ R109, R46, R99.reuse, -R109 ;  /* 0x000000632e6d7223 */ /* 0x080fe2000001086d */
[----:B------:R-:W-:Y:S01]  /*4770*/  FFMA.FTZ R50, R50, R99, R107 ;  /* 0x0000006332327223 */ /* 0x000fe2000001006b */
[----:B------:R-:W-:Y:S01]  /*4780*/  F2FP.F16.F32.PACK_AB R32, R49, R12 ;  /* 0x0000000c3120723e */ /* 0x000fe200000000ff */
[----:B------:R-:W-:Y:S01]  /*4790*/  IMAD.MOV.U32 R45, RZ, RZ, R33 ;  /* 0x000000ffff2d7224 */ /* 0x000fe200078e0021 */
[----:B------:R-:W-:Y:S01]  /*47a0*/  F2FP.F16.F32.PACK_AB R51, R47, R34 ;  /* 0x000000222f33723e */ /* 0x000fe200000000ff */
[----:B------:R-:W-:Y:S01]  /*47b0*/  IMAD.MOV.U32 R49, RZ, RZ, R35 ;  /* 0x000000ffff317224 */ /* 0x000fe200078e0023 */
[----:B------:R-:W-:Y:S01]  /*47c0*/  F2FP.F16.F32.PACK_AB R48, R44, R13 ;  /* 0x0000000d2c30723e */ /* 0x000fe200000000ff */
[----:B------:R-:W-:Y:S01]  /*47d0*/  IMAD.MOV.U32 R44, RZ, RZ, R32 ;  /* 0x000000ffff2c7224 */ /* 0x000fe200078e0020 */
[----:B------:R-:W-:Y:S01]  /*47e0*/  F2FP.F16.F32.PACK_AB R46, R109, R14 ;  /* 0x0000000e6d2e723e */ /* 0x000fe200000000ff */
[----:B------:R-:W-:Y:S01]  /*47f0*/  IMAD.MOV.U32 R47, RZ, RZ, R15 ;  /* 0x000000ffff2f7224 */ /* 0x000fe200078e000f */
[----:B------:R-:W-:-:S07]  /*4800*/  F2FP.F16.F32.PACK_AB R50, R50, R105 ;  /* 0x000000693232723e */ /* 0x000fce00000000ff */
.L_x_2313:
[----:B------:R-:W-:Y:S05]  /*4810*/  BSYNC B2 ;  /* 0x0000000000027941 */ /* 0x000fea0003800000 */
.L_x_2312:
        /* <DEDUP_REMOVED lines=12> */
.L_x_2311:
[----:B------:R-:W-:Y:S05]  /*48e0*/  BSYNC B1 ;  /* 0x0000000000017941 */ /* 0x000fea0003800000 */
.L_x_2310:
[----:B-1----:R-:W-:Y:S02]  /*48f0*/  VIADD R13, R19, 0x60 ;  /* 0x00000060130d7836 */ /* 0x002fe40000000000 */
[-C--:B------:R-:W-:Y:S02]  /*4900*/  IMAD R12, R65, R86.reuse, RZ ;  /* 0x00000056410c7224 */ /* 0x080fe400078e02ff */
[C---:B------:R-:W-:Y:S01]  /*4910*/  IMAD.WIDE.U32 R84, R13.reuse, R86, R84 ;  /* 0x000000560d547225 */ /* 0x040fe200078e0054 */
[----:B------:R-:W-:-:S03]  /*4920*/  ISETP.GE.OR P5, PT, R13, R83, P1 ;  /* 0x000000530d00720c */ /* 0x000fc60000fa6670 */
[----:B------:R-:W-:-:S10]  /*4930*/  IMAD R47, R13, R87, R12 ;  /* 0x000000570d2f7224 */ /* 0x000fd400078e020c */
[----:B------:R-:W-:Y:S05]  /*4940*/  @P5 BRA `(.L_x_2298) ;  /* 0x0000000800605947 */ /* 0x000fea0003800000 */
[----:B------:R-:W2:Y:S01]  /*4950*/  LDL R14, [R1+0x48] ;  /* 0x00004800010e7983 */ /* 0x000ea20000100800 */
[----:B------:R-:W-:Y:S01]  /*4960*/  IADD3 R47, R85, R47, RZ ;  /* 0x0000002f552f7210 */ /* 0x000fe20007ffe0ff */
[C---:B------:R-:W-:Y:S01]  /*4970*/  VIADD R15, R19.reuse, 0x60 ;  /* 0x00000060130f7836 */ /* 0x040fe20000000000 */
[----:B------:R-:W-:Y:S01]  /*4980*/  IADD3 R12, P5, P6, R56, R84, R7 ;  /* 0x00000054380c7210 */ /* 0x000fe20007ebe007 */
[----:B------:R-:W-:Y:S01]  /*4990*/  VIADD R32, R19, 0x60 ;  /* 0x0000006013207836 */ /* 0x000fe20000000000 */
[----:B------:R-:W-:Y:S01]  /*49a0*/  SEL R96, R63, R96, !P0 ;  /* 0x000000603f607207 */ /* 0x000fe20004000000 */
[----:B------:R-:W-:Y:S01]  /*49b0*/  IMAD.SHL.U32 R15, R15, 0x40, RZ ;  /* 0x000000400f0f7824 */ /* 0x000fe200078e00ff */
[----:B------:R-:W-:Y:S01]  /*49c0*/  IADD3.X R13, R76, R47, R5, P5, P6 ;  /* 0x0000002f4c0d7210 */ /* 0x000fe20002fec405 */
[----:B------:R-:W-:Y:S01]  /*49d0*/  IMAD.SHL.U32 R32, R32, 0x40, RZ ;  /* 0x0000004020207824 */ /* 0x000fe200078e00ff */
[----:B------:R-:W-:Y:S01]  /*49e0*/  LEA R44, P5, R12, R80, 0x1 ;  /* 0x000000500c2c7211 */ /* 0x000fe200078a08ff */
[----:B------:R-:W-:Y:S01]  /*49f0*/  BSSY B1, `(.L_x_2314) ;  /* 0x0000068000017945 */ /* 0x000fe20003800000 */
[----:B------:R-:W-:-:S02]  /*4a00*/  LOP3.LUT R15, R15, 0x1c0, RZ, 0xc0, !PT ;  /* 0x000001c00f0f7812 */ /* 0x000fc400078ec0ff */
[----:B------:R-:W-:Y:S02]  /*4a10*/  LEA.HI.X R45, R12, R81, R13, 0x1, P5 ;  /* 0x000000510c2d7211 */ /* 0x000fe400028f0c0d */
[----:B------:R-:W-:Y:S02]  /*4a20*/  SHF.R.S32.HI R13, RZ, 0x1f, R96 ;  /* 0x0000001fff0d7819 */ /* 0x000fe40000011460 */
[----:B------:R-:W-:Y:S02]  /*4a30*/  LOP3.LUT R32, R32, 0x1c0, RZ, 0xc0, !PT ;  /* 0x000001c020207812 */ /* 0x000fe400078ec0ff */
[----:B------:R-:W-:Y:S02]  /*4a40*/  LEA.HI R13, R13, R96, RZ, 0x4 ;  /* 0x000000600d0d7211 */ /* 0x000fe400078f20ff */
[----:B------:R-:W-:Y:S02]  /*4a50*/  SHF.R.U32.HI R15, RZ, 0x3, R15 ;  /* 0x00000003ff0f7819 */ /* 0x000fe4000001160f */
[----:B------:R-:W-:-:S05]  /*4a60*/  LEA.HI.SX32 R13, R13, R6, 0x1c ;  /* 0x000000060d0d7211 */ /* 0x000fca00078fe2ff */
[----:B------:R-:W-:Y:S02]  /*4a70*/  IMAD.SHL.U32 R49, R13, 0x8, RZ ;  /* 0x000000080d317824 */ /* 0x000fe400078e00ff */
[----:B------:R-:W-:-:S03]  /*4a80*/  IMAD R13, R22, 0x2000, R3 ;  /* 0x00002000160d7824 */ /* 0x000fc600078e0203 */
[----:B------:R-:W-:Y:S01]  /*4a90*/  LOP3.LUT R12, R32, 0x38, R49, 0xf8, !PT ;  /* 0x00000038200c7812 */ /* 0x000fe200078ef831 */
[----:B------:R-:W-:-:S03]  /*4aa0*/  IMAD R13, R13, 0x2, R2 ;  /* 0x000000020d0d7824 */ /* 0x000fc600078e0202 */
[----:B------:R-:W-:-:S04]  /*4ab0*/  LOP3.LUT R12, R12, R15, RZ, 0x3c, !PT ;  /* 0x0000000f0c0c7212 */ /* 0x000fc800078e3cff */
[----:B--2---:R-:W-:-:S05]  /*4ac0*/  IADD3 R15, R14, R12, RZ ;  /* 0x0000000c0e0f7210 */ /* 0x004fca0007ffe0ff */
        /* <DEDUP_REMOVED lines=8> */
[----:B------:R-:W-:Y:S01]  /*4b50*/  HADD2.F32 R46, -RZ, R101.H1_H1 ;  /* 0x30000065ff2e7230 */ /* 0x000fe20000004100 */
[----:B------:R-:W-:Y:S01]  /*4b60*/  SHF.R.U64 R37, R38, 0x10, R39 ;  /* 0x0000001026257819 */ /* 0x000fe20000001227 */
[----:B------:R-:W-:Y:S01]  /*4b70*/  HADD2.F32 R103, -RZ, R103.H0_H0 ;  /* 0x20000067ff677230 */ /* 0x000fe20000004100 */
[----:B------:R-:W-:Y:S01]  /*4b80*/  SHF.R.U64 R38, R42, 0x10, R43 ;  /* 0x000000102a267819 */ /* 0x000fe2000000122b */
[----:B--2---:R-:W-:Y:S01]  /*4b90*/  IMAD.MOV.U32 R42, RZ, RZ, R33 ;  /* 0x000000ffff2a7224 */ /* 0x004fe200078e0021 */
[----:B------:R-:W-:Y:S01]  /*4ba0*/  SHF.R.U32.HI R87, RZ, 0x10, R41 ;  /* 0x00000010ff577819 */ /* 0x000fe20000011629 */
[----:B-1----:R-:W-:Y:S01]  /*4bb0*/  IMAD.MOV.U32 R33, RZ, RZ, R15 ;  /* 0x000000ffff217224 */ /* 0x002fe200078e000f */
[----:B------:R-:W-:Y:S01]  /*4bc0*/  SHF.R.U32.HI R86, RZ, 0x10, R43 ;  /* 0x00000010ff567819 */ /* 0x000fe2000001162b */
[----:B------:R-:W-:Y:S01]  /*4bd0*/  IMAD.MOV.U32 R43, RZ, RZ, R35 ;  /* 0x000000ffff2b7224 */ /* 0x000fe200078e0023 */
[----:B------:R-:W-:Y:S01]  /*4be0*/  SHF.R.U64 R40, R40, 0x10, R41 ;  /* 0x0000001028287819 */ /* 0x000fe20000001229 */
[--C-:B------:R-:W-:Y:S01]  /*4bf0*/  HADD2.F32 R35, -RZ, R42.reuse.H0_H0 ;  /* 0x2000002aff237230 */ /* 0x100fe20000004100 */
[----:B------:R-:W-:Y:S01]  /*4c00*/  SHF.R.U32.HI R41, RZ, 0x10, R39 ;  /* 0x00000010ff297819 */ /* 0x000fe20000011627 */
[----:B------:R-:W-:Y:S01]  /*4c10*/  HADD2.F32 R42, -RZ, R42.H1_H1 ;  /* 0x3000002aff2a7230 */ /* 0x000fe20000004100 */
[----:B------:R-:W-:Y:S01]  /*4c20*/  MOV R39, R32 ;  /* 0x0000002000277202 */ /* 0x000fe20000000f00 */
[----:B------:R-:W-:-:S02]  /*4c30*/  HADD2.F32 R87, -RZ, R87.H0_H0 ;  /* 0x20000057ff577230 */ /* 0x000fc40000004100 */
[-C--:B------:R-:W-:Y:S01]  /*4c40*/  FMUL.FTZ R50, R35, R48.reuse ;  /* 0x0000003023327220 */ /* 0x080fe20000410000 */
[--C-:B------:R-:W-:Y:S02]  /*4c50*/  HADD2.F32 R15, -RZ, R13.reuse.H0_H0 ;  /* 0x2000000dff0f7230 */ /* 0x100fe40000004100 */
[----:B------:R-:W-:Y:S02]  /*4c60*/  HADD2.F32 R32, -RZ, R13.H1_H1 ;  /* 0x3000000dff207230 */ /* 0x000fe40000004100 */
[-C--:B------:R-:W-:Y:S01]  /*4c70*/  FMUL.FTZ R89, R42, R87.reuse ;  /* 0x000000572a597220 */ /* 0x080fe20000410000 */
[----:B------:R-:W-:Y:S02]  /*4c80*/  HADD2.F32 R51, -RZ, R51.H0_H0 ;  /* 0x20000033ff337230 */ /* 0x000fe40000004100 */
[C---:B------:R-:W-:Y:S01]  /*4c90*/  FMUL.FTZ R48, R15.reuse, R48 ;  /* 0x000000300f307220 */ /* 0x040fe20000410000 */
[----:B------:R-:W-:Y:S01]  /*4ca0*/  FFMA.FTZ R13, R15, R46, -R50 ;  /* 0x0000002e0f0d7223 */ /* 0x000fe20000010832 */
[----:B------:R-:W-:Y:S01]  /*4cb0*/  FMUL.FTZ R87, R32, R87 ;  /* 0x0000005720577220 */ /* 0x000fe20000410000 */
[----:B------:R-:W-:-:S02]  /*4cc0*/  HADD2.F32 R86, -RZ, R86.H0_H0 ;  /* 0x20000056ff567230 */ /* 0x000fc40000004100 */
[----:B------:R-:W-:Y:S01]  /*4cd0*/  FFMA.FTZ R15, R35, R46, R48 ;  /* 0x0000002e230f7223 */ /* 0x000fe20000010030 */
[-C--:B------:R-:W-:Y:S01]  /*4ce0*/  FFMA.FTZ R32, R32, R51.reuse, -R89 ;  /* 0x0000003320207223 */ /* 0x080fe20000010859 */
[----:B------:R-:W-:Y:S01]  /*4cf0*/  FFMA.FTZ R42, R42, R51, R87 ;  /* 0x000000332a2a7223 */ /* 0x000fe20000010057 */
[----:B------:R-:W-:Y:S02]  /*4d00*/  HADD2.F32 R51, -RZ, R102.H1_H1 ;  /* 0x30000066ff337230 */ /* 0x000fe40000004100 */
[--C-:B------:R-:W-:Y:S01]  /*4d10*/  HADD2.F32 R48, -RZ, R43.reuse.H0_H0 ;  /* 0x2000002bff307230 */ /* 0x100fe20000004100 */
[----:B------:R-:W-:Y:S01]  /*4d20*/  F2FP.F16.F32.PACK_AB R13, R32, R13 ;  /* 0x0000000d200d723e */ /* 0x000fe200000000ff */
[----:B------:R-:W-:Y:S02]  /*4d30*/  HADD2.F32 R43, -RZ, R43.H1_H1 ;  /* 0x3000002bff2b7230 */ /* 0x000fe40000004100 */
[--C-:B------:R-:W-:Y:S02]  /*4d40*/  HADD2.F32 R35, -RZ, R33.reuse.H0_H0 ;  /* 0x20000021ff237230 */ /* 0x100fe40000004100 */
[----:B------:R-:W-:Y:S01]  /*4d50*/  FMUL.FTZ R88, R48, R51 ;  /* 0x0000003330587220 */ /* 0x000fe20000410000 */
[----:B------:R-:W-:-:S02]  /*4d60*/  HADD2.F32 R46, -RZ, R33.H1_H1 ;  /* 0x30000021ff2e7230 */ /* 0x000fc40000004100 */
[-C--:B------:R-:W-:Y:S01]  /*4d70*/  FMUL.FTZ R87, R43, R86.reuse ;  /* 0x000000562b577220 */ /* 0x080fe20000410000 */
[----:B------:R-:W-:Y:S02]  /*4d80*/  HADD2.F32 R50, -RZ, R100.H1_H1 ;  /* 0x30000064ff327230 */ /* 0x000fe40000004100 */
[C---:B------:R-:W-:Y:S01]  /*4d90*/  FMUL.FTZ R51, R35.reuse, R51 ;  /* 0x0000003323337220 */ /* 0x040fe20000410000 */
[----:B------:R-:W-:Y:S02]  /*4da0*/  HADD2.F32 R41, -RZ, R41.H0_H0 ;  /* 0x20000029ff297230 */ /* 0x000fe40000004100 */
[----:B------:R-:W-:Y:S01]  /*4db0*/  FMUL.FTZ R86, R46, R86 ;  /* 0x000000562e567220 */ /* 0x000fe20000410000 */
[----:B------:R-:W-:Y:S02]  /*4dc0*/  HADD2.F32 R101, -RZ, R101.H0_H0 ;  /* 0x20000065ff657230 */ /* 0x000fe40000004100 */
[-C--:B------:R-:W-:Y:S01]  /*4dd0*/  FFMA.FTZ R33, R35, R50.reuse, -R88 ;  /* 0x0000003223217223 */ /* 0x080fe20000010858 */
[----:B------:R-:W-:Y:S01]  /*4de0*/  FFMA.FTZ R35, R48, R50, R51 ;  /* 0x0000003230237223 */ /* 0x000fe20000010033 */
[-C--:B------:R-:W-:Y:S01]  /*4df0*/  FFMA.FTZ R46, R46, R41.reuse, -R87 ;  /* 0x000000292e2e7223 */ /* 0x080fe20000010857 */
[----:B------:R-:W-:Y:S01]  /*4e00*/  FFMA.FTZ R48, R43, R41, R86 ;  /* 0x000000292b307223 */ /* 0x000fe20000010056 */
[----:B------:R-:W-:-:S02]  /*4e10*/  HADD2.F32 R43, -RZ, R40.H0_H0 ;  /* 0x20000028ff2b7230 */ /* 0x000fc40000004100 */
[--C-:B------:R-:W-:Y:S01]  /*4e20*/  HADD2.F32 R41, -RZ, R39.reuse.H0_H0 ;  /* 0x20000027ff297230 */ /* 0x100fe20000004100 */
[----:B------:R-:W-:Y:S01]  /*4e30*/  F2FP.F16.F32.PACK_AB R46, R46, R33 ;  /* 0x000000212e2e723e */ /* 0x000fe200000000ff */
[--C-:B------:R-:W-:Y:S01]  /*4e40*/  HADD2.F32 R40, -RZ, R12.reuse.H0_H0 ;  /* 0x2000000cff287230 */ /* 0x100fe20000004100 */
[----:B------:R-:W-:Y:S01]  /*4e50*/  F2FP.F16.F32.PACK_AB R33, R42, R15 ;  /* 0x0000000f2a21723e */ /* 0x000fe200000000ff */
[----:B------:R-:W-:Y:S02]  /*4e60*/  HADD2.F32 R39, -RZ, R39.H1_H1 ;  /* 0x30000027ff277230 */ /* 0x000fe40000004100 */
[-C--:B------:R-:W-:Y:S01]  /*4e70*/  FMUL.FTZ R51, R41, R103.reuse ;  /* 0x0000006729337220 */ /* 0x080fe20000410000 */
[----:B------:R-:W-:Y:S02]  /*4e80*/  HADD2.F32 R12, -RZ, R12.H1_H1 ;  /* 0x3000000cff0c7230 */ /* 0x000fe40000004100 */
[----:B------:R-:W-:Y:S01]  /*4e90*/  FMUL.FTZ R50, R40, R103 ;  /* 0x0000006728327220 */ /* 0x000fe20000410000 */
[----:B------:R-:W-:-:S02]  /*4ea0*/  HADD2.F32 R36, -RZ, R36.H0_H0 ;  /* 0x20000024ff247230 */ /* 0x000fc40000004100 */
[----:B------:R-:W-:Y:S01]  /*4eb0*/  FMUL.FTZ R87, R39, R43 ;  /* 0x0000002b27577220 */ /* 0x000fe20000410000 */
[----:B------:R-:W-:Y:S01]  /*4ec0*/  FFMA.FTZ R51, R40, R101, -R51 ;  /* 0x0000006528337223 */ /* 0x000fe20000010833 */
[C---:B------:R-:W-:Y:S01]  /*4ed0*/  FMUL.FTZ R86, R12.reuse, R43 ;  /* 0x0000002b0c567220 */ /* 0x040fe20000410000 */
[----:B------:R-:W-:Y:S01]  /*4ee0*/  FFMA.FTZ R50, R41, R101, R50 ;  /* 0x0000006529327223 */ /* 0x000fe20000010032 */
[-C--:B------:R-:W-:Y:S01]  /*4ef0*/  FFMA.FTZ R40, R12, R36.reuse, -R87 ;  /* 0x000000240c287223 */ /* 0x080fe20000010857 */
[----:B------:R-:W-:Y:S02]  /*4f00*/  HADD2.F32 R41, -RZ, R102.H0_H0 ;  /* 0x20000066ff297230 */ /* 0x000fe40000004100 */
[----:B------:R-:W-:Y:S01]  /*4f10*/  FFMA.FTZ R87, R39, R36, R86 ;  /* 0x0000002427577223 */ /* 0x000fe20000010056 */
[----:B------:R-:W-:Y:S01]  /*4f20*/  HADD2.F32 R36, -RZ, R34.H0_H0 ;  /* 0x20000022ff247230 */ /* 0x000fe20000004100 */
[----:B------:R-:W-:Y:S01]  /*4f30*/  F2FP.F16.F32.PACK_AB R35, R48, R35 ;  /* 0x000000233023723e */ /* 0x000fe200000000ff */
[----:B------:R-:W-:-:S02]  /*4f40*/  HADD2.F32 R43, -RZ, R38.H0_H0 ;  /* 0x20000026ff2b7230 */ /* 0x000fc40000004100 */
[----:B------:R-:W-:Y:S02]  /*4f50*/  HADD2.F32 R12, -RZ, R14.H0_H0 ;  /* 0x2000000eff0c7230 */ /* 0x000fe40000004100 */
[-C--:B------:R-:W-:Y:S01]  /*4f60*/  FMUL.FTZ R89, R36, R41.reuse ;  /* 0x0000002924597220 */ /* 0x080fe20000410000 */
        /* <DEDUP_REMOVED lines=13> */
[----:B------:R-:W-:-:S03]  /*5040*/  F2FP.F16.F32.PACK_AB R12, R40, R51 ;  /* 0x00000033280c723e */ /* 0x000fc600000000ff */
[----:B------:R-:W-:Y:S02]  /*5050*/  F2FP.F16.F32.PACK_AB R14, R14, R89 ;  /* 0x000000590e0e723e */ /* 0x000fe400000000ff */
[----:B------:R-:W-:-:S07]  /*5060*/  F2FP.F16.F32.PACK_AB R34, R34, R41 ;  /* 0x000000292222723e */ /* 0x000fce00000000ff */
.L_x_2315:
[----:B------:R-:W-:Y:S05]  /*5070*/  BSYNC B1 ;  /* 0x0000000000017941 */ /* 0x000fea0003800000 */
.L_x_2314:
        /* <DEDUP_REMOVED lines=10> */
.L_x_2281:
[----:B------:R-:W2:Y:S02]  /*5120*/  LDL R12, [R1+0x4] ;  /* 0x00000400010c7983 */ /* 0x000ea40000100800 */
[----:B--2---:R-:W-:-:S13]  /*5130*/  ISETP.NE.AND P3, PT, R12, 0x3, PT ;  /* 0x000000030c00780c */ /* 0x004fda0003f65270 */
[----:B------:R-:W-:Y:S05]  /*5140*/  @!P3 BRA `(.L_x_2316) ;  /* 0x000000000004b947 */ /* 0x000fea0003800000 */
[----:B------:R-:W-:Y:S01]  /*5150*/  BPT.TRAP 0x1 ;  /* 0x000000040000795c */ /* 0x000fe20000300000 */
.L_x_2316:
[----:B------:R-:W-:Y:S01]  /*5160*/  IMAD R78, R22, 0x8, R2 ;  /* 0x00000008164e7824 */ /* 0x000fe200078e0202 */
[----:B------:R-:W-:Y:S01]  /*5170*/  SHF.L.U32 R90, R154, 0x1f, RZ ;  /* 0x0000001f9a5a7819 */ /* 0x000fe200000006ff */
[----:B------:R-:W-:Y:S01]  /*5180*/  IMAD R83, R27, -0x80, R25 ;  /* 0xffffff801b537824 */ /* 0x000fe200078e0219 */
[----:B------:R-:W-:Y:S02]  /*5190*/  BSSY B1, `(.L_x_2317) ;  /* 0x0000004000017945 */ /* 0x000fe40003800000 */
[----:B------:R-:W1:Y:S02]  /*51a0*/  SYNCS.PHASECHK.TRANS64.TRYWAIT P4, [R78+URZ+0x16890], R90 ;  /* 0x0168905a4e0075a7 */ /* 0x000e64000808017f */
[----:B------:R-:W-:Y:S01]  /*51b0*/  VIMNMX R83, R83, 0x80, PT ;  /* 0x0000008053537848 */ /* 0x000fe20003fe0100 */
[----:B-1----:R-:W-:Y:S06]  /*51c0*/  @!P4 BRA `(.L_x_2318) ;  /* 0x000001640004c947 */ /* 0x002fec0003800000 */
.L_x_2561:
[----:B------:R-:W-:Y:S05]  /*51d0*/  BSYNC B1 ;  /* 0x0000000000017941 */ /* 0x000fea0003800000 */
.L_x_2317:
[----:B------:R-:W-:Y:S01]  /*51e0*/  ISETP.GE.AND P4, PT, R19, R83, PT ;  /* 0x000000531300720c */ /* 0x000fe20003f86270 */
[----:B------:R-:W-:-:S12]  /*51f0*/  BSSY B1, `(.L_x_2319) ;  /* 0x0000006000017945 */ /* 0x000fd80003800000 */
[----:B------:R-:W-:Y:S05]  /*5200*/  @P4 BRA `(.L_x_2320) ;  /* 0x0000000000104947 */ /* 0x000fea0003800000 */
[----:B------:R-:W2:Y:S04]  /*5210*/  @!P1 LDS.128 R12, [R82+0xe000] ;  /* 0x00e00000520c9984 */ /* 0x000ea80000000c00 */
[----:B0-----:R-:W0:Y:S04]  /*5220*/  @!P2 LDS.128 R32, [R79+0xe000] ;  /* 0x00e000004f20a984 */ /* 0x001e280000000c00 */
[----:B--2---:R2:W-:Y:S04]  /*5230*/  @!P1 STG.E.128 desc[UR40][R38.64], R12 ;  /* 0x0000000c26009986 */ /* 0x0045e8000c101d28 */
[----:B0-----:R2:W-:Y:S02]  /*5240*/  @!P2 STG.E.128 desc[UR40][R38.64+0x40], R32 ;  /* 0x000040202600a986 */ /* 0x0015e4000c101d28 */
.L_x_2320:
[----:B------:R-:W-:Y:S05]  /*5250*/  BSYNC B1 ;  /* 0x0000000000017941 */ /* 0x000fea0003800000 */
.L_x_2319:
[----:B--2---:R-:W-:-:S05]  /*5260*/  VIADD R12, R19, 0x60 ;  /* 0x00000060130c7836 */ /* 0x004fca0000000000 */
[----:B------:R-:W-:-:S13]  /*5270*/  ISETP.GE.AND P4, PT, R12, R83, PT ;  /* 0x000000530c00720c */ /* 0x000fda0003f86270 */
[----:B------:R-:W-:Y:S05]  /*5280*/  @P4 BRA `(.L_x_2298) ;  /* 0x0000000000104947 */ /* 0x000fea0003800000 */
[----:B------:R-:W2:Y:S04]  /*5290*/  @!P1 LDS.128 R12, [R82+0x11000] ;  /* 0x01100000520c9984 */ /* 0x000ea80000000c00 */
[----:B0-----:R-:W0:Y:S04]  /*52a0*/  @!P2 LDS.128 R32, [R79+0x11000] ;  /* 0x011000004f20a984 */ /* 0x001e280000000c00 */
[----:B--2---:R2:W-:Y:S04]  /*52b0*/  @!P1 STG.E.128 desc[UR40][R36.64], R12 ;  /* 0x0000000c24009986 */ /* 0x0045e8000c101d28 */
[----:B0-----:R2:W-:Y:S02]  /*52c0*/  @!P2 STG.E.128 desc[UR40][R36.64+0x40], R32 ;  /* 0x000040202400a986 */ /* 0x0015e4000c101d28 */
.L_x_2298:
[----:B------:R-:W-:Y:S05]  /*52d0*/  BSYNC B0 ;  /* 0x0000000000007941 */ /* 0x000fea0003800000 */
.L_x_2280:
        /* <DEDUP_REMOVED lines=17> */
.L_x_2322:
[----:B------:R-:W-:Y:S05]  /*53f0*/  BSYNC B0 ;  /* 0x0000000000007941 */ /* 0x000fea0003800000 */
.L_x_2321:
[----:B------:R-:W2:Y:S01]  /*5400*/  SYNCS.PHASECHK.TRANS64.TRYWAIT P3, [R78+URZ+0x168b0], R90 ;  /* 0x0168b05a4e0075a7 */ /* 0x000ea2000806017f */
[----:B------:R-:W-:Y:S01]  /*5410*/  ULDC UR42, c[0x0][0x2f4] ;  /* 0x0000bd00002a7ab9 */ /* 0x000fe20000000800 */
[----:B------:R-:W-:Y:S01]  /*5420*/  ULDC.64 UR36, c[0x0][0x328] ;  /* 0x0000ca0000247ab9 */ /* 0x000fe20000000a00 */
[----:B------:R-:W-:Y:S01]  /*5430*/  ULDC.64 UR38, c[0x0][0x318] ;  /* 0x0000c60000267ab9 */ /* 0x000fe20000000a00 */
[----:B------:R-:W-:Y:S01]  /*5440*/  BSSY B0, `(.L_x_2323) ;  /* 0x0000003000007945 */ /* 0x000fe20003800000 */
[----:B------:R-:W-:-:S03]  /*5450*/  IMAD.WIDE R32, R27, 0x80, R8 ;  /* 0x000000801b207825 */ /* 0x000fc600078e0208 */
[----:B--2---:R-:W-:Y:S05]  /*5460*/  @!P3 BRA `(.L_x_2324) ;  /* 0x000001600070b947 */ /* 0x004fea0003800000 */
.L_x_2562:
[----:B------:R-:W-:Y:S05]  /*5470*/  BSYNC B0 ;  /* 0x0000000000007941 */ /* 0x000fea0003800000 */
.L_x_2323:
        /* <DEDUP_REMOVED lines=10> */
[----:B0-----:R-:W-:Y:S02]  /*5520*/  LEA.HI.X R35, R12, UR39, R13, 0x1, P3 ;  /* 0x000000270c237c11 */ /* 0x001fe400098f0c0d */
[----:B------:R-:W-:-:S13]  /*5530*/  ISETP.GE.AND P3, PT, R16, UR42, PT ;  /* 0x0000002a10007c0c */ /* 0x000fda000bf66270 */
[----:B------:R-:W0:Y:S04]  /*5540*/  @!P3 LDS.128 R12, [R82] ;  /* 0x00000000520cb984 */ /* 0x000e280000000c00 */
[----:B0-----:R-:W-:Y:S01]  /*5550*/  @!P3 STG.E.128 desc[UR40][R34.64], R12 ;  /* 0x0000000c2200b986 */ /* 0x001fe2000c101d28 */
[----:B------:R-:W-:-:S13]  /*5560*/  ISETP.GE.AND P3, PT, R66, UR42, PT ;  /* 0x0000002a42007c0c */ /* 0x000fda000bf66270 */
[----:B------:R-:W0:Y:S04]  /*5570*/  @!P3 LDS.128 R12, [R79] ;  /* 0x000000004f0cb984 */ /* 0x000e280000000c00 */
[----:B0-----:R3:W-:Y:S02]  /*5580*/  @!P3 STG.E.128 desc[UR40][R34.64+0x40], R12 ;  /* 0x0000400c2200b986 */ /* 0x0017e4000c101d28 */
.L_x_2326:
[----:B------:R-:W-:Y:S05]  /*5590*/  BSYNC B0 ;  /* 0x0000000000007941 */ /* 0x000fea0003800000 */
.L_x_2325:
        /* <DEDUP_REMOVED lines=20> */
.L_x_2328:
[----:B------:R-:W-:Y:S05]  /*56e0*/  BSYNC B0 ;  /* 0x0000000000007941 */ /* 0x000fea0003800000 */
.L_x_2327:
        /* <DEDUP_REMOVED lines=13> */
[----:B------:R-:W-:Y:S02]  /*57c0*/  SEL R22, R22, RZ, P3 ;  /* 0x000000ff16167207 */ /* 0x000fe40001800000 */
[----:B------:R-:W-:Y:S01]  /*57d0*/  LOP3.LUT R154, R154, R13, RZ, 0x3c, !PT ;  /* 0x0000000d9a9a7212 */ /* 0x000fe200078e3cff */
[----:B------:R0:W-:Y:S01]  /*57e0*/  @!P4 SYNCS.ARRIVE.TRANS64.RED.A1T0 RZ, [R78+URZ], RZ ;  /* 0x000000ff4effc9a7 */ /* 0x0001e2000810043f */
[----:B---3--:R-:W-:-:S13]  /*57f0*/  LOP3.LUT P5, RZ, R12, 0x2, RZ, 0xc0, !PT ;  /* 0x000000020cff7812 */ /* 0x008fda00078ac0ff */
[----:B0-----:R-:W-:Y:S05]  /*5800*/  @P5 BRA `(.L_x_2329) ;  /* 0xffffffcc00505947 */ /* 0x001fea000383ffff */
[----:B------:R-:W0:Y:S01]  /*5810*/  S2R R12, SR_TID.X ;  /* 0x00000000000c7919 */ /* 0x000e220000002100 */
[----:B------:R-:W-:Y:S02]  /*5820*/  PLOP3.LUT P0, PT, PT, PT, PT, 0x8, 0x0 ;  /* 0x000000000000781c */ /* 0x000fe40003f0e170 */
[----:B0-----:R-:W-:-:S04]  /*5830*/  SHF.R.U32.HI R12, RZ, 0x7, R12 ;  /* 0x00000007ff0c7819 */ /* 0x001fc8000001160c */
[----:B------:R-:W-:-:S13]  /*5840*/  ISETP.NE.AND P5, PT, R12, 0x1, PT ;  /* 0x000000010c00780c */ /* 0x000fda0003fa5270 */
[----:B------:R-:W-:Y:S06]  /*5850*/  @!P5 BAR.ARV 0x9, 0x100 ;  /* 0x024400000000db1d */ /* 0x000fec0000002000 */
.L_x_2275:
[----:B------:R-:W2:Y:S01]  /*5860*/  LDL R5, [R1+0x28] ;  /* 0x0000280001057983 */ /* 0x000ea20000100800 */
[----:B------:R-:W0:Y:S01]  /*5870*/  LDC R0, c[0x0][0x448] ;  /* 0x00011200ff007b82 */ /* 0x000e220000000800 */
[----:B------:R-:W-:Y:S01]  /*5880*/  IMAD.MOV.U32 R88, RZ, RZ, RZ ;  /* 0x000000ffff587224 */ /* 0x000fe200078e00ff */
[----:B0-----:R-:W-:-:S13]  /*5890*/  ISETP.NE.AND P1, PT, R0, 0x1, PT ;  /* 0x000000010000780c */ /* 0x001fda0003f25270 */
[----:B------:R-:W0:Y:S08]  /*58a0*/  @P1 LDC R3, c[0x0][0x44c] ;  /* 0x00011300ff031b82 */ /* 0x000e300000000800 */
[----:B------:R-:W1:Y:S01]  /*58b0*/  @P1 LDC R4, c[0x0][0x450] ;  /* 0x00011400ff041b82 */ /* 0x000e620000000800 */
[----:B--2---:R-:W-:-:S04]  /*58c0*/  VIADD R0, R5, 0xbf ;  /* 0x000000bf05007836 */ /* 0x004fc80000000000 */
[----:B0-----:R-:W-:-:S05]  /*58d0*/  @P1 IMAD.HI.U32 R3, R0, R3, RZ ;  /* 0x0000000300031227 */ /* 0x001fca00078e00ff */
[----:B-1----:R-:W-:-:S04]  /*58e0*/  @P1 SHF.R.U32.HI R0, RZ, R4, R3 ;  /* 0x00000004ff001219 */ /* 0x002fc80000011603 */
[----:B------:R-:W-:-:S04]  /*58f0*/  IADD3 R0, R91, R0, RZ ;  /* 0x000000005b007210 */ /* 0x000fc80007ffe0ff */
[----:B------:R-:W-:-:S04]  /*5900*/  SHF.R.S32.HI R3, RZ, 0x1f, R0 ;  /* 0x0000001fff037819 */ /* 0x000fc80000011400 */
[----:B------:R-:W-:-:S04]  /*5910*/  LEA.HI R3, R3, R0, RZ, 0x7 ;  /* 0x0000000003037211 */ /* 0x000fc800078f38ff */
[----:B------:R-:W-:-:S04]  /*5920*/  SHF.R.S32.HI R3, RZ, 0x7, R3 ;  /* 0x00000007ff037819 */ /* 0x000fc80000011403 */
[----:B------:R-:W-:-:S04]  /*5930*/  VIMNMX R9, R92, R3, PT ;  /* 0x000000035c097248 */ /* 0x000fc80003fe0100 */
[----:B------:R-:W-:Y:S01]  /*5940*/  ISETP.GE.AND P1, PT, R9, 0x1, PT ;  /* 0x000000010900780c */ /* 0x000fe20003f26270 */
[----:B------:R-:W-:-:S12]  /*5950*/  @P0 BRA `(.L_x_2330) ;  /* 0x00000000000c0947 */ /* 0x000fd80003800000 */
[----:B------:R-:W0:Y:S01]  /*5960*/  FENCE.VIEW.ASYNC.G ;  /* 0x00000000000073c6 */ /* 0x000e220000000100 */
[----:B------:R-:W-:Y:S05]  /*5970*/  WARPSYNC.ALL ;  /* 0x0000000000007948 */ /* 0x000fea0003800000 */
[----:B0-----:R-:W-:Y:S06]  /*5980*/  BAR.ARV 0xc, 0x200 ;  /* 0x0308000000007b1d */ /* 0x001fec0000002000 */
.L_x_2330:
[----:B------:R-:W-:Y:S04]  /*5990*/  BSSY B0, `(.L_x_2331) ;  /* 0x0000020000007945 */ /* 0x000fe80003800000 */
        /* <DEDUP_REMOVED lines=19> */
[----:B------:R-:W-:-:S06]  /*5ad0*/  IMAD.HI.U32 R5, R5, R7, R4 ;  /* 0x0000000705057227 */ /* 0x000fcc00078e0004 */
        /* <DEDUP_REMOVED lines=9> */
[----:B------:R-:W-:-:S05]  /*5b70*/  @!P1 LOP3.LUT R5, RZ, R10, RZ, 0x33, !PT ;  /* 0x0000000aff059212 */ /* 0x000fca00078e33ff */
[----:B------:R-:W-:-:S07]  /*5b80*/  IMAD.MOV.U32 R88, RZ, RZ, R5 ;  /* 0x000000ffff587224 */ /* 0x000fce00078e0005 */
.L_x_2332:
[----:B------:R-:W-:Y:S05]  /*5b90*/  BSYNC B0 ;  /* 0x0000000000007941 */ /* 0x000fea0003800000 */
.L_x_2331:
        /* <DEDUP_REMOVED lines=19> */
[----:B--2---:R-:W-:Y:S01]  /*5cd0*/  IMAD R4, R0, R88, RZ ;  /* 0x0000005800047224 */ /* 0x004fe200078e02ff */
[----:B------:R-:W-:-:S04]  /*5ce0*/  MOV R0, RZ ;  /* 0x000000ff00007202 */ /* 0x000fc80000000f00 */
        /* <DEDUP_REMOVED lines=13> */
.L_x_2565:
        /* <DEDUP_REMOVED lines=19> */
[----:B------:R-:W-:Y:S01]  /*5ef0*/  MOV R6, UR6 ;  /* 0x0000000600067c02 */ /* 0x000fe20008000f00 */
[----:B------:R-:W-:Y:S01]  /*5f00*/  IMAD.U32 R7, RZ, RZ, UR7 ;  /* 0x00000007ff077e24 */ /* 0x000fe2000f8e00ff */
[----:B------:R-:W-:Y:S01]  /*5f10*/  MOV R13, RZ ;  /* 0x000000ff000d7202 */ /* 0x000fe20000000f00 */
[----:B------:R-:W-:-:S02]  /*5f20*/  IMAD.U32 R10, RZ, RZ, UR4 ;  /* 0x00000004ff0a7e24 */ /* 0x000fc4000f8e00ff */
[----:B------:R-:W-:Y:S02]  /*5f30*/  IMAD.U32 R11, RZ, RZ, UR5 ;  /* 0x00000005ff0b7e24 */ /* 0x000fe4000f8e00ff */
[----:B------:R-:W-:Y:S02]  /*5f40*/  IMAD.MOV.U32 R8, RZ, RZ, 0x70 ;  /* 0x00000070ff087424 */ /* 0x000fe400078e00ff */
[----:B0-----:R-:W-:-:S07]  /*5f50*/  IMAD.MOV.U32 R12, RZ, RZ, 0x1 ;  /* 0x00000001ff0c7424 */ /* 0x001fce00078e00ff */
[----:B------:R-:W-:-:S07]  /*5f60*/  LEPC R20, `(.L_x_2336) ;  /* 0x000000001014794e */ /* 0x000fce0000000000 */
[----:B-1---5:R-:W-:Y:S05]  /*5f70*/  CALL.ABS.NOINC R14 ;  /* 0x000000000e007343 */ /* 0x022fea0003c00000 */
.L_x_2336:
[----:B------:R-:W-:Y:S05]  /*5f80*/  BSYNC B6 ;  /* 0x0000000000067941 */ /* 0x000fea0003800000 */
.L_x_2335:
        /* <DEDUP_REMOVED lines=13> */
.L_x_2340:
[----:B--2---:R2:W3:Y:S02]  /*6060*/  SYNCS.PHASECHK.TRANS64.TRYWAIT P0, [R2+URZ+0x16800], R3 ;  /* 0x01680003020075a7 */ /* 0x0044e4000800017f */
[----:B---3--:R-:W-:Y:S05]  /*6070*/  @!P0 NANOSLEEP.SYNCS 0x989680 ;  /* 0x009896800000895d */ /* 0x008fea0003900000 */
[----:B------:R-:W3:Y:S02]  /*6080*/  @!P0 SYNCS.PHASECHK.TRANS64 P0, [R2+URZ+0x16800], R3 ;  /* 0x01680003020085a7 */ /* 0x000ee4000800007f */
[----:B---3--:R-:W-:Y:S05]  /*6090*/  @!P0 BRA `(.L_x_2340) ;  /* 0xfffffffc00f08947 */ /* 0x008fea000383ffff */
.L_x_2339:
[----:B------:R-:W-:Y:S05]  /*60a0*/  BSYNC B0 ;  /* 0x0000000000007941 */ /* 0x000fea0003800000 */
.L_x_2338:
[----:B------:R-:W-:Y:S05]  /*60b0*/  BRA `(.L_x_2341) ;  /* 0x0000002c00907947 */ /* 0x000fea0003800000 */
.L_x_2337:
        /* <DEDUP_REMOVED lines=29> */
[----:B-1----:R-:W-:Y:S05]  /*6290*/  CALL.ABS.NOINC R14 ;  /* 0x000000000e007343 */ /* 0x002fea0003c00000 */
.L_x_2343:
[----:B------:R-:W-:Y:S05]  /*62a0*/  BSYNC B6 ;  /* 0x0000000000067941 */ /* 0x000fea0003800000 */
.L_x_2342:
[----:B------:R-:W2:Y:S01]  /*62b0*/  LDL R20, [R1+0x28] ;  /* 0x0000280001147983 */ /* 0x000ea20000100800 */
[----:B------:R-:W-:Y:S01]  /*62c0*/  ULDC.U8 UR4, c[0x0][0x410] ;  /* 0x0001040000047ab9 */ /* 0x000fe20000000000 */
[----:B------:R-:W-:Y:S01]  /*62d0*/  BSSY B0, `(.L_x_2344) ;  /* 0x00002ba000007945 */ /* 0x000fe20003800000 */
[----:B------:R-:W-:Y:S01]  /*62e0*/  ISETP.NE.AND P0, PT, RZ, UR4, PT ;  /* 0x00000004ff007c0c */ /* 0x000fe2000bf05270 */
[----:B--2---:R-:W-:-:S12]  /*62f0*/  IMAD.IADD R39, R19, 0x1, R20 ;  /* 0x0000000113277824 */ /* 0x004fd800078e0214 */
[----:B------:R-:W-:Y:S05]  /*6300*/  @!P0 BRA `(.L_x_2345) ;  /* 0x00000014009c8947 */ /* 0x000fea0003800000 */
[----:B------:R-:W1:Y:S01]  /*6310*/  LDC R40, c[0x0][0x448] ;  /* 0x00011200ff287b82 */ /* 0x000e620000000800 */
[----:B------:R-:W2:Y:S01]  /*6320*/  S2R R20, SR_TID.X ;  /* 0x0000000000147919 */ /* 0x000ea20000002100 */
[----:B------:R-:W-:Y:S01]  /*6330*/  ULDC.64 UR4, c[0x0][0x3f8] ;  /* 0x0000fe0000047ab9 */ /* 0x000fe20000000a00 */
[----:B------:R-:W-:Y:S01]  /*6340*/  ULDC.64 UR6, c[0x0][0x408] ;  /* 0x0001020000067ab9 */ /* 0x000fe20000000a00 */
[----:B------:R-:W-:Y:S01]  /*6350*/  MOV R8, R24 ;  /* 0x0000001800087202 */ /* 0x000fe20000000f00 */
[----:B------:R-:W-:Y:S01]  /*6360*/  IMAD.MOV.U32 R6, RZ, RZ, R26 ;  /* 0x000000ffff067224 */ /* 0x000fe200078e001a */
[----:B------:R-:W-:Y:S01]  /*6370*/  SHF.R.S32.HI R38, RZ, 0x1f, R155 ;  /* 0x0000001fff267819 */ /* 0x000fe2000001149b */
[----:B------:R-:W-:Y:S02]  /*6380*/  IMAD.MOV.U32 R7, RZ, RZ, R31 ;  /* 0x000000ffff077224 */ /* 0x000fe400078e001f */
[----:B------:R-:W-:Y:S01]  /*6390*/  IMAD.MOV.U32 R9, RZ, RZ, R33 ;  /* 0x000000ffff097224 */ /* 0x000fe200078e0021 */
[----:B-1----:R-:W-:Y:S01]  /*63a0*/  ISETP.NE.AND P0, PT, R40, 0x1, PT ;  /* 0x000000012800780c */ /* 0x002fe20003f05270 */
[----:B--2---:R-:W-:-:S12]  /*63b0*/  VIADD R21, R20, 0xffffff80 ;  /* 0xffffff8014157836 */ /* 0x004fd80000000000 */
[----:B------:R-:W1:Y:S01]  /*63c0*/  @P0 LDC R0, c[0x0][0x44c] ;  /* 0x00011300ff000b82 */ /* 0x000e620000000800 */
[----:B------:R-:W-:-:S04]  /*63d0*/  SHF.R.S32.HI R20, RZ, 0x1f, R21 ;  /* 0x0000001fff147819 */ /* 0x000fc80000011415 */
[----:B------:R-:W-:-:S03]  /*63e0*/  LEA.HI R20, R20, R21, RZ, 0x2 ;  /* 0x0000001514147211 */ /* 0x000fc600078f10ff */
[----:B------:R-:W2:Y:S01]  /*63f0*/  @P0 LDC R5, c[0x0][0x450] ;  /* 0x00011400ff050b82 */ /* 0x000ea20000000800 */
[----:B------:R-:W-:-:S05]  /*6400*/  LOP3.LUT R20, R20, 0xfffffffc, RZ, 0xc0, !PT ;  /* 0xfffffffc14147812 */ /* 0x000fca00078ec0ff */
[----:B------:R-:W-:-:S04]  /*6410*/  IMAD.IADD R20, R21, 0x1, -R20 ;  /* 0x0000000115147824 */ /* 0x000fc800078e0a14 */
[----:B------:R-:W-:-:S04]  /*6420*/  IMAD R3, R20, 0x60, R39 ;  /* 0x0000006014037824 */ /* 0x000fc800078e0227 */
[----:B-1----:R-:W-:-:S05]  /*6430*/  @P0 IMAD.HI.U32 R0, R3, R0, RZ ;  /* 0x0000000003000227 */ /* 0x002fca00078e00ff */
[----:B--2---:R-:W-:-:S04]  /*6440*/  @P0 SHF.R.U32.HI R3, RZ, R5, R0 ;  /* 0x00000005ff030219 */ /* 0x004fc80000011600 */
        /* <DEDUP_REMOVED lines=17> */
[----:B------:R1:W2:Y:S04]  /*6560*/  SHFL.IDX PT, R3, R6, RZ, 0x1c1f ;  /* 0x001c1fff06037589 */ /* 0x0002a800000e0000 */
[----:B------:R1:W3:Y:S04]  /*6570*/  SHFL.IDX PT, R0, R4, RZ, 0x1c1f ;  /* 0x001c1fff04007589 */ /* 0x0002e800000e0000 */
[----:B------:R1:W4:Y:S04]  /*6580*/  SHFL.IDX PT, R5, R8, RZ, 0x1c1f ;  /* 0x001c1fff08057589 */ /* 0x00032800000e0000 */
[----:B0-----:R1:W0:Y:S02]  /*6590*/  SHFL.IDX PT, R14, R7, RZ, 0x1c1f ;  /* 0x001c1fff070e7589 */ /* 0x00122400000e0000 */
.L_x_2571:
        /* <DEDUP_REMOVED lines=13> */
[----:B------:R-:W-:Y:S01]  /*6670*/  ISETP.GE.AND P2, PT, R152, UR4, PT ;  /* 0x0000000498007c0c */ /* 0x000fe2000bf46270 */
[----:B----4-:R-:W-:Y:S01]  /*6680*/  IMAD.MOV.U32 R15, RZ, RZ, R5 ;  /* 0x000000ffff0f7224 */ /* 0x010fe200078e0005 */
[----:B------:R-:W-:-:S09]  /*6690*/  CS2R R30, SRZ ;  /* 0x00000000001e7805 */ /* 0x000fd2000001ff00 */
[C---:B------:R-:W-:Y:S02]  /*66a0*/  @!P3 SHF.L.U32 R35, R155.reuse, 0x1, RZ ;  /* 0x000000019b23b819 */ /* 0x040fe400000006ff */
[----:B------:R-:W-:Y:S02]  /*66b0*/  @!P3 SHF.L.U64.HI R26, R155, 0x1, R38 ;  /* 0x000000019b1ab819 */ /* 0x000fe40000010226 */
[----:B------:R-:W-:Y:S02]  /*66c0*/  CS2R R32, SRZ ;  /* 0x0000000000207805 */ /* 0x000fe4000001ff00 */
[-C--:B------:R-:W-:Y:S02]  /*66d0*/  @!P3 IADD3 R20, P0, R0, R35.reuse, RZ ;  /* 0x000000230014b210 */ /* 0x080fe40007f1e0ff */
[----:B------:R-:W-:Y:S02]  /*66e0*/  CS2R R24, SRZ ;  /* 0x0000000000187805 */ /* 0x000fe4000001ff00 */
[----:B0-----:R-:W-:Y:S01]  /*66f0*/  @!P3 IADD3 R34, P1, R14, R35, RZ ;  /* 0x000000230e22b210 */ /* 0x001fe20007f3e0ff */
[----:B------:R-:W-:-:S04]  /*6700*/  @!P2 IMAD.WIDE R10, R152, 0x2, R10 ;  /* 0x00000002980aa825 */ /* 0x000fc800078e020a */
[--C-:B------:R-:W-:Y:S01]  /*6710*/  @!P3 IMAD.X R21, R3, 0x1, R26.reuse, P0 ;  /* 0x000000010315b824 */ /* 0x100fe200000e061a */
[----:B------:R0:W5:Y:S01]  /*6720*/  @!P2 LD.E.64 R30, desc[UR40][R10.64] ;  /* 0x000000280a1ea980 */ /* 0x000162000c101b00 */
[----:B------:R-:W-:Y:S01]  /*6730*/  @!P3 IMAD.X R35, R5, 0x1, R26, P1 ;  /* 0x000000010523b824 */ /* 0x000fe200008e061a */
[----:B------:R-:W-:Y:S01]  /*6740*/  CS2R R26, SRZ ;  /* 0x00000000001a7805 */ /* 0x000fe2000001ff00 */
[----:B------:R-:W-:Y:S01]  /*6750*/  @!P2 IMAD.WIDE R12, R152, 0x2, R14 ;  /* 0x00000002980ca825 */ /* 0x000fe200078e020e */
[----:B------:R0:W5:Y:S04]  /*6760*/  @!P3 LD.E.64 R24, desc[UR40][R20.64] ;  /* 0x000000281418b980 */ /* 0x000168000c101b00 */
[----:B------:R0:W5:Y:S04]  /*6770*/  @!P2 LD.E.64 R32, desc[UR40][R12.64] ;  /* 0x000000280c20a980 */ /* 0x000168000c101b00 */
[----:B------:R0:W5:Y:S02]  /*6780*/  @!P3 LD.E.64 R26, desc[UR40][R34.64] ;  /* 0x00000028221ab980 */ /* 0x000164000c101b00 */
.L_x_2348:
[----:B------:R-:W-:Y:S05]  /*6790*/  BSYNC B1 ;  /* 0x0000000000017941 */ /* 0x000fea0003800000 */
.L_x_2347:
[----:B---3-5:R-:W-:Y:S01]  /*67a0*/  IMAD.MOV.U32 R0, RZ, RZ, R32 ;  /* 0x000000ffff007224 */ /* 0x028fe200078e0020 */
[----:B----4-:R-:W-:Y:S01]  /*67b0*/  MOV R5, R26 ;  /* 0x0000001a00057202 */ /* 0x010fe20000000f00 */
[----:B--2---:R-:W-:Y:S01]  /*67c0*/  IMAD.MOV.U32 R3, RZ, RZ, R33 ;  /* 0x000000ffff037224 */ /* 0x004fe200078e0021 */
[----:B------:R-:W-:Y:S01]  /*67d0*/  UMOV UR4, 0xffffffff ;  /* 0xffffffff00047882 */ /* 0x000fe20000000000 */
[----:B------:R-:W-:Y:S01]  /*67e0*/  IMAD.MOV.U32 R9, RZ, RZ, R27 ;  /* 0x000000ffff097224 */ /* 0x000fe200078e001b */
[----:B------:R-:W-:Y:S01]  /*67f0*/  PRMT R41, R0, 0x7610, R41 ;  /* 0x0000761000297816 */ /* 0x000fe20000000029 */
[----:B------:R-:W-:Y:S01]  /*6800*/  IMAD.MOV.U32 R0, RZ, RZ, R30 ;  /* 0x000000ffff007224 */ /* 0x000fe200078e001e */
[----:B------:R-:W-:Y:S01]  /*6810*/  PRMT R47, R3, 0x7610, R47 ;  /* 0x00007610032f7816 */ /* 0x000fe2000000002f */
[----:B------:R-:W-:Y:S01]  /*6820*/  IMAD.MOV.U32 R3, RZ, RZ, R31 ;  /* 0x000000ffff037224 */ /* 0x000fe200078e001f */
[----:B------:R-:W-:Y:S01]  /*6830*/  PRMT R36, R36, 0x5410, R5 ;  /* 0x0000541024247816 */ /* 0x000fe20000000005 */
[----:B------:R-:W-:Y:S01]  /*6840*/  IMAD.MOV.U32 R5, RZ, RZ, R24 ;  /* 0x000000ffff057224 */ /* 0x000fe200078e0018 */
[----:B0-----:R-:W-:Y:S01]  /*6850*/  PRMT R35, R35, 0x5410, R9 ;  /* 0x0000541023237816 */ /* 0x001fe20000000009 */
[----:B------:R-:W-:Y:S01]  /*6860*/  IMAD.MOV.U32 R9, RZ, RZ, R25 ;  /* 0x000000ffff097224 */ /* 0x000fe200078e0019 */
[----:B------:R-:W-:-:S02]  /*6870*/  PRMT R41, R41, 0x5410, R0 ;  /* 0x0000541029297816 */ /* 0x000fc40000000000 */
[----:B------:R-:W-:Y:S02]  /*6880*/  CS2R R20, SRZ ;  /* 0x0000000000147805 */ /* 0x000fe4000001ff00 */
[----:B------:R-:W-:Y:S02]  /*6890*/  PRMT R47, R47, 0x5410, R3 ;  /* 0x000054102f2f7816 */ /* 0x000fe40000000003 */
[----:B------:R-:W-:Y:S02]  /*68a0*/  PRMT R48, R5, 0x7610, R48 ;  /* 0x0000761005307816 */ /* 0x000fe40000000030 */
[----:B------:R-:W-:Y:S01]  /*68b0*/  PRMT R35, R9, 0x7610, R35 ;  /* 0x0000761009237816 */ /* 0x000fe20000000023 */
[----:B------:R-:W-:Y:S06]  /*68c0*/  BRA.DIV UR4, `(.L_x_2349) ;  /* 0x00000152041c7947 */ /* 0x000fec000b800000 */
[----:B------:R0:W2:Y:S04]  /*68d0*/  SHFL.IDX PT, R3, R6, 0x1, 0x1c1f ;  /* 0x003c1f0006037f89 */ /* 0x0000a800000e0000 */
[----:B------:R0:W3:Y:S04]  /*68e0*/  SHFL.IDX PT, R0, R4, 0x1, 0x1c1f ;  /* 0x003c1f0004007f89 */ /* 0x0000e800000e0000 */
[----:B------:R0:W4:Y:S04]  /*68f0*/  SHFL.IDX PT, R5, R8, 0x1, 0x1c1f ;  /* 0x003c1f0008057f89 */ /* 0x00012800000e0000 */
[----:B------:R0:W0:Y:S02]  /*6900*/  SHFL.IDX PT, R14, R7, 0x1, 0x1c1f ;  /* 0x003c1f00070e7f89 */ /* 0x00002400000e0000 */
.L_x_2577:
[----:B01----:R-:W5:Y:S04]  /*6910*/  LDL R6, [R1+0x5c] ;  /* 0x00005c0001067983 */ /* 0x003f680000100800 */
[----:B------:R-:W2:Y:S01]  /*6920*/  LDL R42, [R1+0x44] ;  /* 0x00004400012a7983 */ /* 0x000ea20000100800 */
[----:B------:R-:W-:Y:S01]  /*6930*/  IADD3 R39, R39, 0x60, RZ ;  /* 0x0000006027277810 */ /* 0x000fe20007ffe0ff */
[----:B------:R-:W-:Y:S01]  /*6940*/  BSSY B1, `(.L_x_2350) ;  /* 0x0000021000017945 */ /* 0x000fe20003800000 */
[----:B------:R-:W-:Y:S02]  /*6950*/  CS2R R10, SRZ ;  /* 0x00000000000a7805 */ /* 0x000fe4000001ff00 */
[----:B------:R-:W-:Y:S02]  /*6960*/  CS2R R12, SRZ ;  /* 0x00000000000c7805 */ /* 0x000fe4000001ff00 */
[----:B------:R-:W-:-:S02]  /*6970*/  ISETP.GE.AND P0, PT, R39, R40, PT ;  /* 0x000000282700720c */ /* 0x000fc40003f06270 */
[----:B------:R-:W-:Y:S02]  /*6980*/  CS2R R8, SRZ ;  /* 0x0000000000087805 */ /* 0x000fe4000001ff00 */
[----:B-----5:R-:W-:-:S04]  /*6990*/  LEA.HI R4, R6, R6, RZ, 0x1 ;  /* 0x0000000606047211 */ /* 0x020fc800078f08ff */
[----:B------:R-:W-:Y:S01]  /*69a0*/  LOP3.LUT R4, R4, 0xfffffffe, RZ, 0xc0, !PT ;  /* 0xfffffffe04047812 */ /* 0x000fe200078ec0ff */
[----:B--2---:R-:W-:-:S04]  /*69b0*/  IMAD.SHL.U32 R34, R42, 0x40, RZ ;  /* 0x000000402a227824 */ /* 0x004fc800078e00ff */
[----:B------:R-:W-:-:S05]  /*69c0*/  IMAD.IADD R4, R6, 0x1, -R4 ;  /* 0x0000000106047824 */ /* 0x000fca00078e0a04 */
[----:B------:R-:W-:Y:S01]  /*69d0*/  SHF.L.U32 R37, R4, 0x1f, RZ ;  /* 0x0000001f04257819 */ /* 0x000fe200000006ff */
[----:B------:R-:W-:Y:S06]  /*69e0*/  @P0 BRA `(.L_x_2351) ;  /* 0x0000000000580947 */ /* 0x000fec0003800000 */
[----:B------:R-:W-:Y:S01]  /*69f0*/  ULDC UR4, c[0x0][0x3f4] ;  /* 0x0000fd0000047ab9 */ /* 0x000fe20000000800 */
[----:B---3--:R-:W-:Y:S01]  /*6a00*/  IMAD.MOV.U32 R6, RZ, RZ, R0 ;  /* 0x000000ffff067224 */ /* 0x008fe200078e0000 */
[----:B------:R-:W-:Y:S01]  /*6a10*/  ISETP.GE.AND P3, PT, R155, UR4, PT ;  /* 0x000000049b007c0c */ /* 0x000fe2000bf66270 */
[----:B------:R-:W-:Y:S01]  /*6a20*/  IMAD.MOV.U32 R7, RZ, RZ, R3 ;  /* 0x000000ffff077224 */ /* 0x000fe200078e0003 */
[----:B------:R-:W-:Y:S02]  /*6a30*/  ISETP.GE.AND P2, PT, R152, UR4, PT ;  /* 0x0000000498007c0c */ /* 0x000fe4000bf46270 */
[----:B------:R-:W-:Y:S02]  /*6a40*/  CS2R R12, SRZ ;  /* 0x00000000000c7805 */ /* 0x000fe4000001ff00 */
[----:B----4-:R-:W-:-:S07]  /*6a50*/  MOV R15, R5 ;  /* 0x00000005000f7202 */ /* 0x010fce0000000f00 */
        /* <DEDUP_REMOVED lines=15> */
.L_x_2351:
[----:B------:R-:W-:Y:S05]  /*6b50*/  BSYNC B1 ;  /* 0x0000000000017941 */ /* 0x000fea0003800000 */
.L_x_2350:
[----:B0-----:R-:W0:Y:S01]  /*6b60*/  S2R R7, SR_TID.X ;  /* 0x0000000000077919 */ /* 0x001e220000002100 */
[----:B------:R-:W1:Y:S01]  /*6b70*/  SYNCS.PHASECHK.TRANS64.TRYWAIT P0, [R2+URZ+0x16800], R37 ;  /* 0x01680025020075a7 */ /* 0x000e62000800017f */
[----:B------:R-:W-:Y:S01]  /*6b80*/  LOP3.LUT R3, R34, 0x1c0, RZ, 0xc0, !PT ;  /* 0x000001c022037812 */ /* 0x000fe200078ec0ff */
[----:B-----5:R-:W-:Y:S01]  /*6b90*/  IMAD.MOV.U32 R4, RZ, RZ, R20 ;  /* 0x000000ffff047224 */ /* 0x020fe200078e0014 */
[----:B----4-:R-:W-:Y:S01]  /*6ba0*/  MOV R5, R11 ;  /* 0x0000000b00057202 */ /* 0x010fe20000000f00 */
[----:B------:R-:W-:Y:S01]  /*6bb0*/  IMAD R34, R29, -0xc0, R40 ;  /* 0xffffff401d227824 */ /* 0x000fe200078e0228 */
[----:B---3--:R-:W-:Y:S01]  /*6bc0*/  LOP3.LUT R0, R3, 0x18, R16, 0xf8, !PT ;  /* 0x0000001803007812 */ /* 0x008fe200078ef810 */
[----:B------:R-:W-:Y:S01]  /*6bd0*/  IMAD.MOV.U32 R6, RZ, RZ, R12 ;  /* 0x000000ffff067224 */ /* 0x000fe200078e000c */
[----:B------:R-:W-:Y:S01]  /*6be0*/  SHF.R.U32.HI R3, RZ, 0x3, R3 ;  /* 0x00000003ff037819 */ /* 0x000fe20000011603 */
[----:B------:R-:W-:Y:S01]  /*6bf0*/  BSSY B1, `(.L_x_2352) ;  /* 0x0000019000017945 */ /* 0x000fe20003800000 */
[----:B------:R-:W-:Y:S01]  /*6c00*/  PRMT R36, R4, 0x7610, R36 ;  /* 0x0000761004247816 */ /* 0x000fe20000000024 */
[----:B------:R-:W-:Y:S01]  /*6c10*/  IMAD.MOV.U32 R4, RZ, RZ, R10 ;  /* 0x000000ffff047224 */ /* 0x000fe200078e000a */
[----:B------:R-:W-:Y:S01]  /*6c20*/  LOP3.LUT R0, R0, R3, RZ, 0x3c, !PT ;  /* 0x0000000300007212 */ /* 0x000fe200078e3cff */
[----:B------:R-:W-:Y:S01]  /*6c30*/  IMAD.MOV.U32 R3, RZ, RZ, R21 ;  /* 0x000000ffff037224 */ /* 0x000fe200078e0015 */
[----:B------:R-:W-:-:S02]  /*6c40*/  VIMNMX R34, R34, 0xc0, PT ;  /* 0x000000c022227848 */ /* 0x000fc40003fe0100 */
[----:B------:R-:W-:Y:S01]  /*6c50*/  PRMT R14, R4, 0x5410, R5 ;  /* 0x00005410040e7816 */ /* 0x000fe20000000005 */
[----:B------:R-:W-:Y:S01]  /*6c60*/  IMAD.MOV.U32 R4, RZ, RZ, R8 ;  /* 0x000000ffff047224 */ /* 0x000fe200078e0008 */
[----:B------:R-:W-:Y:S01]  /*6c70*/  PRMT R29, R3, 0x7610, R29 ;  /* 0x00007610031d7816 */ /* 0x000fe2000000001d */
[----:B------:R-:W-:Y:S01]  /*6c80*/  IMAD.MOV.U32 R5, RZ, RZ, R9 ;  /* 0x000000ffff057224 */ /* 0x000fe200078e0009 */
[----:B------:R-:W-:Y:S02]  /*6c90*/  PRMT R48, R48, 0x5410, R6 ;  /* 0x0000541030307816 */ /* 0x000fe40000000006 */
[----:B------:R-:W-:Y:S02]  /*6ca0*/  PRMT R15, R4, 0x7610, R15 ;  /* 0x00007610040f7816 */ /* 0x000fe4000000000f */
[----:B------:R-:W-:Y:S02]  /*6cb0*/  LOP3.LUT P2, RZ, R42, 0x4, RZ, 0xc0, !PT ;  /* 0x000000042aff7812 */ /* 0x000fe4000784c0ff */
[----:B------:R-:W-:Y:S01]  /*6cc0*/  ISETP.GE.AND P1, PT, R19, R34, PT ;  /* 0x000000221300720c */ /* 0x000fe20003f26270 */
[----:B0-----:R-:W-:-:S05]  /*6cd0*/  VIADD R38, R7, 0xffffff80 ;  /* 0xffffff8007267836 */ /* 0x001fca0000000000 */
[----:B------:R-:W-:-:S04]  /*6ce0*/  SHF.R.S32.HI R7, RZ, 0x1f, R38 ;  /* 0x0000001fff077819 */ /* 0x000fc80000011426 */
[----:B------:R-:W-:-:S04]  /*6cf0*/  LEA.HI R7, R7, R38, RZ, 0x5 ;  /* 0x0000002607077211 */ /* 0x000fc800078f28ff */
[----:B------:R-:W-:-:S05]  /*6d00*/  SHF.R.S32.HI R7, RZ, 0x5, R7 ;  /* 0x00000005ff077819 */ /* 0x000fca0000011407 */
[----:B------:R-:W-:Y:S02]  /*6d10*/  IMAD R3, R7, 0x200, R0 ;  /* 0x0000020007037824 */ /* 0x000fe400078e0200 */
[----:B------:R-:W-:-:S03]  /*6d20*/  IMAD.MOV.U32 R0, RZ, RZ, R13 ;  /* 0x000000ffff007224 */ /* 0x000fc600078e000d */
[----:B------:R-:W-:Y:S02]  /*6d30*/  LEA R3, R3, R2, 0x1 ;  /* 0x0000000203037211 */ /* 0x000fe400078e08ff */
[----:B------:R-:W-:-:S03]  /*6d40*/  PRMT R29, R29, 0x5410, R0 ;  /* 0x000054101d1d7816 */ /* 0x000fc60000000000 */
[C---:B------:R-:W-:Y:S02]  /*6d50*/  VIADD R4, R3.reuse, 0x8400 ;  /* 0x0000840003047836 */ /* 0x040fe40000000000 */
[----:B------:R-:W-:Y:S01]  /*6d60*/  VIADD R0, R3, 0x8440 ;  /* 0x0000844003007836 */ /* 0x000fe20000000000 */
[----:B-1----:R-:W-:Y:S06]  /*6d70*/  @!P0 BRA `(.L_x_2353) ;  /* 0x0000014c00608947 */ /* 0x002fec0003800000 */
.L_x_2578:
[----:B------:R-:W-:Y:S05]  /*6d80*/  BSYNC B1 ;  /* 0x0000000000017941 */ /* 0x000fea0003800000 */
.L_x_2352:
[----:B------:R-:W-:Y:S01]  /*6d90*/  BSSY B1, `(.L_x_2354) ;  /* 0x000005f000017945 */ /* 0x000fe20003800000 */
[----:B------:R-:W-:Y:S01]  /*6da0*/  PRMT R15, R15, 0x5410, R5 ;  /* 0x000054100f0f7816 */ /* 0x000fe20000000005 */
[----:B------:R-:W-:Y:S02]  /*6db0*/  @P2 VIADD R0, R4, 0xffffffc0 ;  /* 0xffffffc004002836 */ /* 0x000fe40000000000 */
[----:B------:R-:W-:Y:S05]  /*6dc0*/  @P1 BRA `(.L_x_2355) ;  /* 0x00000004006c1947 */ /* 0x000fea0003800000 */
[----:B------:R-:W1:Y:S01]  /*6dd0*/  LDC R4, c[0x0][0x3f4] ;  /* 0x0000fd00ff047b82 */ /* 0x000e620000000800 */
[----:B------:R-:W-:Y:S01]  /*6de0*/  BSSY B2, `(.L_x_2356) ;  /* 0x000002e000027945 */ /* 0x000fe20003800000 */
[-C--:B-1----:R-:W-:Y:S02]  /*6df0*/  ISETP.GE.AND P0, PT, R152, R4.reuse, PT ;  /* 0x000000049800720c */ /* 0x082fe40003f06270 */
[----:B------:R-:W-:-:S11]  /*6e00*/  ISETP.GE.AND P1, PT, R155, R4, PT ;  /* 0x000000049b00720c */ /* 0x000fd60003f26270 */
        /* <DEDUP_REMOVED lines=43> */
.L_x_2357:
[----:B------:R-:W-:Y:S05]  /*70c0*/  BSYNC B2 ;  /* 0x0000000000027941 */ /* 0x000fea0003800000 */
.L_x_2356:
[----:B------:R-:W-:Y:S05]  /*70d0*/  @P1 BRA `(.L_x_2355) ;  /* 0x0000000000a81947 */ /* 0x000fea0003800000 */
[----:B-1----:R-:W1:Y:S01]  /*70e0*/  LDS.128 R4, [R0] ;  /* 0x0000000000047984 */ /* 0x002e620000000c00 */
[----:B------:R-:W-:Y:S01]  /*70f0*/  SHF.R.U32.HI R31, RZ, 0x10, R25 ;  /* 0x00000010ff1f7819 */ /* 0x000fe20000011619 */
[----:B------:R-:W-:Y:S01]  /*7100*/  HADD2.F32 R30, -RZ, R48.H0_H0 ;  /* 0x20000030ff1e7230 */ /* 0x000fe20000004100 */
[--C-:B------:R-:W-:Y:S01]  /*7110*/  SHF.R.U32.HI R33, RZ, 0x10, R27.reuse ;  /* 0x00000010ff217819 */ /* 0x100fe2000001161b */
        /* <DEDUP_REMOVED lines=38> */
.L_x_2355:
[----:B------:R-:W-:Y:S05]  /*7380*/  BSYNC B1 ;  /* 0x0000000000017941 */ /* 0x000fea0003800000 */
.L_x_2354:
[----:B-12---:R-:W-:-:S05]  /*7390*/  VIADD R4, R19, 0x60 ;  /* 0x0000006013047836 */ /* 0x006fca0000000000 */
[----:B------:R-:W-:-:S13]  /*73a0*/  ISETP.GE.AND P0, PT, R4, R34, PT ;  /* 0x000000220400720c */ /* 0x000fda0003f06270 */
        /* <DEDUP_REMOVED lines=8> */
[----:B------:R-:W-:Y:S01]  /*7430*/  HADD2.F32 R24, -RZ, R48.H1_H1 ;  /* 0x30000030ff187230 */ /* 0x000fe20000004100 */
[----:B------:R-:W-:Y:S01]  /*7440*/  SHF.R.U32.HI R25, RZ, 0x10, R13 ;  /* 0x00000010ff197819 */ /* 0x000fe2000001160d */
        /* <DEDUP_REMOVED lines=38> */
.L_x_2360:
[----:B------:R-:W-:Y:S05]  /*76b0*/  BSYNC B1 ;  /* 0x0000000000017941 */ /* 0x000fea0003800000 */
.L_x_2359:
        /* <DEDUP_REMOVED lines=44> */
.L_x_2345:
[----:B------:R-:W1:Y:S01]  /*7980*/  S2R R0, SR_TID.X ;  /* 0x0000000000007919 */ /* 0x000e620000002100 */
[----:B------:R-:W2:Y:S01]  /*7990*/  LDC R32, c[0x0][0x448] ;  /* 0x00011200ff207b82 */ /* 0x000ea20000000800 */
[----:B------:R-:W-:Y:S01]  /*79a0*/  ULDC.64 UR4, c[0x0][0x3f8] ;  /* 0x0000fe0000047ab9 */ /* 0x000fe20000000a00 */
[----:B------:R-:W-:Y:S01]  /*79b0*/  ULDC.64 UR6, c[0x0][0x408] ;  /* 0x0001020000067ab9 */ /* 0x000fe20000000a00 */
[----:B------:R-:W-:Y:S01]  /*79c0*/  IMAD.MOV.U32 R27, RZ, RZ, R31 ;  /* 0x000000ffff1b7224 */ /* 0x000fe200078e001f */
[----:B------:R-:W-:Y:S01]  /*79d0*/  SHF.R.S32.HI R43, RZ, 0x1f, R16 ;  /* 0x0000001fff2b7819 */ /* 0x000fe20000011410 */
[----:B------:R-:W-:Y:S01]  /*79e0*/  IMAD.MOV.U32 R4, RZ, RZ, R24 ;  /* 0x000000ffff047224 */ /* 0x000fe200078e0018 */
[----:B--2---:R-:W-:Y:S02]  /*79f0*/  ISETP.NE.AND P0, PT, R32, 0x1, PT ;  /* 0x000000012000780c */ /* 0x004fe40003f05270 */
[----:B-1----:R-:W-:-:S04]  /*7a00*/  IADD3 R0, R0, -0x80, RZ ;  /* 0xffffff8000007810 */ /* 0x002fc80007ffe0ff */
        /* <DEDUP_REMOVED lines=22> */
[----:B------:R-:W-:-:S02]  /*7b70*/  LEA R27, P1, R4, UR6, 0x1 ;  /* 0x00000006041b7c11 */ /* 0x000fc4000f8208ff */
[----:B------:R-:W-:Y:S02]  /*7b80*/  IADD3 R3, R5, R3, RZ ;  /* 0x0000000305037210 */ /* 0x000fe40007ffe0ff */
        /* <DEDUP_REMOVED lines=12> */
[C---:B------:R-:W-:Y:S01]  /*7c50*/  @!P1 IMAD.SHL.U32 R5, R16.reuse, 0x2, RZ ;  /* 0x0000000210059824 */ /* 0x040fe200078e00ff */
[----:B------:R-:W-:-:S04]  /*7c60*/  @!P1 SHF.L.U64.HI R21, R16, 0x1, R43 ;  /* 0x0000000110159819 */ /* 0x000fc8000001022b */
        /* <DEDUP_REMOVED lines=13> */
[----:B--2---:R-:W-:Y:S01]  /*7d40*/  @!P1 MOV R35, R9 ;  /* 0x0000000900239202 */ /* 0x004fe20000000f00 */
[----:B------:R-:W-:Y:S02]  /*7d50*/  @!P1 IMAD.MOV.U32 R34, RZ, RZ, R8 ;  /* 0x000000ffff229224 */ /* 0x000fe400078e0008 */
[----:B------:R-:W-:Y:S02]  /*7d60*/  @!P1 IMAD.MOV.U32 R36, RZ, RZ, R10 ;  /* 0x000000ffff249224 */ /* 0x000fe400078e000a */
[----:B------:R-:W-:Y:S02]  /*7d70*/  IMAD.MOV.U32 R0, RZ, RZ, R34 ;  /* 0x000000ffff007224 */ /* 0x000fe400078e0022 */
[----:B------:R-:W-:Y:S02]  /*7d80*/  IMAD.MOV.U32 R3, RZ, RZ, R35 ;  /* 0x000000ffff037224 */ /* 0x000fe400078e0023 */
[----:B------:R-:W-:Y:S01]  /*7d90*/  @!P1 IMAD.MOV.U32 R37, RZ, RZ, R11 ;  /* 0x000000ffff259224 */ /* 0x000fe200078e000b */
[----:B------:R-:W-:Y:S01]  /*7da0*/  PRMT R42, R0, 0x7610, R42 ;  /* 0x00007610002a7816 */ /* 0x000fe2000000002a */
[----:B------:R-:W-:Y:S01]  /*7db0*/  IMAD.MOV.U32 R8, RZ, RZ, R36 ;  /* 0x000000ffff087224 */ /* 0x000fe200078e0024 */
[----:B------:R-:W-:Y:S01]  /*7dc0*/  PRMT R45, R45, 0x5410, R3 ;  /* 0x000054102d2d7816 */ /* 0x000fe20000000003 */
[----:B------:R0:W2:Y:S01]  /*7dd0*/  SHFL.IDX PT, R0, R26, 0x1, 0x1c1f ;  /* 0x003c1f001a007f89 */ /* 0x0000a200000e0000 */
[----:B------:R-:W-:Y:S01]  /*7de0*/  MOV R9, R37 ;  /* 0x0000002500097202 */ /* 0x000fe20000000f00 */
[----:B---3--:R-:W-:-:S02]  /*7df0*/  @!P1 IMAD.MOV.U32 R30, RZ, RZ, R4 ;  /* 0x000000ffff1e9224 */ /* 0x008fc400078e0004 */
[----:B------:R0:W3:Y:S01]  /*7e00*/  SHFL.IDX PT, R3, R25, 0x1, 0x1c1f ;  /* 0x003c1f0019037f89 */ /* 0x0000e200000e0000 */
[----:B------:R-:W-:Y:S01]  /*7e10*/  @!P1 IMAD.MOV.U32 R31, RZ, RZ, R5 ;  /* 0x000000ffff1f9224 */ /* 0x000fe200078e0005 */
[----:B------:R-:W-:Y:S01]  /*7e20*/  PRMT R33, R8, 0x5410, R9 ;  /* 0x0000541008217816 */ /* 0x000fe20000000009 */
[----:B------:R-:W-:Y:S02]  /*7e30*/  @!P1 IMAD.MOV.U32 R20, RZ, RZ, R6 ;  /* 0x000000ffff149224 */ /* 0x000fe400078e0006 */
[----:B------:R-:W-:Y:S01]  /*7e40*/  @!P1 IMAD.MOV.U32 R21, RZ, RZ, R7 ;  /* 0x000000ffff159224 */ /* 0x000fe200078e0007 */
[----:B------:R-:W-:Y:S01]  /*7e50*/  MOV R5, R31 ;  /* 0x0000001f00057202 */ /* 0x000fe20000000f00 */
[----:B------:R-:W-:Y:S02]  /*7e60*/  IMAD.MOV.U32 R4, RZ, RZ, R30 ;  /* 0x000000ffff047224 */ /* 0x000fe400078e001e */
[----:B------:R-:W-:Y:S01]  /*7e70*/  IMAD.MOV.U32 R6, RZ, RZ, R20 ;  /* 0x000000ffff067224 */ /* 0x000fe200078e0014 */
[----:B------:R-:W-:Y:S01]  /*7e80*/  PRMT R45, R5, 0x7610, R45 ;  /* 0x00007610052d7816 */ /* 0x000fe2000000002d */
[----:B------:R-:W-:-:S03]  /*7e90*/  IMAD.MOV.U32 R7, RZ, RZ, R21 ;  /* 0x000000ffff077224 */ /* 0x000fc600078e0015 */
[----:B------:R-:W-:Y:S02]  /*7ea0*/  PRMT R56, R4, 0x5410, R6 ;  /* 0x0000541004387816 */ /* 0x000fe40000000006 */
[----:B------:R-:W-:Y:S02]  /*7eb0*/  CS2R R4, SRZ ;  /* 0x0000000000047805 */ /* 0x000fe4000001ff00 */
[----:B01--4-:R-:W-:-:S07]  /*7ec0*/  PRMT R42, R42, 0x5410, R7 ;  /* 0x000054102a2a7816 */ /* 0x013fce0000000007 */
.L_x_2588:
[----:B------:R-:W4:Y:S01]  /*7ed0*/  LDL R7, [R1+0x5c] ;  /* 0x00005c0001077983 */ /* 0x000f220000100800 */
[----:B------:R-:W-:Y:S01]  /*7ee0*/  VIADD R39, R39, 0x60 ;  /* 0x0000006027277836 */ /* 0x000fe20000000000 */
[----:B------:R-:W-:Y:S01]  /*7ef0*/  BSSY B1, `(.L_x_2362) ;  /* 0x0000016000017945 */ /* 0x000fe20003800000 */
[----:B------:R-:W-:Y:S02]  /*7f00*/  CS2R R8, SRZ ;  /* 0x0000000000087805 */ /* 0x000fe4000001ff00 */
[----:B------:R-:W-:Y:S02]  /*7f10*/  CS2R R10, SRZ ;  /* 0x00000000000a7805 */ /* 0x000fe4000001ff00 */
[----:B------:R-:W-:Y:S02]  /*7f20*/  ISETP.GE.AND P1, PT, R39, R32, PT ;  /* 0x000000202700720c */ /* 0x000fe40003f26270 */
[----:B----4-:R-:W-:-:S04]  /*7f30*/  LEA.HI R6, R7, R7, RZ, 0x1 ;  /* 0x0000000707067211 */ /* 0x010fc800078f08ff */
        /* <DEDUP_REMOVED lines=12> */
[----:B------:R-:W-:Y:S02]  /*8000*/  IADD3 R4, P2, R14, R4, RZ ;  /* 0x000000040e047210 */ /* 0x000fe40007f5e0ff */
[----:B--2---:R-:W-:-:S03]  /*8010*/  IADD3.X R9, R0, R5, RZ, P1, !PT ;  /* 0x0000000500097210 */ /* 0x004fc60000ffe4ff */
[----:B------:R-:W-:-:S03]  /*8020*/  IMAD.X R5, R24, 0x1, R5, P2 ;  /* 0x0000000118057824 */ /* 0x000fc600010e0605 */
[----:B------:R-:W5:Y:S04]  /*8030*/  LD.E.128 R8, desc[UR40][R8.64] ;  /* 0x0000002808087980 */ /* 0x000f68000c101d00 */
[----:B------:R-:W5:Y:S02]  /*8040*/  LD.E.128 R4, desc[UR40][R4.64] ;  /* 0x0000002804047980 */ /* 0x000f64000c101d00 */
.L_x_2363:
[----:B------:R-:W-:Y:S05]  /*8050*/  BSYNC B1 ;  /* 0x0000000000017941 */ /* 0x000fea0003800000 */
.L_x_2362:
[----:B------:R-:W0:Y:S01]  /*8060*/  SYNCS.PHASECHK.TRANS64.TRYWAIT P1, [R2+URZ+0x16800], R13 ;  /* 0x0168000d020075a7 */ /* 0x000e22000802017f */
[----:B------:R-:W-:Y:S01]  /*8070*/  IMAD R29, R29, -0xc0, R32 ;  /* 0xffffff401d1d7824 */ /* 0x000fe200078e0220 */
[----:B------:R-:W-:Y:S01]  /*8080*/  BSSY B1, `(.L_x_2364) ;  /* 0x0000012000017945 */ /* 0x000fe20003800000 */
[----:B------:R-:W-:Y:S02]  /*8090*/  VIADD R14, R19, 0x60 ;  /* 0x00000060130e7836 */ /* 0x000fe40000000000 */
[----:B-----5:R-:W-:Y:S01]  /*80a0*/  IMAD.MOV.U32 R12, RZ, RZ, R5 ;  /* 0x000000ffff0c7224 */ /* 0x020fe200078e0005 */
[----:B--2---:R-:W-:Y:S01]  /*80b0*/  VIMNMX R0, R29, 0xc0, PT ;  /* 0x000000c01d007848 */ /* 0x004fe20003fe0100 */
[----:B---3--:R-:W-:Y:S02]  /*80c0*/  IMAD.MOV.U32 R3, RZ, RZ, R4 ;  /* 0x000000ffff037224 */ /* 0x008fe400078e0004 */
        /* <DEDUP_REMOVED lines=13> */
.L_x_2589:
[----:B------:R-:W-:Y:S05]  /*81a0*/  BSYNC B1 ;  /* 0x0000000000017941 */ /* 0x000fea0003800000 */
.L_x_2364:
[----:B------:R-:W-:Y:S01]  /*81b0*/  BSSY B1, `(.L_x_2366) ;  /* 0x0000069000017945 */ /* 0x000fe20003800000 */
[----:B------:R-:W-:Y:S01]  /*81c0*/  IMAD.MOV.U32 R0, RZ, RZ, R10 ;  /* 0x000000ffff007224 */ /* 0x000fe200078e000a */
[----:B------:R-:W-:Y:S01]  /*81d0*/  LOP3.LUT R29, R29, 0x38, RZ, 0xc0, !PT ;  /* 0x000000381d1d7812 */ /* 0x000fe200078ec0ff */
[----:B------:R-:W-:Y:S01]  /*81e0*/  IMAD.MOV.U32 R3, RZ, RZ, R11 ;  /* 0x000000ffff037224 */ /* 0x000fe200078e000b */
[----:B------:R-:W-:Y:S06]  /*81f0*/  @P2 BRA `(.L_x_2367) ;  /* 0x0000000400902947 */ /* 0x000fec0003800000 */
[----:B------:R-:W2:Y:S01]  /*8200*/  LDL R12, [R1+0x44] ;  /* 0x00004400010c7983 */ /* 0x000ea20000100800 */
[----:B------:R-:W1:Y:S02]  /*8210*/  S2R R14, SR_TID.X ;  /* 0x00000000000e7919 */ /* 0x000e640000002100 */
[----:B-1----:R-:W-:-:S04]  /*8220*/  IADD3 R14, R14, -0x80, RZ ;  /* 0xffffff800e0e7810 */ /* 0x002fc80007ffe0ff */
        /* <DEDUP_REMOVED lines=97> */
.L_x_2367:
[----:B------:R-:W-:Y:S05]  /*8840*/  BSYNC B1 ;  /* 0x0000000000017941 */ /* 0x000fea0003800000 */
.L_x_2366:
[----:B------:R-:W-:Y:S01]  /*8850*/  PRMT R31, R0, 0x5410, R3 ;  /* 0x00005410001f7816 */ /* 0x000fe20000000003 */
[----:B------:R-:W-:Y:S06]  /*8860*/  @P0 BRA `(.L_x_2358) ;  /* 0x0000000400800947 */ /* 0x000fec0003800000 */
[----:B------:R-:W2:Y:S01]  /*8870*/  LDL R20, [R1+0x48] ;  /* 0x0000480001147983 */ /* 0x000ea20000100800 */
[C---:B-1----:R-:W-:Y:S01]  /*8880*/  IADD3 R12, R19.reuse, 0x60, RZ ;  /* 0x00000060130c7810 */ /* 0x042fe20007ffe0ff */
[----:B0-----:R-:W-:Y:S02]  /*8890*/  VIADD R13, R19, 0x60 ;  /* 0x00000060130d7836 */ /* 0x001fe40000000000 */
[----:B------:R-:W3:Y:S02]  /*88a0*/  LDL R44, [R1+0x64] ;  /* 0x00006400012c7983 */ /* 0x000ee40000100800 */
[----:B------:R-:W-:Y:S02]  /*88b0*/  IMAD.SHL.U32 R12, R12, 0x40, RZ ;  /* 0x000000400c0c7824 */ /* 0x000fe400078e00ff */
[----:B------:R-:W-:-:S03]  /*88c0*/  IMAD.SHL.U32 R13, R13, 0x40, RZ ;  /* 0x000000400d0d7824 */ /* 0x000fc600078e00ff */
[----:B------:R-:W-:Y:S02]  /*88d0*/  LOP3.LUT R12, R12, 0x1c0, RZ, 0xc0, !PT ;  /* 0x000001c00c0c7812 */ /* 0x000fe400078ec0ff */
[----:B------:R-:W-:Y:S02]  /*88e0*/  LOP3.LUT R13, R13, 0x1c0, RZ, 0xc0, !PT ;  /* 0x000001c00d0d7812 */ /* 0x000fe400078ec0ff */
[----:B------:R-:W-:-:S04]  /*88f0*/  SHF.R.U32.HI R12, RZ, 0x3, R12 ;  /* 0x00000003ff0c7819 */ /* 0x000fc8000001160c */
[----:B------:R-:W-:Y:S02]  /*8900*/  LOP3.LUT R29, R12, R29, R13, 0x1e, !PT ;  /* 0x0000001d0c1d7212 */ /* 0x000fe400078e1e0d */
[----:B------:R-:W-:Y:S01]  /*8910*/  SHF.R.U64 R42, R10, 0x10, R11 ;  /* 0x000000100a2a7819 */ /* 0x000fe2000000120b */
[----:B------:R-:W-:Y:S01]  /*8920*/  HADD2.F32 R10, -RZ, R39.H1_H1 ;  /* 0x30000027ff0a7230 */ /* 0x000fe20000004100 */
[--C-:B------:R-:W-:Y:S02]  /*8930*/  SHF.R.U64 R35, R6, 0x10, R7.reuse ;  /* 0x0000001006237819 */ /* 0x100fe40000001207 */
[----:B------:R-:W-:Y:S02]  /*8940*/  SHF.R.U32.HI R33, RZ, 0x10, R7 ;  /* 0x00000010ff217819 */ /* 0x000fe40000011607 */
[----:B------:R-:W-:Y:S02]  /*8950*/  SHF.R.U32.HI R30, RZ, 0x10, R5 ;  /* 0x00000010ff1e7819 */ /* 0x000fe40000011605 */
[----:B------:R-:W-:-:S03]  /*8960*/  SHF.R.U32.HI R21, RZ, 0x10, R9 ;  /* 0x00000010ff157819 */ /* 0x000fc60000011609 */
[----:B------:R-:W-:Y:S01]  /*8970*/  HADD2.F32 R30, -RZ, R30.H0_H0 ;  /* 0x2000001eff1e7230 */ /* 0x000fe20000004100 */
        /* <DEDUP_REMOVED lines=9> */
[----:B------:R-:W-:Y:S02]  /*8a10*/  HADD2.F32 R20, -RZ, R39.H0_H0 ;  /* 0x20000027ff147230 */ /* 0x000fe40000004100 */
[----:B0-----:R-:W-:Y:S02]  /*8a20*/  HADD2.F32 R3, -RZ, R13.H0_H0 ;  /* 0x2000000dff037230 */ /* 0x001fe40000004100 */
[----:B-1----:R-:W-:-:S05]  /*8a30*/  HADD2.F32 R7, -RZ, R25.H0_H0 ;  /* 0x20000019ff077230 */ /* 0x002fca0000004100 */
[C---:B------:R-:W-:Y:S01]  /*8a40*/  FMUL.FTZ R34, R7.reuse, R20 ;  /* 0x0000001407227220 */ /* 0x040fe20000410000 */
[-C--:B------:R-:W-:Y:S01]  /*8a50*/  FMUL.FTZ R36, R7, R10.reuse ;  /* 0x0000000a07247220 */ /* 0x080fe20000410000 */
[----:B------:R-:W-:Y:S02]  /*8a60*/  HADD2.F32 R25, -RZ, R25.H1_H1 ;  /* 0x30000019ff197230 */ /* 0x000fe40000004100 */
[----:B------:R-:W-:Y:S02]  /*8a70*/  HADD2.F32 R6, -RZ, R24.H0_H0 ;  /* 0x20000018ff067230 */ /* 0x000fe40000004100 */
[C---:B------:R-:W-:Y:S01]  /*8a80*/  FFMA.FTZ R34, R3.reuse, R10, -R34 ;  /* 0x0000000a03227223 */ /* 0x040fe20000010822 */
[--C-:B------:R-:W-:Y:S02]  /*8a90*/  HADD2.F32 R7, -RZ, R38.reuse.H1_H1 ;  /* 0x30000026ff077230 */ /* 0x100fe40000004100 */
[----:B------:R-:W-:Y:S01]  /*8aa0*/  FFMA.FTZ R36, R3, R20, R36 ;  /* 0x0000001403247223 */ /* 0x000fe20000010024 */
[----:B------:R-:W-:-:S02]  /*8ab0*/  HADD2.F32 R3, -RZ, R38.H0_H0 ;  /* 0x20000026ff037230 */ /* 0x000fc40000004100 */
[----:B------:R-:W-:Y:S02]  /*8ac0*/  HADD2.F32 R10, -RZ, R21.H0_H0 ;  /* 0x20000015ff0a7230 */ /* 0x000fe40000004100 */
[C---:B------:R-:W-:Y:S01]  /*8ad0*/  FMUL.FTZ R40, R25.reuse, R30 ;  /* 0x0000001e19287220 */ /* 0x040fe20000410000 */
[----:B------:R-:W-:Y:S02]  /*8ae0*/  HADD2.F32 R13, -RZ, R13.H1_H1 ;  /* 0x3000000dff0d7230 */ /* 0x000fe40000004100 */
[C---:B------:R-:W-:Y:S01]  /*8af0*/  FMUL.FTZ R21, R6.reuse, R7 ;  /* 0x0000000706157220 */ /* 0x040fe20000410000 */
[----:B------:R-:W-:Y:S02]  /*8b00*/  HADD2.F32 R0, -RZ, R12.H0_H0 ;  /* 0x2000000cff007230 */ /* 0x000fe40000004100 */
[----:B------:R-:W-:Y:S01]  /*8b10*/  FMUL.FTZ R6, R6, R3 ;  /* 0x0000000306067220 */ /* 0x000fe20000410000 */
[-C--:B------:R-:W-:Y:S01]  /*8b20*/  FMUL.FTZ R20, R25, R10.reuse ;  /* 0x0000000a19147220 */ /* 0x080fe20000410000 */
[----:B------:R-:W-:Y:S01]  /*8b30*/  FFMA.FTZ R25, R13, R10, -R40 ;  /* 0x0000000a0d197223 */ /* 0x000fe20000010828 */
[----:B------:R-:W-:-:S02]  /*8b40*/  HADD2.F32 R8, -RZ, R26.H0_H0 ;  /* 0x2000001aff087230 */ /* 0x000fc40000004100 */
[C---:B------:R-:W-:Y:S01]  /*8b50*/  FFMA.FTZ R21, R0.reuse, R3, -R21 ;  /* 0x0000000300157223 */ /* 0x040fe20000010815 */
[----:B------:R-:W-:Y:S02]  /*8b60*/  HADD2.F32 R9, -RZ, R27.H0_H0 ;  /* 0x2000001bff097230 */ /* 0x000fe40000004100 */
[----:B------:R-:W-:Y:S01]  /*8b70*/  FFMA.FTZ R10, R0, R7, R6 ;  /* 0x00000007000a7223 */ /* 0x000fe20000010006 */
[--C-:B------:R-:W-:Y:S02]  /*8b80*/  HADD2.F32 R3, -RZ, R31.reuse.H0_H0 ;  /* 0x2000001fff037230 */ /* 0x100fe40000004100 */
[----:B------:R-:W-:Y:S02]  /*8b90*/  HADD2.F32 R0, -RZ, R31.H1_H1 ;  /* 0x3000001fff007230 */ /* 0x000fe40000004100 */
[----:B------:R-:W-:Y:S01]  /*8ba0*/  FFMA.FTZ R13, R13, R30, R20 ;  /* 0x0000001e0d0d7223 */ /* 0x000fe20000010014 */
[----:B------:R-:W-:Y:S02]  /*8bb0*/  HADD2.F32 R4, -RZ, R14.H0_H0 ;  /* 0x2000000eff047230 */ /* 0x000fe40000004100 */
[----:B------:R-:W-:Y:S01]  /*8bc0*/  FMUL.FTZ R7, R8, R11 ;  /* 0x0000000b08077220 */ /* 0x000fe20000410000 */
[----:B------:R-:W-:-:S02]  /*8bd0*/  HADD2.F32 R5, -RZ, R15.H0_H0 ;  /* 0x2000000fff057230 */ /* 0x000fc40000004100 */
[-C--:B------:R-:W-:Y:S01]  /*8be0*/  FMUL.FTZ R31, R8, R3.reuse ;  /* 0x00000003081f7220 */ /* 0x080fe20000410000 */
[C---:B------:R-:W-:Y:S01]  /*8bf0*/  FMUL.FTZ R30, R9.reuse, R32 ;  /* 0x00000020091e7220 */ /* 0x040fe20000410000 */
[----:B------:R-:W-:Y:S02]  /*8c00*/  HADD2.F32 R27, -RZ, R27.H1_H1 ;  /* 0x3000001bff1b7230 */ /* 0x000fe40000004100 */
[----:B------:R-:W-:Y:S01]  /*8c10*/  FMUL.FTZ R9, R9, R0 ;  /* 0x0000000009097220 */ /* 0x000fe20000410000 */
[----:B------:R-:W-:Y:S02]  /*8c20*/  HADD2.F32 R8, -RZ, R33.H0_H0 ;  /* 0x20000021ff087230 */ /* 0x000fe40000004100 */
[----:B------:R-:W-:Y:S02]  /*8c30*/  HADD2.F32 R6, -RZ, R41.H0_H0 ;  /* 0x20000029ff067230 */ /* 0x000fe40000004100 */
        /* <DEDUP_REMOVED lines=35> */
.L_x_2358:
[----:B------:R-:W-:Y:S05]  /*8e70*/  BSYNC B0 ;  /* 0x0000000000007941 */ /* 0x000fea0003800000 */
.L_x_2344:
        /* <DEDUP_REMOVED lines=8> */
.L_x_2341:
[----:B--2---:R-:W2:Y:S02]  /*8f00*/  LDL R0, [R1+0x4] ;  /* 0x0000040001007983 */ /* 0x004ea40000100800 */
[----:B--2---:R-:W-:-:S13]  /*8f10*/  ISETP.NE.AND P0, PT, R0, 0x3, PT ;  /* 0x000000030000780c */ /* 0x004fda0003f05270 */
[----:B------:R-:W-:Y:S05]  /*8f20*/  @!P0 BRA `(.L_x_2368) ;  /* 0x0000000000048947 */ /* 0x000fea0003800000 */
[----:B------:R-:W-:Y:S01]  /*8f30*/  BPT.TRAP 0x1 ;  /* 0x000000040000795c */ /* 0x000fe20000300000 */
.L_x_2368:
[----:B------:R-:W-:Y:S02]  /*8f40*/  LEA R0, R18, R2, 0x3 ;  /* 0x0000000212007211 */ /* 0x000fe400078e18ff */
[----:B-1----:R-:W-:-:S04]  /*8f50*/  SHF.L.U32 R3, R23, 0x1f, RZ ;  /* 0x0000001f17037819 */ /* 0x002fc800000006ff */
[----:B------:R1:W2:Y:S01]  /*8f60*/  SYNCS.PHASECHK.TRANS64.TRYWAIT P2, [R0+URZ+0x16830], R3 ;  /* 0x01683003000075a7 */ /* 0x0002a2000804017f */
[----:B------:R-:W-:Y:S05]  /*8f70*/  @!P0 BRA `(.L_x_2369) ;  /* 0x0000000000048947 */ /* 0x000fea0003800000 */
[----:B------:R-:W-:Y:S01]  /*8f80*/  BPT.TRAP 0x1 ;  /* 0x000000040000795c */ /* 0x000fe20000300000 */
.L_x_2369:
[----:B---3--:R-:W3:Y:S02]  /*8f90*/  S2R R4, SR_TID.X ;  /* 0x0000000000047919 */ /* 0x008ee40000002100 */
[----:B---3--:R-:W-:-:S04]  /*8fa0*/  LOP3.LUT R4, R4, 0x7f, RZ, 0xc0, !PT ;  /* 0x0000007f04047812 */ /* 0x008fc800078ec0ff */
[----:B------:R-:W-:Y:S01]  /*8fb0*/  ISETP.NE.AND P1, PT, R4, RZ, PT ;  /* 0x000000ff0400720c */ /* 0x000fe20003f25270 */
[----:B--2---:R-:W-:-:S12]  /*8fc0*/  @P2 BRA `(.L_x_2370) ;  /* 0x0000000000082947 */ /* 0x004fd80003800000 */
[----:B------:R-:W2:Y:S02]  /*8fd0*/  SYNCS.PHASECHK.TRANS64.TRYWAIT P2, [R0+URZ+0x16830], R3 ;  /* 0x01683003000075a7 */ /* 0x000ea4000804017f */
[----:B--2---:R-:W-:Y:S05]  /*8fe0*/  @!P2 BRA `(.L_x_2371) ;  /* 0x000001300058a947 */ /* 0x004fea0003800000 */
.L_x_2370:
[----:B------:R-:W-:Y:S05]  /*8ff0*/  WARPSYNC.ALL ;  /* 0x0000000000007948 */ /* 0x000fea0003800000 */
[----:B-12---:R-:W-:Y:S01]  /*9000*/  VIADD R3, R2, 0xe400 ;  /* 0x0000e40002037836 */ /* 0x006fe20000000000 */
[----:B------:R-:W-:-:S04]  /*9010*/  LOP3.LUT R4, R28, 0x10000, RZ, 0xfc, !PT ;  /* 0x000100001c047812 */ /* 0x000fc800078efcff */
[----:B------:R-:W-:-:S04]  /*9020*/  SHF.R.U32.HI R3, RZ, 0x4, R3 ;  /* 0x00000004ff037819 */ /* 0x000fc80000011603 */
[----:B------:R-:W-:-:S04]  /*9030*/  LOP3.LUT R3, R3, 0x3fff, RZ, 0xc0, !PT ;  /* 0x00003fff03037812 */ /* 0x000fc800078ec0ff */
[----:B------:R-:W-:Y:S01]  /*9040*/  LOP3.LUT R6, R3, 0x10000, RZ, 0xfc, !PT ;  /* 0x0001000003067812 */ /* 0x000fe200078efcff */
[----:B------:R-:W-:Y:S02]  /*9050*/  IMAD.MOV.U32 R5, RZ, RZ, 0x40000040 ;  /* 0x40000040ff057424 */ /* 0x000fe400078e00ff */
[----:B------:R-:W-:Y:S02]  /*9060*/  IMAD.MOV.U32 R9, RZ, RZ, 0x40000040 ;  /* 0x40000040ff097424 */ /* 0x000fe400078e00ff */
[----:B------:R-:W-:Y:S01]  /*9070*/  IMAD R8, R18, 0x400, R6 ;  /* 0x0000040012087824 */ /* 0x000fe200078e0206 */
[----:B------:R-:W-:Y:S01]  /*9080*/  R2UR UR4, R4 ;  /* 0x00000000040472ca */ /* 0x000fe200000e0000 */
[----:B0----5:R-:W-:Y:S01]  /*9090*/  WARPGROUP.ARRIVE ;  /* 0x00000000000079c5 */ /* 0x021fe20000000000 */
[----:B------:R-:W-:Y:S01]  /*90a0*/  R2UR UR5, R5 ;  /* 0x00000000050572ca */ /* 0x000fe200000e0000 */
[----:B------:R0:W-:Y:S01]  /*90b0*/  STL [R1+0x24], R6 ;  /* 0x0000240601007387 */ /* 0x0001e20000100800 */
[----:B------:R-:W-:-:S02]  /*90c0*/  R2UR UR6, R8 ;  /* 0x00000000080672ca */ /* 0x000fc400000e0000 */
[----:B------:R-:W-:Y:S01]  /*90d0*/  R2UR UR7, R9 ;  /* 0x00000000090772ca */ /* 0x000fe200000e0000 */
[----:B------:R-:W-:Y:S01]  /*90e0*/  VIADD R156, R4, 0x2 ;  /* 0x00000002049c7836 */ /* 0x000fe20000000000 */
[----:B------:R-:W2:Y:S01]  /*90f0*/  LDL R89, [R1+0x4c] ;  /* 0x00004c0001597983 */ /* 0x000ea20000100800 */
[----:B------:R-:W-:Y:S02]  /*9100*/  IMAD.MOV.U32 R157, RZ, RZ, 0x40000040 ;  /* 0x40000040ff9d7424 */ /* 0x000fe400078e00ff */
[----:B------:R-:W-:Y:S01]  /*9110*/  IMAD.MOV.U32 R7, RZ, RZ, 0x40000040 ;  /* 0x40000040ff077424 */ /* 0x000fe200078e00ff */
[----:B------:R-:W2:Y:S01]  /*9120*/  LDL R97, [R1+0x28] ;  /* 0x0000280001617983 */ /* 0x000ea20000100800 */
[----:B0-----:R-:W-:-:S03]  /*9130*/  IADD3 R6, R8, 0x2, RZ ;  /* 0x0000000208067810 */ /* 0x001fc60007ffe0ff */
[----:B------:R-:W3:Y:S03]  /*9140*/  LDL R11, [R1+0x38] ;  /* 0x00003800010b7983 */ /* 0x000ee60000100800 */
[----:B------:R-:W-:Y:S01]  /*9150*/  HGMMA.64x128x16.F32 R24, gdesc[UR4], RZ, !UPT, gsb0 ;  /* 0x01e00000041879f0 */ /* 0x000fe2000c0008ff */
[----:B------:R-:W-:Y:S01]  /*9160*/  R2UR UR4, R156 ;  /* 0x000000009c0472ca */ /* 0x000fe200000e0000 */
[----:B------:R-:W4:Y:S01]  /*9170*/  LDL R95, [R1+0x20] ;  /* 0x00002000015f7983 */ /* 0x000f220000100800 */
[----:B------:R-:W-:Y:S02]  /*9180*/  R2UR UR5, R157 ;  /* 0x000000009d0572ca */ /* 0x000fe400000e0000 */
[----:B------:R-:W-:Y:S01]  /*9190*/  R2UR UR6, R6 ;  /* 0x00000000060672ca */ /* 0x000fe200000e0000 */
[----:B------:R-:W4:Y:S01]  /*91a0*/  LDL R93, [R1+0x30] ;  /* 0x00003000015d7983 */ /* 0x000f220000100800 */
[----:B------:R-:W-:Y:S01]  /*91b0*/  R2UR UR7, R7 ;  /* 0x00000000070772ca */ /* 0x000fe200000e0000 */
[----:B------:R-:W-:Y:S01]  /*91c0*/  VIADD R20, R4, 0x4 ;  /* 0x0000000404147836 */ /* 0x000fe20000000000 */
[----:B------:R-:W-:Y:S01]  /*91d0*/  MOV R7, 0x40000040 ;  /* 0x4000004000077802 */ /* 0x000fe20000000f00 */
        /* <DEDUP_REMOVED lines=9> */
[----:B------:R-:W-:Y:S02]  /*9270*/  VIADD R6, R4, 0x6 ;  /* 0x0000000604067836 */ /* 0x000fe40000000000 */
[----:B------:R-:W-:-:S02]  /*9280*/  VIADD R8, R8, 0x6 ;  /* 0x0000000608087836 */ /* 0x000fc40000000000 */
[----:B------:R-:W-:Y:S02]  /*9290*/  IMAD.MOV.U32 R7, RZ, RZ, 0x40000040 ;  /* 0x40000040ff077424 */ /* 0x000fe400078e00ff */
[----:B------:R-:W-:Y:S01]  /*92a0*/  IMAD.MOV.U32 R9, RZ, RZ, 0x40000040 ;  /* 0x40000040ff097424 */ /* 0x000fe200078e00ff */
[----:B------:R-:W-:Y:S02]  /*92b0*/  WARPGROUP.DEPBAR.LE gsb0, 0x0 ;  /* 0x00008000000079c5 */ /* 0x000fe40000010000 */
[----:B------:R-:W-:-:S06]  /*92c0*/  WARPGROUP.ARRIVE ;  /* 0x00000000000079c5 */ /* 0x000fcc0000000000 */
[----:B------:R-:W-:Y:S01]  /*92d0*/  HGMMA.64x128x16.F32 R24, gdesc[UR4], R24, gsb0 ;  /* 0x01e00000041879f0 */ /* 0x000fe20008000818 */
[----:B------:R-:W-:Y:S02]  /*92e0*/  R2UR UR4, R6 ;  /* 0x00000000060472ca */ /* 0x000fe400000e0000 */
[----:B------:R-:W-:Y:S02]  /*92f0*/  R2UR UR5, R7 ;  /* 0x00000000070572ca */ /* 0x000fe400000e0000 */
[----:B------:R-:W-:Y:S02]  /*9300*/  R2UR UR6, R8 ;  /* 0x00000000080672ca */ /* 0x000fe400000e0000 */
[----:B------:R-:W-:Y:S02]  /*9310*/  R2UR UR7, R9 ;  /* 0x00000000090772ca */ /* 0x000fe400000e0000 */
[----:B------:R-:W0:Y:S01]  /*9320*/  LDC R9, c[0x0][0x448] ;  /* 0x00011200ff097b82 */ /* 0x000e220000000800 */
[----:B------:R-:W-:-:S02]  /*9330*/  WARPGROUP.DEPBAR.LE gsb0, 0x0 ;  /* 0x00008000000079c5 */ /* 0x000fc40000010000 */
[----:B------:R-:W-:-:S08]  /*9340*/  WARPGROUP.ARRIVE ;  /* 0x00000000000079c5 */ /* 0x000fd00000000000 */
[----:B------:R-:W-:Y:S01]  /*9350*/  HGMMA.64x128x16.F32 R24, gdesc[UR4], R24, gsb0 ;  /* 0x01e00000041879f0 */ /* 0x000fe20008000818 */
[----:B0-----:R-:W-:Y:S01]  /*9360*/  ISETP.NE.AND P2, PT, R9, 0x1, PT ;  /* 0x000000010900780c */ /* 0x001fe20003f45270 */
[----:B------:R-:W-:Y:S01]  /*9370*/  ULDC UR4, c[0x0][0x9d8] ;  /* 0x0002760000047ab9 */ /* 0x000fe20000000800 */
[----:B--2---:R-:W-:Y:S01]  /*9380*/  IMAD.IADD R91, R89, 0x1, R97 ;  /* 0x00000001595b7824 */ /* 0x004fe200078e0261 */
[----:B------:R-:W-:Y:S01]  /*9390*/  MOV R89, 0xffffff80 ;  /* 0xffffff8000597802 */ /* 0x000fe20000000f00 */
[----:B------:R-:W-:Y:S01]  /*93a0*/  ULDC UR5, c[0x0][0x988] ;  /* 0x0002620000057ab9 */ /* 0x000fe20000000800 */
[----:B------:R-:W-:Y:S01]  /*93b0*/  @!P1 VIADD R0, R0, 0x16840 ;  /* 0x0001684000009836 */ /* 0x000fe20000000000 */
[----:B------:R-:W-:Y:S01]  /*93c0*/  ULDC UR6, c[0x0][0x988] ;  /* 0x0002620000067ab9 */ /* 0x000fe20000000800 */
[----:B------:R-:W-:Y:S01]  /*93d0*/  ULDC UR7, c[0x0][0x988] ;  /* 0x0002620000077ab9 */ /* 0x000fe20000000800 */
[----:B------:R-:W-:-:S05]  /*93e0*/  IMAD R89, R88, R89, 0x80 ;  /* 0x0000008058597424 */ /* 0x000fca00078e0259 */
[C-C-:B---3--:R-:W-:Y:S02]  /*93f0*/  IADD3 R108, -R11.reuse, 0x1, R89.reuse ;  /* 0x000000010b6c7810 */ /* 0x148fe40007ffe159 */
[----:B----4-:R-:W-:Y:S02]  /*9400*/  IADD3 R89, -R11, R93, R89 ;  /* 0x0000005d0b597210 */ /* 0x010fe40007ffe159 */
[----:B------:R-:W-:Y:S01]  /*9410*/  IADD3 R108, -R95, R108, R93 ;  /* 0x0000006c5f6c7210 */ /* 0x000fe20007ffe15d */
[----:B------:R-:W-:Y:S02]  /*9420*/  WARPGROUP.DEPBAR.LE gsb0, 0x0 ;  /* 0x00008000000079c5 */ /* 0x000fe40000010000 */
[----:B------:R-:W-:Y:S01]  /*9430*/  FMUL.FTZ R14, R33, UR4 ;  /* 0x00000004210e7c20 */ /* 0x000fe20008410000 */
[----:B------:R-:W-:Y:S02]  /*9440*/  FMUL.FTZ R33, R48, UR4 ;  /* 0x0000000430217c20 */ /* 0x000fe40008410000 */
[----:B------:R-:W0:Y:S01]  /*9450*/  @P2 LDC R48, c[0x0][0x44c] ;  /* 0x00011300ff302b82 */ /* 0x000e220000000800 */
[----:B------:R-:W-:Y:S01]  /*9460*/  FMUL.FTZ R3, R24, UR4 ;  /* 0x0000000418037c20 */ /* 0x000fe20008410000 */
[----:B------:R-:W-:Y:S01]  /*9470*/  FMUL.FTZ R24, R37, UR4 ;  /* 0x0000000425187c20 */ /* 0x000fe20008410000 */
[----:B------:R-:W-:-:S05]  /*9480*/  FMUL.FTZ R37, R52, UR4 ;  /* 0x0000000434257c20 */ /* 0x000fca0008410000 */
[----:B------:R-:W1:Y:S01]  /*9490*/  @P2 LDC R52, c[0x0][0x450] ;  /* 0x00011400ff342b82 */ /* 0x000e620000000800 */
[----:B0-----:R-:W-:-:S05]  /*94a0*/  @P2 IMAD.HI.U32 R9, R91, R48, RZ ;  /* 0x000000305b092227 */ /* 0x001fca00078e00ff */
[----:B-1----:R-:W-:-:S05]  /*94b0*/  @P2 SHF.R.U32.HI R91, RZ, R52, R9 ;  /* 0x00000034ff5b2219 */ /* 0x002fca0000011609 */
[----:B------:R-:W0:Y:S01]  /*94c0*/  SHFL.IDX PT, R9, R91, 0x1, 0x1c1f ;  /* 0x003c1f005b097f89 */ /* 0x000e2200000e0000 */
[----:B------:R-:W-:Y:S01]  /*94d0*/  FMUL.FTZ R110, R26, UR4 ;  /* 0x000000041a6e7c20 */ /* 0x000fe20008410000 */
[----:B------:R-:W-:Y:S01]  /*94e0*/  FMUL.FTZ R112, R27, UR4 ;  /* 0x000000041b707c20 */ /* 0x000fe20008410000 */
[----:B------:R-:W-:Y:S01]  /*94f0*/  FMUL.FTZ R114, R30, UR4 ;  /* 0x000000041e727c20 */ /* 0x000fe20008410000 */
[----:B------:R-:W-:-:S03]  /*9500*/  FMUL.FTZ R106, R31, UR4 ;  /* 0x000000041f6a7c20 */ /* 0x000fc60008410000 */
[----:B------:R-:W1:Y:S01]  /*9510*/  MUFU.TANH R110, R110 ;  /* 0x0000006e006e7308 */ /* 0x000e620000002400 */
[----:B------:R-:W-:-:S07]  /*9520*/  FMUL.FTZ R102, R34, UR4 ;  /* 0x0000000422667c20 */ /* 0x000fce0008410000 */
[----:B------:R-:W2:Y:S01]  /*9530*/  MUFU.TANH R112, R112 ;  /* 0x0000007000707308 */ /* 0x000ea20000002400 */
[----:B------:R-:W-:-:S07]  /*9540*/  FMUL.FTZ R100, R35, UR4 ;  /* 0x0000000423647c20 */ /* 0x000fce0008410000 */
[----:B------:R-:W3:Y:S01]  /*9550*/  MUFU.TANH R114, R114 ;  /* 0x0000007200727308 */ /* 0x000ee20000002400 */
[----:B0-----:R-:W-:Y:S01]  /*9560*/  VIADDMNMX R9, R9, R108, R89, PT ;  /* 0x0000006c09097246 */ /* 0x001fe20003800159 */
[----:B------:R-:W-:-:S06]  /*9570*/  FMUL.FTZ R104, R38, UR4 ;  /* 0x0000000426687c20 */ /* 0x000fcc0008410000 */
[----:B------:R-:W0:Y:S01]  /*9580*/  MUFU.TANH R106, R106 ;  /* 0x0000006a006a7308 */ /* 0x000e220000002400 */
[C---:B------:R-:W-:Y:S02]  /*9590*/  ISETP.GT.AND P4, PT, R9.reuse, RZ, PT ;  /* 0x000000ff0900720c */ /* 0x040fe40003f84270 */
[----:B------:R-:W-:-:S05]  /*95a0*/  ISETP.GT.AND P5, PT, R9, 0x1, PT ;  /* 0x000000010900780c */ /* 0x000fca0003fa4270 */
[----:B------:R-:W4:Y:S01]  /*95b0*/  MUFU.TANH R102, R102 ;  /* 0x0000006600667308 */ /* 0x000f220000002400 */
[----:B------:R-:W-:Y:S01]  /*95c0*/  ISETP.GT.AND P3, PT, R9, 0x8, PT ;  /* 0x000000080900780c */ /* 0x000fe20003f64270 */
[----:B------:R-:W-:Y:S01]  /*95d0*/  FMUL.FTZ R98, R39, UR4 ;  /* 0x0000000427627c20 */ /* 0x000fe20008410000 */
[----:B-1----:R-:W-:Y:S02]  /*95e0*/  FSEL R110, R110, -INF , P4 ;  /* 0xff8000006e6e7808 */ /* 0x002fe40002000000 */
[----:B--2---:R-:W-:-:S03]  /*95f0*/  FSEL R112, R112, -INF , P5 ;  /* 0xff80000070707808 */ /* 0x004fc60002800000 */
[----:B------:R-:W1:Y:S01]  /*9600*/  MUFU.TANH R100, R100 ;  /* 0x0000006400647308 */ /* 0x000e620000002400 */
[----:B------:R-:W-:Y:S01]  /*9610*/  ISETP.GT.AND P4, PT, R9, 0x9, PT ;  /* 0x000000090900780c */ /* 0x000fe20003f84270 */
[----:B------:R-:W-:Y:S01]  /*9620*/  FMUL.FTZ R30, R42, UR4 ;  /* 0x000000042a1e7c20 */ /* 0x000fe20008410000 */
[----:B---3--:R-:W-:Y:S02]  /*9630*/  FSEL R114, R114, -INF , P3 ;  /* 0xff80000072727808 */ /* 0x008fe40001800000 */
[----:B------:R-:W-:-:S03]  /*9640*/  FMNMX.FTZ R11, R110, R112, !PT ;  /* 0x000000706e0b7209 */ /* 0x000fc60007810000 */
[----:B------:R-:W2:Y:S01]  /*9650*/  MUFU.TANH R104, R104 ;  /* 0x0000006800687308 */ /* 0x000ea20000002400 */
[----:B------:R-:W-:Y:S01]  /*9660*/  ISETP.GT.AND P3, PT, R9, 0x10, PT ;  /* 0x000000100900780c */ /* 0x000fe20003f64270 */
[----:B------:R-:W-:Y:S01]  /*9670*/  FMUL.FTZ R26, R43, UR4 ;  /* 0x000000042b1a7c20 */ /* 0x000fe20008410000 */
[----:B0-----:R-:W-:Y:S02]  /*9680*/  FSEL R106, R106, -INF , P4 ;  /* 0xff8000006a6a7808 */ /* 0x001fe40002000000 */
[----:B------:R-:W-:-:S03]  /*9690*/  FMNMX.FTZ R11, R114, R11, !PT ;  /* 0x0000000b720b7209 */ /* 0x000fc60007810000 */
[----:B------:R-:W0:Y:S01]  /*96a0*/  MUFU.TANH R98, R98 ;  /* 0x0000006200627308 */ /* 0x000e220000002400 */
[----:B------:R-:W-:Y:S01]  /*96b0*/  ISETP.GT.AND P4, PT, R9, 0x11, PT ;  /* 0x000000110900780c */ /* 0x000fe20003f84270 */
[----:B------:R-:W-:Y:S01]  /*96c0*/  FMUL.FTZ R38, R46, UR4 ;  /* 0x000000042e267c20 */ /* 0x000fe20008410000 */
[----:B----4-:R-:W-:Y:S02]  /*96d0*/  FSEL R102, R102, -INF , P3 ;  /* 0xff80000066667808 */ /* 0x010fe40001800000 */
[----:B------:R-:W-:-:S03]  /*96e0*/  FMNMX.FTZ R11, R106, R11, !PT ;  /* 0x0000000b6a0b7209 */ /* 0x000fc60007810000 */
[----:B------:R-:W3:Y:S01]  /*96f0*/  MUFU.TANH R30, R30 ;  /* 0x0000001e001e7308 */ /* 0x000ee20000002400 */
[----:B------:R-:W-:Y:S01]  /*9700*/  ISETP.GT.AND P3, PT, R9, 0x18, PT ;  /* 0x000000180900780c */ /* 0x000fe20003f64270 */
[----:B------:R-:W-:Y:S01]  /*9710*/  FMUL.FTZ R34, R47, UR4 ;  /* 0x000000042f227c20 */ /* 0x000fe20008410000 */
[----:B-1----:R-:W-:Y:S02]  /*9720*/  FSEL R100, R100, -INF , P4 ;  /* 0xff80000064647808 */ /* 0x002fe40002000000 */
[----:B------:R-:W-:-:S03]  /*9730*/  FMNMX.FTZ R11, R102, R11, !PT ;  /* 0x0000000b660b7209 */ /* 0x000fc60007810000 */
[----:B------:R-:W1:Y:S01]  /*9740*/  MUFU.TANH R26, R26 ;  /* 0x0000001a001a7308 */ /* 0x000e620000002400 */
[----:B------:R-:W-:Y:S01]  /*9750*/  ISETP.GT.AND P4, PT, R9, 0x19, PT ;  /* 0x000000190900780c */ /* 0x000fe20003f84270 */
[----:B------:R-:W-:Y:S01]  /*9760*/  FMUL.FTZ R42, R50, UR4 ;  /* 0x00000004322a7c20 */ /* 0x000fe20008410000 */
[----:B--2---:R-:W-:Y:S02]  /*9770*/  FSEL R104, R104, -INF , P3 ;  /* 0xff80000068687808 */ /* 0x004fe40001800000 */
        /* <DEDUP_REMOVED lines=9> */
[----:B---3--:R-:W-:Y:S02]  /*9810*/  FSEL R30, R30, -INF , P3 ;  /* 0xff8000001e1e7808 */ /* 0x008fe40001800000 */
        /* <DEDUP_REMOVED lines=17> */
[----:B------:R-:W-:Y:S01]  /*9930*/  FMUL.FTZ R10, R28, UR4 ;  /* 0x000000041c0a7c20 */ /* 0x000fe20008410000 */
[----:B------:R-:W-:Y:S01]  /*9940*/  FMUL.FTZ R28, R41, UR4 ;  /* 0x00000004291c7c20 */ /* 0x000fe20008410000 */
[----:B------:R-:W-:Y:S01]  /*9950*/  FMUL.FTZ R41, R56, UR4 ;  /* 0x0000000438297c20 */ /* 0x000fe20008410000 */
[----:B------:R-:W-:Y:S01]  /*9960*/  ISETP.GT.AND P4, PT, R9, 0x31, PT ;  /* 0x000000310900780c */ /* 0x000fe20003f84270 */
[----:B------:R-:W-:Y:S01]  /*9970*/  FMUL.FTZ R56, R62, UR4 ;  /* 0x000000043e387c20 */ /* 0x000fe20008410000 */
[----:B---3--:R-:W-:Y:S02]  /*9980*/  FSEL R42, R42, -INF , P3 ;  /* 0xff8000002a2a7808 */ /* 0x008fe40001800000 */
[----:B------:R-:W3:Y:S01]  /*9990*/  MUFU.TANH R52, R52 ;  /* 0x0000003400347308 */ /* 0x000ee20000002400 */
[----:B------:R-:W-:Y:S01]  /*99a0*/  FMNMX.FTZ R27, R34, R27, !PT ;  /* 0x0000001b221b7209 */ /* 0x000fe20007810000 */
[----:B------:R-:W-:Y:S01]  /*99b0*/  FMUL.FTZ R58, R63, UR4 ;  /* 0x000000043f3a7c20 */ /* 0x000fe20008410000 */
[----:B------:R-:W-:-:S02]  /*99c0*/  ISETP.GT.AND P3, PT, R9, 0x38, PT ;  /* 0x000000380900780c */ /* 0x000fc40003f64270 */
[----:B-1----:R-:W-:Y:S02]  /*99d0*/  FSEL R46, R46, -INF , P4 ;  /* 0xff8000002e2e7808 */ /* 0x002fe40002000000 */
[----:B------:R-:W-:Y:S01]  /*99e0*/  FMNMX.FTZ R27, R42, R27, !PT ;  /* 0x0000001b2a1b7209 */ /* 0x000fe20007810000 */
        /* <DEDUP_REMOVED lines=21> */
[----:B------:R-:W-:Y:S02]  /*9b40*/  ISETP.GT.AND P4, PT, R9, 0x49, PT ;  /* 0x000000490900780c */ /* 0x000fe40003f84270 */
[----:B--2---:R-:W-:Y:S02]  /*9b50*/  FSEL R56, R56, -INF , P3 ;  /* 0xff80000038387808 */ /* 0x004fe40001800000 */
[----:B------:R-:W-:-:S03]  /*9b60*/  FMNMX.FTZ R27, R54, R27, !PT ;  /* 0x0000001b361b7209 */ /* 0x000fc60007810000 */
[----:B------:R-:W2:Y:S01]  /*9b70*/  MUFU.TANH R70, R70 ;  /* 0x0000004600467308 */ /* 0x000ea20000002400 */
[----:B------:R-:W-:Y:S01]  /*9b80*/  FMUL.FTZ R74, R74, UR4 ;  /* 0x000000044a4a7c20 */ /* 0x000fe20008410000 */
[----:B------:R-:W-:Y:S01]  /*9b90*/  ISETP.GT.AND P3, PT, R9, 0x50, PT ;  /* 0x000000500900780c */ /* 0x000fe20003f64270 */
[----:B------:R-:W-:Y:S01]  /*9ba0*/  FMUL.FTZ R75, R75, UR4 ;  /* 0x000000044b4b7c20 */ /* 0x000fe20008410000 */
[----:B0-----:R-:W-:Y:S02]  /*9bb0*/  FSEL R58, R58, -INF , P4 ;  /* 0xff8000003a3a7808 */ /* 0x001fe40002000000 */
[----:B------:R-:W-:Y:S02]  /*9bc0*/  FMNMX.FTZ R27, R56, R27, !PT ;  /* 0x0000001b381b7209 */ /* 0x000fe40007810000 */
[----:B------:R-:W0:Y:S01]  /*9bd0*/  MUFU.TANH R11, R11 ;  /* 0x0000000b000b7308 */ /* 0x000e220000002400 */
[----:B------:R-:W-:Y:S02]  /*9be0*/  ISETP.GT.AND P4, PT, R9, 0x51, PT ;  /* 0x000000510900780c */ /* 0x000fe40003f84270 */
[----:B---3--:R-:W-:-:S02]  /*9bf0*/  FSEL R62, R62, -INF , P3 ;  /* 0xff8000003e3e7808 */ /* 0x008fc40001800000 */
[----:B------:R-:W-:-:S03]  /*9c00*/  FMNMX.FTZ R27, R58, R27, !PT ;  /* 0x0000001b3a1b7209 */ /* 0x000fc60007810000 */
[----:B------:R0:W-:Y:S01]  /*9c10*/  MUFU.TANH R31, R74 ;  /* 0x0000004a001f7308 */ /* 0x0001e20000002400 */
[----:B------:R-:W-:Y:S01]  /*9c20*/  FMUL.FTZ R78, R78, UR4 ;  /* 0x000000044e4e7c20 */ /* 0x000fe20008410000 */
[----:B------:R-:W-:Y:S01]  /*9c30*/  ISETP.GT.AND P3, PT, R9, 0x58, PT ;  /* 0x000000580900780c */ /* 0x000fe20003f64270 */
[----:B------:R-:W-:Y:S01]  /*9c40*/  FMUL.FTZ R79, R79, UR4 ;  /* 0x000000044f4f7c20 */ /* 0x000fe20008410000 */
[----:B-1----:R-:W-:Y:S02]  /*9c50*/  FSEL R66, R66, -INF , P4 ;  /* 0xff80000042427808 */ /* 0x002fe40002000000 */
[----:B------:R-:W-:Y:S02]  /*9c60*/  FMNMX.FTZ R27, R62, R27, !PT ;  /* 0x0000001b3e1b7209 */ /* 0x000fe40007810000 */
[----:B------:R-:W1:Y:S01]  /*9c70*/  MUFU.TANH R75, R75 ;  /* 0x0000004b004b7308 */ /* 0x000e620000002400 */
[----:B------:R-:W-:Y:S02]  /*9c80*/  ISETP.GT.AND P4, PT, R9, 0x59, PT ;  /* 0x000000590900780c */ /* 0x000fe40003f84270 */
[----:B--2---:R-:W-:-:S02]  /*9c90*/  FSEL R70, R70, -INF , P3 ;  /* 0xff80000046467808 */ /* 0x004fc40001800000 */
[----:B------:R-:W-:-:S03]  /*9ca0*/  FMNMX.FTZ R27, R66, R27, !PT ;  /* 0x0000001b421b7209 */ /* 0x000fc60007810000 */
[----:B------:R1:W2:Y:S01]  /*9cb0*/  MUFU.TANH R35, R78 ;  /* 0x0000004e00237308 */ /* 0x0002a20000002400 */
[----:B------:R-:W-:Y:S01]  /*9cc0*/  FMUL.FTZ R82, R82, UR4 ;  /* 0x0000000452527c20 */ /* 0x000fe20008410000 */
[----:B------:R-:W-:Y:S01]  /*9cd0*/  ISETP.GT.AND P3, PT, R9, 0x60, PT ;  /* 0x000000600900780c */ /* 0x000fe20003f64270 */
[----:B------:R-:W-:Y:S01]  /*9ce0*/  FMUL.FTZ R83, R83, UR4 ;  /* 0x0000000453537c20 */ /* 0x000fe20008410000 */
[----:B0-----:R-:W-:Y:S02]  /*9cf0*/  FSEL R74, R11, -INF , P4 ;  /* 0xff8000000b4a7808 */ /* 0x001fe40002000000 */
[----:B------:R-:W-:Y:S02]  /*9d00*/  FMNMX.FTZ R27, R70, R27, !PT ;  /* 0x0000001b461b7209 */ /* 0x000fe40007810000 */
[----:B------:R-:W0:Y:S01]  /*9d10*/  MUFU.TANH R79, R79 ;  /* 0x0000004f004f7308 */ /* 0x000e220000002400 */
[----:B------:R-:W-:Y:S01]  /*9d20*/  ISETP.GT.AND P4, PT, R9, 0x61, PT ;  /* 0x000000610900780c */ /* 0x000fe20003f84270 */
[----:B------:R-:W-:Y:S01]  /*9d30*/  FMUL.FTZ R11, R86, UR4 ;  /* 0x00000004560b7c20 */ /* 0x000fe20008410000 */
[----:B------:R-:W-:-:S05]  /*9d40*/  FMNMX.FTZ R27, R74, R27, !PT ;  /* 0x0000001b4a1b7209 */ /* 0x000fca0007810000 */
[----:B------:R3:W4:Y:S01]  /*9d50*/  MUFU.TANH R39, R82 ;  /* 0x0000005200277308 */ /* 0x0007220000002400 */
[----:B-1----:R-:W-:Y:S01]  /*9d60*/  FSEL R78, R75, -INF , P4 ;  /* 0xff8000004b4e7808 */ /* 0x002fe20002000000 */
[----:B------:R-:W-:Y:S01]  /*9d70*/  FMUL.FTZ R87, R87, UR4 ;  /* 0x0000000457577c20 */ /* 0x000fe20008410000 */
[----:B---3--:R-:W-:-:S05]  /*9d80*/  FSEL R82, R31, -INF , P3 ;  /* 0xff8000001f527808 */ /* 0x008fca0001800000 */
[----:B------:R-:W1:Y:S01]  /*9d90*/  MUFU.TANH R83, R83 ;  /* 0x0000005300537308 */ /* 0x000e620000002400 */
[C---:B------:R-:W-:Y:S02]  /*9da0*/  ISETP.GT.AND P3, PT, R9.reuse, 0x68, PT ;  /* 0x000000680900780c */ /* 0x040fe40003f64270 */
[----:B------:R-:W-:Y:S02]  /*9db0*/  FMNMX.FTZ R27, R82, R27, !PT ;  /* 0x0000001b521b7209 */ /* 0x000fe40007810000 */
[----:B------:R-:W-:Y:S02]  /*9dc0*/  ISETP.GT.AND P4, PT, R9, 0x69, PT ;  /* 0x000000690900780c */ /* 0x000fe40003f84270 */
[----:B--2---:R-:W-:Y:S01]  /*9dd0*/  FSEL R86, R35, -INF , P3 ;  /* 0xff80000023567808 */ /* 0x004fe20001800000 */
[----:B------:R-:W2:Y:S01]  /*9de0*/  MUFU.TANH R11, R11 ;  /* 0x0000000b000b7308 */ /* 0x000ea20000002400 */
[----:B------:R-:W-:Y:S01]  /*9df0*/  FMNMX.FTZ R27, R78, R27, !PT ;  /* 0x0000001b4e1b7209 */ /* 0x000fe20007810000 */
[----:B------:R-:W-:Y:S01]  /*9e00*/  FMUL.FTZ R15, R36, UR4 ;  /* 0x00000004240f7c20 */ /* 0x000fe20008410000 */
[----:B------:R-:W-:-:S02]  /*9e10*/  ISETP.GT.AND P3, PT, R9, 0x70, PT ;  /* 0x000000700900780c */ /* 0x000fc40003f64270 */
[----:B0-----:R-:W-:Y:S02]  /*9e20*/  FSEL R90, R79, -INF , P4 ;  /* 0xff8000004f5a7808 */ /* 0x001fe40002000000 */
[----:B------:R-:W-:Y:S01]  /*9e30*/  FMNMX.FTZ R27, R86, R27, !PT ;  /* 0x0000001b561b7209 */ /* 0x000fe20007810000 */
[----:B------:R-:W0:Y:S01]  /*9e40*/  MUFU.TANH R87, R87 ;  /* 0x0000005700577308 */ /* 0x000e220000002400 */
[----:B------:R-:W-:Y:S01]  /*9e50*/  FMUL.FTZ R36, R49, UR4 ;  /* 0x0000000431247c20 */ /* 0x000fe20008410000 */
[----:B------:R-:W-:Y:S01]  /*9e60*/  FMUL.FTZ R49, R60, UR4 ;  /* 0x000000043c317c20 */ /* 0x000fe20008410000 */
[----:B------:R-:W-:Y:S02]  /*9e70*/  ISETP.GT.AND P4, PT, R9, 0x71, PT ;  /* 0x000000710900780c */ /* 0x000fe40003f84270 */
[----:B----4-:R-:W-:Y:S02]  /*9e80*/  FSEL R60, R39, -INF , P3 ;  /* 0xff800000273c7808 */ /* 0x010fe40001800000 */
[----:B------:R-:W-:-:S02]  /*9e90*/  FMNMX.FTZ R27, R90, R27, !PT ;  /* 0x0000001b5a1b7209 */ /* 0x000fc40007810000 */
[----:B------:R-:W-:Y:S02]  /*9ea0*/  ISETP.GT.AND P3, PT, R9, 0x78, PT ;  /* 0x000000780900780c */ /* 0x000fe40003f64270 */
[----:B-1----:R-:W-:Y:S02]  /*9eb0*/  FSEL R96, R83, -INF , P4 ;  /* 0xff80000053607808 */ /* 0x002fe40002000000 */
[----:B------:R-:W-:Y:S02]  /*9ec0*/  FMNMX.FTZ R27, R60, R27, !PT ;  /* 0x0000001b3c1b7209 */ /* 0x000fe40007810000 */
[----:B------:R-:W-:Y:S02]  /*9ed0*/  ISETP.GT.AND P4, PT, R9, 0x79, PT ;  /* 0x000000790900780c */ /* 0x000fe40003f84270 */
[----:B--2---:R-:W-:Y:S02]  /*9ee0*/  FSEL R94, R11, -INF , P3 ;  /* 0xff8000000b5e7808 */ /* 0x004fe40001800000 */
[----:B------:R-:W-:-:S02]  /*9ef0*/  FMNMX.FTZ R27, R96, R27, !PT ;  /* 0x0000001b601b7209 */ /* 0x000fc40007810000 */
[----:B0-----:R-:W-:Y:S02]  /*9f00*/  FSEL R92, R87, -INF , P4 ;  /* 0xff800000575c7808 */ /* 0x001fe40002000000 */
[----:B------:R-:W-:-:S04]  /*9f10*/  FMNMX.FTZ R9, R94, R27, !PT ;  /* 0x0000001b5e097209 */ /* 0x000fc80007810000 */
[----:B------:R-:W-:Y:S01]  /*9f20*/  FMNMX.FTZ R9, R92, R9, !PT ;  /* 0x000000095c097209 */ /* 0x000fe20007810000 */
[----:B------:R-:W-:-:S04]  /*9f30*/  FMUL.FTZ R27, R64, UR4 ;  /* 0x00000004401b7c20 */ /* 0x000fc80008410000 */
[----:B------:R-:W0:Y:S01]  /*9f40*/  SHFL.BFLY PT, R64, R9, 0x2, 0x1f ;  /* 0x0c401f0009407f89 */ /* 0x000e2200000e0000 */
[----:B------:R-:W-:-:S03]  /*9f50*/  FMUL.FTZ R35, R65, UR4 ;  /* 0x0000000441237c20 */ /* 0x000fc60008410000 */
[----:B------:R-:W1:Y:S01]  /*9f60*/  SHFL.IDX PT, R65, R91, RZ, 0x1c1f ;  /* 0x001c1fff5b417589 */ /* 0x000e6200000e0000 */
[----:B------:R-:W-:Y:S01]  /*9f70*/  FMUL.FTZ R8, R25, UR4 ;  /* 0x0000000419087c20 */ /* 0x000fe20008410000 */
[----:B0-----:R-:W-:-:S05]  /*9f80*/  FMNMX.FTZ R64, R9, R64, !PT ;  /* 0x0000004009407209 */ /* 0x001fca0007810000 */
[----:B------:R-:W0:Y:S01]  /*9f90*/  SHFL.BFLY PT, R11, R64, 0x1, 0x1f ;  /* 0x0c201f00400b7f89 */ /* 0x000e2200000e0000 */
[----:B------:R-:W2:Y:S01]  /*9fa0*/  MUFU.TANH R3, R3 ;  /* 0x0000000300037308 */ /* 0x000ea20000002400 */
[----:B------:R-:W-:Y:S01]  /*9fb0*/  FMUL.FTZ R12, R29, UR4 ;  /* 0x000000041d0c7c20 */ /* 0x000fe20008410000 */
[----:B------:R-:W-:-:S06]  /*9fc0*/  FMUL.FTZ R13, R32, UR4 ;  /* 0x00000004200d7c20 */ /* 0x000fcc0008410000 */
[----:B------:R-:W3:Y:S01]  /*9fd0*/  MUFU.TANH R8, R8 ;  /* 0x0000000800087308 */ /* 0x000ee20000002400 */
[----:B------:R-:W-:Y:S01]  /*9fe0*/  IMAD.U32 R9, RZ, RZ, UR5 ;  /* 0x00000005ff097e24 */ /* 0x000fe2000f8e00ff */
[----:B-1----:R-:W-:-:S06]  /*9ff0*/  VIADDMNMX R65, R65, R108, R89, PT ;  /* 0x0000006c41417246 */ /* 0x002fcc0003800159 */
[----:B------:R-:W1:Y:S01]  /*a000*/  MUFU.TANH R10, R10 ;  /* 0x0000000a000a7308 */ /* 0x000e620000002400 */
[----:B------:R-:W-:Y:S01]  /*a010*/  FMUL.FTZ R51, R61, UR4 ;  /* 0x000000043d337c20 */ /* 0x000fe20008410000 */
[----:B0-----:R-:W-:-:S06]  /*a020*/  FMNMX.FTZ R11, R64, R11, !PT ;  /* 0x0000000b400b7209 */ /* 0x001fcc0007810000 */
[----:B------:R-:W0:Y:S01]  /*a030*/  MUFU.TANH R12, R12 ;  /* 0x0000000c000c7308 */ /* 0x000e220000002400 */
[----:B------:R-:W-:Y:S01]  /*a040*/  ISETP.GT.AND P4, PT, R65, RZ, PT ;  /* 0x000000ff4100720c */ /* 0x000fe20003f84270 */
[----:B------:R-:W-:Y:S01]  /*a050*/  FMUL.FTZ R31, R68, UR4 ;  /* 0x00000004441f7c20 */ /* 0x000fe20008410000 */
[C---:B------:R-:W-:Y:S01]  /*a060*/  FSETP.NEU.FTZ.AND P3, PT, R11.reuse, -INF , PT ;  /* 0xff8000000b00780b */ /* 0x040fe20003f7d000 */
[----:B------:R-:W-:Y:S01]  /*a070*/  FMUL.FTZ R61, R11, R9 ;  /* 0x000000090b3d7220 */ /* 0x000fe20000410000 */
[----:B------:R-:W-:-:S03]  /*a080*/  ISETP.GT.AND P5, PT, R65, 0x1, PT ;  /* 0x000000014100780c */ /* 0x000fc60003fa4270 */
[----:B------:R-:W-:Y:S01]  /*a090*/  MUFU.TANH R14, R14 ;  /* 0x0000000e000e7308 */ /* 0x000fe20000002400 */
[----:B------:R-:W-:Y:S01]  /*a0a0*/  FSEL R61, R61, RZ, P3 ;  /* 0x000000ff3d3d7208 */ /* 0x000fe20001800000 */
[----:B------:R-:W-:Y:S01]  /*a0b0*/  FMUL.FTZ R39, R72, UR4 ;  /* 0x0000000448277c20 */ /* 0x000fe20008410000 */
[----:B------:R-:W-:Y:S01]  /*a0c0*/  ISETP.GT.AND P3, PT, R65, 0x8, PT ;  /* 0x000000084100780c */ /* 0x000fe20003f64270 */
[----:B------:R-:W-:-:S04]  /*a0d0*/  FMUL.FTZ R25, R40, UR4 ;  /* 0x0000000428197c20 */ /* 0x000fc80008410000 */
[----:B------:R-:W4:Y:S01]  /*a0e0*/  MUFU.TANH R13, R13 ;  /* 0x0000000d000d7308 */ /* 0x000f220000002400 */
[----:B--2---:R-:W-:Y:S01]  /*a0f0*/  FSEL R68, R3, -INF , P4 ;  /* 0xff80000003447808 */ /* 0x004fe20002000000 */
[----:B------:R-:W-:Y:S01]  /*a100*/  FMUL.FTZ R32, R45, UR4 ;  /* 0x000000042d207c20 */ /* 0x000fe20008410000 */
[----:B---3--:R-:W-:-:S05]  /*a110*/  FSEL R8, R8, -INF , P5 ;  /* 0xff80000008087808 */ /* 0x008fca0002800000 */
[----:B------:R-:W2:Y:S01]  /*a120*/  MUFU.TANH R15, R15 ;  /* 0x0000000f000f7308 */ /* 0x000ea20000002400 */
[----:B------:R-:W-:Y:S01]  /*a130*/  ISETP.GT.AND P4, PT, R65, 0x9, PT ;  /* 0x000000094100780c */ /* 0x000fe20003f84270 */
[----:B------:R-:W-:Y:S01]  /*a140*/  FMUL.FTZ R55, R80, UR4 ;  /* 0x0000000450377c20 */ /* 0x000fe20008410000 */
[----:B-1----:R-:W-:-:S05]  /*a150*/  FSEL R72, R10, -INF , P3 ;  /* 0xff8000000a487808 */ /* 0x002fca0001800000 */
[----:B------:R-:W1:Y:S01]  /*a160*/  MUFU.TANH R24, R24 ;  /* 0x0000001800187308 */ /* 0x000e620000002400 */
[----:B------:R-:W-:Y:S01]  /*a170*/  FMNMX.FTZ R3, R68, R8, !PT ;  /* 0x0000000844037209 */ /* 0x000fe20007810000 */
[----:B------:R-:W-:Y:S01]  /*a180*/  FMUL.FTZ R45, R76, UR4 ;  /* 0x000000044c2d7c20 */ /* 0x000fe20008410000 */
[----:B------:R-:W-:Y:S01]  /*a190*/  ISETP.GT.AND P3, PT, R65, 0x10, PT ;  /* 0x000000104100780c */ /* 0x000fe20003f64270 */
[----:B------:R-:W-:Y:S01]  /*a1a0*/  FMUL.FTZ R29, R44, UR4 ;  /* 0x000000042c1d7c20 */ /* 0x000fe20008410000 */
[----:B0-----:R-:W-:-:S03]  /*a1b0*/  FSEL R76, R12, -INF , P4 ;  /* 0xff8000000c4c7808 */ /* 0x001fc60002000000 */
[----:B------:R-:W-:Y:S01]  /*a1c0*/  MUFU.TANH R28, R28 ;  /* 0x0000001c001c7308 */ /* 0x000fe20000002400 */
[----:B------:R-:W-:Y:S01]  /*a1d0*/  FMNMX.FTZ R3, R72, R3, !PT ;  /* 0x0000000348037209 */ /* 0x000fe20007810000 */
[----:B------:R-:W-:Y:S01]  /*a1e0*/  FMUL.FTZ R59, R84, UR4 ;  /* 0x00000004543b7c20 */ /* 0x000fe20008410000 */
[----:B------:R-:W-:-:S05]  /*a1f0*/  ISETP.GT.AND P4, PT, R65, 0x11, PT ;  /* 0x000000114100780c */ /* 0x000fca0003f84270 */
[----:B------:R-:W-:Y:S01]  /*a200*/  MUFU.TANH R33, R33 ;  /* 0x0000002100217308 */ /* 0x000fe20000002400 */
[----:B----4-:R-:W-:-:S07]  /*a210*/  FSEL R80, R13, -INF , P3 ;  /* 0xff8000000d507808 */ /* 0x010fce0001800000 */
[----:B------:R-:W-:Y:S01]  /*a220*/  MUFU.TANH R37, R37 ;  /* 0x0000002500257308 */ /* 0x000fe20000002400 */
[----:B------:R-:W-:-:S07]  /*a230*/  FMNMX.FTZ R3, R76, R3, !PT ;  /* 0x000000034c037209 */ /* 0x000fce0007810000 */
[----:B------:R-:W-:Y:S01]  /*a240*/  MUFU.TANH R41, R41 ;  /* 0x0000002900297308 */ /* 0x000fe20000002400 */
[----:B------:R-:W-:Y:S01]  /*a250*/  ISETP.GT.AND P3, PT, R65, 0x18, PT ;  /* 0x000000184100780c */ /* 0x000fe20003f64270 */
[----:B------:R-:W-:Y:S01]  /*a260*/  FMUL.FTZ R43, R69, UR4 ;  /* 0x00000004452b7c20 */ /* 0x000fe20008410000 */
[----:B------:R-:W-:Y:S01]  /*a270*/  FSEL R14, R14, -INF , P4 ;  /* 0xff8000000e0e7808 */ /* 0x000fe20002000000 */
[----:B------:R-:W-:Y:S01]  /*a280*/  FMUL.FTZ R47, R73, UR4 ;  /* 0x00000004492f7c20 */ /* 0x000fe20008410000 */
[----:B------:R-:W-:Y:S01]  /*a290*/  FMUL.FTZ R63, R85, UR4 ;  /* 0x00000004553f7c20 */ /* 0x000fe20008410000 */
[----:B------:R-:W-:Y:S01]  /*a2a0*/  @!P1 PRMT R0, RZ, 0x654, R0 ;  /* 0x00000654ff009816 */ /* 0x000fe20000000000 */
[----:B------:R-:W-:Y:S01]  /*a2b0*/  ULDC UR5, c[0x0][0x9d8] ;  /* 0x0002760000057ab9 */ /* 0x000fe20000000800 */
[----:B------:R-:W0:Y:S01]  /*a2c0*/  MUFU.TANH R25, R25 ;  /* 0x0000001900197308 */ /* 0x000e220000002400 */
[----:B------:R-:W-:Y:S01]  /*a2d0*/  FMNMX.FTZ R3, R80, R3, !PT ;  /* 0x0000000350037209 */ /* 0x000fe20007810000 */
[-CC-:B------:R-:W-:Y:S01]  /*a2e0*/  FFMA.FTZ R10, R100, R9.reuse, -R61.reuse ;  /* 0x00000009640a7223 */ /* 0x180fe2000001083d */
[----:B------:R-:W-:Y:S01]  /*a2f0*/  ISETP.GT.AND P4, PT, R65, 0x19, PT ;  /* 0x000000194100780c */ /* 0x000fe20003f84270 */
[----:B------:R-:W-:Y:S01]  /*a300*/  FFMA.FTZ R145, R102, R9, -R61 ;  /* 0x0000000966917223 */ /* 0x000fe2000001083d */
[----:B--2---:R-:W-:-:S03]  /*a310*/  FSEL R84, R15, -INF , P3 ;  /* 0xff8000000f547808 */ /* 0x004fc60001800000 */
[----:B------:R-:W2:Y:S01]  /*a320*/  MUFU.TANH R32, R32 ;  /* 0x0000002000207308 */ /* 0x000ea20000002400 */
[----:B------:R-:W-:Y:S01]  /*a330*/  FMNMX.FTZ R3, R14, R3, !PT ;  /* 0x000000030e037209 */ /* 0x000fe20007810000 */
[-CC-:B------:R-:W-:Y:S01]  /*a340*/  FFMA.FTZ R106, R106, R9.reuse, -R61.reuse ;  /* 0x000000096a6a7223 */ /* 0x180fe2000001083d */
[----:B------:R-:W-:Y:S01]  /*a350*/  ISETP.GT.AND P3, PT, R65, 0x20, PT ;  /* 0x000000204100780c */ /* 0x000fe20003f64270 */
[----:B------:R-:W-:-:S04]  /*a360*/  FFMA.FTZ R147, R104, R9, -R61 ;  /* 0x0000000968937223 */ /* 0x000fc8000001083d */
[----:B------:R-:W3:Y:S01]  /*a370*/  MUFU.TANH R29, R29 ;  /* 0x0000001d001d7308 */ /* 0x000ee20000002400 */
[----:B-1----:R-:W-:Y:S01]  /*a380*/  FSEL R100, R24, -INF , P4 ;  /* 0xff80000018647808 */ /* 0x002fe20002000000 */
[----:B------:R-:W-:Y:S01]  /*a390*/  FMUL.FTZ R40, R53, UR4 ;  /* 0x0000000435287c20 */ /* 0x000fe20008410000 */
[----:B------:R-:W-:-:S05]  /*a3a0*/  FMNMX.FTZ R3, R84, R3, !PT ;  /* 0x0000000354037209 */ /* 0x000fca0007810000 */
[----:B------:R-:W1:Y:S01]  /*a3b0*/  MUFU.TANH R36, R36 ;  /* 0x0000002400247308 */ /* 0x000e620000002400 */
[----:B------:R-:W-:Y:S01]  /*a3c0*/  ISETP.GT.AND P4, PT, R65, 0x21, PT ;  /* 0x000000214100780c */ /* 0x000fe20003f84270 */
[----:B------:R-:W-:Y:S01]  /*a3d0*/  FMUL.FTZ R44, R57, UR4 ;  /* 0x00000004392c7c20 */ /* 0x000fe20008410000 */
[----:B0-----:R-:W-:Y:S01]  /*a3e0*/  FSEL R102, R25, -INF , P3 ;  /* 0xff80000019667808 */ /* 0x001fe20001800000 */
[----:B------:R-:W-:Y:S01]  /*a3f0*/  FFMA.FTZ R141, R30, R9, -R61 ;  /* 0x000000091e8d7223 */ /* 0x000fe2000001083d */
[----:B------:R-:W-:-:S03]  /*a400*/  FMNMX.FTZ R3, R100, R3, !PT ;  /* 0x0000000364037209 */ /* 0x000fc60007810000 */
[----:B------:R-:W-:Y:S01]  /*a410*/  MUFU.TANH R49, R49 ;  /* 0x0000003100317308 */ /* 0x000fe20000002400 */
[----:B------:R-:W-:-:S07]  /*a420*/  ISETP.GT.AND P3, PT, R65, 0x28, PT ;  /* 0x000000284100780c */ /* 0x000fce0003f64270 */
[----:B------:R-:W-:Y:S01]  /*a430*/  MUFU.TANH R51, R51 ;  /* 0x0000003300337308 */ /* 0x000fe20000002400 */
[----:B------:R-:W-:-:S07]  /*a440*/  FSEL R104, R28, -INF , P4 ;  /* 0xff8000001c687808 */ /* 0x000fce0002000000 */
[----:B------:R-:W-:Y:S01]  /*a450*/  MUFU.TANH R27, R27 ;  /* 0x0000001b001b7308 */ /* 0x000fe20000002400 */
[----:B------:R-:W-:Y:S01]  /*a460*/  FMNMX.FTZ R3, R102, R3, !PT ;  /* 0x0000000366037209 */ /* 0x000fe20007810000 */
[----:B------:R-:W-:Y:S01]  /*a470*/  FFMA.FTZ R143, R38, R9, -R61 ;  /* 0x00000009268f7223 */ /* 0x000fe2000001083d */
[----:B------:R-:W-:-:S05]  /*a480*/  ISETP.GT.AND P4, PT, R65, 0x29, PT ;  /* 0x000000294100780c */ /* 0x000fca0003f84270 */
[----:B------:R-:W-:Y:S01]  /*a490*/  MUFU.TANH R35, R35 ;  /* 0x0000002300237308 */ /* 0x000fe20000002400 */
[----:B------:R-:W-:Y:S01]  /*a4a0*/  FMNMX.FTZ R3, R104, R3, !PT ;  /* 0x0000000368037209 */ /* 0x000fe20007810000 */
[----:B------:R-:W-:Y:S01]  /*a4b0*/  FFMA.FTZ R149, R110, R9, -R61 ;  /* 0x000000096e957223 */ /* 0x000fe2000001083d */
[----:B--2---:R-:W-:-:S05]  /*a4c0*/  FSEL R32, R32, -INF , P4 ;  /* 0xff80000020207808 */ /* 0x004fca0002000000 */
[----:B------:R-:W-:Y:S01]  /*a4d0*/  MUFU.TANH R31, R31 ;  /* 0x0000001f001f7308 */ /* 0x000fe20000002400 */
[-CC-:B------:R-:W-:Y:S01]  /*a4e0*/  FFMA.FTZ R64, R112, R9.reuse, -R61.reuse ;  /* 0x0000000970407223 */ /* 0x180fe2000001083d */
[-CC-:B------:R-:W-:Y:S01]  /*a4f0*/  FFMA.FTZ R151, R114, R9.reuse, -R61.reuse ;  /* 0x0000000972977223 */ /* 0x180fe2000001083d */
[-CC-:B------:R-:W-:Y:S01]  /*a500*/  FFMA.FTZ R139, R50, R9.reuse, -R61.reuse ;  /* 0x00000009328b7223 */ /* 0x180fe2000001083d */
[-CC-:B------:R-:W-:Y:S01]  /*a510*/  FFMA.FTZ R26, R26, R9.reuse, -R61.reuse ;  /* 0x000000091a1a7223 */ /* 0x180fe2000001083d */
[-CC-:B------:R-:W-:Y:S01]  /*a520*/  FFMA.FTZ R34, R34, R9.reuse, -R61.reuse ;  /* 0x0000000922227223 */ /* 0x180fe2000001083d */
[-CC-:B------:R-:W-:Y:S01]  /*a530*/  FFMA.FTZ R137, R42, R9.reuse, -R61.reuse ;  /* 0x000000092a897223 */ /* 0x180fe2000001083d */
[----:B------:R0:W-:Y:S01]  /*a540*/  @!P1 SYNCS.ARRIVE.TRANS64.RED.A1T0 RZ, [R0+URZ], RZ ;  /* 0x000000ff00ff99a7 */ /* 0x0001e2000810043f */
[----:B------:R3:W-:Y:S01]  /*a550*/  MUFU.EX2 R12, R106 ;  /* 0x0000006a000c7308 */ /* 0x0007e20000000800 */
[----:B------:R-:W-:Y:S01]  /*a560*/  FFMA.FTZ R28, R98, R9, -R61 ;  /* 0x00000009621c7223 */ /* 0x000fe2000001083d */
[----:B---3--:R-:W-:-:S06]  /*a570*/  FSEL R106, R29, -INF , P3 ;  /* 0xff8000001d6a7808 */ /* 0x008fcc0001800000 */
[----:B------:R-:W2:Y:S01]  /*a580*/  MUFU.TANH R40, R40 ;  /* 0x0000002800287308 */ /* 0x000ea20000002400 */
[C---:B------:R-:W-:Y:S02]  /*a590*/  ISETP.GT.AND P3, PT, R65.reuse, 0x30, PT ;  /* 0x000000304100780c */ /* 0x040fe40003f64270 */
[----:B------:R-:W-:Y:S02]  /*a5a0*/  FMNMX.FTZ R3, R106, R3, !PT ;  /* 0x000000036a037209 */ /* 0x000fe40007810000 */
[----:B------:R-:W-:Y:S02]  /*a5b0*/  ISETP.GT.AND P4, PT, R65, 0x31, PT ;  /* 0x000000314100780c */ /* 0x000fe40003f84270 */
[----:B------:R-:W-:Y:S02]  /*a5c0*/  FSEL R98, R33, -INF , P3 ;  /* 0xff80000021627808 */ /* 0x000fe40001800000 */
[----:B------:R-:W-:Y:S01]  /*a5d0*/  FMNMX.FTZ R3, R32, R3, !PT ;  /* 0x0000000320037209 */ /* 0x000fe20007810000 */
[----:B------:R-:W3:Y:S01]  /*a5e0*/  MUFU.TANH R44, R44 ;  /* 0x0000002c002c7308 */ /* 0x000ee20000002400 */
[----:B------:R-:W-:-:S02]  /*a5f0*/  ISETP.GT.AND P3, PT, R65, 0x38, PT ;  /* 0x000000384100780c */ /* 0x000fc40003f64270 */
[----:B-1----:R-:W-:Y:S02]  /*a600*/  FSEL R36, R36, -INF , P4 ;  /* 0xff80000024247808 */ /* 0x002fe40002000000 */
[----:B------:R-:W-:Y:S02]  /*a610*/  FMNMX.FTZ R3, R98, R3, !PT ;  /* 0x0000000362037209 */ /* 0x000fe40007810000 */
[----:B------:R-:W-:Y:S02]  /*a620*/  ISETP.GT.AND P4, PT, R65, 0x39, PT ;  /* 0x000000394100780c */ /* 0x000fe40003f84270 */
[----:B------:R-:W-:Y:S02]  /*a630*/  FSEL R30, R37, -INF , P3 ;  /* 0xff800000251e7808 */ /* 0x000fe40001800000 */
[----:B------:R-:W-:Y:S02]  /*a640*/  FMNMX.FTZ R3, R36, R3, !PT ;  /* 0x0000000324037209 */ /* 0x000fe40007810000 */
[----:B------:R-:W-:-:S02]  /*a650*/  ISETP.GT.AND P3, PT, R65, 0x40, PT ;  /* 0x000000404100780c */ /* 0x000fc40003f64270 */
[----:B--2---:R-:W-:Y:S02]  /*a660*/  FSEL R40, R40, -INF , P4 ;  /* 0xff80000028287808 */ /* 0x004fe40002000000 */
[----:B------:R-:W-:Y:S02]  /*a670*/  FMNMX.FTZ R3, R30, R3, !PT ;  /* 0x000000031e037209 */ /* 0x000fe40007810000 */
[----:B------:R-:W-:Y:S02]  /*a680*/  ISETP.GT.AND P4, PT, R65, 0x41, PT ;  /* 0x000000414100780c */ /* 0x000fe40003f84270 */
[----:B------:R-:W-:Y:S02]  /*a690*/  FSEL R108, R41, -INF , P3 ;  /* 0xff800000296c7808 */ /* 0x000fe40001800000 */
[----:B------:R-:W-:Y:S02]  /*a6a0*/  FMNMX.FTZ R3, R40, R3, !PT ;  /* 0x0000000328037209 */ /* 0x000fe40007810000 */
[----:B------:R-:W-:-:S02]  /*a6b0*/  ISETP.GT.AND P3, PT, R65, 0x48, PT ;  /* 0x000000484100780c */ /* 0x000fc40003f64270 */
[----:B---3--:R-:W-:Y:S02]  /*a6c0*/  FSEL R44, R44, -INF , P4 ;  /* 0xff8000002c2c7808 */ /* 0x008fe40002000000 */
[----:B------:R-:W-:Y:S02]  /*a6d0*/  FMNMX.FTZ R3, R108, R3, !PT ;  /* 0x000000036c037209 */ /* 0x000fe40007810000 */
[----:B------:R-:W-:Y:S02]  /*a6e0*/  ISETP.GT.AND P4, PT, R65, 0x49, PT ;  /* 0x000000494100780c */ /* 0x000fe40003f84270 */
[----:B------:R-:W-:Y:S02]  /*a6f0*/  FSEL R38, R49, -INF , P3 ;  /* 0xff80000031267808 */ /* 0x000fe40001800000 */
[----:B------:R-:W-:Y:S01]  /*a700*/  FMNMX.FTZ R3, R44, R3, !PT ;  /* 0x000000032c037209 */ /* 0x000fe20007810000 */
[----:B------:R-:W1:Y:S01]  /*a710*/  MUFU.TANH R43, R43 ;  /* 0x0000002b002b7308 */ /* 0x000e620000002400 */
[----:B------:R-:W-:-:S02]  /*a720*/  ISETP.GT.AND P3, PT, R65, 0x50, PT ;  /* 0x000000504100780c */ /* 0x000fc40003f64270 */
[----:B------:R-:W-:Y:S02]  /*a730*/  FSEL R110, R51, -INF , P4 ;  /* 0xff800000336e7808 */ /* 0x000fe40002000000 */
[----:B------:R-:W-:Y:S02]  /*a740*/  FMNMX.FTZ R3, R38, R3, !PT ;  /* 0x0000000326037209 */ /* 0x000fe40007810000 */
[----:B------:R-:W-:Y:S01]  /*a750*/  ISETP.GT.AND P4, PT, R65, 0x51, PT ;  /* 0x000000514100780c */ /* 0x000fe20003f84270 */
[----:B------:R-:W2:Y:S01]  /*a760*/  MUFU.TANH R39, R39 ;  /* 0x0000002700277308 */ /* 0x000ea20000002400 */
[----:B------:R-:W-:Y:S02]  /*a770*/  FSEL R112, R27, -INF , P3 ;  /* 0xff8000001b707808 */ /* 0x000fe40001800000 */
[----:B------:R-:W-:Y:S01]  /*a780*/  FMNMX.FTZ R3, R110, R3, !PT ;  /* 0x000000036e037209 */ /* 0x000fe20007810000 */
[----:B------:R-:W-:Y:S01]  /*a790*/  FMUL.FTZ R53, R77, UR4 ;  /* 0x000000044d357c20 */ /* 0x000fe20008410000 */
[----:B------:R-:W-:-:S02]  /*a7a0*/  ISETP.GT.AND P3, PT, R65, 0x58, PT ;  /* 0x000000584100780c */ /* 0x000fc40003f64270 */
[----:B------:R-:W-:Y:S01]  /*a7b0*/  FSEL R114, R35, -INF , P4 ;  /* 0xff80000023727808 */ /* 0x000fe20002000000 */
[----:B------:R-:W3:Y:S01]  /*a7c0*/  MUFU.TANH R47, R47 ;  /* 0x0000002f002f7308 */ /* 0x000ee20000002400 */
[----:B------:R-:W-:Y:S02]  /*a7d0*/  FMNMX.FTZ R3, R112, R3, !PT ;  /* 0x0000000370037209 */ /* 0x000fe40007810000 */
[----:B------:R-:W-:Y:S02]  /*a7e0*/  ISETP.GT.AND P4, PT, R65, 0x59, PT ;  /* 0x000000594100780c */ /* 0x000fe40003f84270 */
[----:B------:R-:W-:Y:S02]  /*a7f0*/  FSEL R116, R31, -INF , P3 ;  /* 0xff8000001f747808 */ /* 0x000fe40001800000 */
[----:B------:R-:W-:Y:S01]  /*a800*/  FMNMX.FTZ R3, R114, R3, !PT ;  /* 0x0000000372037209 */ /* 0x000fe20007810000 */
[----:B------:R-:W4:Y:S01]  /*a810*/  MUFU.TANH R45, R45 ;  /* 0x0000002d002d7308 */ /* 0x000f220000002400 */
[----:B------:R-:W-:Y:S01]  /*a820*/  ISETP.GT.AND P3, PT, R65, 0x60, PT ;  /* 0x000000604100780c */ /* 0x000fe20003f64270 */
[----:B------:R-:W-:Y:S01]  /*a830*/  FMUL.FTZ R57, R81, UR4 ;  /* 0x0000000451397c20 */ /* 0x000fe20008410000 */
[----:B-1----:R-:W-:-:S05]  /*a840*/  FSEL R118, R43, -INF , P4 ;  /* 0xff8000002b767808 */ /* 0x002fca0002000000 */
[----:B------:R-:W-:Y:S01]  /*a850*/  MUFU.TANH R55, R55 ;  /* 0x0000003700377308 */ /* 0x000fe20000002400 */
[----:B------:R-:W-:-:S07]  /*a860*/  FMNMX.FTZ R3, R116, R3, !PT ;  /* 0x0000000374037209 */ /* 0x000fce0007810000 */
[----:B------:R-:W-:Y:S01]  /*a870*/  MUFU.TANH R59, R59 ;  /* 0x0000003b003b7308 */ /* 0x000fe20000002400 */
[----:B------:R-:W-:-:S07]  /*a880*/  ISETP.GT.AND P4, PT, R65, 0x61, PT ;  /* 0x000000614100780c */ /* 0x000fce0003f84270 */
[----:B------:R-:W-:Y:S01]  /*a890*/  MUFU.TANH R63, R63 ;  /* 0x0000003f003f7308 */ /* 0x000fe20000002400 */
[----:B--2---:R-:W-:-:S07]  /*a8a0*/  FSEL R120, R39, -INF , P3 ;  /* 0xff80000027787808 */ /* 0x004fce0001800000 */
[----:B------:R-:W-:Y:S01]  /*a8b0*/  MUFU.EX2 R24, R10 ;  /* 0x0000000a00187308 */ /* 0x000fe20000000800 */
[----:B------:R-:W-:-:S07]  /*a8c0*/  FMNMX.FTZ R3, R118, R3, !PT ;  /* 0x0000000376037209 */ /* 0x000fce0007810000 */
[----:B------:R-:W-:Y:S08]  /*a8d0*/  MUFU.EX2 R149, R149 ;  /* 0x0000009500957308 */ /* 0x000ff00000000800 */
[----:B------:R-:W1:Y:S01]  /*a8e0*/  MUFU.TANH R53, R53 ;  /* 0x0000003500357308 */ /* 0x000e620000002400 */
[----:B------:R-:W-:-:S07]  /*a8f0*/  ISETP.GT.AND P3, PT, R65, 0x68, PT ;  /* 0x000000684100780c */ /* 0x000fce0003f64270 */
[----:B------:R-:W-:Y:S01]  /*a900*/  MUFU.EX2 R64, R64 ;  /* 0x0000004000407308 */ /* 0x000fe20000000800 */
[----:B---3--:R-:W-:-:S07]  /*a910*/  FSEL R50, R47, -INF , P4 ;  /* 0xff8000002f327808 */ /* 0x008fce0002000000 */
[----:B------:R-:W-:Y:S01]  /*a920*/  MUFU.EX2 R151, R151 ;  /* 0x0000009700977308 */ /* 0x000fe20000000800 */
[----:B------:R-:W-:-:S07]  /*a930*/  FMNMX.FTZ R3, R120, R3, !PT ;  /* 0x0000000378037209 */ /* 0x000fce0007810000 */
[----:B------:R-:W-:Y:S01]  /*a940*/  MUFU.EX2 R145, R145 ;  /* 0x0000009100917308 */ /* 0x000fe20000000800 */
[----:B------:R-:W-:-:S07]  /*a950*/  ISETP.GT.AND P4, PT, R65, 0x69, PT ;  /* 0x000000694100780c */ /* 0x000fce0003f84270 */
[----:B------:R-:W-:Y:S01]  /*a960*/  MUFU.EX2 R147, R147 ;  /* 0x0000009300937308 */ /* 0x000fe20000000800 */
[----:B----4-:R-:W-:-:S07]  /*a970*/  FSEL R122, R45, -INF , P3 ;  /* 0xff8000002d7a7808 */ /* 0x010fce0001800000 */
[----:B------:R-:W-:Y:S01]  /*a980*/  MUFU.EX2 R141, R141 ;  /* 0x0000008d008d7308 */ /* 0x000fe20000000800 */
[----:B------:R-:W-:Y:S01]  /*a990*/  FMNMX.FTZ R3, R50, R3, !PT ;  /* 0x0000000332037209 */ /* 0x000fe20007810000 */
[----:B------:R-:W2:Y:S06]  /*a9a0*/  @P2 LDC R45, c[0x0][0x450] ;  /* 0x00011400ff2d2b82 */ /* 0x000eac0000000800 */
        /* <DEDUP_REMOVED lines=8> */
[----:B------:R-:W3:Y:S01]  /*aa30*/  MUFU.TANH R57, R57 ;  /* 0x0000003900397308 */ /* 0x000ee20000002400 */
[----:B------:R-:W-:Y:S01]  /*aa40*/  ISETP.GT.AND P3, PT, R65, 0x70, PT ;  /* 0x000000704100780c */ /* 0x000fe20003f64270 */
[-CC-:B------:R-:W-:Y:S01]  /*aa50*/  FFMA.FTZ R121, R60, R9.reuse, -R61.reuse ;  /* 0x000000093c797223 */ /* 0x180fe2000001083d */
[----:B-1----:R-:W-:Y:S01]  /*aa60*/  FSEL R124, R53, -INF , P4 ;  /* 0xff800000357c7808 */ /* 0x002fe20002000000 */
[----:B------:R-:W-:Y:S01]  /*aa70*/  FFMA.FTZ R123, R94, R9, -R61 ;  /* 0x000000095e7b7223 */ /* 0x000fe2000001083d */
[----:B------:R-:W-:Y:S01]  /*aa80*/  FMNMX.FTZ R3, R122, R3, !PT ;  /* 0x000000037a037209 */ /* 0x000fe20007810000 */
[----:B------:R-:W-:Y:S01]  /*aa90*/  ULDC UR4, c[0x0][0x9d8] ;  /* 0x0002760000047ab9 */ /* 0x000fe20000000800 */
[----:B------:R-:W-:-:S02]  /*aaa0*/  ISETP.GT.AND P4, PT, R65, 0x71, PT ;  /* 0x000000714100780c */ /* 0x000fc40003f84270 */
[----:B------:R-:W-:Y:S02]  /*aab0*/  FSEL R126, R55, -INF , P3 ;  /* 0xff800000377e7808 */ /* 0x000fe40001800000 */
[----:B------:R-:W-:Y:S02]  /*aac0*/  FMNMX.FTZ R3, R124, R3, !PT ;  /* 0x000000037c037209 */ /* 0x000fe40007810000 */
[----:B------:R-:W-:Y:S02]  /*aad0*/  ISETP.GT.AND P3, PT, R65, 0x78, PT ;  /* 0x000000784100780c */ /* 0x000fe40003f64270 */
[----:B------:R-:W-:Y:S02]  /*aae0*/  FMNMX.FTZ R3, R126, R3, !PT ;  /* 0x000000037e037209 */ /* 0x000fe40007810000 */
[----:B---3--:R-:W-:Y:S02]  /*aaf0*/  FSEL R128, R57, -INF , P4 ;  /* 0xff80000039807808 */ /* 0x008fe40002000000 */
[----:B------:R-:W-:-:S02]  /*ab00*/  ISETP.GT.AND P4, PT, R65, 0x79, PT ;  /* 0x000000794100780c */ /* 0x000fc40003f84270 */
[----:B------:R-:W-:Y:S02]  /*ab10*/  FSEL R130, R59, -INF , P3 ;  /* 0xff8000003b827808 */ /* 0x000fe40001800000 */
[----:B------:R-:W-:Y:S02]  /*ab20*/  FMNMX.FTZ R3, R128, R3, !PT ;  /* 0x0000000380037209 */ /* 0x000fe40007810000 */
[----:B------:R-:W-:Y:S02]  /*ab30*/  FSEL R132, R63, -INF , P4 ;  /* 0xff8000003f847808 */ /* 0x000fe40002000000 */
[----:B------:R-:W-:-:S04]  /*ab40*/  FMNMX.FTZ R3, R130, R3, !PT ;  /* 0x0000000382037209 */ /* 0x000fc80007810000 */
[----:B------:R-:W-:-:S05]  /*ab50*/  FMNMX.FTZ R3, R132, R3, !PT ;  /* 0x0000000384037209 */ /* 0x000fca0007810000 */
[----:B------:R-:W1:Y:S02]  /*ab60*/  SHFL.BFLY PT, R10, R3, 0x2, 0x1f ;  /* 0x0c401f00030a7f89 */ /* 0x000e6400000e0000 */
[----:B-1----:R-:W-:-:S05]  /*ab70*/  FMNMX.FTZ R13, R3, R10, !PT ;  /* 0x0000000a030d7209 */ /* 0x002fca0007810000 */
[----:B------:R-:W1:Y:S02]  /*ab80*/  SHFL.BFLY PT, R10, R13, 0x1, 0x1f ;  /* 0x0c201f000d0a7f89 */ /* 0x000e6400000e0000 */
[----:B-1----:R-:W-:-:S04]  /*ab90*/  FMNMX.FTZ R10, R13, R10, !PT ;  /* 0x0000000a0d0a7209 */ /* 0x002fc80007810000 */
[C---:B------:R-:W-:Y:S01]  /*aba0*/  FSETP.NEU.FTZ.AND P3, PT, R10.reuse, -INF , PT ;  /* 0xff8000000a00780b */ /* 0x040fe20003f7d000 */
[----:B------:R-:W-:-:S05]  /*abb0*/  FMUL.FTZ R41, R10, R9 ;  /* 0x000000090a297220 */ /* 0x000fca0000410000 */
[----:B------:R-:W-:-:S05]  /*abc0*/  FSEL R41, R41, RZ, P3 ;  /* 0x000000ff29297208 */ /* 0x000fca0001800000 */
[----:B------:R-:W-:Y:S01]  /*abd0*/  FFMA.FTZ R3, R8, R9, -R41 ;  /* 0x0000000908037223 */ /* 0x000fe20000010829 */
[----:B------:R-:W-:-:S04]  /*abe0*/  FADD.FTZ R8, R149, R64 ;  /* 0x0000004095087221 */ /* 0x000fc80000010000 */
[----:B------:R-:W-:-:S04]  /*abf0*/  FADD.FTZ R35, R151, R8 ;  /* 0x0000000897237221 */ /* 0x000fc80000010000 */
[----:B------:R-:W-:Y:S01]  /*ac00*/  FADD.FTZ R8, R12, R35 ;  /* 0x000000230c087221 */ /* 0x000fe20000010000 */
[-CC-:B------:R-:W-:Y:S02]  /*ac10*/  FFMA.FTZ R35, R44, R9.reuse, -R41.reuse ;  /* 0x000000092c237223 */ /* 0x180fe40000010829 */
[----:B------:R-:W3:Y:S01]  /*ac20*/  LDL R44, [R1+0x40] ;  /* 0x00004000012c7983 */ /* 0x000ee20000100800 */
[-CC-:B------:R-:W-:Y:S01]  /*ac30*/  FFMA.FTZ R148, R68, R9.reuse, -R41.reuse ;  /* 0x0000000944947223 */ /* 0x180fe20000010829 */
[-CC-:B------:R-:W-:Y:S01]  /*ac40*/  FFMA.FTZ R150, R72, R9.reuse, -R41.reuse ;  /* 0x0000000948967223 */ /* 0x180fe20000010829 */
[----:B------:R-:W-:Y:S01]  /*ac50*/  MUFU.EX2 R3, R3 ;  /* 0x0000000300037308 */ /* 0x000fe20000000800 */
[-CC-:B------:R-:W-:Y:S01]  /*ac60*/  FFMA.FTZ R13, R76, R9.reuse, -R41.reuse ;  /* 0x000000094c0d7223 */ /* 0x180fe20000010829 */
[----:B------:R-:W-:-:S06]  /*ac70*/  FFMA.FTZ R144, R80, R9, -R41 ;  /* 0x0000000950907223 */ /* 0x000fcc0000010829 */
[----:B------:R-:W1:Y:S01]  /*ac80*/  MUFU.EX2 R148, R148 ;  /* 0x0000009400947308 */ /* 0x000e620000000800 */
[----:B------:R-:W-:-:S07]  /*ac90*/  FFMA.FTZ R15, R14, R9, -R41 ;  /* 0x000000090e0f7223 */ /* 0x000fce0000010829 */
[----:B------:R-:W4:Y:S01]  /*aca0*/  MUFU.EX2 R150, R150 ;  /* 0x0000009600967308 */ /* 0x000f220000000800 */
[----:B------:R-:W-:Y:S01]  /*acb0*/  FADD.FTZ R37, R145, R8 ;  /* 0x0000000891257221 */ /* 0x000fe20000010000 */
[----:B------:R-:W-:-:S06]  /*acc0*/  FFMA.FTZ R31, R36, R9, -R41 ;  /* 0x00000009241f7223 */ /* 0x000fcc0000010829 */
[----:B------:R-:W0:Y:S01]  /*acd0*/  MUFU.EX2 R28, R28 ;  /* 0x0000001c001c7308 */ /* 0x000e220000000800 */
[----:B------:R-:W-:Y:S01]  /*ace0*/  FFMA.FTZ R146, R84, R9, -R41 ;  /* 0x0000000954927223 */ /* 0x000fe20000010829 */
[----:B------:R-:W2:Y:S06]  /*acf0*/  @P2 LDC R36, c[0x0][0x44c] ;  /* 0x00011300ff242b82 */ /* 0x000eac0000000800 */
[----:B------:R-:W0:Y:S01]  /*ad00*/  MUFU.EX2 R13, R13 ;  /* 0x0000000d000d7308 */ /* 0x000e220000000800 */
[----:B------:R-:W-:Y:S01]  /*ad10*/  FADD.FTZ R8, R24, R37 ;  /* 0x0000002518087221 */ /* 0x000fe20000010000 */
[----:B-1----:R-:W-:-:S06]  /*ad20*/  FADD.FTZ R39, R148, R3 ;  /* 0x0000000394277221 */ /* 0x002fcc0000010000 */
[----:B------:R-:W1:Y:S01]  /*ad30*/  MUFU.EX2 R144, R144 ;  /* 0x0000009000907308 */ /* 0x000e620000000800 */
[----:B------:R-:W-:Y:S01]  /*ad40*/  FFMA.FTZ R25, R100, R9, -R41 ;  /* 0x0000000964197223 */ /* 0x000fe20000010829 */
[----:B------:R-:W-:Y:S01]  /*ad50*/  FADD.FTZ R37, R147, R8 ;  /* 0x0000000893257221 */ /* 0x000fe20000010000 */
[----:B----4-:R-:W-:-:S05]  /*ad60*/  FADD.FTZ R8, R150, R39 ;  /* 0x0000002796087221 */ /* 0x010fca0000010000 */
[----:B------:R-:W4:Y:S01]  /*ad70*/  MUFU.EX2 R15, R15 ;  /* 0x0000000f000f7308 */ /* 0x000f220000000800 */
[-CC-:B------:R-:W-:Y:S01]  /*ad80*/  FFMA.FTZ R140, R102, R9.reuse, -R41.reuse ;  /* 0x00000009668c7223 */ /* 0x180fe20000010829 */
[----:B------:R-:W-:Y:S01]  /*ad90*/  FFMA.FTZ R138, R30, R9, -R41 ;  /* 0x000000091e8a7223 */ /* 0x000fe20000010829 */
[----:B0-----:R-:W-:-:S05]  /*ada0*/  FADD.FTZ R30, R28, R37 ;  /* 0x000000251c1e7221 */ /* 0x001fca0000010000 */
[----:B------:R-:W0:Y:S01]  /*adb0*/  MUFU.EX2 R143, R143 ;  /* 0x0000008f008f7308 */ /* 0x000e220000000800 */
[----:B------:R-:W-:Y:S01]  /*adc0*/  FADD.FTZ R39, R13, R8 ;  /* 0x000000080d277221 */ /* 0x000fe20000010000 */
[----:B------:R-:W-:-:S06]  /*add0*/  FFMA.FTZ R27, R104, R9, -R41 ;  /* 0x00000009681b7223 */ /* 0x000fcc0000010829 */
[----:B------:R-:W2:Y:S01]  /*ade0*/  MUFU.EX2 R146, R146 ;  /* 0x0000009200927308 */ /* 0x000ea20000000800 */
[----:B------:R-:W-:Y:S01]  /*adf0*/  FADD.FTZ R43, R141, R30 ;  /* 0x0000001e8d2b7221 */ /* 0x000fe20000010000 */
[----:B-1----:R-:W-:-:S06]  /*ae00*/  FADD.FTZ R0, R144, R39 ;  /* 0x0000002790007221 */ /* 0x002fcc0000010000 */
[----:B------:R-:W1:Y:S01]  /*ae10*/  MUFU.EX2 R34, R34 ;  /* 0x0000002200227308 */ /* 0x000e620000000800 */
[----:B------:R-:W-:-:S07]  /*ae20*/  FFMA.FTZ R142, R106, R9, -R41 ;  /* 0x000000096a8e7223 */ /* 0x000fce0000010829 */
[----:B------:R-:W1:Y:S01]  /*ae30*/  MUFU.EX2 R25, R25 ;  /* 0x0000001900197308 */ /* 0x000e620000000800 */
[----:B------:R-:W-:Y:S01]  /*ae40*/  FADD.FTZ R8, R26, R43 ;  /* 0x0000002b1a087221 */ /* 0x000fe20000010000 */
[----:B------:R-:W-:-:S06]  /*ae50*/  FFMA.FTZ R46, R48, R9, -R61 ;  /* 0x00000009302e7223 */ /* 0x000fcc000001083d */
[----:B------:R-:W1:Y:S01]  /*ae60*/  MUFU.EX2 R137, R137 ;  /* 0x0000008900897308 */ /* 0x000e620000000800 */
[----:B----4-:R-:W-:Y:S01]  /*ae70*/  FADD.FTZ R43, R15, R0 ;  /* 0x000000000f2b7221 */ /* 0x010fe20000010000 */
[----:B------:R-:W-:-:S06]  /*ae80*/  FFMA.FTZ R29, R32, R9, -R41 ;  /* 0x00000009201d7223 */ /* 0x000fcc0000010829 */
[----:B------:R-:W4:Y:S01]  /*ae90*/  MUFU.EX2 R140, R140 ;  /* 0x0000008c008c7308 */ /* 0x000f220000000800 */
[----:B0-----:R-:W-:Y:S01]  /*aea0*/  FADD.FTZ R39, R143, R8 ;  /* 0x000000088f277221 */ /* 0x001fe20000010000 */
[----:B--2---:R-:W-:-:S06]  /*aeb0*/  FADD.FTZ R0, R146, R43 ;  /* 0x0000002b92007221 */ /* 0x004fcc0000010000 */
[----:B------:R-:W0:Y:S01]  /*aec0*/  MUFU.EX2 R42, R42 ;  /* 0x0000002a002a7308 */ /* 0x000e220000000800 */
[----:B------:R-:W-:Y:S01]  /*aed0*/  FFMA.FTZ R136, R98, R9, -R41 ;  /* 0x0000000962887223 */ /* 0x000fe20000010829 */
[----:B------:R-:W-:-:S06]  /*aee0*/  @P2 IMAD.HI.U32 R36, R97, R36, RZ ;  /* 0x0000002461242227 */ /* 0x000fcc00078e00ff */
[----:B------:R-:W2:Y:S01]  /*aef0*/  MUFU.EX2 R27, R27 ;  /* 0x0000001b001b7308 */ /* 0x000ea20000000800 */
[----:B-1----:R-:W-:Y:S01]  /*af00*/  FADD.FTZ R8, R34, R39 ;  /* 0x0000002722087221 */ /* 0x002fe20000010000 */
[----:B------:R-:W-:-:S06]  /*af10*/  FFMA.FTZ R48, R54, R9, -R61 ;  /* 0x0000000936307223 */ /* 0x000fcc000001083d */
[----:B------:R-:W1:Y:S01]  /*af20*/  MUFU.EX2 R139, R139 ;  /* 0x0000008b008b7308 */ /* 0x000e620000000800 */
[----:B------:R-:W-:Y:S01]  /*af30*/  FADD.FTZ R43, R25, R0 ;  /* 0x00000000192b7221 */ /* 0x000fe20000010000 */
[----:B------:R-:W-:-:S06]  /*af40*/  IMAD.MOV.U32 R32, RZ, RZ, R97 ;  /* 0x000000ffff207224 */ /* 0x000fcc00078e0061 */
[----:B------:R-:W1:Y:S01]  /*af50*/  MUFU.EX2 R142, R142 ;  /* 0x0000008e008e7308 */ /* 0x000e620000000800 */
[----:B------:R-:W-:Y:S01]  /*af60*/  @P2 SHF.R.U32.HI R32, RZ, R45, R36 ;  /* 0x0000002dff202219 */ /* 0x000fe20000011624 */
[----:B------:R-:W-:-:S06]  /*af70*/  FADD.FTZ R45, R137, R8 ;  /* 0x00000008892d7221 */ /* 0x000fcc0000010000 */
[----:B------:R-:W1:Y:S01]  /*af80*/  MUFU.EX2 R46, R46 ;  /* 0x0000002e002e7308 */ /* 0x000e620000000800 */
[----:B----4-:R-:W-:-:S07]  /*af90*/  FADD.FTZ R0, R140, R43 ;  /* 0x0000002b8c007221 */ /* 0x010fce0000010000 */
[----:B------:R-:W4:Y:S01]  /*afa0*/  MUFU.EX2 R29, R29 ;  /* 0x0000001d001d7308 */ /* 0x000f220000000800 */
[----:B0-----:R-:W-:Y:S01]  /*afb0*/  FADD.FTZ R8, R42, R45 ;  /* 0x0000002d2a087221 */ /* 0x001fe20000010000 */
[----:B------:R-:W-:-:S06]  /*afc0*/  FFMA.FTZ R52, R58, R9, -R61 ;  /* 0x000000093a347223 */ /* 0x000fcc000001083d */
[----:B------:R-:W0:Y:S01]  /*afd0*/  MUFU.EX2 R133, R133 ;  /* 0x0000008500857308 */ /* 0x000e220000000800 */
[----:B--2---:R-:W-:Y:S01]  /*afe0*/  FADD.FTZ R45, R27, R0 ;  /* 0x000000001b2d7221 */ /* 0x004fe20000010000 */
[----:B------:R-:W-:-:S06]  /*aff0*/  FFMA.FTZ R33, R40, R9, -R41 ;  /* 0x0000000928217223 */ /* 0x000fcc0000010829 */
[----:B------:R-:W2:Y:S01]  /*b000*/  MUFU.EX2 R136, R136 ;  /* 0x0000008800887308 */ /* 0x000ea20000000800 */
[----:B-1----:R-:W-:Y:S01]  /*b010*/  FADD.FTZ R47, R139, R8 ;  /* 0x000000088b2f7221 */ /* 0x002fe20000010000 */
[----:B------:R-:W-:-:S06]  /*b020*/  FADD.FTZ R0, R142, R45 ;  /* 0x0000002d8e007221 */ /* 0x000fcc0000010000 */
[----:B------:R-:W1:Y:S01]  /*b030*/  MUFU.EX2 R48, R48 ;  /* 0x0000003000307308 */ /* 0x000e620000000800 */
[----:B------:R-:W-:-:S07]  /*b040*/  FFMA.FTZ R14, R108, R9, -R41 ;  /* 0x000000096c0e7223 */ /* 0x000fce0000010829 */
[----:B------:R-:W1:Y:S01]  /*b050*/  MUFU.EX2 R31, R31 ;  /* 0x0000001f001f7308 */ /* 0x000e620000000800 */
[----:B------:R-:W-:Y:S01]  /*b060*/  FADD.FTZ R8, R46, R47 ;  /* 0x0000002f2e087221 */ /* 0x000fe20000010000 */
[----:B------:R-:W-:-:S06]  /*b070*/  FFMA.FTZ R54, R66, R9, -R61 ;  /* 0x0000000942367223 */ /* 0x000fcc000001083d */
[----:B------:R-:W1:Y:S01]  /*b080*/  MUFU.EX2 R135, R135 ;  /* 0x0000008700877308 */ /* 0x000e620000000800 */
[----:B----4-:R-:W-:-:S07]  /*b090*/  FADD.FTZ R47, R29, R0 ;  /* 0x000000001d2f7221 */ /* 0x010fce0000010000 */
[----:B------:R-:W4:Y:S01]  /*b0a0*/  MUFU.EX2 R138, R138 ;  /* 0x0000008a008a7308 */ /* 0x000f220000000800 */
[----:B0-----:R-:W-:Y:S01]  /*b0b0*/  FADD.FTZ R45, R133, R8 ;  /* 0x00000008852d7221 */ /* 0x001fe20000010000 */
[----:B--2---:R-:W-:-:S06]  /*b0c0*/  FADD.FTZ R8, R136, R47 ;  /* 0x0000002f88087221 */ /* 0x004fcc0000010000 */
[----:B------:R-:W0:Y:S01]  /*b0d0*/  MUFU.EX2 R52, R52 ;  /* 0x0000003400347308 */ /* 0x000e220000000800 */
[----:B------:R-:W-:-:S07]  /*b0e0*/  FFMA.FTZ R134, R38, R9, -R41 ;  /* 0x0000000926867223 */ /* 0x000fce0000010829 */
[----:B------:R-:W2:Y:S01]  /*b0f0*/  MUFU.EX2 R33, R33 ;  /* 0x0000002100217308 */ /* 0x000ea20000000800 */
[----:B-1----:R-:W-:Y:S01]  /*b100*/  FADD.FTZ R36, R48, R45 ;  /* 0x0000002d30247221 */ /* 0x002fe20000010000 */
[----:B------:R-:W-:-:S06]  /*b110*/  FFMA.FTZ R56, R74, R9, -R61 ;  /* 0x000000094a387223 */ /* 0x000fcc000001083d */
[----:B------:R-:W1:Y:S01]  /*b120*/  MUFU.EX2 R129, R129 ;  /* 0x0000008100817308 */ /* 0x000e620000000800 */
[----:B------:R-:W-:Y:S01]  /*b130*/  FADD.FTZ R47, R31, R8 ;  /* 0x000000081f2f7221 */ /* 0x000fe20000010000 */
[----:B------:R-:W-:-:S06]  /*b140*/  FFMA.FTZ R37, R110, R9, -R41 ;  /* 0x000000096e257223 */ /* 0x000fcc0000010829 */
[----:B------:R-:W1:Y:S01]  /*b150*/  MUFU.EX2 R14, R14 ;  /* 0x0000000e000e7308 */ /* 0x000e620000000800 */
[----:B------:R-:W-:Y:S01]  /*b160*/  FADD.FTZ R49, R135, R36 ;  /* 0x0000002487317221 */ /* 0x000fe20000010000 */
[----:B----4-:R-:W-:-:S06]  /*b170*/  FADD.FTZ R38, R138, R47 ;  /* 0x0000002f8a267221 */ /* 0x010fcc0000010000 */
[----:B------:R-:W4:Y:S01]  /*b180*/  MUFU.EX2 R54, R54 ;  /* 0x0000003600367308 */ /* 0x000f220000000800 */
[----:B------:R-:W-:-:S07]  /*b190*/  FFMA.FTZ R30, R112, R9, -R41 ;  /* 0x00000009701e7223 */ /* 0x000fce0000010829 */
        /* <DEDUP_REMOVED lines=8> */
[----:B------:R-:W-:-:S06]  /*b220*/  F2FP.F16.F32.PACK_AB R151, R12, R151 ;  /* 0x000000970c97723e */ /* 0x000fcc00000000ff */
[----:B------:R-:W1:Y:S01]  /*b230*/  MUFU.EX2 R56, R56 ;  /* 0x0000003800387308 */ /* 0x000e620000000800 */
[----:B------:R-:W-:Y:S01]  /*b240*/  IADD3 R40, R32, R93, -R95 ;  /* 0x0000005d20287210 */ /* 0x000fe20007ffe85f */
[----:B------:R-:W-:-:S06]  /*b250*/  FADD.FTZ R12, R14, R47 ;  /* 0x0000002f0e0c7221 */ /* 0x000fcc0000010000 */
[----:B------:R-:W1:Y:S01]  /*b260*/  MUFU.EX2 R37, R37 ;  /* 0x0000002500257308 */ /* 0x000e620000000800 */
[----:B------:R-:W-:Y:S01]  /*b270*/  FFMA.FTZ R32, R116, R9, -R41 ;  /* 0x0000000974207223 */ /* 0x000fe20000010829 */
[----:B----4-:R-:W-:-:S06]  /*b280*/  FADD.FTZ R38, R54, R49 ;  /* 0x0000003136267221 */ /* 0x010fcc0000010000 */
[----:B------:R-:W4:Y:S01]  /*b290*/  MUFU.EX2 R125, R125 ;  /* 0x0000007d007d7308 */ /* 0x000f220000000800 */
[----:B------:R-:W-:Y:S01]  /*b2a0*/  FFMA.FTZ R62, R90, R9, -R61 ;  /* 0x000000095a3e7223 */ /* 0x000fe2000001083d */
[----:B------:R-:W-:-:S06]  /*b2b0*/  FADD.FTZ R47, R35, R12 ;  /* 0x0000000c232f7221 */ /* 0x000fcc0000010000 */
[----:B------:R-:W3:Y:S01]  /*b2c0*/  MUFU.EX2 R30, R30 ;  /* 0x0000001e001e7308 */ /* 0x000ee20000000800 */
[----:B------:R-:W-:Y:S01]  /*b2d0*/  FFMA.FTZ R43, R118, R9, -R41 ;  /* 0x00000009762b7223 */ /* 0x000fe20000010829 */
[----:B0-----:R-:W-:-:S06]  /*b2e0*/  FADD.FTZ R49, R131, R38 ;  /* 0x0000002683317221 */ /* 0x001fcc0000010000 */
[----:B------:R-:W0:Y:S01]  /*b2f0*/  MUFU.EX2 R58, R58 ;  /* 0x0000003a003a7308 */ /* 0x000e220000000800 */
[----:B--2---:R-:W-:-:S07]  /*b300*/  FADD.FTZ R12, R134, R47 ;  /* 0x0000002f860c7221 */ /* 0x004fce0000010000 */
[----:B------:R-:W2:Y:S01]  /*b310*/  MUFU.EX2 R39, R39 ;  /* 0x0000002700277308 */ /* 0x000ea20000000800 */
[----:B------:R-:W-:Y:S01]  /*b320*/  F2FP.F16.F32.PACK_AB R145, R24, R145 ;  /* 0x000000911891723e */ /* 0x000fe200000000ff */
[----:B------:R-:W-:Y:S01]  /*b330*/  FFMA.FTZ R120, R120, R9, -R41 ;  /* 0x0000000978787223 */ /* 0x000fe20000010829 */
[----:B-1----:R-:W-:-:S05]  /*b340*/  FADD.FTZ R24, R56, R49 ;  /* 0x0000003138187221 */ /* 0x002fca0000010000 */
[----:B------:R-:W1:Y:S01]  /*b350*/  MUFU.EX2 R127, R127 ;  /* 0x0000007f007f7308 */ /* 0x000e620000000800 */
[----:B------:R-:W-:Y:S01]  /*b360*/  FFMA.FTZ R60, R96, R9, -R61 ;  /* 0x00000009603c7223 */ /* 0x000fe2000001083d */
[----:B------:R-:W-:-:S06]  /*b370*/  FADD.FTZ R47, R37, R12 ;  /* 0x0000000c252f7221 */ /* 0x000fcc0000010000 */
[----:B------:R-:W1:Y:S01]  /*b380*/  MUFU.EX2 R32, R32 ;  /* 0x0000002000207308 */ /* 0x000e620000000800 */
[-CC-:B------:R-:W-:Y:S01]  /*b390*/  FFMA.FTZ R45, R124, R9.reuse, -R41.reuse ;  /* 0x000000097c2d7223 */ /* 0x180fe20000010829 */
[----:B------:R-:W-:Y:S01]  /*b3a0*/  FFMA.FTZ R50, R50, R9, -R41 ;  /* 0x0000000932327223 */ /* 0x000fe20000010829 */
[----:B----4-:R-:W-:-:S05]  /*b3b0*/  FADD.FTZ R49, R125, R24 ;  /* 0x000000187d317221 */ /* 0x010fca0000010000 */
[----:B------:R-:W4:Y:S01]  /*b3c0*/  MUFU.EX2 R62, R62 ;  /* 0x0000003e003e7308 */ /* 0x000f220000000800 */
[----:B---3--:R-:W-:-:S07]  /*b3d0*/  FADD.FTZ R12, R30, R47 ;  /* 0x0000002f1e0c7221 */ /* 0x008fce0000010000 */
[----:B------:R-:W3:Y:S01]  /*b3e0*/  MUFU.EX2 R43, R43 ;  /* 0x0000002b002b7308 */ /* 0x000ee20000000800 */
[-CC-:B------:R-:W-:Y:S01]  /*b3f0*/  FFMA.FTZ R122, R122, R9.reuse, -R41.reuse ;  /* 0x000000097a7a7223 */ /* 0x180fe20000010829 */
[-CC-:B------:R-:W-:Y:S01]  /*b400*/  FFMA.FTZ R0, R126, R9.reuse, -R41.reuse ;  /* 0x000000097e007223 */ /* 0x180fe20000010829 */
[-CC-:B------:R-:W-:Y:S01]  /*b410*/  FFMA.FTZ R128, R128, R9.reuse, -R41.reuse ;  /* 0x0000000980807223 */ /* 0x180fe20000010829 */
[----:B------:R-:W-:-:S04]  /*b420*/  FFMA.FTZ R130, R130, R9, -R41 ;  /* 0x0000000982827223 */ /* 0x000fc80000010829 */
[----:B------:R-:W3:Y:S01]  /*b430*/  MUFU.EX2 R121, R121 ;  /* 0x0000007900797308 */ /* 0x000ee20000000800 */
[----:B------:R-:W-:Y:S01]  /*b440*/  FFMA.FTZ R36, R132, R9, -R41 ;  /* 0x0000000984247223 */ /* 0x000fe20000010829 */
[----:B0-----:R-:W-:Y:S01]  /*b450*/  FADD.FTZ R24, R58, R49 ;  /* 0x000000313a187221 */ /* 0x001fe20000010000 */
[----:B--2---:R-:W-:-:S05]  /*b460*/  FADD.FTZ R47, R39, R12 ;  /* 0x0000000c272f7221 */ /* 0x004fca0000010000 */
[----:B------:R-:W-:Y:S01]  /*b470*/  MUFU.EX2 R124, R120 ;  /* 0x00000078007c7308 */ /* 0x000fe20000000800 */
[----:B-1----:R-:W-:Y:S01]  /*b480*/  FADD.FTZ R49, R127, R24 ;  /* 0x000000187f317221 */ /* 0x002fe20000010000 */
[----:B------:R-:W-:-:S06]  /*b490*/  FADD.FTZ R12, R32, R47 ;  /* 0x0000002f200c7221 */ /* 0x000fcc0000010000 */
[----:B------:R-:W0:Y:S01]  /*b4a0*/  MUFU.EX2 R60, R60 ;  /* 0x0000003c003c7308 */ /* 0x000e220000000800 */
[----:B------:R-:W-:-:S07]  /*b4b0*/  SHF.R.S32.HI R51, RZ, 0x1f, R40 ;  /* 0x0000001fff337819 */ /* 0x000fce0000011428 */
[----:B------:R-:W-:Y:S01]  /*b4c0*/  MUFU.EX2 R41, R50 ;  /* 0x0000003200297308 */ /* 0x000fe20000000800 */
[----:B----4-:R-:W-:Y:S01]  /*b4d0*/  FADD.FTZ R24, R62, R49 ;  /* 0x000000313e187221 */ /* 0x010fe20000010000 */
[----:B---3--:R-:W-:-:S06]  /*b4e0*/  FADD.FTZ R49, R43, R12 ;  /* 0x0000000c2b317221 */ /* 0x008fcc0000010000 */
[----:B------:R-:W1:Y:S01]  /*b4f0*/  MUFU.EX2 R123, R123 ;  /* 0x0000007b007b7308 */ /* 0x000e620000000800 */
[----:B------:R-:W-:-:S07]  /*b500*/  LEA.HI R8, R51, R40, RZ, 0x7 ;  /* 0x0000002833087211 */ /* 0x000fce00078f38ff */
[----:B------:R-:W2:Y:S01]  /*b510*/  MUFU.EX2 R126, R122 ;  /* 0x0000007a007e7308 */ /* 0x000ea20000000800 */
[----:B------:R-:W-:-:S07]  /*b520*/  FADD.FTZ R51, R121, R24 ;  /* 0x0000001879337221 */ /* 0x000fce0000010000 */
[----:B------:R-:W3:Y:S01]  /*b530*/  MUFU.EX2 R45, R45 ;  /* 0x0000002d002d7308 */ /* 0x000ee20000000800 */
[----:B0-----:R-:W-:-:S07]  /*b540*/  FADD.FTZ R12, R60, R51 ;  /* 0x000000333c0c7221 */ /* 0x001fce0000010000 */
[----:B------:R0:W4:Y:S01]  /*b550*/  MUFU.EX2 R120, R0 ;  /* 0x0000000000787308 */ /* 0x0001220000000800 */
[----:B-1----:R-:W-:Y:S01]  /*b560*/  FADD.FTZ R51, R123, R12 ;  /* 0x0000000c7b337221 */ /* 0x002fe20000010000 */
[----:B0-----:R-:W-:-:S06]  /*b570*/  FADD.FTZ R0, R124, R49 ;  /* 0x000000317c007221 */ /* 0x001fcc0000010000 */
[----:B------:R-:W0:Y:S01]  /*b580*/  MUFU.EX2 R47, R128 ;  /* 0x00000080002f7308 */ /* 0x000e220000000800 */
[----:B------:R-:W-:Y:S01]  /*b590*/  FADD.FTZ R49, R41, R0 ;  /* 0x0000000029317221 */ /* 0x000fe20000010000 */
[----:B------:R-:W-:-:S03]  /*b5a0*/  F2FP.F16.F32.PACK_AB R150, R13, R150 ;  /* 0x000000960d96723e */ /* 0x000fc600000000ff */
[----:B--2---:R-:W-:-:S03]  /*b5b0*/  FADD.FTZ R12, R126, R49 ;  /* 0x000000317e0c7221 */ /* 0x004fc60000010000 */
[----:B------:R-:W1:Y:S01]  /*b5c0*/  MUFU.EX2 R122, R130 ;  /* 0x00000082007a7308 */ /* 0x000e620000000800 */
[----:B------:R-:W-:Y:S01]  /*b5d0*/  F2FP.F16.F32.PACK_AB R148, R3, R148 ;  /* 0x000000940394723e */ /* 0x000fe200000000ff */
[----:B---3--:R-:W-:-:S06]  /*b5e0*/  FADD.FTZ R3, R45, R12 ;  /* 0x0000000c2d037221 */ /* 0x008fcc0000010000 */
[----:B------:R-:W2:Y:S01]  /*b5f0*/  MUFU.EX2 R13, R36 ;  /* 0x00000024000d7308 */ /* 0x000ea20000000800 */
[----:B----4-:R-:W-:Y:S01]  /*b600*/  FADD.FTZ R12, R120, R3 ;  /* 0x00000003780c7221 */ /* 0x010fe20000010000 */
[----:B------:R-:W-:-:S03]  /*b610*/  SHF.R.S32.HI R8, RZ, 0x7, R8 ;  /* 0x00000007ff087819 */ /* 0x000fc60000011408 */
[----:B0-----:R-:W-:Y:S01]  /*b620*/  FADD.FTZ R3, R47, R12 ;  /* 0x0000000c2f037221 */ /* 0x001fe20000010000 */
[----:B------:R-:W-:Y:S01]  /*b630*/  VIMNMX R44, R44, R8, !PT ;  /* 0x000000082c2c7248 */ /* 0x000fe20007fe0100 */
[----:B------:R-:W-:Y:S02]  /*b640*/  FFMA.FTZ R66, R92, R9, -R61 ;  /* 0x000000095c427223 */ /* 0x000fe4000001083d */
[----:B-1----:R-:W-:Y:S02]  /*b650*/  FADD.FTZ R12, R122, R3 ;  /* 0x000000037a0c7221 */ /* 0x002fe40000010000 */
[----:B------:R0:W-:Y:S02]  /*b660*/  STL [R1+0x34], R44 ;  /* 0x0000342c01007387 */ /* 0x0001e40000100800 */
[----:B------:R-:W1:Y:S01]  /*b670*/  MUFU.EX2 R66, R66 ;  /* 0x0000004200427308 */ /* 0x000e620000000800 */
[----:B--2---:R-:W-:Y:S01]  /*b680*/  FADD.FTZ R3, R13, R12 ;  /* 0x0000000c0d037221 */ /* 0x004fe20000010000 */
[----:B------:R-:W-:-:S05]  /*b690*/  VIADD R12, R88, 0xfffffffe ;  /* 0xfffffffe580c7836 */ /* 0x000fca0000000000 */
[----:B------:R-:W-:Y:S02]  /*b6a0*/  ISETP.GE.AND P3, PT, R12, R44, PT ;  /* 0x0000002c0c00720c */ /* 0x000fe40003f66270 */
[----:B------:R-:W-:Y:S02]  /*b6b0*/  CS2R R118, SRZ ;  /* 0x0000000000767805 */ /* 0x000fe4000001ff00 */
[----:B------:R-:W-:Y:S02]  /*b6c0*/  F2FP.F16.F32.PACK_AB R149, R64, R149 ;  /* 0x000000954095723e */ /* 0x000fe400000000ff */
[----:B------:R-:W-:Y:S02]  /*b6d0*/  CS2R R116, SRZ ;  /* 0x0000000000747805 */ /* 0x000fe4000001ff00 */
[----:B------:R-:W-:Y:S02]  /*b6e0*/  F2FP.F16.F32.PACK_AB R147, R28, R147 ;  /* 0x000000931c93723e */ /* 0x000fe400000000ff */
[----:B------:R-:W-:-:S02]  /*b6f0*/  CS2R R114, SRZ ;  /* 0x0000000000727805 */ /* 0x000fc4000001ff00 */
[----:B------:R-:W-:Y:S01]  /*b700*/  F2FP.F16.F32.PACK_AB R141, R26, R141 ;  /* 0x0000008d1a8d723e */ /* 0x000fe200000000ff */
[----:B-1----:R-:W-:Y:S01]  /*b710*/  FADD.FTZ R0, R66, R51 ;  /* 0x0000003342007221 */ /* 0x002fe20000010000 */
[----:B------:R-:W-:Y:S02]  /*b720*/  F2FP.F16.F32.PACK_AB R143, R34, R143 ;  /* 0x0000008f228f723e */ /* 0x000fe400000000ff */
[----:B------:R-:W-:Y:S02]  /*b730*/  CS2R R112, SRZ ;  /* 0x0000000000707805 */ /* 0x000fe4000001ff00 */
[----:B------:R-:W-:Y:S02]  /*b740*/  F2FP.F16.F32.PACK_AB R137, R42, R137 ;  /* 0x000000892a89723e */ /* 0x000fe400000000ff */
[----:B------:R-:W-:Y:S02]  /*b750*/  CS2R R110, SRZ ;  /* 0x00000000006e7805 */ /* 0x000fe4000001ff00 */
[----:B------:R-:W-:-:S02]  /*b760*/  F2FP.F16.F32.PACK_AB R139, R46, R139 ;  /* 0x0000008b2e8b723e */ /* 0x000fc400000000ff */
[----:B------:R-:W-:Y:S02]  /*b770*/  CS2R R108, SRZ ;  /* 0x00000000006c7805 */ /* 0x000fe4000001ff00 */
        /* <DEDUP_REMOVED lines=32> */
[----:B0-----:R-:W-:Y:S06]  /*b980*/  @!P3 BRA `(.L_x_2372) ;  /* 0x00000030006cb947 */ /* 0x001fec0003800000 */
[----:B------:R-:W-:Y:S01]  /*b990*/  IMAD.MOV.U32 R15, RZ, RZ, R11 ;  /* 0x000000ffff0f7224 */ /* 0x000fe200078e000b */
[----:B------:R-:W-:Y:S01]  /*b9a0*/  MOV R13, R10 ;  /* 0x0000000a000d7202 */ /* 0x000fe20000000f00 */
[----:B------:R-:W-:Y:S02]  /*b9b0*/  IMAD.MOV.U32 R8, RZ, RZ, R23 ;  /* 0x000000ffff087224 */ /* 0x000fe400078e0017 */
[----:B------:R-:W-:Y:S02]  /*b9c0*/  IMAD.MOV.U32 R14, RZ, RZ, R18 ;  /* 0x000000ffff0e7224 */ /* 0x000fe400078e0012 */
[----:B------:R-:W-:-:S07]  /*b9d0*/  IMAD.MOV.U32 R119, RZ, RZ, RZ ;  /* 0x000000ffff777224 */ /* 0x000fce00078e00ff */
.L_x_2382:
        /* <DEDUP_REMOVED lines=11> */
.L_x_2374:
[----:B------:R-:W-:Y:S01]  /*ba90*/  IMAD R9, R18, 0x8, R2 ;  /* 0x0000000812097824 */ /* 0x000fe200078e0202 */
[----:B------:R-:W-:-:S04]  /*baa0*/  SHF.L.U32 R10, R23, 0x1f, RZ ;  /* 0x0000001f170a7819 */ /* 0x000fc800000006ff */
[----:B------:R0:W1:Y:S01]  /*bab0*/  SYNCS.PHASECHK.TRANS64.TRYWAIT P4, [R9+URZ+0x16830], R10 ;  /* 0x0168300a090075a7 */ /* 0x000062000808017f */
[----:B------:R-:W-:Y:S05]  /*bac0*/  @!P0 BRA `(.L_x_2375) ;  /* 0x0000000000048947 */ /* 0x000fea0003800000 */
[----:B------:R-:W-:Y:S01]  /*bad0*/  BPT.TRAP 0x1 ;  /* 0x000000040000795c */ /* 0x000fe20000300000 */
.L_x_2375:
[----:B------:R-:W-:Y:S04]  /*bae0*/  BSSY B0, `(.L_x_2373) ;  /* 0x0000004000007945 */ /* 0x000fe80003800000 */
[----:B-1----:R-:W-:Y:S05]  /*baf0*/  @P4 BRA `(.L_x_2376) ;  /* 0x0000000000084947 */ /* 0x002fea0003800000 */
[----:B------:R-:W1:Y:S02]  /*bb00*/  SYNCS.PHASECHK.TRANS64.TRYWAIT P4, [R9+URZ+0x16830], R10 ;  /* 0x0168300a090075a7 */ /* 0x000e64000808017f */
[----:B-1----:R-:W-:Y:S05]  /*bb10*/  @!P4 BRA `(.L_x_2377) ;  /* 0x0000010400a0c947 */ /* 0x002fea0003800000 */
.L_x_2376:
[----:B------:R-:W-:Y:S05]  /*bb20*/  BSYNC B0 ;  /* 0x0000000000007941 */ /* 0x000fea0003800000 */
.L_x_2373:
[----:B01----:R-:W2:Y:S01]  /*bb30*/  LDL R10, [R1+0x24] ;  /* 0x00002400010a7983 */ /* 0x003ea20000100800 */
[----:B------:R-:W0:Y:S01]  /*bb40*/  S2R R9, SR_TID.X ;  /* 0x0000000000097919 */ /* 0x000e220000002100 */
[----:B------:R-:W-:Y:S05]  /*bb50*/  WARPSYNC.ALL ;  /* 0x0000000000007948 */ /* 0x000fea0003800000 */
[----:B------:R-:W-:Y:S01]  /*bb60*/  IMAD.MOV.U32 R27, RZ, RZ, 0x40000040 ;  /* 0x40000040ff1b7424 */ /* 0x000fe200078e00ff */
[----:B0-----:R-:W-:-:S05]  /*bb70*/  SHF.R.U32.HI R9, RZ, 0x7, R9 ;  /* 0x00000007ff097819 */ /* 0x001fca0000011609 */
[----:B------:R-:W-:Y:S01]  /*bb80*/  VIADD R9, R9, 0x8 ;  /* 0x0000000809097836 */ /* 0x000fe20000000000 */
[----:B------:R-:W-:Y:S02]  /*bb90*/  R2UR UR8, R4 ;  /* 0x00000000040872ca */ /* 0x000fe400000e0000 */
[----:B------:R-:W-:Y:S02]  /*bba0*/  R2UR UR9, R5 ;  /* 0x00000000050972ca */ /* 0x000fe400000e0000 */
[C---:B------:R-:W-:Y:S02]  /*bbb0*/  R2UR UR11, R27.reuse ;  /* 0x000000001b0b72ca */ /* 0x040fe400000e0000 */
[----:B------:R-:W-:Y:S02]  /*bbc0*/  MOV R25, 0x40000040 ;  /* 0x4000004000197802 */ /* 0x000fe40000000f00 */
[----:B------:R-:W-:Y:S02]  /*bbd0*/  R2UR UR23, R27 ;  /* 0x000000001b1772ca */ /* 0x000fe400000e0000 */
[----:B------:R-:W-:-:S02]  /*bbe0*/  R2UR UR15, R25 ;  /* 0x00000000190f72ca */ /* 0x000fc400000e0000 */
[----:B------:R-:W-:Y:S02]  /*bbf0*/  R2UR UR12, R156 ;  /* 0x000000009c0c72ca */ /* 0x000fe400000e0000 */
[----:B------:R-:W-:Y:S01]  /*bc00*/  R2UR UR13, R157 ;  /* 0x000000009d0d72ca */ /* 0x000fe200000e0000 */
[----:B------:R0:W-:Y:S01]  /*bc10*/  BAR.SYNC.DEFER_BLOCKING R9, 0x100 ;  /* 0x000400090000751d */ /* 0x0001e20000010000 */
[----:B------:R-:W-:Y:S01]  /*bc20*/  IMAD.MOV.U32 R11, RZ, RZ, 0x40000040 ;  /* 0x40000040ff0b7424 */ /* 0x000fe200078e00ff */
[----:B------:R-:W-:Y:S02]  /*bc30*/  R2UR UR16, R20 ;  /* 0x00000000141072ca */ /* 0x000fe400000e0000 */
[----:B------:R-:W-:Y:S02]  /*bc40*/  R2UR UR17, R21 ;  /* 0x00000000151172ca */ /* 0x000fe400000e0000 */
[----:B------:R-:W-:Y:S02]  /*bc50*/  R2UR UR19, R11 ;  /* 0x000000000b1372ca */ /* 0x000fe400000e0000 */
[----:B--2---:R-:W-:-:S04]  /*bc60*/  LEA R26, R18, R10, 0xa ;  /* 0x0000000a121a7211 */ /* 0x004fc800078e50ff */
[C---:B------:R-:W-:Y:S01]  /*bc70*/  R2UR UR10, R26.reuse ;  /* 0x000000001a0a72ca */ /* 0x040fe200000e0000 */
[C---:B------:R-:W-:Y:S02]  /*bc80*/  VIADD R24, R26.reuse, 0x2 ;  /* 0x000000021a187836 */ /* 0x040fe40000000000 */
[C---:B------:R-:W-:Y:S02]  /*bc90*/  VIADD R10, R26.reuse, 0x4 ;  /* 0x000000041a0a7836 */ /* 0x040fe40000000000 */
[----:B------:R-:W-:Y:S01]  /*bca0*/  VIADD R26, R26, 0x6 ;  /* 0x000000061a1a7836 */ /* 0x000fe20000000000 */
[----:B------:R-:W-:-:S04]  /*bcb0*/  R2UR UR14, R24 ;  /* 0x00000000180e72ca */ /* 0x000fc800000e0000 */
[----:B------:R-:W-:Y:S02]  /*bcc0*/  R2UR UR22, R26 ;  /* 0x000000001a1672ca */ /* 0x000fe400000e0000 */
[----:B------:R-:W-:-:S06]  /*bcd0*/  WARPGROUP.ARRIVE ;  /* 0x00000000000079c5 */ /* 0x000fcc0000000000 */
[----:B------:R-:W-:Y:S01]  /*bce0*/  HGMMA.64x128x16.F32 R24, gdesc[UR8], RZ, !UPT, gsb0 ;  /* 0x01e00000081879f0 */ /* 0x000fe2000c0008ff */
[----:B------:R-:W-:Y:S02]  /*bcf0*/  R2UR UR18, R10 ;  /* 0x000000000a1272ca */ /* 0x000fe400000e0000 */
[----:B------:R-:W-:Y:S02]  /*bd00*/  WARPGROUP.DEPBAR.LE gsb0, 0x0 ;  /* 0x00008000000079c5 */ /* 0x000fe40000010000 */
[----:B------:R-:W-:-:S07]  /*bd10*/  WARPGROUP.ARRIVE ;  /* 0x00000000000079c5 */ /* 0x000fce0000000000 */
        /* <DEDUP_REMOVED lines=13> */
.L_x_2379:
[----:B------:R-:W-:Y:S01]  /*bdf0*/  SHF.L.U32 R8, R8, 0x1f, RZ ;  /* 0x0000001f08087819 */ /* 0x000fe200000006ff */
[----:B------:R-:W-:-:S04]  /*be00*/  IMAD R9, R14, 0x8, R2 ;  /* 0x000000080e097824 */ /* 0x000fc800078e0202 */
[----:B------:R0:W1:Y:S01]  /*be10*/  SYNCS.PHASECHK.TRANS64.TRYWAIT P3, [R9+URZ+0x16850], R8 ;  /* 0x01685008090075a7 */ /* 0x000062000806017f */
[----:B------:R-:W-:Y:S05]  /*be20*/  @!P0 BRA `(.L_x_2380) ;  /* 0x0000000000048947 */ /* 0x000fea0003800000 */
[----:B------:R-:W-:Y:S01]  /*be30*/  BPT.TRAP 0x1 ;  /* 0x000000040000795c */ /* 0x000fe20000300000 */
.L_x_2380:
[----:B-1----:R-:W-:Y:S05]  /*be40*/  @P3 BRA `(.L_x_2378) ;  /* 0x0000000000083947 */ /* 0x002fea0003800000 */
[----:B------:R-:W1:Y:S02]  /*be50*/  SYNCS.PHASECHK.TRANS64.TRYWAIT P3, [R9+URZ+0x16850], R8 ;  /* 0x01685008090075a7 */ /* 0x000e64000806017f */
[----:B-1----:R-:W-:Y:S05]  /*be60*/  @!P3 BRA `(.L_x_2381) ;  /* 0x0000010000e0b947 */ /* 0x002fea0003800000 */
.L_x_2378:
[----:B01----:R-:W-:Y:S01]  /*be70*/  VIADD R8, R2, 0x400 ;  /* 0x0000040002087836 */ /* 0x003fe20000000000 */
[----:B------:R-:W-:Y:S05]  /*be80*/  WARPSYNC.ALL ;  /* 0x0000000000007948 */ /* 0x000fea0003800000 */
[----:B------:R-:W-:Y:S01]  /*be90*/  SHF.R.U32.HI R8, RZ, 0x4, R8 ;  /* 0x00000004ff087819 */ /* 0x000fe20000011608 */
[----:B------:R-:W-:Y:S01]  /*bea0*/  IMAD.MOV.U32 R9, RZ, RZ, 0x40000040 ;  /* 0x40000040ff097424 */ /* 0x000fe200078e00ff */
[----:B------:R-:W-:Y:S01]  /*beb0*/  WARPGROUP.ARRIVE ;  /* 0x00000000000079c5 */ /* 0x000fe20000000000 */
[----:B------:R-:W-:Y:S01]  /*bec0*/  IMAD.MOV.U32 R11, RZ, RZ, 0x40000040 ;  /* 0x40000040ff0b7424 */ /* 0x000fe200078e00ff */
[----:B------:R-:W-:Y:S01]  /*bed0*/  LOP3.LUT R8, R8, 0x3fff, RZ, 0xc0, !PT ;  /* 0x00003fff08087812 */ /* 0x000fe200078ec0ff */
[----:B------:R-:W-:Y:S01]  /*bee0*/  FMUL.FTZ R31, R31, UR5 ;  /* 0x000000051f1f7c20 */ /* 0x000fe20008410000 */
[----:B------:R-:W-:Y:S01]  /*bef0*/  R2UR UR11, R9 ;  /* 0x00000000090b72ca */ /* 0x000fe200000e0000 */
[----:B------:R-:W-:Y:S01]  /*bf00*/  FMUL.FTZ R34, R34, UR5 ;  /* 0x0000000522227c20 */ /* 0x000fe20008410000 */
[----:B------:R-:W-:Y:S01]  /*bf10*/  FMUL.FTZ R26, R26, UR5 ;  /* 0x000000051a1a7c20 */ /* 0x000fe20008410000 */
[----:B------:R-:W-:-:S02]  /*bf20*/  IMAD R8, R14, 0x400, R8 ;  /* 0x000004000e087824 */ /* 0x000fc400078e0208 */
[----:B------:R-:W-:Y:S01]  /*bf30*/  FMUL.FTZ R35, R35, UR5 ;  /* 0x0000000523237c20 */ /* 0x000fe20008410000 */
[----:B------:R-:W-:Y:S01]  /*bf40*/  FMUL.FTZ R30, R30, UR5 ;  /* 0x000000051e1e7c20 */ /* 0x000fe20008410000 */
[----:B------:R-:W0:Y:S01]  /*bf50*/  @P2 LDC R9, c[0x0][0x44c] ;  /* 0x00011300ff092b82 */ /* 0x000e220000000800 */
[----:B------:R-:W-:Y:S01]  /*bf60*/  FMUL.FTZ R27, R27, UR5 ;  /* 0x000000051b1b7c20 */ /* 0x000fe20008410000 */
[C---:B------:R-:W-:Y:S01]  /*bf70*/  R2UR UR10, R8.reuse ;  /* 0x00000000080a72ca */ /* 0x040fe200000e0000 */
[----:B------:R-:W-:Y:S01]  /*bf80*/  FMUL.FTZ R41, R41, UR5 ;  /* 0x0000000529297c20 */ /* 0x000fe20008410000 */
[----:B------:R-:W-:Y:S01]  /*bf90*/  IADD3 R10, R8, 0x80, RZ ;  /* 0x00000080080a7810 */ /* 0x000fe20007ffe0ff */
[----:B------:R-:W-:-:S04]  /*bfa0*/  FMUL.FTZ R68, R68, UR5 ;  /* 0x0000000544447c20 */ /* 0x000fc80008410000 */
[----:B------:R-:W-:Y:S06]  /*bfb0*/  MUFU.TANH R41, R41 ;  /* 0x0000002900297308 */ /* 0x000fec0000002400 */
[----:B------:R-:W-:Y:S01]  /*bfc0*/  HGMMA.64x64x16.F32 R88, R148, gdesc[UR8].tnspB, R88, gsb0 ;  /* 0x40e0000894587df0 */ /* 0x000fe20008000858 */
[----:B------:R-:W-:Y:S01]  /*bfd0*/  R2UR UR10, R10 ;  /* 0x000000000a0a72ca */ /* 0x000fe200000e0000 */
[----:B------:R-:W-:Y:S01]  /*bfe0*/  VIADD R10, R8, 0x100 ;  /* 0x00000100080a7836 */ /* 0x000fe20000000000 */
[----:B------:R-:W-:Y:S01]  /*bff0*/  R2UR UR11, R11 ;  /* 0x000000000b0b72ca */ /* 0x000fe200000e0000 */
[----:B------:R-:W-:Y:S01]  /*c000*/  IMAD.MOV.U32 R11, RZ, RZ, 0x40000040 ;  /* 0x40000040ff0b7424 */ /* 0x000fe200078e00ff */
[----:B------:R-:W-:-:S02]  /*c010*/  WARPGROUP.DEPBAR.LE gsb0, 0x0 ;  /* 0x00008000000079c5 */ /* 0x000fc40000010000 */
[----:B------:R-:W-:Y:S01]  /*c020*/  WARPGROUP.ARRIVE ;  /* 0x00000000000079c5 */ /* 0x000fe20000000000 */
[----:B------:R1:W2:Y:S01]  /*c030*/  MUFU.TANH R149, R34 ;  /* 0x0000002200957308 */ /* 0x0002a20000002400 */
[----:B------:R-:W-:-:S07]  /*c040*/  FMUL.FTZ R151, R39, UR5 ;  /* 0x0000000527977c20 */ /* 0x000fce0008410000 */
[----:B------:R-:W-:Y:S01]  /*c050*/  HGMMA.64x64x16.F32 R88, R144, gdesc[UR8].tnspB, R88, gsb0 ;  /* 0x40e0000890587df0 */ /* 0x000fe20008000858 */
[----:B------:R3:W-:Y:S01]  /*c060*/  MUFU.TANH R150, R26 ;  /* 0x0000001a00967308 */ /* 0x0007e20000002400 */
[----:B-1----:R-:W4:Y:S01]  /*c070*/  LDL R34, [R1+0x28] ;  /* 0x0000280001227983 */ /* 0x002f220000100800 */
[----:B------:R-:W-:Y:S01]  /*c080*/  FMUL.FTZ R39, R49, UR5 ;  /* 0x0000000531277c20 */ /* 0x000fe20008410000 */
[----:B------:R-:W-:Y:S01]  /*c090*/  R2UR UR10, R10 ;  /* 0x000000000a0a72ca */ /* 0x000fe200000e0000 */
[----:B------:R-:W-:Y:S01]  /*c0a0*/  VIADD R10, R8, 0x180 ;  /* 0x00000180080a7836 */ /* 0x000fe20000000000 */
[----:B------:R-:W5:Y:S01]  /*c0b0*/  LDL R49, [R1+0x38] ;  /* 0x0000380001317983 */ /* 0x000f620000100800 */
[----:B------:R-:W-:Y:S02]  /*c0c0*/  R2UR UR11, R11 ;  /* 0x000000000b0b72ca */ /* 0x000fe400000e0000 */
[----:B------:R-:W-:Y:S01]  /*c0d0*/  MOV R11, 0x40000040 ;  /* 0x40000040000b7802 */ /* 0x000fe20000000f00 */
[----:B---3--:R-:W-:Y:S01]  /*c0e0*/  FMUL.FTZ R26, R33, UR5 ;  /* 0x00000005211a7c20 */ /* 0x008fe20008410000 */
[----:B------:R-:W-:Y:S01]  /*c0f0*/  FMUL.FTZ R33, R48, UR5 ;  /* 0x0000000530217c20 */ /* 0x000fe20008410000 */
[----:B------:R1:W-:Y:S01]  /*c100*/  MUFU.TANH R148, R27 ;  /* 0x0000001b00947308 */ /* 0x0003e20000002400 */
[----:B------:R-:W5:Y:S07]  /*c110*/  LDL R48, [R1+0x30] ;  /* 0x0000300001307983 */ /* 0x000f6e0000100800 */
[----:B------:R-:W-:Y:S01]  /*c120*/  MUFU.TANH R26, R26 ;  /* 0x0000001a001a7308 */ /* 0x000fe20000002400 */
[----:B-1----:R-:W-:-:S07]  /*c130*/  FMUL.FTZ R27, R36, UR5 ;  /* 0x00000005241b7c20 */ /* 0x002fce0008410000 */
[----:B------:R-:W-:Y:S01]  /*c140*/  MUFU.TANH R27, R27 ;  /* 0x0000001b001b7308 */ /* 0x000fe20000002400 */
[----:B------:R-:W-:Y:S01]  /*c150*/  FMUL.FTZ R69, R69, UR5 ;  /* 0x0000000545457c20 */ /* 0x000fe20008410000 */
[----:B------:R-:W-:Y:S01]  /*c160*/  FMUL.FTZ R80, R80, UR5 ;  /* 0x0000000550507c20 */ /* 0x000fe20008410000 */
[----:B------:R-:W-:-:S05]  /*c170*/  FMUL.FTZ R84, R84, UR5 ;  /* 0x0000000554547c20 */ /* 0x000fca0008410000 */
[----:B------:R-:W-:Y:S01]  /*c180*/  MUFU.TANH R151, R151 ;  /* 0x0000009700977308 */ /* 0x000fe20000002400 */
[----:B------:R-:W-:-:S07]  /*c190*/  WARPGROUP.DEPBAR.LE gsb0, 0x0 ;  /* 0x00008000000079c5 */ /* 0x000fce0000010000 */
[----:B------:R1:W3:Y:S01]  /*c1a0*/  MUFU.TANH R145, R31 ;  /* 0x0000001f00917308 */ /* 0x0002e20000002400 */
[----:B------:R-:W-:Y:S01]  /*c1b0*/  WARPGROUP.ARRIVE ;  /* 0x00000000000079c5 */ /* 0x000fe20000000000 */
[----:B------:R-:W-:Y:S01]  /*c1c0*/  FMUL.FTZ R146, R42, UR5 ;  /* 0x000000052a927c20 */ /* 0x000fe20008410000 */
[----:B--2---:R-:W-:Y:S02]  /*c1d0*/  IMAD.MOV.U32 R42, RZ, RZ, R149 ;  /* 0x000000ffff2a7224 */ /* 0x004fe400078e0095 */
[----:B------:R-:W-:Y:S01]  /*c1e0*/  FMUL.FTZ R149, R43, UR5 ;  /* 0x000000052b957c20 */ /* 0x000fe20008410000 */
[----:B------:R-:W-:Y:S01]  /*c1f0*/  FMUL.FTZ R144, R38, UR5 ;  /* 0x0000000526907c20 */ /* 0x000fe20008410000 */
[----:B------:R-:W-:Y:S01]  /*c200*/  HGMMA.64x64x16.F32 R88, R140, gdesc[UR8].tnspB, R88, gsb0 ;  /* 0x40e000088c587df0 */ /* 0x000fe20008000858 */
[----:B------:R2:W-:Y:S01]  /*c210*/  MUFU.TANH R147, R35 ;  /* 0x0000002300937308 */ /* 0x0005e20000002400 */
[----:B-1----:R-:W4:Y:S01]  /*c220*/  LDL R31, [R1+0x4c] ;  /* 0x00004c00011f7983 */ /* 0x002f220000100800 */
[----:B------:R-:W-:Y:S01]  /*c230*/  R2UR UR10, R10 ;  /* 0x000000000a0a72ca */ /* 0x000fe200000e0000 */
[----:B------:R-:W-:Y:S01]  /*c240*/  FMUL.FTZ R10, R24, UR5 ;  /* 0x00000005180a7c20 */ /* 0x000fe20008410000 */
[----:B------:R-:W-:Y:S01]  /*c250*/  R2UR UR11, R11 ;  /* 0x000000000b0b72ca */ /* 0x000fe200000e0000 */
[----:B------:R-:W-:Y:S01]  /*c260*/  FMUL.FTZ R11, R28, UR5 ;  /* 0x000000051c0b7c20 */ /* 0x000fe20008410000 */
[----:B------:R-:W-:Y:S01]  /*c270*/  FMUL.FTZ R24, R29, UR5 ;  /* 0x000000051d187c20 */ /* 0x000fe20008410000 */
[----:B------:R-:W-:Y:S01]  /*c280*/  FMUL.FTZ R29, R40, UR5 ;  /* 0x00000005281d7c20 */ /* 0x000fe20008410000 */
[----:B------:R-:W-:Y:S01]  /*c290*/  FMUL.FTZ R28, R37, UR5 ;  /* 0x00000005251c7c20 */ /* 0x000fe20008410000 */
[----:B--2---:R-:W2:Y:S01]  /*c2a0*/  LDL R35, [R1+0x20] ;  /* 0x0000200001237983 */ /* 0x004ea20000100800 */
[----:B------:R-:W-:Y:S01]  /*c2b0*/  MUFU.TANH R10, R10 ;  /* 0x0000000a000a7308 */ /* 0x000fe20000002400 */
[----:B------:R-:W-:-:S07]  /*c2c0*/  FMUL.FTZ R40, R45, UR5 ;  /* 0x000000052d287c20 */ /* 0x000fce0008410000 */
[----:B------:R-:W-:Y:S01]  /*c2d0*/  MUFU.TANH R11, R11 ;  /* 0x0000000b000b7308 */ /* 0x000fe20000002400 */
[----:B------:R-:W-:-:S07]  /*c2e0*/  FMUL.FTZ R38, R53, UR5 ;  /* 0x0000000535267c20 */ /* 0x000fce0008410000 */
[----:B------:R-:W-:Y:S08]  /*c2f0*/  MUFU.TANH R33, R33 ;  /* 0x0000002100217308 */ /* 0x000ff00000002400 */
[----:B------:R-:W-:Y:S01]  /*c300*/  MUFU.TANH R39, R39 ;  /* 0x0000002700277308 */ /* 0x000fe20000002400 */
[----:B------:R-:W-:-:S07]  /*c310*/  FMUL.FTZ R36, R60, UR5 ;  /* 0x000000053c247c20 */ /* 0x000fce0008410000 */
[----:B------:R-:W-:Y:S08]  /*c320*/  MUFU.TANH R144, R144 ;  /* 0x0000009000907308 */ /* 0x000ff00000002400 */
[----:B------:R-:W-:Y:S08]  /*c330*/  MUFU.TANH R146, R146 ;  /* 0x0000009200927308 */ /* 0x000ff00000002400 */
[----:B------:R-:W-:Y:S01]  /*c340*/  MUFU.TANH R149, R149 ;  /* 0x0000009500957308 */ /* 0x000fe20000002400 */
[----:B------:R-:W-:-:S07]  /*c350*/  WARPGROUP.DEPBAR.LE gsb0, 0x0 ;  /* 0x00008000000079c5 */ /* 0x000fce0000010000 */
[----:B------:R1:W0:Y:S01]  /*c360*/  MUFU.TANH R142, R30 ;  /* 0x0000001e008e7308 */ /* 0x0002220000002400 */
[----:B------:R-:W-:Y:S01]  /*c370*/  FMUL.FTZ R143, R25, UR5 ;  /* 0x00000005198f7c20 */ /* 0x000fe20008410000 */
[----:B------:R-:W-:Y:S01]  /*c380*/  WARPGROUP.ARRIVE ;  /* 0x00000000000079c5 */ /* 0x000fe20000000000 */
[----:B------:R-:W-:Y:S01]  /*c390*/  FMUL.FTZ R25, R32, UR5 ;  /* 0x0000000520197c20 */ /* 0x000fe20008410000 */
[----:B------:R-:W-:Y:S01]  /*c3a0*/  FMUL.FTZ R32, R44, UR5 ;  /* 0x000000052c207c20 */ /* 0x000fe20008410000 */
[----:B---3--:R-:W-:-:S03]  /*c3b0*/  IMAD.MOV.U32 R44, RZ, RZ, R145 ;  /* 0x000000ffff2c7224 */ /* 0x008fc600078e0091 */
[----:B------:R-:W-:Y:S01]  /*c3c0*/  HGMMA.64x64x16.F32 R88, R136, gdesc[UR8].tnspB, R88, gsb0 ;  /* 0x40e0000888587df0 */ /* 0x000fe20008000858 */
[----:B-1----:R-:W1:Y:S01]  /*c3d0*/  @P2 LDC R30, c[0x0][0x450] ;  /* 0x00011400ff1e2b82 */ /* 0x002e620000000800 */
[----:B------:R-:W3:Y:S01]  /*c3e0*/  MUFU.TANH R143, R143 ;  /* 0x0000008f008f7308 */ /* 0x000ee20000002400 */
[----:B0-----:R-:W-:-:S07]  /*c3f0*/  IMAD.MOV.U32 R43, RZ, RZ, R142 ;  /* 0x000000ffff2b7224 */ /* 0x001fce00078e008e */
[----:B------:R-:W0:Y:S01]  /*c400*/  MUFU.TANH R24, R24 ;  /* 0x0000001800187308 */ /* 0x000e220000002400 */
[----:B------:R-:W-:-:S04]  /*c410*/  IMAD.MOV.U32 R142, RZ, RZ, -0x80 ;  /* 0xffffff80ff8e7424 */ /* 0x000fc800078e00ff */
[----:B------:R-:W-:Y:S02]  /*c420*/  IMAD R142, R12, R142, 0x1 ;  /* 0x000000010c8e7424 */ /* 0x000fe400078e028e */
[----:B------:R-:W-:Y:S02]  /*c430*/  IMAD.MOV.U32 R45, RZ, RZ, R147 ;  /* 0x000000ffff2d7224 */ /* 0x000fe400078e0093 */
[----:B------:R-:W-:Y:S01]  /*c440*/  FMUL.FTZ R147, R47, UR5 ;  /* 0x000000052f937c20 */ /* 0x000fe20008410000 */
[----:B------:R-:W-:Y:S01]  /*c450*/  FMUL.FTZ R47, R52, UR5 ;  /* 0x00000005342f7c20 */ /* 0x000fe20008410000 */
[----:B------:R-:W0:Y:S01]  /*c460*/  MUFU.TANH R25, R25 ;  /* 0x0000001900197308 */ /* 0x000e220000002400 */
[----:B------:R-:W-:Y:S01]  /*c470*/  IMAD.MOV.U32 R52, RZ, RZ, R44 ;  /* 0x000000ffff347224 */ /* 0x000fe200078e002c */
[----:B------:R-:W-:Y:S01]  /*c480*/  MOV R53, R45 ;  /* 0x0000002d00357202 */ /* 0x000fe20000000f00 */
[----:B------:R-:W-:Y:S01]  /*c490*/  FMUL.FTZ R141, R51, UR5 ;  /* 0x00000005338d7c20 */ /* 0x000fe20008410000 */
[----:B------:R-:W-:-:S04]  /*c4a0*/  IMAD.MOV.U32 R51, RZ, RZ, R43 ;  /* 0x000000ffff337224 */ /* 0x000fc800078e002b */
[----:B------:R-:W-:Y:S08]  /*c4b0*/  MUFU.TANH R28, R28 ;  /* 0x0000001c001c7308 */ /* 0x000ff00000002400 */
[----:B------:R-:W0:Y:S08]  /*c4c0*/  MUFU.TANH R29, R29 ;  /* 0x0000001d001d7308 */ /* 0x000e300000002400 */
[----:B------:R-:W0:Y:S08]  /*c4d0*/  MUFU.TANH R32, R32 ;  /* 0x0000002000207308 */ /* 0x000e300000002400 */
[----:B------:R-:W0:Y:S01]  /*c4e0*/  MUFU.TANH R40, R40 ;  /* 0x0000002800287308 */ /* 0x000e220000002400 */
[----:B------:R-:W-:Y:S01]  /*c4f0*/  FMUL.FTZ R37, R57, UR5 ;  /* 0x0000000539257c20 */ /* 0x000fe20008410000 */
[----:B------:R-:W-:Y:S01]  /*c500*/  FMUL.FTZ R145, R46, UR5 ;  /* 0x000000052e917c20 */ /* 0x000fe20008410000 */
[----:B------:R-:W-:-:S05]  /*c510*/  FMUL.FTZ R46, R56, UR5 ;  /* 0x00000005382e7c20 */ /* 0x000fca0008410000 */
[----:B------:R-:W0:Y:S08]  /*c520*/  MUFU.TANH R47, R47 ;  /* 0x0000002f002f7308 */ /* 0x000e300000002400 */
[----:B------:R-:W0:Y:S01]  /*c530*/  MUFU.TANH R38, R38 ;  /* 0x0000002600267308 */ /* 0x000e220000002400 */
[----:B-----5:R-:W-:Y:S01]  /*c540*/  IADD3 R142, R48, R142, -R49 ;  /* 0x0000008e308e7210 */ /* 0x020fe20007ffe831 */
[----:B------:R-:W-:Y:S01]  /*c550*/  IMAD.MOV.U32 R48, RZ, RZ, R42 ;  /* 0x000000ffff307224 */ /* 0x000fe200078e002a */
[----:B----4-:R-:W-:-:S05]  /*c560*/  IADD3 R31, R31, R34, RZ ;  /* 0x000000221f1f7210 */ /* 0x010fca0007ffe0ff */
[----:B------:R-:W-:-:S04]  /*c570*/  @P2 IMAD.HI.U32 R34, R31, R9, RZ ;  /* 0x000000091f222227 */ /* 0x000fc800078e00ff */
[----:B------:R-:W-:Y:S01]  /*c580*/  IMAD.MOV.U32 R9, RZ, RZ, R31 ;  /* 0x000000ffff097224 */ /* 0x000fe200078e001f */
[----:B-1----:R-:W-:-:S05]  /*c590*/  @P2 SHF.R.U32.HI R9, RZ, R30, R34 ;  /* 0x0000001eff092219 */ /* 0x002fca0000011622 */
[----:B------:R-:W1:Y:S01]  /*c5a0*/  SHFL.IDX PT, R34, R9, RZ, 0x1c1f ;  /* 0x001c1fff09227589 */ /* 0x000e6200000e0000 */
[----:B--2---:R-:W-:-:S05]  /*c5b0*/  IMAD.IADD R142, R142, 0x1, -R35 ;  /* 0x000000018e8e7824 */ /* 0x004fca00078e0a23 */
[----:B-1----:R-:W-:-:S04]  /*c5c0*/  IADD3 R34, R142, R34, RZ ;  /* 0x000000228e227210 */ /* 0x002fc80007ffe0ff */
[C---:B------:R-:W-:Y:S02]  /*c5d0*/  ISETP.GT.AND P3, PT, R34.reuse, RZ, PT ;  /* 0x000000ff2200720c */ /* 0x040fe40003f64270 */
[----:B------:R-:W-:Y:S02]  /*c5e0*/  ISETP.GT.AND P4, PT, R34, 0x1, PT ;  /* 0x000000012200780c */ /* 0x000fe40003f84270 */
[----:B------:R-:W-:Y:S02]  /*c5f0*/  FSEL R44, R10, -INF , P3 ;  /* 0xff8000000a2c7808 */ /* 0x000fe40001800000 */
[----:B------:R-:W-:Y:S02]  /*c600*/  ISETP.GT.AND P3, PT, R34, 0x8, PT ;  /* 0x000000082200780c */ /* 0x000fe40003f64270 */
[----:B---3--:R-:W-:Y:S02]  /*c610*/  FSEL R143, R143, -INF , P4 ;  /* 0xff8000008f8f7808 */ /* 0x008fe40002000000 */
[----:B------:R-:W-:Y:S01]  /*c620*/  FMNMX.FTZ R42, R44, R13, !PT ;  /* 0x0000000d2c2a7209 */ /* 0x000fe20007810000 */
[----:B------:R1:W-:Y:S01]  /*c630*/  MUFU.TANH R10, R68 ;  /* 0x00000044000a7308 */ /* 0x0003e20000002400 */
[----:B------:R-:W-:-:S02]  /*c640*/  ISETP.GT.AND P4, PT, R34, 0x9, PT ;  /* 0x000000092200780c */ /* 0x000fc40003f84270 */
[----:B------:R-:W-:Y:S02]  /*c650*/  FMNMX.FTZ R42, R143, R42, !PT ;  /* 0x0000002a8f2a7209 */ /* 0x000fe40007810000 */
[----:B0-----:R-:W-:Y:S02]  /*c660*/  FSEL R45, R24, -INF , P4 ;  /* 0xff800000182d7808 */ /* 0x001fe40002000000 */
[----:B-1----:R-:W-:Y:S02]  /*c670*/  FSEL R68, R11, -INF , P3 ;  /* 0xff8000000b447808 */ /* 0x002fe40001800000 */
[----:B------:R-:W-:Y:S02]  /*c680*/  ISETP.GT.AND P3, PT, R34, 0x10, PT ;  /* 0x000000102200780c */ /* 0x000fe40003f64270 */
[----:B------:R-:W-:Y:S02]  /*c690*/  FMNMX.FTZ R42, R68, R42, !PT ;  /* 0x0000002a442a7209 */ /* 0x000fe40007810000 */
[----:B------:R-:W-:-:S02]  /*c6a0*/  ISETP.GT.AND P4, PT, R34, 0x11, PT ;  /* 0x000000112200780c */ /* 0x000fc40003f84270 */
[----:B------:R-:W-:Y:S02]  /*c6b0*/  FSEL R43, R25, -INF , P3 ;  /* 0xff800000192b7808 */ /* 0x000fe40001800000 */
[----:B------:R-:W-:Y:S01]  /*c6c0*/  FMNMX.FTZ R42, R45, R42, !PT ;  /* 0x0000002a2d2a7209 */ /* 0x000fe20007810000 */
[----:B------:R-:W-:Y:S01]  /*c6d0*/  FMUL.FTZ R35, R65, UR5 ;  /* 0x0000000541237c20 */ /* 0x000fe20008410000 */
[----:B------:R-:W-:Y:S02]  /*c6e0*/  ISETP.GT.AND P3, PT, R34, 0x18, PT ;  /* 0x000000182200780c */ /* 0x000fe40003f64270 */
[----:B------:R-:W-:Y:S02]  /*c6f0*/  FSEL R65, R26, -INF , P4 ;  /* 0xff8000001a417808 */ /* 0x000fe40002000000 */
[----:B------:R-:W-:Y:S02]  /*c700*/  FMNMX.FTZ R24, R43, R42, !PT ;  /* 0x0000002a2b187209 */ /* 0x000fe40007810000 */
[----:B------:R-:W-:-:S02]  /*c710*/  ISETP.GT.AND P4, PT, R34, 0x19, PT ;  /* 0x000000192200780c */ /* 0x000fc40003f84270 */
[----:B------:R-:W-:Y:S02]  /*c720*/  FSEL R42, R27, -INF , P3 ;  /* 0xff8000001b2a7808 */ /* 0x000fe40001800000 */
[----:B------:R-:W-:Y:S01]  /*c730*/  FMNMX.FTZ R24, R65, R24, !PT ;  /* 0x0000001841187209 */ /* 0x000fe20007810000 */
[----:B------:R0:W-:Y:S01]  /*c740*/  MUFU.TANH R11, R69 ;  /* 0x00000045000b7308 */ /* 0x0001e20000002400 */
[----:B------:R-:W-:Y:S02]  /*c750*/  ISETP.GT.AND P3, PT, R34, 0x20, PT ;  /* 0x000000202200780c */ /* 0x000fe40003f64270 */
[----:B------:R-:W-:Y:S01]  /*c760*/  FMNMX.FTZ R24, R42, R24, !PT ;  /* 0x000000182a187209 */ /* 0x000fe20007810000 */
[----:B------:R-:W-:Y:S01]  /*c770*/  FMUL.FTZ R49, R72, UR5 ;  /* 0x0000000548317c20 */ /* 0x000fe20008410000 */
[----:B------:R-:W-:Y:S02]  /*c780*/  FSEL R72, R29, -INF , P3 ;  /* 0xff8000001d487808 */ /* 0x000fe40001800000 */
[----:B0-----:R-:W-:-:S02]  /*c790*/  FSEL R69, R28, -INF , P4 ;  /* 0xff8000001c457808 */ /* 0x001fc40002000000 */
[C---:B------:R-:W-:Y:S02]  /*c7a0*/  ISETP.GT.AND P4, PT, R34.reuse, 0x21, PT ;  /* 0x000000212200780c */ /* 0x040fe40003f84270 */
[----:B------:R-:W-:Y:S02]  /*c7b0*/  FMNMX.FTZ R24, R69, R24, !PT ;  /* 0x0000001845187209 */ /* 0x000fe40007810000 */
[----:B------:R-:W-:Y:S02]  /*c7c0*/  ISETP.GT.AND P3, PT, R34, 0x28, PT ;  /* 0x000000282200780c */ /* 0x000fe40003f64270 */
[----:B------:R-:W-:Y:S02]  /*c7d0*/  FSEL R41, R41, -INF , P4 ;  /* 0xff80000029297808 */ /* 0x000fe40002000000 */
[----:B------:R-:W-:Y:S01]  /*c7e0*/  FMNMX.FTZ R24, R72, R24, !PT ;  /* 0x0000001848187209 */ /* 0x000fe20007810000 */
[----:B------:R-:W-:Y:S01]  /*c7f0*/  IMAD.MOV.U32 R57, RZ, RZ, R48 ;  /* 0x000000ffff397224 */ /* 0x000fe200078e0030 */
[----:B------:R-:W-:-:S02]  /*c800*/  ISETP.GT.AND P4, PT, R34, 0x29, PT ;  /* 0x000000292200780c */ /* 0x000fc40003f84270 */
[----:B------:R-:W-:Y:S02]  /*c810*/  FSEL R48, R32, -INF , P3 ;  /* 0xff80000020307808 */ /* 0x000fe40001800000 */
[----:B------:R-:W-:Y:S01]  /*c820*/  FMNMX.FTZ R24, R41, R24, !PT ;  /* 0x0000001829187209 */ /* 0x000fe20007810000 */
[----:B------:R-:W-:Y:S02]  /*c830*/  WARPGROUP.DEPBAR.LE gsb0, 0x0 ;  /* 0x00008000000079c5 */ /* 0x000fe40000010000 */
[----:B------:R-:W-:Y:S02]  /*c840*/  ISETP.GT.AND P3, PT, R34, 0x30, PT ;  /* 0x000000302200780c */ /* 0x000fe40003f64270 */
[----:B------:R-:W-:Y:S02]  /*c850*/  FSEL R40, R40, -INF , P4 ;  /* 0xff80000028287808 */ /* 0x000fe40002000000 */
[----:B------:R-:W-:Y:S01]  /*c860*/  FMNMX.FTZ R24, R48, R24, !PT ;  /* 0x0000001830187209 */ /* 0x000fe20007810000 */
[----:B------:R-:W-:Y:S01]  /*c870*/  FMUL.FTZ R139, R55, UR5 ;  /* 0x00000005378b7c20 */ /* 0x000fe20008410000 */
[----:B------:R-:W0:Y:S01]  /*c880*/  MUFU.TANH R46, R46 ;  /* 0x0000002e002e7308 */ /* 0x000e220000002400 */
[----:B------:R-:W-:Y:S01]  /*c890*/  VIADD R30, R8, 0x200 ;  /* 0x00000200081e7836 */ /* 0x000fe20000000000 */
[----:B------:R-:W-:Y:S01]  /*c8a0*/  ISETP.GT.AND P4, PT, R34, 0x31, PT ;  /* 0x000000312200780c */ /* 0x000fe20003f84270 */
[----:B------:R-:W-:Y:S01]  /*c8b0*/  IMAD.MOV.U32 R55, RZ, RZ, R51 ;  /* 0x000000ffff377224 */ /* 0x000fe200078e0033 */
[----:B------:R-:W-:-:S02]  /*c8c0*/  FSEL R51, R33, -INF , P3 ;  /* 0xff80000021337808 */ /* 0x000fc40001800000 */
[----:B------:R-:W-:Y:S01]  /*c8d0*/  FMNMX.FTZ R24, R40, R24, !PT ;  /* 0x0000001828187209 */ /* 0x000fe20007810000 */
[----:B------:R-:W-:Y:S01]  /*c8e0*/  IMAD.MOV.U32 R31, RZ, RZ, 0x40000040 ;  /* 0x40000040ff1f7424 */ /* 0x000fe200078e00ff */
[----:B------:R-:W1:Y:S01]  /*c8f0*/  MUFU.TANH R37, R37 ;  /* 0x0000002500257308 */ /* 0x000e620000002400 */
[----:B------:R-:W-:Y:S01]  /*c900*/  R2UR UR10, R30 ;  /* 0x000000001e0a72ca */ /* 0x000fe200000e0000 */
[----:B------:R-:W-:Y:S01]  /*c910*/  FMUL.FTZ R30, R61, UR5 ;  /* 0x000000053d1e7c20 */ /* 0x000fe20008410000 */
[----:B------:R-:W-:Y:S02]  /*c920*/  ISETP.GT.AND P3, PT, R34, 0x38, PT ;  /* 0x000000382200780c */ /* 0x000fe40003f64270 */
[----:B------:R-:W-:Y:S02]  /*c930*/  FSEL R39, R39, -INF , P4 ;  /* 0xff80000027277808 */ /* 0x000fe40002000000 */
[----:B------:R-:W-:Y:S01]  /*c940*/  FMNMX.FTZ R24, R51, R24, !PT ;  /* 0x0000001833187209 */ /* 0x000fe20007810000 */
[----:B------:R-:W2:Y:S01]  /*c950*/  MUFU.TANH R36, R36 ;  /* 0x0000002400247308 */ /* 0x000ea20000002400 */
[----:B------:R-:W-:Y:S01]  /*c960*/  R2UR UR11, R31 ;  /* 0x000000001f0b72ca */ /* 0x000fe200000e0000 */
[----:B------:R-:W-:Y:S01]  /*c970*/  FMUL.FTZ R31, R64, UR5 ;  /* 0x00000005401f7c20 */ /* 0x000fe20008410000 */
[----:B------:R-:W-:-:S02]  /*c980*/  ISETP.GT.AND P4, PT, R34, 0x39, PT ;  /* 0x000000392200780c */ /* 0x000fc40003f84270 */
[----:B------:R-:W-:Y:S02]  /*c990*/  FSEL R47, R47, -INF , P3 ;  /* 0xff8000002f2f7808 */ /* 0x000fe40001800000 */
[----:B------:R-:W-:Y:S01]  /*c9a0*/  FMNMX.FTZ R24, R39, R24, !PT ;  /* 0x0000001827187209 */ /* 0x000fe20007810000 */
[----:B------:R-:W3:Y:S01]  /*c9b0*/  MUFU.TANH R30, R30 ;  /* 0x0000001e001e7308 */ /* 0x000ee20000002400 */
[----:B------:R-:W-:Y:S02]  /*c9c0*/  ISETP.GT.AND P3, PT, R34, 0x40, PT ;  /* 0x000000402200780c */ /* 0x000fe40003f64270 */
[----:B------:R-:W-:Y:S02]  /*c9d0*/  FSEL R38, R38, -INF , P4 ;  /* 0xff80000026267808 */ /* 0x000fe40002000000 */
[----:B------:R-:W-:Y:S02]  /*c9e0*/  FMNMX.FTZ R24, R47, R24, !PT ;  /* 0x000000182f187209 */ /* 0x000fe40007810000 */
[----:B------:R-:W-:Y:S01]  /*c9f0*/  ISETP.GT.AND P4, PT, R34, 0x41, PT ;  /* 0x000000412200780c */ /* 0x000fe20003f84270 */
[----:B------:R-:W4:Y:S01]  /*ca00*/  MUFU.TANH R31, R31 ;  /* 0x0000001f001f7308 */ /* 0x000f220000002400 */
[----:B0-----:R-:W-:-:S02]  /*ca10*/  FSEL R46, R46, -INF , P3 ;  /* 0xff8000002e2e7808 */ /* 0x001fc40001800000 */
[----:B------:R-:W-:Y:S02]  /*ca20*/  FMNMX.FTZ R24, R38, R24, !PT ;  /* 0x0000001826187209 */ /* 0x000fe40007810000 */
[----:B------:R-:W-:Y:S02]  /*ca30*/  ISETP.GT.AND P3, PT, R34, 0x48, PT ;  /* 0x000000482200780c */ /* 0x000fe40003f64270 */
[----:B-1----:R-:W-:Y:S01]  /*ca40*/  FSEL R37, R37, -INF , P4 ;  /* 0xff80000025257808 */ /* 0x002fe20002000000 */
[----:B------:R-:W0:Y:S01]  /*ca50*/  MUFU.TANH R35, R35 ;  /* 0x0000002300237308 */ /* 0x000e220000002400 */
[----:B------:R-:W-:Y:S01]  /*ca60*/  FMNMX.FTZ R24, R46, R24, !PT ;  /* 0x000000182e187209 */ /* 0x000fe20007810000 */
[----:B------:R-:W-:Y:S01]  /*ca70*/  FMUL.FTZ R140, R50, UR5 ;  /* 0x00000005328c7c20 */ /* 0x000fe20008410000 */
[----:B------:R-:W-:Y:S01]  /*ca80*/  ISETP.GT.AND P5, PT, R34, 0x49, PT ;  /* 0x000000492200780c */ /* 0x000fe20003fa4270 */
[----:B------:R-:W-:Y:S01]  /*ca90*/  FMUL.FTZ R50, R73, UR5 ;  /* 0x0000000549327c20 */ /* 0x000fe20008410000 */
[----:B--2---:R-:W-:-:S02]  /*caa0*/  FSEL R36, R36, -INF , P3 ;  /* 0xff80000024247808 */ /* 0x004fc40001800000 */
[----:B------:R-:W-:Y:S01]  /*cab0*/  FMNMX.FTZ R25, R37, R24, !PT ;  /* 0x0000001825197209 */ /* 0x000fe20007810000 */
[----:B------:R-:W-:Y:S01]  /*cac0*/  IMAD.MOV.U32 R73, RZ, RZ, R53 ;  /* 0x000000ffff497224 */ /* 0x000fe200078e0035 */
[----:B------:R-:W-:Y:S01]  /*cad0*/  ISETP.GT.AND P4, PT, R34, 0x50, PT ;  /* 0x000000502200780c */ /* 0x000fe20003f84270 */
[----:B------:R-:W-:Y:S01]  /*cae0*/  IMAD.MOV.U32 R56, RZ, RZ, R52 ;  /* 0x000000ffff387224 */ /* 0x000fe200078e0034 */
[----:B---3--:R-:W-:Y:S02]  /*caf0*/  FSEL R32, R30, -INF , P5 ;  /* 0xff8000001e207808 */ /* 0x008fe40002800000 */
[----:B------:R-:W-:Y:S01]  /*cb00*/  FMNMX.FTZ R28, R36, R25, !PT ;  /* 0x00000019241c7209 */ /* 0x000fe20007810000 */
[----:B------:R-:W-:Y:S01]  /*cb10*/  FMUL.FTZ R52, R76, UR5 ;  /* 0x000000054c347c20 */ /* 0x000fe20008410000 */
[----:B------:R-:W-:Y:S01]  /*cb20*/  FMUL.FTZ R53, R77, UR5 ;  /* 0x000000054d357c20 */ /* 0x000fe20008410000 */
[----:B------:R-:W1:Y:S01]  /*cb30*/  MUFU.TANH R49, R49 ;  /* 0x0000003100317308 */ /* 0x000e620000002400 */
[----:B------:R-:W-:-:S02]  /*cb40*/  ISETP.GT.AND P5, PT, R34, 0x58, PT ;  /* 0x000000582200780c */ /* 0x000fc40003fa4270 */
[----:B------:R-:W-:Y:S02]  /*cb50*/  ISETP.GT.AND P3, PT, R34, 0x51, PT ;  /* 0x000000512200780c */ /* 0x000fe40003f64270 */
[----:B----4-:R-:W-:Y:S02]  /*cb60*/  FSEL R24, R31, -INF , P4 ;  /* 0xff8000001f187808 */ /* 0x010fe40002000000 */
[----:B------:R-:W-:Y:S01]  /*cb70*/  FMNMX.FTZ R28, R32, R28, !PT ;  /* 0x0000001c201c7209 */ /* 0x000fe20007810000 */
[----:B------:R-:W2:Y:S01]  /*cb80*/  MUFU.TANH R50, R50 ;  /* 0x0000003200327308 */ /* 0x000ea20000002400 */
[----:B------:R-:W-:Y:S02]  /*cb90*/  FSEL R26, R10, -INF , P5 ;  /* 0xff8000000a1a7808 */ /* 0x000fe40002800000 */
[----:B0-----:R-:W-:Y:S02]  /*cba0*/  FSEL R25, R35, -INF , P3 ;  /* 0xff80000023197808 */ /* 0x001fe40001800000 */
[----:B------:R-:W-:-:S03]  /*cbb0*/  FMNMX.FTZ R10, R24, R28, !PT ;  /* 0x0000001c180a7209 */ /* 0x000fc60007810000 */
[----:B------:R-:W0:Y:S01]  /*cbc0*/  MUFU.TANH R52, R52 ;  /* 0x0000003400347308 */ /* 0x000e220000002400 */
[----:B------:R-:W-:Y:S02]  /*cbd0*/  ISETP.GT.AND P4, PT, R34, 0x59, PT ;  /* 0x000000592200780c */ /* 0x000fe40003f84270 */
[----:B------:R-:W-:-:S05]  /*cbe0*/  FMNMX.FTZ R10, R25, R10, !PT ;  /* 0x0000000a190a7209 */ /* 0x000fca0007810000 */
[----:B------:R-:W3:Y:S08]  /*cbf0*/  MUFU.TANH R53, R53 ;  /* 0x0000003500357308 */ /* 0x000ef00000002400 */
[----:B------:R-:W4:Y:S01]  /*cc00*/  MUFU.TANH R33, R80 ;  /* 0x0000005000217308 */ /* 0x000f220000002400 */
[----:B------:R-:W-:Y:S01]  /*cc10*/  FMUL.FTZ R138, R54, UR5 ;  /* 0x00000005368a7c20 */ /* 0x000fe20008410000 */
[C---:B------:R-:W-:Y:S01]  /*cc20*/  ISETP.GT.AND P3, PT, R34.reuse, 0x60, PT ;  /* 0x000000602200780c */ /* 0x040fe20003f64270 */
[----:B------:R-:W-:Y:S01]  /*cc30*/  FMUL.FTZ R54, R81, UR5 ;  /* 0x0000000551367c20 */ /* 0x000fe20008410000 */
[----:B------:R-:W-:-:S02]  /*cc40*/  ISETP.GT.AND P5, PT, R34, 0x61, PT ;  /* 0x000000612200780c */ /* 0x000fc40003fa4270 */
[----:B------:R-:W-:Y:S02]  /*cc50*/  FSEL R27, R11, -INF , P4 ;  /* 0xff8000000b1b7808 */ /* 0x000fe40002000000 */
[----:B------:R-:W-:Y:S02]  /*cc60*/  FMNMX.FTZ R10, R26, R10, !PT ;  /* 0x0000000a1a0a7209 */ /* 0x000fe40007810000 */
[----:B-1----:R-:W-:Y:S02]  /*cc70*/  FSEL R28, R49, -INF , P3 ;  /* 0xff800000311c7808 */ /* 0x002fe40001800000 */
[----:B--2---:R-:W-:Y:S02]  /*cc80*/  FSEL R29, R50, -INF , P5 ;  /* 0xff800000321d7808 */ /* 0x004fe40002800000 */
[----:B------:R-:W-:Y:S02]  /*cc90*/  FMNMX.FTZ R10, R27, R10, !PT ;  /* 0x0000000a1b0a7209 */ /* 0x000fe40007810000 */
[----:B------:R-:W-:-:S02]  /*cca0*/  ISETP.GT.AND P4, PT, R34, 0x68, PT ;  /* 0x000000682200780c */ /* 0x000fc40003f84270 */
[C---:B------:R-:W-:Y:S02]  /*ccb0*/  ISETP.GT.AND P3, PT, R34.reuse, 0x69, PT ;  /* 0x000000692200780c */ /* 0x040fe40003f64270 */
[----:B------:R-:W-:Y:S01]  /*ccc0*/  ISETP.GT.AND P5, PT, R34, 0x70, PT ;  /* 0x000000702200780c */ /* 0x000fe20003fa4270 */
[----:B------:R-:W1:Y:S01]  /*ccd0*/  MUFU.TANH R54, R54 ;  /* 0x0000003600367308 */ /* 0x000e620000002400 */
[----:B------:R-:W-:Y:S01]  /*cce0*/  FMNMX.FTZ R10, R28, R10, !PT ;  /* 0x0000000a1c0a7209 */ /* 0x000fe20007810000 */
[----:B------:R-:W-:Y:S01]  /*ccf0*/  FMUL.FTZ R35, R85, UR5 ;  /* 0x0000000555237c20 */ /* 0x000fe20008410000 */
[----:B0-----:R-:W-:Y:S02]  /*cd00*/  FSEL R30, R52, -INF , P4 ;  /* 0xff800000341e7808 */ /* 0x001fe40002000000 */
[----:B---3--:R-:W-:Y:S02]  /*cd10*/  FSEL R31, R53, -INF , P3 ;  /* 0xff800000351f7808 */ /* 0x008fe40001800000 */
[----:B----4-:R-:W-:-:S02]  /*cd20*/  FSEL R11, R33, -INF , P5 ;  /* 0xff800000210b7808 */ /* 0x010fc40002800000 */
[C---:B------:R-:W-:Y:S02]  /*cd30*/  ISETP.GT.AND P4, PT, R34.reuse, 0x71, PT ;  /* 0x000000712200780c */ /* 0x040fe40003f84270 */
[C---:B------:R-:W-:Y:S02]  /*cd40*/  ISETP.GT.AND P3, PT, R34.reuse, 0x78, PT ;  /* 0x000000782200780c */ /* 0x040fe40003f64270 */
[----:B------:R-:W-:Y:S02]  /*cd50*/  ISETP.GT.AND P5, PT, R34, 0x79, PT ;  /* 0x000000792200780c */ /* 0x000fe40003fa4270 */
[----:B------:R-:W0:Y:S01]  /*cd60*/  MUFU.TANH R34, R84 ;  /* 0x0000005400227308 */ /* 0x000e220000002400 */
[----:B------:R-:W-:-:S04]  /*cd70*/  FMNMX.FTZ R10, R29, R10, !PT ;  /* 0x0000000a1d0a7209 */ /* 0x000fc80007810000 */
[----:B------:R-:W-:-:S03]  /*cd80*/  FMNMX.FTZ R10, R30, R10, !PT ;  /* 0x0000000a1e0a7209 */ /* 0x000fc60007810000 */
[----:B------:R-:W2:Y:S01]  /*cd90*/  MUFU.TANH R35, R35 ;  /* 0x0000002300237308 */ /* 0x000ea20000002400 */
[----:B------:R-:W-:Y:S02]  /*cda0*/  FMNMX.FTZ R10, R31, R10, !PT ;  /* 0x0000000a1f0a7209 */ /* 0x000fe40007810000 */
[----:B-1----:R-:W-:Y:S02]  /*cdb0*/  FSEL R33, R54, -INF , P4 ;  /* 0xff80000036217808 */ /* 0x002fe40002000000 */
[----:B------:R-:W-:Y:S02]  /*cdc0*/  FMNMX.FTZ R10, R11, R10, !PT ;  /* 0x0000000a0b0a7209 */ /* 0x000fe40007810000 */
[----:B0-----:R-:W-:Y:S02]  /*cdd0*/  FSEL R34, R34, -INF , P3 ;  /* 0xff80000022227808 */ /* 0x001fe40001800000 */
[----:B------:R-:W-:-:S04]  /*cde0*/  FMNMX.FTZ R10, R33, R10, !PT ;  /* 0x0000000a210a7209 */ /* 0x000fc80007810000 */
[----:B------:R-:W-:Y:S02]  /*cdf0*/  FMNMX.FTZ R10, R34, R10, !PT ;  /* 0x0000000a220a7209 */ /* 0x000fe40007810000 */
[----:B--2---:R-:W-:-:S04]  /*ce00*/  FSEL R35, R35, -INF , P5 ;  /* 0xff80000023237808 */ /* 0x004fc80002800000 */
[----:B------:R-:W-:Y:S01]  /*ce10*/  FMNMX.FTZ R10, R35, R10, !PT ;  /* 0x0000000a230a7209 */ /* 0x000fe20007810000 */
[----:B------:R-:W-:-:S04]  /*ce20*/  IMAD.MOV.U32 R84, RZ, RZ, R56 ;  /* 0x000000ffff547224 */ /* 0x000fc800078e0038 */
[----:B------:R-:W0:Y:S01]  /*ce30*/  SHFL.BFLY PT, R56, R10, 0x2, 0x1f ;  /* 0x0c401f000a387f89 */ /* 0x000e2200000e0000 */
[----:B------:R-:W-:-:S03]  /*ce40*/  FMUL.FTZ R49, R62, UR5 ;  /* 0x000000053e317c20 */ /* 0x000fc60008410000 */
[----:B------:R-:W1:Y:S01]  /*ce50*/  SHFL.IDX PT, R62, R9, 0x1, 0x1c1f ;  /* 0x003c1f00093e7f89 */ /* 0x000e6200000e0000 */
[----:B0-----:R-:W-:-:S05]  /*ce60*/  FMNMX.FTZ R10, R10, R56, !PT ;  /* 0x000000380a0a7209 */ /* 0x001fca0007810000 */
[----:B------:R-:W0:Y:S01]  /*ce70*/  SHFL.BFLY PT, R61, R10, 0x1, 0x1f ;  /* 0x0c201f000a3d7f89 */ /* 0x000e2200000e0000 */
[----:B-1----:R-:W-:Y:S02]  /*ce80*/  IMAD.IADD R62, R142, 0x1, R62 ;  /* 0x000000018e3e7824 */ /* 0x002fe400078e023e */
[----:B------:R-:W-:-:S03]  /*ce90*/  IMAD.MOV.U32 R76, RZ, RZ, R150 ;  /* 0x000000ffff4c7224 */ /* 0x000fc600078e0096 */
[C---:B------:R-:W-:Y:S01]  /*cea0*/  ISETP.GT.AND P5, PT, R62.reuse, RZ, PT ;  /* 0x000000ff3e00720c */ /* 0x040fe20003fa4270 */
[----:B------:R-:W-:Y:S01]  /*ceb0*/  IMAD.MOV.U32 R77, RZ, RZ, R148 ;  /* 0x000000ffff4d7224 */ /* 0x000fe200078e0094 */
[----:B------:R-:W-:Y:S02]  /*cec0*/  ISETP.GT.AND P4, PT, R62, 0x1, PT ;  /* 0x000000013e00780c */ /* 0x000fe40003f84270 */
[----:B------:R-:W-:Y:S01]  /*ced0*/  FSEL R76, R76, -INF , P5 ;  /* 0xff8000004c4c7808 */ /* 0x000fe20002800000 */
[----:B------:R-:W-:Y:S02]  /*cee0*/  IMAD.MOV.U32 R85, RZ, RZ, R55 ;  /* 0x000000ffff557224 */ /* 0x000fe400078e0037 */
[----:B------:R-:W-:Y:S01]  /*cef0*/  FMUL.FTZ R50, R63, UR5 ;  /* 0x000000053f327c20 */ /* 0x000fe20008410000 */
[----:B------:R-:W-:Y:S02]  /*cf00*/  MOV R9, UR7 ;  /* 0x0000000700097c02 */ /* 0x000fe40008000f00 */
[----:B------:R-:W-:-:S02]  /*cf10*/  ISETP.GT.AND P5, PT, R62, 0x8, PT ;  /* 0x000000083e00780c */ /* 0x000fc40003fa4270 */
[----:B------:R-:W-:Y:S02]  /*cf20*/  FSEL R77, R77, -INF , P4 ;  /* 0xff8000004d4d7808 */ /* 0x000fe40002000000 */
[----:B------:R-:W-:Y:S02]  /*cf30*/  FMNMX.FTZ R63, R76, R15, !PT ;  /* 0x0000000f4c3f7209 */ /* 0x000fe40007810000 */
[----:B------:R-:W-:Y:S02]  /*cf40*/  MOV R80, R57 ;  /* 0x0000003900507202 */ /* 0x000fe40000000f00 */
[----:B0-----:R-:W-:Y:S01]  /*cf50*/  FMNMX.FTZ R10, R10, R61, !PT ;  /* 0x0000003d0a0a7209 */ /* 0x001fe20007810000 */
[----:B------:R-:W-:Y:S01]  /*cf60*/  FMUL.FTZ R57, R78, UR5 ;  /* 0x000000054e397c20 */ /* 0x000fe20008410000 */
[----:B------:R-:W-:Y:S02]  /*cf70*/  ISETP.GT.AND P4, PT, R62, 0x9, PT ;  /* 0x000000093e00780c */ /* 0x000fe40003f84270 */
[----:B------:R-:W-:Y:S01]  /*cf80*/  FSEL R78, R85, -INF , P5 ;  /* 0xff800000554e7808 */ /* 0x000fe20002800000 */
[----:B------:R-:W-:Y:S01]  /*cf90*/  FMUL.FTZ R64, R10, R9 ;  /* 0x000000090a407220 */ /* 0x000fe20000410000 */
[----:B------:R-:W-:Y:S01]  /*cfa0*/  FMNMX.FTZ R63, R77, R63, !PT ;  /* 0x0000003f4d3f7209 */ /* 0x000fe20007810000 */
[----:B------:R-:W-:Y:S01]  /*cfb0*/  FMUL.FTZ R136, R58, UR5 ;  /* 0x000000053a887c20 */ /* 0x000fe20008410000 */
[----:B------:R-:W-:Y:S01]  /*cfc0*/  FSETP.NEU.FTZ.AND P3, PT, R10, -INF , PT ;  /* 0xff8000000a00780b */ /* 0x000fe20003f7d000 */
[----:B------:R-:W-:Y:S01]  /*cfd0*/  FMUL.FTZ R58, R79, UR5 ;  /* 0x000000054f3a7c20 */ /* 0x000fe20008410000 */
[----:B------:R-:W-:-:S02]  /*cfe0*/  ISETP.GT.AND P5, PT, R62, 0x10, PT ;  /* 0x000000103e00780c */ /* 0x000fc40003fa4270 */
[----:B------:R-:W-:Y:S02]  /*cff0*/  FSEL R79, R84, -INF , P4 ;  /* 0xff800000544f7808 */ /* 0x000fe40002000000 */
[----:B------:R-:W-:Y:S01]  /*d000*/  FMNMX.FTZ R63, R78, R63, !PT ;  /* 0x0000003f4e3f7209 */ /* 0x000fe20007810000 */
[----:B------:R-:W-:Y:S01]  /*d010*/  FMUL.FTZ R60, R66, UR5 ;  /* 0x00000005423c7c20 */ /* 0x000fe20008410000 */
[----:B------:R-:W-:Y:S02]  /*d020*/  FSEL R64, R64, RZ, P3 ;  /* 0x000000ff40407208 */ /* 0x000fe40001800000 */
[----:B------:R-:W-:Y:S02]  /*d030*/  ISETP.GT.AND P4, PT, R62, 0x11, PT ;  /* 0x000000113e00780c */ /* 0x000fe40003f84270 */
[----:B------:R-:W-:Y:S02]  /*d040*/  FSEL R80, R80, -INF , P5 ;  /* 0xff80000050507808 */ /* 0x000fe40002800000 */
[----:B------:R-:W-:Y:S01]  /*d050*/  FMNMX.FTZ R66, R79, R63, !PT ;  /* 0x0000003f4f427209 */ /* 0x000fe20007810000 */
[----:B------:R-:W-:Y:S01]  /*d060*/  FMUL.FTZ R52, R67, UR5 ;  /* 0x0000000543347c20 */ /* 0x000fe20008410000 */
[----:B------:R-:W-:Y:S01]  /*d070*/  ISETP.GT.AND P5, PT, R62, 0x18, PT ;  /* 0x000000183e00780c */ /* 0x000fe20003fa4270 */
[----:B------:R-:W-:Y:S01]  /*d080*/  FFMA.FTZ R67, R65, R9, -R64 ;  /* 0x0000000941437223 */ /* 0x000fe20000010840 */
[----:B------:R-:W-:-:S02]  /*d090*/  FSEL R63, R73, -INF , P4 ;  /* 0xff800000493f7808 */ /* 0x000fc40002000000 */
[----:B------:R-:W-:Y:S01]  /*d0a0*/  FMNMX.FTZ R66, R80, R66, !PT ;  /* 0x0000004250427209 */ /* 0x000fe20007810000 */
[----:B------:R-:W0:Y:S01]  /*d0b0*/  MUFU.TANH R145, R145 ;  /* 0x0000009100917308 */ /* 0x000e220000002400 */
[----:B------:R-:W-:Y:S02]  /*d0c0*/  FSEL R65, R144, -INF , P5 ;  /* 0xff80000090417808 */ /* 0x000fe40002800000 */
[----:B------:R-:W-:Y:S01]  /*d0d0*/  ISETP.GT.AND P4, PT, R62, 0x19, PT ;  /* 0x000000193e00780c */ /* 0x000fe20003f84270 */
[----:B------:R-:W-:-:S04]  /*d0e0*/  FFMA.FTZ R150, R68, R9, -R64 ;  /* 0x0000000944967223 */ /* 0x000fc80000010840 */
[----:B------:R1:W-:Y:S01]  /*d0f0*/  MUFU.EX2 R144, R67 ;  /* 0x0000004300907308 */ /* 0x0003e20000000800 */
[----:B------:R-:W-:Y:S01]  /*d100*/  ISETP.GT.AND P5, PT, R62, 0x20, PT ;  /* 0x000000203e00780c */ /* 0x000fe20003fa4270 */
[----:B------:R-:W-:Y:S01]  /*d110*/  FMUL.FTZ R53, R70, UR5 ;  /* 0x0000000546357c20 */ /* 0x000fe20008410000 */
[----:B-1----:R-:W-:-:S05]  /*d120*/  FMNMX.FTZ R67, R63, R66, !PT ;  /* 0x000000423f437209 */ /* 0x002fca0007810000 */
[----:B------:R-:W1:Y:S01]  /*d130*/  MUFU.TANH R147, R147 ;  /* 0x0000009300937308 */ /* 0x000e620000002400 */
[----:B------:R-:W-:Y:S02]  /*d140*/  FSEL R66, R151, -INF , P4 ;  /* 0xff80000097427808 */ /* 0x000fe40002000000 */
[----:B------:R-:W-:Y:S02]  /*d150*/  FMNMX.FTZ R68, R65, R67, !PT ;  /* 0x0000004341447209 */ /* 0x000fe40007810000 */
[----:B------:R-:W-:Y:S02]  /*d160*/  ISETP.GT.AND P4, PT, R62, 0x21, PT ;  /* 0x000000213e00780c */ /* 0x000fe40003f84270 */
[----:B------:R-:W-:Y:S01]  /*d170*/  FSEL R67, R146, -INF , P5 ;  /* 0xff80000092437808 */ /* 0x000fe20002800000 */
[----:B------:R-:W2:Y:S01]  /*d180*/  MUFU.TANH R140, R140 ;  /* 0x0000008c008c7308 */ /* 0x000ea20000002400 */
[----:B------:R-:W-:Y:S02]  /*d190*/  FMNMX.FTZ R70, R66, R68, !PT ;  /* 0x0000004442467209 */ /* 0x000fe40007810000 */
[----:B------:R-:W-:-:S02]  /*d1a0*/  ISETP.GT.AND P5, PT, R62, 0x28, PT ;  /* 0x000000283e00780c */ /* 0x000fc40003fa4270 */
[----:B------:R-:W-:Y:S02]  /*d1b0*/  FSEL R68, R149, -INF , P4 ;  /* 0xff80000095447808 */ /* 0x000fe40002000000 */
[----:B------:R-:W-:Y:S01]  /*d1c0*/  FMNMX.FTZ R70, R67, R70, !PT ;  /* 0x0000004643467209 */ /* 0x000fe20007810000 */
[----:B------:R-:W-:Y:S01]  /*d1d0*/  MUFU.TANH R141, R141 ;  /* 0x0000008d008d7308 */ /* 0x000fe20000002400 */
[----:B------:R-:W-:Y:S01]  /*d1e0*/  FMUL.FTZ R54, R71, UR5 ;  /* 0x0000000547367c20 */ /* 0x000fe20008410000 */
[----:B------:R-:W-:Y:S01]  /*d1f0*/  FFMA.FTZ R146, R69, R9, -R64 ;  /* 0x0000000945927223 */ /* 0x000fe20000010840 */
[----:B------:R-:W-:Y:S02]  /*d200*/  ISETP.GT.AND P4, PT, R62, 0x29, PT ;  /* 0x000000293e00780c */ /* 0x000fe40003f84270 */
[----:B0-----:R-:W-:Y:S02]  /*d210*/  FSEL R69, R145, -INF , P5 ;  /* 0xff80000091457808 */ /* 0x001fe40002800000 */
[----:B------:R-:W-:Y:S01]  /*d220*/  FMNMX.FTZ R71, R68, R70, !PT ;  /* 0x0000004644477209 */ /* 0x000fe20007810000 */
[----:B------:R-:W0:Y:S01]  /*d230*/  MUFU.TANH R138, R138 ;  /* 0x0000008a008a7308 */ /* 0x000e220000002400 */
[----:B------:R-:W-:Y:S01]  /*d240*/  ISETP.GT.AND P5, PT, R62, 0x30, PT ;  /* 0x000000303e00780c */ /* 0x000fe20003fa4270 */
[----:B------:R-:W-:Y:S01]  /*d250*/  FMUL.FTZ R137, R59, UR5 ;  /* 0x000000053b897c20 */ /* 0x000fe20008410000 */
[----:B-1----:R-:W-:-:S02]  /*d260*/  FSEL R70, R147, -INF , P4 ;  /* 0xff80000093467808 */ /* 0x002fc40002000000 */
[----:B------:R-:W-:-:S03]  /*d270*/  FMNMX.FTZ R73, R69, R71, !PT ;  /* 0x0000004745497209 */ /* 0x000fc60007810000 */
[----:B------:R-:W1:Y:S01]  /*d280*/  MUFU.TANH R139, R139 ;  /* 0x0000008b008b7308 */ /* 0x000e620000002400 */
[----:B------:R-:W-:Y:S01]  /*d290*/  FFMA.FTZ R72, R72, R9, -R64 ;  /* 0x0000000948487223 */ /* 0x000fe20000010840 */
[----:B------:R-:W-:Y:S02]  /*d2a0*/  ISETP.GT.AND P4, PT, R62, 0x31, PT ;  /* 0x000000313e00780c */ /* 0x000fe40003f84270 */
[----:B--2---:R-:W-:Y:S02]  /*d2b0*/  FSEL R71, R140, -INF , P5 ;  /* 0xff8000008c477808 */ /* 0x004fe40002800000 */
[----:B------:R-:W-:Y:S02]  /*d2c0*/  FMNMX.FTZ R73, R70, R73, !PT ;  /* 0x0000004946497209 */ /* 0x000fe40007810000 */
[----:B------:R-:W2:Y:S01]  /*d2d0*/  MUFU.TANH R136, R136 ;  /* 0x0000008800887308 */ /* 0x000ea20000002400 */
[----:B------:R-:W-:Y:S01]  /*d2e0*/  FMUL.FTZ R55, R74, UR5 ;  /* 0x000000054a377c20 */ /* 0x000fe20008410000 */
[----:B------:R-:W-:-:S02]  /*d2f0*/  ISETP.GT.AND P5, PT, R62, 0x38, PT ;  /* 0x000000383e00780c */ /* 0x000fc40003fa4270 */
[----:B------:R-:W-:-:S04]  /*d300*/  FMNMX.FTZ R74, R71, R73, !PT ;  /* 0x00000049474a7209 */ /* 0x000fc80007810000 */
[----:B------:R-:W3:Y:S01]  /*d310*/  MUFU.TANH R137, R137 ;  /* 0x0000008900897308 */ /* 0x000ee20000002400 */
[----:B------:R-:W-:Y:S01]  /*d320*/  FMUL.FTZ R56, R75, UR5 ;  /* 0x000000054b387c20 */ /* 0x000fe20008410000 */
[----:B0-----:R-:W-:-:S06]  /*d330*/  FSEL R73, R138, -INF , P5 ;  /* 0xff8000008a497808 */ /* 0x001fcc0002800000 */
[----:B------:R0:W-:Y:S01]  /*d340*/  MUFU.EX2 R140, R72 ;  /* 0x00000048008c7308 */ /* 0x0001e20000000800 */
[----:B------:R-:W-:Y:S01]  /*d350*/  WARPGROUP.ARRIVE ;  /* 0x00000000000079c5 */ /* 0x000fe20000000000 */
[----:B------:R-:W-:Y:S01]  /*d360*/  FFMA.FTZ R142, R48, R9, -R64 ;  /* 0x00000009308e7223 */ /* 0x000fe20000010840 */
[----:B------:R-:W-:Y:S01]  /*d370*/  ISETP.GT.AND P5, PT, R62, 0x40, PT ;  /* 0x000000403e00780c */ /* 0x000fe20003fa4270 */
[----:B------:R-:W-:-:S03]  /*d380*/  FMUL.FTZ R81, R83, UR5 ;  /* 0x0000000553517c20 */ /* 0x000fc60008410000 */
[----:B------:R-:W-:Y:S01]  /*d390*/  HGMMA.64x64x16.F32 R88, R132, gdesc[UR8].tnspB, R88, gsb0 ;  /* 0x40e0000884587df0 */ /* 0x000fe20008000858 */
[----:B0-----:R-:W-:Y:S01]  /*d3a0*/  FSEL R72, R141, -INF , P4 ;  /* 0xff8000008d487808 */ /* 0x001fe20002000000 */
[----:B------:R-:W0:Y:S01]  /*d3b0*/  MUFU.TANH R49, R49 ;  /* 0x0000003100317308 */ /* 0x000e220000002400 */
[----:B------:R-:W-:Y:S02]  /*d3c0*/  ISETP.GT.AND P4, PT, R62, 0x39, PT ;  /* 0x000000393e00780c */ /* 0x000fe40003f84270 */
[----:B------:R-:W-:Y:S02]  /*d3d0*/  FMNMX.FTZ R75, R72, R74, !PT ;  /* 0x0000004a484b7209 */ /* 0x000fe40007810000 */
[----:B-1----:R-:W-:Y:S02]  /*d3e0*/  FSEL R74, R139, -INF , P4 ;  /* 0xff8000008b4a7808 */ /* 0x002fe40002000000 */
[----:B------:R-:W-:Y:S01]  /*d3f0*/  FMNMX.FTZ R48, R73, R75, !PT ;  /* 0x0000004b49307209 */ /* 0x000fe20007810000 */
[----:B------:R-:W1:Y:S01]  /*d400*/  MUFU.TANH R50, R50 ;  /* 0x0000003200327308 */ /* 0x000e620000002400 */
[----:B------:R-:W-:-:S02]  /*d410*/  ISETP.GT.AND P4, PT, R62, 0x41, PT ;  /* 0x000000413e00780c */ /* 0x000fc40003f84270 */
[----:B--2---:R-:W-:Y:S02]  /*d420*/  FSEL R75, R136, -INF , P5 ;  /* 0xff800000884b7808 */ /* 0x004fe40002800000 */
[----:B------:R-:W-:-:S03]  /*d430*/  FMNMX.FTZ R83, R74, R48, !PT ;  /* 0x000000304a537209 */ /* 0x000fc60007810000 */
[----:B------:R-:W2:Y:S01]  /*d440*/  MUFU.TANH R60, R60 ;  /* 0x0000003c003c7308 */ /* 0x000ea20000002400 */
[----:B------:R-:W-:Y:S02]  /*d450*/  ISETP.GT.AND P5, PT, R62, 0x48, PT ;  /* 0x000000483e00780c */ /* 0x000fe40003fa4270 */
[----:B---3--:R-:W-:Y:S02]  /*d460*/  FSEL R48, R137, -INF , P4 ;  /* 0xff80000089307808 */ /* 0x008fe40002000000 */
[----:B------:R-:W-:-:S03]  /*d470*/  FMNMX.FTZ R83, R75, R83, !PT ;  /* 0x000000534b537209 */ /* 0x000fc60007810000 */
[----:B------:R-:W3:Y:S01]  /*d480*/  MUFU.TANH R52, R52 ;  /* 0x0000003400347308 */ /* 0x000ee20000002400 */
[----:B------:R-:W-:Y:S02]  /*d490*/  ISETP.GT.AND P4, PT, R62, 0x49, PT ;  /* 0x000000493e00780c */ /* 0x000fe40003f84270 */
[----:B0-----:R-:W-:Y:S02]  /*d4a0*/  FSEL R49, R49, -INF , P5 ;  /* 0xff80000031317808 */ /* 0x001fe40002800000 */
[----:B------:R-:W-:-:S03]  /*d4b0*/  FMNMX.FTZ R83, R48, R83, !PT ;  /* 0x0000005330537209 */ /* 0x000fc60007810000 */
[----:B------:R-:W0:Y:S01]  /*d4c0*/  MUFU.TANH R53, R53 ;  /* 0x0000003500357308 */ /* 0x000e220000002400 */
[----:B------:R-:W-:Y:S02]  /*d4d0*/  ISETP.GT.AND P5, PT, R62, 0x50, PT ;  /* 0x000000503e00780c */ /* 0x000fe40003fa4270 */
[----:B-1----:R-:W-:Y:S02]  /*d4e0*/  FSEL R50, R50, -INF , P4 ;  /* 0xff80000032327808 */ /* 0x002fe40002000000 */
[----:B------:R-:W-:-:S03]  /*d4f0*/  FMNMX.FTZ R83, R49, R83, !PT ;  /* 0x0000005331537209 */ /* 0x000fc60007810000 */
[----:B------:R-:W1:Y:S01]  /*d500*/  MUFU.TANH R54, R54 ;  /* 0x0000003600367308 */ /* 0x000e620000002400 */
[----:B------:R-:W-:Y:S01]  /*d510*/  FFMA.FTZ R136, R51, R9, -R64 ;  /* 0x0000000933887223 */ /* 0x000fe20000010840 */
[----:B------:R-:W-:Y:S02]  /*d520*/  ISETP.GT.AND P4, PT, R62, 0x51, PT ;  /* 0x000000513e00780c */ /* 0x000fe40003f84270 */
[----:B--2---:R-:W-:Y:S02]  /*d530*/  FSEL R51, R60, -INF , P5 ;  /* 0xff8000003c337808 */ /* 0x004fe40002800000 */
[----:B------:R-:W-:Y:S02]  /*d540*/  FMNMX.FTZ R83, R50, R83, !PT ;  /* 0x0000005332537209 */ /* 0x000fe40007810000 */
[----:B------:R-:W2:Y:S01]  /*d550*/  MUFU.TANH R55, R55 ;  /* 0x0000003700377308 */ /* 0x000ea20000002400 */
[----:B------:R-:W-:Y:S02]  /*d560*/  ISETP.GT.AND P5, PT, R62, 0x58, PT ;  /* 0x000000583e00780c */ /* 0x000fe40003fa4270 */
[----:B---3--:R-:W-:-:S02]  /*d570*/  FSEL R52, R52, -INF , P4 ;  /* 0xff80000034347808 */ /* 0x008fc40002000000 */
[----:B------:R-:W-:-:S03]  /*d580*/  FMNMX.FTZ R83, R51, R83, !PT ;  /* 0x0000005333537209 */ /* 0x000fc60007810000 */
[----:B------:R-:W3:Y:S01]  /*d590*/  MUFU.TANH R56, R56 ;  /* 0x0000003800387308 */ /* 0x000ee20000002400 */
[----:B------:R-:W-:Y:S01]  /*d5a0*/  ISETP.GT.AND P4, PT, R62, 0x59, PT ;  /* 0x000000593e00780c */ /* 0x000fe20003f84270 */
[----:B------:R-:W-:Y:S01]  /*d5b0*/  FMUL.FTZ R59, R82, UR5 ;  /* 0x00000005523b7c20 */ /* 0x000fe20008410000 */
[----:B0-----:R-:W-:Y:S02]  /*d5c0*/  FSEL R53, R53, -INF , P5 ;  /* 0xff80000035357808 */ /* 0x001fe40002800000 */
[----:B------:R-:W-:-:S03]  /*d5d0*/  FMNMX.FTZ R83, R52, R83, !PT ;  /* 0x0000005334537209 */ /* 0x000fc60007810000 */
[----:B------:R-:W0:Y:S01]  /*d5e0*/  MUFU.TANH R57, R57 ;  /* 0x0000003900397308 */ /* 0x000e220000002400 */
[----:B------:R-:W-:Y:S02]  /*d5f0*/  ISETP.GT.AND P5, PT, R62, 0x60, PT ;  /* 0x000000603e00780c */ /* 0x000fe40003fa4270 */
        /* <DEDUP_REMOVED lines=21> */
[----:B------:R-:W-:Y:S02]  /*d750*/  ISETP.GT.AND P4, PT, R62, 0x71, PT ;  /* 0x000000713e00780c */ /* 0x000fe40003f84270 */
[----:B--2---:R-:W-:Y:S02]  /*d760*/  FSEL R59, R59, -INF , P5 ;  /* 0xff8000003b3b7808 */ /* 0x004fe40002800000 */
[----:B------:R-:W-:Y:S02]  /*d770*/  FMNMX.FTZ R83, R58, R83, !PT ;  /* 0x000000533a537209 */ /* 0x000fe40007810000 */
[----:B------:R-:W-:Y:S02]  /*d780*/  ISETP.GT.AND P5, PT, R62, 0x78, PT ;  /* 0x000000783e00780c */ /* 0x000fe40003fa4270 */
[----:B---3--:R-:W-:Y:S02]  /*d790*/  FSEL R60, R81, -INF , P4 ;  /* 0xff800000513c7808 */ /* 0x008fe40002000000 */
[----:B------:R-:W-:-:S02]  /*d7a0*/  FMNMX.FTZ R83, R59, R83, !PT ;  /* 0x000000533b537209 */ /* 0x000fc40007810000 */
[----:B------:R-:W-:Y:S02]  /*d7b0*/  ISETP.GT.AND P4, PT, R62, 0x79, PT ;  /* 0x000000793e00780c */ /* 0x000fe40003f84270 */
[----:B0-----:R-:W-:Y:S02]  /*d7c0*/  FSEL R61, R61, -INF , P5 ;  /* 0xff8000003d3d7808 */ /* 0x001fe40002800000 */
[----:B------:R-:W-:Y:S02]  /*d7d0*/  FMNMX.FTZ R83, R60, R83, !PT ;  /* 0x000000533c537209 */ /* 0x000fe40007810000 */
[----:B-1----:R-:W-:Y:S02]  /*d7e0*/  FSEL R62, R82, -INF , P4 ;  /* 0xff800000523e7808 */ /* 0x002fe40002000000 */
[----:B------:R-:W-:Y:S01]  /*d7f0*/  FMNMX.FTZ R81, R61, R83, !PT ;  /* 0x000000533d517209 */ /* 0x000fe20007810000 */
[----:B------:R-:W-:-:S03]  /*d800*/  WARPGROUP.DEPBAR.LE gsb0, 0x0 ;  /* 0x00008000000079c5 */ /* 0x000fc60000010000 */
[----:B------:R-:W-:Y:S01]  /*d810*/  FMNMX.FTZ R81, R62, R81, !PT ;  /* 0x000000513e517209 */ /* 0x000fe20007810000 */
[-CC-:B------:R-:W-:Y:S01]  /*d820*/  FFMA.FTZ R134, R36, R9.reuse, -R64.reuse ;  /* 0x0000000924867223 */ /* 0x180fe20000010840 */
[----:B------:R-:W-:-:S03]  /*d830*/  FFMA.FTZ R36, R32, R9, -R64 ;  /* 0x0000000920247223 */ /* 0x000fc60000010840 */
[----:B------:R-:W0:Y:S01]  /*d840*/  SHFL.BFLY PT, R32, R81, 0x2, 0x1f ;  /* 0x0c401f0051207f89 */ /* 0x000e2200000e0000 */
[-CC-:B------:R-:W-:Y:S01]  /*d850*/  FFMA.FTZ R138, R47, R9.reuse, -R64.reuse ;  /* 0x000000092f8a7223 */ /* 0x180fe20000010840 */
[----:B------:R-:W-:Y:S01]  /*d860*/  FFMA.FTZ R132, R46, R9, -R64 ;  /* 0x000000092e847223 */ /* 0x000fe20000010840 */
[----:B0-----:R-:W-:-:S05]  /*d870*/  FMNMX.FTZ R81, R81, R32, !PT ;  /* 0x0000002051517209 */ /* 0x001fca0007810000 */
[----:B------:R-:W0:Y:S01]  /*d880*/  SHFL.BFLY PT, R82, R81, 0x1, 0x1f ;  /* 0x0c201f0051527f89 */ /* 0x000e2200000e0000 */
[----:B------:R-:W-:Y:S02]  /*d890*/  VIADD R46, R8, 0x280 ;  /* 0x00000280082e7836 */ /* 0x000fe40000000000 */
[----:B------:R-:W-:Y:S02]  /*d8a0*/  IMAD.MOV.U32 R47, RZ, RZ, 0x40000040 ;  /* 0x40000040ff2f7424 */ /* 0x000fe400078e00ff */
[----:B------:R-:W-:Y:S01]  /*d8b0*/  FFMA.FTZ R32, R11, R9, -R64 ;  /* 0x000000090b207223 */ /* 0x000fe20000010840 */
[----:B------:R-:W-:Y:S02]  /*d8c0*/  R2UR UR10, R46 ;  /* 0x000000002e0a72ca */ /* 0x000fe400000e0000 */
[----:B------:R-:W-:Y:S01]  /*d8d0*/  R2UR UR11, R47 ;  /* 0x000000002f0b72ca */ /* 0x000fe200000e0000 */
[----:B------:R-:W-:Y:S01]  /*d8e0*/  WARPGROUP.ARRIVE ;  /* 0x00000000000079c5 */ /* 0x000fe20000000000 */
[----:B0-----:R-:W-:-:S11]  /*d8f0*/  FMNMX.FTZ R11, R81, R82, !PT ;  /* 0x00000052510b7209 */ /* 0x001fd60007810000 */
[----:B------:R-:W-:Y:S01]  /*d900*/  HGMMA.64x64x16.F32 R88, R128, gdesc[UR8].tnspB, R88, gsb0 ;  /* 0x40e0000880587df0 */ /* 0x000fe20008000858 */
[C---:B------:R-:W-:Y:S01]  /*d910*/  FSETP.NEU.FTZ.AND P4, PT, R11.reuse, -INF , PT ;  /* 0xff8000000b00780b */ /* 0x040fe20003f9d000 */
[----:B------:R-:W-:-:S05]  /*d920*/  FMUL.FTZ R82, R11, R9 ;  /* 0x000000090b527220 */ /* 0x000fca0000410000 */
[----:B------:R-:W-:-:S05]  /*d930*/  FSEL R82, R82, RZ, P4 ;  /* 0x000000ff52527208 */ /* 0x000fca0002000000 */
[-CC-:B------:R-:W-:Y:S01]  /*d940*/  FFMA.FTZ R141, R67, R9.reuse, -R82.reuse ;  /* 0x00000009438d7223 */ /* 0x180fe20000010852 */
[----:B------:R-:W-:Y:S01]  /*d950*/  FFMA.FTZ R67, R70, R9, -R82 ;  /* 0x0000000946437223 */ /* 0x000fe20000010852 */
[----:B------:R-:W-:Y:S01]  /*d960*/  FSEL R70, R10, RZ, P3 ;  /* 0x000000ff0a467208 */ /* 0x000fe20001800000 */
[----:B------:R-:W-:-:S04]  /*d970*/  VIADD R46, R8, 0x300 ;  /* 0x00000300082e7836 */ /* 0x000fc80000000000 */
[----:B------:R-:W-:Y:S01]  /*d980*/  FADD.FTZ R70, -R70, R13 ;  /* 0x0000000d46467221 */ /* 0x000fe20000010100 */
[----:B------:R-:W-:Y:S01]  /*d990*/  R2UR UR10, R46 ;  /* 0x000000002e0a72ca */ /* 0x000fe200000e0000 */
[----:B------:R-:W-:Y:S02]  /*d9a0*/  VIADD R46, R8, 0x380 ;  /* 0x00000380082e7836 */ /* 0x000fe40000000000 */
[----:B------:R-:W-:Y:S02]  /*d9b0*/  FMUL.FTZ R8, R70, R9 ;  /* 0x0000000946087220 */ /* 0x000fe40000410000 */
[----:B------:R-:W2:Y:S01]  /*d9c0*/  LDL R70, [R1+0x34] ;  /* 0x0000340001467983 */ /* 0x000ea20000100800 */
[----:B------:R-:W-:-:S04]  /*d9d0*/  MOV R47, 0x40000040 ;  /* 0x40000040002f7802 */ /* 0x000fc80000000f00 */
[----:B------:R-:W-:Y:S01]  /*d9e0*/  R2UR UR11, R47 ;  /* 0x000000002f0b72ca */ /* 0x000fe200000e0000 */
[----:B------:R-:W-:Y:S02]  /*d9f0*/  WARPGROUP.DEPBAR.LE gsb0, 0x0 ;  /* 0x00008000000079c5 */ /* 0x000fe40000010000 */
[----:B------:R-:W-:-:S10]  /*da00*/  WARPGROUP.ARRIVE ;  /* 0x00000000000079c5 */ /* 0x000fd40000000000 */
[----:B------:R-:W-:Y:S01]  /*da10*/  HGMMA.64x64x16.F32 R88, R124, gdesc[UR8].tnspB, R88, gsb0 ;  /* 0x40e000087c587df0 */ /* 0x000fe20008000858 */
[----:B------:R-:W-:-:S05]  /*da20*/  FSEL R47, R11, RZ, P4 ;  /* 0x000000ff0b2f7208 */ /* 0x000fca0002000000 */
[----:B------:R-:W-:Y:S01]  /*da30*/  FADD.FTZ R13, -R47, R15 ;  /* 0x0000000f2f0d7221 */ /* 0x000fe20000010100 */
[----:B------:R-:W-:Y:S01]  /*da40*/  IMAD.MOV.U32 R47, RZ, RZ, 0x40000040 ;  /* 0x40000040ff2f7424 */ /* 0x000fe200078e00ff */
[----:B------:R-:W-:-:S04]  /*da50*/  R2UR UR10, R46 ;  /* 0x000000002e0a72ca */ /* 0x000fc800000e0000 */
[----:B------:R-:W-:Y:S01]  /*da60*/  R2UR UR11, R47 ;  /* 0x000000002f0b72ca */ /* 0x000fe200000e0000 */
[----:B------:R-:W0:Y:S01]  /*da70*/  S2R R85, SR_TID.X ;  /* 0x0000000000557919 */ /* 0x000e220000002100 */
[-C--:B------:R-:W-:Y:S01]  /*da80*/  FFMA.FTZ R44, R44, R9.reuse, -R64 ;  /* 0x000000092c2c7223 */ /* 0x080fe20000010840 */
[-C--:B------:R-:W-:Y:S01]  /*da90*/  FFMA.FTZ R149, R76, R9.reuse, -R82 ;  /* 0x000000094c957223 */ /* 0x080fe20000010852 */
[-C--:B------:R-:W-:Y:S01]  /*daa0*/  FMUL.FTZ R13, R13, R9.reuse ;  /* 0x000000090d0d7220 */ /* 0x080fe20000410000 */
        /* <DEDUP_REMOVED lines=13> */
[----:B------:R-:W-:Y:S01]  /*db80*/  FFMA.FTZ R28, R28, R9, -R64 ;  /* 0x000000091c1c7223 */ /* 0x000fe20000010840 */
[----:B------:R-:W-:-:S02]  /*db90*/  WARPGROUP.DEPBAR.LE gsb0, 0x0 ;  /* 0x00008000000079c5 */ /* 0x000fc40000010000 */
[----:B------:R-:W-:-:S06]  /*dba0*/  WARPGROUP.ARRIVE ;  /* 0x00000000000079c5 */ /* 0x000fcc0000000000 */
[----:B------:R-:W-:Y:S01]  /*dbb0*/  HGMMA.64x64x16.F32 R88, R120, gdesc[UR8].tnspB, R88, gsb0 ;  /* 0x40e0000878587df0 */ /* 0x000fe20008000858 */
[-CC-:B------:R-:W-:Y:S01]  /*dbc0*/  FFMA.FTZ R29, R29, R9.reuse, -R64.reuse ;  /* 0x000000091d1d7223 */ /* 0x180fe20000010840 */
[-CC-:B------:R-:W-:Y:S01]  /*dbd0*/  FFMA.FTZ R30, R30, R9.reuse, -R64.reuse ;  /* 0x000000091e1e7223 */ /* 0x180fe20000010840 */
[-CC-:B------:R-:W-:Y:S01]  /*dbe0*/  FFMA.FTZ R31, R31, R9.reuse, -R64.reuse ;  /* 0x000000091f1f7223 */ /* 0x180fe20000010840 */
[-CC-:B------:R-:W-:Y:S01]  /*dbf0*/  FFMA.FTZ R33, R33, R9.reuse, -R64.reuse ;  /* 0x0000000921217223 */ /* 0x180fe20000010840 */
[-CC-:B------:R-:W-:Y:S01]  /*dc00*/  FFMA.FTZ R34, R34, R9.reuse, -R64.reuse ;  /* 0x0000000922227223 */ /* 0x180fe20000010840 */
[-C--:B------:R-:W-:Y:S01]  /*dc10*/  FFMA.FTZ R35, R35, R9.reuse, -R64 ;  /* 0x0000000923237223 */ /* 0x080fe20000010840 */
[-CC-:B------:R-:W-:Y:S01]  /*dc20*/  FFMA.FTZ R64, R77, R9.reuse, -R82.reuse ;  /* 0x000000094d407223 */ /* 0x180fe20000010852 */
[----:B------:R-:W-:Y:S01]  /*dc30*/  MUFU.EX2 R44, R44 ;  /* 0x0000002c002c7308 */ /* 0x000fe20000000800 */
[----:B------:R-:W-:-:S07]  /*dc40*/  FFMA.FTZ R151, R78, R9, -R82 ;  /* 0x000000094e977223 */ /* 0x000fce0000010852 */
[----:B------:R-:W1:Y:S01]  /*dc50*/  MUFU.EX2 R8, R8 ;  /* 0x0000000800087308 */ /* 0x000e620000000800 */
[----:B------:R-:W-:-:S07]  /*dc60*/  FFMA.FTZ R76, R79, R9, -R82 ;  /* 0x000000094f4c7223 */ /* 0x000fce0000010852 */
[----:B------:R-:W-:Y:S08]  /*dc70*/  MUFU.EX2 R149, R149 ;  /* 0x0000009500957308 */ /* 0x000ff00000000800 */
[----:B------:R-:W3:Y:S01]  /*dc80*/  MUFU.EX2 R13, R13 ;  /* 0x0000000d000d7308 */ /* 0x000ee20000000800 */
[----:B0-----:R-:W-:-:S07]  /*dc90*/  SHF.R.U32.HI R84, RZ, 0x7, R85 ;  /* 0x00000007ff547819 */ /* 0x001fce0000011655 */
[----:B------:R-:W0:Y:S01]  /*dca0*/  MUFU.EX2 R148, R148 ;  /* 0x0000009400947308 */ /* 0x000e220000000800 */
[----:B------:R-:W-:-:S07]  /*dcb0*/  FFMA.FTZ R145, R80, R9, -R82 ;  /* 0x0000000950917223 */ /* 0x000fce0000010852 */
[----:B------:R-:W4:Y:S01]  /*dcc0*/  MUFU.EX2 R64, R64 ;  /* 0x0000004000407308 */ /* 0x000f220000000800 */
[----:B------:R-:W-:-:S07]  /*dcd0*/  @!P1 IMAD R46, R18, 0x8, R2 ;  /* 0x00000008122e9824 */ /* 0x000fce00078e0202 */
[----:B------:R-:W5:Y:S01]  /*dce0*/  MUFU.EX2 R150, R150 ;  /* 0x0000009600967308 */ /* 0x000f620000000800 */
[----:B------:R-:W-:Y:S02]  /*dcf0*/  VIADD R15, R84, 0x9 ;  /* 0x00000009540f7836 */ /* 0x000fe40000000000 */
[----:B------:R-:W-:-:S05]  /*dd00*/  FFMA.FTZ R63, R63, R9, -R82 ;  /* 0x000000093f3f7223 */ /* 0x000fca0000010852 */
[----:B------:R-:W5:Y:S01]  /*dd10*/  MUFU.EX2 R151, R151 ;  /* 0x0000009700977308 */ /* 0x000f620000000800 */
[----:B------:R-:W-:Y:S01]  /*dd20*/  ISETP.GE.U32.AND P3, PT, R85, 0x180, PT ;  /* 0x000001805500780c */ /* 0x000fe20003f66070 */
[----:B-1----:R-:W-:Y:S01]  /*dd30*/  FFMA.FTZ R3, R8, R3, R44 ;  /* 0x0000000308037223 */ /* 0x002fe2000001002c */
[----:B------:R-:W-:-:S05]  /*dd40*/  @!P1 IADD3 R46, R46, 0x16840, RZ ;  /* 0x000168402e2e9810 */ /* 0x000fca0007ffe0ff */
[----:B------:R-:W1:Y:S01]  /*dd50*/  MUFU.EX2 R45, R45 ;  /* 0x0000002d002d7308 */ /* 0x000e620000000800 */
[----:B---3--:R-:W-:Y:S01]  /*dd60*/  FFMA.FTZ R0, R13, R0, R149 ;  /* 0x000000000d007223 */ /* 0x008fe20000010095 */
[----:B------:R-:W-:-:S06]  /*dd70*/  FFMA.FTZ R147, R65, R9, -R82 ;  /* 0x0000000941937223 */ /* 0x000fcc0000010852 */
[----:B------:R-:W3:Y:S01]  /*dd80*/  MUFU.EX2 R76, R76 ;  /* 0x0000004c004c7308 */ /* 0x000ee20000000800 */
[----:B------:R-:W-:Y:S01]  /*dd90*/  SEL R47, R15, 0x9, !P3 ;  /* 0x000000090f2f7807 */ /* 0x000fe20005800000 */
[----:B------:R-:W-:Y:S01]  /*dda0*/  @!P1 IMAD R14, R14, 0x8, R2 ;  /* 0x000000080e0e9824 */ /* 0x000fe200078e0202 */
[----:B------:R-:W-:-:S05]  /*ddb0*/  @!P1 PRMT R46, RZ, 0x654, R46 ;  /* 0x00000654ff2e9816 */ /* 0x000fca000000002e */
[----:B------:R-:W-:Y:S01]  /*ddc0*/  MUFU.EX2 R43, R43 ;  /* 0x0000002b002b7308 */ /* 0x000fe20000000800 */
[----:B0-----:R-:W-:Y:S01]  /*ddd0*/  FADD.FTZ R3, R148, R3 ;  /* 0x0000000394037221 */ /* 0x001fe20000010000 */
[----:B----4-:R-:W-:-:S06]  /*dde0*/  FADD.FTZ R0, R64, R0 ;  /* 0x0000000040007221 */ /* 0x010fcc0000010000 */
[----:B------:R-:W0:Y:S01]  /*ddf0*/  MUFU.EX2 R145, R145 ;  /* 0x0000009100917308 */ /* 0x000e220000000800 */
[----:B------:R-:W-:Y:S01]  /*de00*/  FFMA.FTZ R65, R66, R9, -R82 ;  /* 0x0000000942417223 */ /* 0x000fe20000010852 */
[----:B------:R-:W-:Y:S02]  /*de10*/  WARPGROUP.DEPBAR.LE gsb0, 0x0 ;  /* 0x00008000000079c5 */ /* 0x000fe40000010000 */
[----:B------:R-:W-:Y:S01]  /*de20*/  @!P1 VIADD R14, R14, 0x16860 ;  /* 0x000168600e0e9836 */ /* 0x000fe20000000000 */
[----:B------:R4:W-:Y:S06]  /*de30*/  BAR.ARV R47, 0x100 ;  /* 0x0004002f0000751d */ /* 0x0009ec0000002000 */
[----:B------:R-:W4:Y:S01]  /*de40*/  MUFU.EX2 R63, R63 ;  /* 0x0000003f003f7308 */ /* 0x000f220000000800 */
[----:B------:R1:W-:Y:S01]  /*de50*/  @!P1 SYNCS.ARRIVE.TRANS64.RED.A1T0 RZ, [R46+URZ], RZ ;  /* 0x000000ff2eff99a7 */ /* 0x0003e2000810043f */
[----:B-----5:R-:W-:Y:S01]  /*de60*/  FADD.FTZ R3, R150, R3 ;  /* 0x0000000396037221 */ /* 0x020fe20000010000 */
[----:B------:R-:W-:-:S05]  /*de70*/  @!P1 PRMT R14, RZ, 0x654, R14 ;  /* 0x00000654ff0e9816 */ /* 0x000fca000000000e */
[----:B------:R-:W5:Y:S01]  /*de80*/  MUFU.EX2 R42, R42 ;  /* 0x0000002a002a7308 */ /* 0x000f620000000800 */
[----:B-1----:R-:W-:Y:S01]  /*de90*/  FADD.FTZ R46, R151, R0 ;  /* 0x00000000972e7221 */ /* 0x002fe20000010000 */
[----:B------:R-:W-:-:S06]  /*dea0*/  FADD.FTZ R3, R45, R3 ;  /* 0x000000032d037221 */ /* 0x000fcc0000010000 */
[----:B------:R-:W1:Y:S01]  /*deb0*/  MUFU.EX2 R147, R147 ;  /* 0x0000009300937308 */ /* 0x000e620000000800 */
[----:B---3--:R-:W-:Y:S01]  /*dec0*/  FADD.FTZ R46, R76, R46 ;  /* 0x0000002e4c2e7221 */ /* 0x008fe20000010000 */
[----:B------:R-:W-:Y:S01]  /*ded0*/  FFMA.FTZ R66, R68, R9, -R82 ;  /* 0x0000000944427223 */ /* 0x000fe20000010852 */
[----:B------:R3:W-:Y:S05]  /*dee0*/  @!P1 SYNCS.ARRIVE.TRANS64.RED.A1T0 RZ, [R14+URZ], RZ ;  /* 0x000000ff0eff99a7 */ /* 0x0007ea000810043f */
[----:B------:R-:W1:Y:S01]  /*def0*/  MUFU.EX2 R146, R146 ;  /* 0x0000009200927308 */ /* 0x000e620000000800 */
[----:B0-----:R-:W-:Y:S01]  /*df00*/  FADD.FTZ R46, R145, R46 ;  /* 0x0000002e912e7221 */ /* 0x001fe20000010000 */
[----:B---3--:R-:W-:-:S06]  /*df10*/  FADD.FTZ R14, R43, R3 ;  /* 0x000000032b0e7221 */ /* 0x008fcc0000010000 */
[----:B------:R-:W0:Y:S01]  /*df20*/  MUFU.EX2 R65, R65 ;  /* 0x0000004100417308 */ /* 0x000e220000000800 */
[----:B------:R-:W-:Y:S01]  /*df30*/  FFMA.FTZ R143, R69, R9, -R82 ;  /* 0x00000009458f7223 */ /* 0x000fe20000010852 */
[----:B------:R-:W-:Y:S01]  /*df40*/  FADD.FTZ R14, R144, R14 ;  /* 0x0000000e900e7221 */ /* 0x000fe20000010000 */
[----:B----4-:R-:W-:-:S05]  /*df50*/  FADD.FTZ R46, R63, R46 ;  /* 0x0000002e3f2e7221 */ /* 0x010fca0000010000 */
[----:B------:R-:W3:Y:S01]  /*df60*/  MUFU.EX2 R141, R141 ;  /* 0x0000008d008d7308 */ /* 0x000ee20000000800 */
[----:B-----5:R-:W-:Y:S01]  /*df70*/  FADD.FTZ R47, R42, R14 ;  /* 0x0000000e2a2f7221 */ /* 0x020fe20000010000 */
[----:B-1----:R-:W-:-:S06]  /*df80*/  FADD.FTZ R46, R147, R46 ;  /* 0x0000002e932e7221 */ /* 0x002fcc0000010000 */
[----:B------:R-:W1:Y:S01]  /*df90*/  MUFU.EX2 R41, R41 ;  /* 0x0000002900297308 */ /* 0x000e620000000800 */
[----:B------:R-:W-:-:S07]  /*dfa0*/  FFMA.FTZ R137, R71, R9, -R82 ;  /* 0x0000000947897223 */ /* 0x000fce0000010852 */
[----:B------:R-:W4:Y:S01]  /*dfb0*/  MUFU.EX2 R66, R66 ;  /* 0x0000004200427308 */ /* 0x000f220000000800 */
[----:B------:R-:W-:Y:S01]  /*dfc0*/  FADD.FTZ R47, R146, R47 ;  /* 0x0000002f922f7221 */ /* 0x000fe20000010000 */
[----:B0-----:R-:W-:-:S06]  /*dfd0*/  FADD.FTZ R46, R65, R46 ;  /* 0x0000002e412e7221 */ /* 0x001fcc0000010000 */
[----:B------:R-:W0:Y:S01]  /*dfe0*/  MUFU.EX2 R142, R142 ;  /* 0x0000008e008e7308 */ /* 0x000e220000000800 */
[----:B------:R-:W-:-:S07]  /*dff0*/  FFMA.FTZ R68, R72, R9, -R82 ;  /* 0x0000000948447223 */ /* 0x000fce0000010852 */
[----:B------:R-:W5:Y:S01]  /*e000*/  MUFU.EX2 R143, R143 ;  /* 0x0000008f008f7308 */ /* 0x000f620000000800 */
[----:B------:R-:W-:Y:S01]  /*e010*/  FADD.FTZ R47, R140, R47 ;  /* 0x0000002f8c2f7221 */ /* 0x000fe20000010000 */
[----:B---3--:R-:W-:-:S06]  /*e020*/  FADD.FTZ R46, R141, R46 ;  /* 0x0000002e8d2e7221 */ /* 0x008fcc0000010000 */
[----:B------:R-:W3:Y:S01]  /*e030*/  MUFU.EX2 R40, R40 ;  /* 0x0000002800287308 */ /* 0x000ee20000000800 */
[----:B------:R-:W-:-:S07]  /*e040*/  FFMA.FTZ R139, R73, R9, -R82 ;  /* 0x00000009498b7223 */ /* 0x000fce0000010852 */
[----:B------:R-:W3:Y:S01]  /*e050*/  MUFU.EX2 R67, R67 ;  /* 0x0000004300437308 */ /* 0x000ee20000000800 */
[----:B-1----:R-:W-:Y:S01]  /*e060*/  FADD.FTZ R47, R41, R47 ;  /* 0x0000002f292f7221 */ /* 0x002fe20000010000 */
[----:B----4-:R-:W-:-:S06]  /*e070*/  FADD.FTZ R46, R66, R46 ;  /* 0x0000002e422e7221 */ /* 0x010fcc0000010000 */
[----:B------:R-:W1:Y:S01]  /*e080*/  MUFU.EX2 R136, R136 ;  /* 0x0000008800887308 */ /* 0x000e620000000800 */
[----:B------:R-:W-:-:S07]  /*e090*/  FFMA.FTZ R69, R74, R9, -R82 ;  /* 0x000000094a457223 */ /* 0x000fce0000010852 */
[----:B------:R-:W4:Y:S01]  /*e0a0*/  MUFU.EX2 R137, R137 ;  /* 0x0000008900897308 */ /* 0x000f220000000800 */
[----:B0-----:R-:W-:Y:S01]  /*e0b0*/  FADD.FTZ R47, R142, R47 ;  /* 0x0000002f8e2f7221 */ /* 0x001fe20000010000 */
[----:B-----5:R-:W-:-:S06]  /*e0c0*/  FADD.FTZ R46, R143, R46 ;  /* 0x0000002e8f2e7221 */ /* 0x020fcc0000010000 */
[----:B------:R-:W0:Y:S01]  /*e0d0*/  MUFU.EX2 R39, R39 ;  /* 0x0000002700277308 */ /* 0x000e220000000800 */
[----:B------:R-:W-:-:S07]  /*e0e0*/  FFMA.FTZ R133, R75, R9, -R82 ;  /* 0x000000094b857223 */ /* 0x000fce0000010852 */
[----:B------:R-:W5:Y:S01]  /*e0f0*/  MUFU.EX2 R68, R68 ;  /* 0x0000004400447308 */ /* 0x000f620000000800 */
[----:B---3--:R-:W-:Y:S01]  /*e100*/  FADD.FTZ R47, R40, R47 ;  /* 0x0000002f282f7221 */ /* 0x008fe20000010000 */
[----:B------:R-:W-:-:S06]  /*e110*/  FADD.FTZ R46, R67, R46 ;  /* 0x0000002e432e7221 */ /* 0x000fcc0000010000 */
[----:B------:R-:W3:Y:S08]  /*e120*/  MUFU.EX2 R138, R138 ;  /* 0x0000008a008a7308 */ /* 0x000ef00000000800 */
[----:B------:R-:W2:Y:S01]  /*e130*/  MUFU.EX2 R139, R139 ;  /* 0x0000008b008b7308 */ /* 0x000ea20000000800 */
[----:B------:R-:W-:Y:S01]  /*e140*/  FFMA.FTZ R48, R48, R9, -R82 ;  /* 0x0000000930307223 */ /* 0x000fe20000010852 */
[----:B-1----:R-:W-:-:S06]  /*e150*/  FADD.FTZ R47, R136, R47 ;  /* 0x0000002f882f7221 */ /* 0x002fcc0000010000 */
[----:B------:R-:W1:Y:S01]  /*e160*/  MUFU.EX2 R38, R38 ;  /* 0x0000002600267308 */ /* 0x000e620000000800 */
[----:B----4-:R-:W-:Y:S01]  /*e170*/  FADD.FTZ R46, R137, R46 ;  /* 0x0000002e892e7221 */ /* 0x010fe20000010000 */
[----:B------:R-:W-:-:S06]  /*e180*/  FFMA.FTZ R135, R49, R9, -R82 ;  /* 0x0000000931877223 */ /* 0x000fcc0000010852 */
[----:B------:R-:W4:Y:S01]  /*e190*/  MUFU.EX2 R69, R69 ;  /* 0x0000004500457308 */ /* 0x000f220000000800 */
[----:B0-----:R-:W-:Y:S01]  /*e1a0*/  FADD.FTZ R47, R39, R47 ;  /* 0x0000002f272f7221 */ /* 0x001fe20000010000 */
[----:B-----5:R-:W-:-:S06]  /*e1b0*/  FADD.FTZ R46, R68, R46 ;  /* 0x0000002e442e7221 */ /* 0x020fcc0000010000 */
[----:B------:R-:W0:Y:S08]  /*e1c0*/  MUFU.EX2 R132, R132 ;  /* 0x0000008400847308 */ /* 0x000e300000000800 */
[----:B------:R-:W5:Y:S01]  /*e1d0*/  MUFU.EX2 R133, R133 ;  /* 0x0000008500857308 */ /* 0x000f620000000800 */
[----:B------:R-:W-:Y:S01]  /*e1e0*/  FFMA.FTZ R50, R50, R9, -R82 ;  /* 0x0000000932327223 */ /* 0x000fe20000010852 */
[----:B---3--:R-:W-:-:S06]  /*e1f0*/  FADD.FTZ R47, R138, R47 ;  /* 0x0000002f8a2f7221 */ /* 0x008fcc0000010000 */
[----:B------:R-:W3:Y:S01]  /*e200*/  MUFU.EX2 R37, R37 ;  /* 0x0000002500257308 */ /* 0x000ee20000000800 */
[----:B--2---:R-:W-:Y:S01]  /*e210*/  FADD.FTZ R46, R139, R46 ;  /* 0x0000002e8b2e7221 */ /* 0x004fe20000010000 */
[----:B------:R-:W-:-:S06]  /*e220*/  FFMA.FTZ R129, R51, R9, -R82 ;  /* 0x0000000933817223 */ /* 0x000fcc0000010852 */
[----:B------:R-:W2:Y:S01]  /*e230*/  MUFU.EX2 R15, R48 ;  /* 0x00000030000f7308 */ /* 0x000ea20000000800 */
[----:B-1----:R-:W-:Y:S01]  /*e240*/  FADD.FTZ R47, R38, R47 ;  /* 0x0000002f262f7221 */ /* 0x002fe20000010000 */
[----:B----4-:R-:W-:-:S06]  /*e250*/  FADD.FTZ R46, R69, R46 ;  /* 0x0000002e452e7221 */ /* 0x010fcc0000010000 */
[----:B------:R-:W1:Y:S01]  /*e260*/  MUFU.EX2 R134, R134 ;  /* 0x0000008600867308 */ /* 0x000e620000000800 */
[----:B------:R-:W-:-:S07]  /*e270*/  FFMA.FTZ R3, R52, R9, -R82 ;  /* 0x0000000934037223 */ /* 0x000fce0000010852 */
[----:B------:R-:W4:Y:S01]  /*e280*/  MUFU.EX2 R135, R135 ;  /* 0x0000008700877308 */ /* 0x000f220000000800 */
[----:B------:R-:W-:Y:S01]  /*e290*/  F2FP.F16.F32.PACK_AB R148, R148, R44 ;  /* 0x0000002c9494723e */ /* 0x000fe200000000ff */
[----:B0-----:R-:W-:-:S06]  /*e2a0*/  FADD.FTZ R44, R132, R47 ;  /* 0x0000002f842c7221 */ /* 0x001fcc0000010000 */
[----:B------:R-:W0:Y:S01]  /*e2b0*/  MUFU.EX2 R36, R36 ;  /* 0x0000002400247308 */ /* 0x000e220000000800 */
[----:B-----5:R-:W-:Y:S01]  /*e2c0*/  FADD.FTZ R46, R133, R46 ;  /* 0x0000002e852e7221 */ /* 0x020fe20000010000 */
[----:B------:R-:W-:-:S06]  /*e2d0*/  FFMA.FTZ R131, R53, R9, -R82 ;  /* 0x0000000935837223 */ /* 0x000fcc0000010852 */
[----:B------:R-:W5:Y:S01]  /*e2e0*/  MUFU.EX2 R0, R50 ;  /* 0x0000003200007308 */ /* 0x000f620000000800 */
[----:B------:R-:W-:Y:S01]  /*e2f0*/  F2FP.F16.F32.PACK_AB R150, R45, R150 ;  /* 0x000000962d96723e */ /* 0x000fe200000000ff */
[----:B---3--:R-:W-:-:S06]  /*e300*/  FADD.FTZ R45, R37, R44 ;  /* 0x0000002c252d7221 */ /* 0x008fcc0000010000 */
[----:B------:R-:W3:Y:S01]  /*e310*/  MUFU.EX2 R24, R24 ;  /* 0x0000001800187308 */ /* 0x000ee20000000800 */
[----:B--2---:R-:W-:Y:S01]  /*e320*/  FADD.FTZ R46, R15, R46 ;  /* 0x0000002e0f2e7221 */ /* 0x004fe20000010000 */
[----:B------:R-:W-:-:S06]  /*e330*/  FFMA.FTZ R14, R54, R9, -R82 ;  /* 0x00000009360e7223 */ /* 0x000fcc0000010852 */
[----:B------:R-:W2:Y:S01]  /*e340*/  MUFU.EX2 R129, R129 ;  /* 0x0000008100817308 */ /* 0x000ea20000000800 */
[----:B------:R-:W-:Y:S01]  /*e350*/  F2FP.F16.F32.PACK_AB R140, R41, R140 ;  /* 0x0000008c298c723e */ /* 0x000fe200000000ff */
[----:B-1----:R-:W-:-:S06]  /*e360*/  FADD.FTZ R45, R134, R45 ;  /* 0x0000002d862d7221 */ /* 0x002fcc0000010000 */
[----:B------:R-:W1:Y:S01]  /*e370*/  MUFU.EX2 R25, R25 ;  /* 0x0000001900197308 */ /* 0x000e620000000800 */
[----:B----4-:R-:W-:Y:S01]  /*e380*/  FADD.FTZ R41, R135, R46 ;  /* 0x0000002e87297221 */ /* 0x010fe20000010000 */
[----:B------:R-:W-:-:S06]  /*e390*/  FFMA.FTZ R125, R55, R9, -R82 ;  /* 0x00000009377d7223 */ /* 0x000fcc0000010852 */
[----:B------:R-:W4:Y:S01]  /*e3a0*/  MUFU.EX2 R3, R3 ;  /* 0x0000000300037308 */ /* 0x000f220000000800 */
[----:B------:R-:W-:Y:S01]  /*e3b0*/  F2FP.F16.F32.PACK_AB R142, R40, R142 ;  /* 0x0000008e288e723e */ /* 0x000fe200000000ff */
[----:B0-----:R-:W-:-:S06]  /*e3c0*/  FADD.FTZ R45, R36, R45 ;  /* 0x0000002d242d7221 */ /* 0x001fcc0000010000 */
[----:B------:R-:W0:Y:S01]  /*e3d0*/  MUFU.EX2 R26, R26 ;  /* 0x0000001a001a7308 */ /* 0x000e220000000800 */
[----:B-----5:R-:W-:-:S07]  /*e3e0*/  FADD.FTZ R40, R0, R41 ;  /* 0x0000002900287221 */ /* 0x020fce0000010000 */
[----:B------:R-:W5:Y:S01]  /*e3f0*/  MUFU.EX2 R131, R131 ;  /* 0x0000008300837308 */ /* 0x000f620000000800 */
[----:B------:R-:W-:Y:S01]  /*e400*/  F2FP.F16.F32.PACK_AB R146, R146, R42 ;  /* 0x0000002a9292723e */ /* 0x000fe200000000ff */
[----:B------:R-:W-:Y:S01]  /*e410*/  FFMA.FTZ R56, R56, R9, -R82 ;  /* 0x0000000938387223 */ /* 0x000fe20000010852 */
[----:B---3--:R-:W-:-:S05]  /*e420*/  FADD.FTZ R42, R24, R45 ;  /* 0x0000002d182a7221 */ /* 0x008fca0000010000 */
[----:B------:R-:W3:Y:S01]  /*e430*/  MUFU.EX2 R27, R27 ;  /* 0x0000001b001b7308 */ /* 0x000ee20000000800 */
[----:B--2---:R-:W-:Y:S01]  /*e440*/  FADD.FTZ R40, R129, R40 ;  /* 0x0000002881287221 */ /* 0x004fe20000010000 */
[----:B------:R-:W-:-:S06]  /*e450*/  FFMA.FTZ R57, R57, R9, -R82 ;  /* 0x0000000939397223 */ /* 0x000fcc0000010852 */
[----:B------:R-:W2:Y:S01]  /*e460*/  MUFU.EX2 R14, R14 ;  /* 0x0000000e000e7308 */ /* 0x000ea20000000800 */
[----:B------:R-:W-:Y:S02]  /*e470*/  F2FP.F16.F32.PACK_AB R144, R144, R43 ;  /* 0x0000002b9090723e */ /* 0x000fe400000000ff */
[----:B------:R-:W-:-:S05]  /*e480*/  F2FP.F16.F32.PACK_AB R136, R39, R136 ;  /* 0x000000882788723e */ /* 0x000fca00000000ff */
[----:B------:R-:W2:Y:S01]  /*e490*/  MUFU.EX2 R28, R28 ;  /* 0x0000001c001c7308 */ /* 0x000ea20000000800 */
[----:B-1----:R-:W-:Y:S01]  /*e4a0*/  FADD.FTZ R39, R25, R42 ;  /* 0x0000002a19277221 */ /* 0x002fe20000010000 */
[----:B----4-:R-:W-:-:S06]  /*e4b0*/  FADD.FTZ R40, R3, R40 ;  /* 0x0000002803287221 */ /* 0x010fcc0000010000 */
[----:B------:R-:W1:Y:S01]  /*e4c0*/  MUFU.EX2 R125, R125 ;  /* 0x0000007d007d7308 */ /* 0x000e620000000800 */
[----:B------:R-:W-:Y:S01]  /*e4d0*/  FFMA.FTZ R58, R58, R9, -R82 ;  /* 0x000000093a3a7223 */ /* 0x000fe20000010852 */
[----:B------:R-:W-:Y:S01]  /*e4e0*/  F2FP.F16.F32.PACK_AB R138, R38, R138 ;  /* 0x0000008a268a723e */ /* 0x000fe200000000ff */
[----:B0-----:R-:W-:-:S05]  /*e4f0*/  FADD.FTZ R38, R26, R39 ;  /* 0x000000271a267221 */ /* 0x001fca0000010000 */
[----:B------:R-:W0:Y:S01]  /*e500*/  MUFU.EX2 R29, R29 ;  /* 0x0000001d001d7308 */ /* 0x000e220000000800 */
[----:B-----5:R-:W-:Y:S01]  /*e510*/  FADD.FTZ R39, R131, R40 ;  /* 0x0000002883277221 */ /* 0x020fe20000010000 */
[----:B------:R-:W-:-:S06]  /*e520*/  FFMA.FTZ R59, R59, R9, -R82 ;  /* 0x000000093b3b7223 */ /* 0x000fcc0000010852 */
[----:B------:R-:W4:Y:S01]  /*e530*/  MUFU.EX2 R43, R56 ;  /* 0x00000038002b7308 */ /* 0x000f220000000800 */
[----:B------:R-:W-:Y:S01]  /*e540*/  F2FP.F16.F32.PACK_AB R132, R37, R132 ;  /* 0x000000842584723e */ /* 0x000fe200000000ff */
[----:B---3--:R-:W-:-:S06]  /*e550*/  FADD.FTZ R37, R27, R38 ;  /* 0x000000261b257221 */ /* 0x008fcc0000010000 */
[----:B------:R-:W3:Y:S01]  /*e560*/  MUFU.EX2 R30, R30 ;  /* 0x0000001e001e7308 */ /* 0x000ee20000000800 */
[----:B--2---:R-:W-:Y:S01]  /*e570*/  FADD.FTZ R38, R14, R39 ;  /* 0x000000270e267221 */ /* 0x004fe20000010000 */
[----:B------:R-:W-:-:S06]  /*e580*/  FFMA.FTZ R60, R60, R9, -R82 ;  /* 0x000000093c3c7223 */ /* 0x000fcc0000010852 */
[----:B------:R-:W2:Y:S01]  /*e590*/  MUFU.EX2 R57, R57 ;  /* 0x0000003900397308 */ /* 0x000ea20000000800 */
[----:B------:R-:W-:Y:S01]  /*e5a0*/  FADD.FTZ R40, R28, R37 ;  /* 0x000000251c287221 */ /* 0x000fe20000010000 */
[----:B-1----:R-:W-:-:S06]  /*e5b0*/  FADD.FTZ R38, R125, R38 ;  /* 0x000000267d267221 */ /* 0x002fcc0000010000 */
[----:B------:R-:W1:Y:S01]  /*e5c0*/  MUFU.EX2 R31, R31 ;  /* 0x0000001f001f7308 */ /* 0x000e620000000800 */
[----:B------:R-:W-:-:S07]  /*e5d0*/  FFMA.FTZ R61, R61, R9, -R82 ;  /* 0x000000093d3d7223 */ /* 0x000fce0000010852 */
[----:B------:R-:W5:Y:S01]  /*e5e0*/  MUFU.EX2 R58, R58 ;  /* 0x0000003a003a7308 */ /* 0x000f620000000800 */
[----:B------:R-:W-:Y:S01]  /*e5f0*/  F2FP.F16.F32.PACK_AB R133, R15, R133 ;  /* 0x000000850f85723e */ /* 0x000fe200000000ff */
[----:B0-----:R-:W-:-:S06]  /*e600*/  FADD.FTZ R15, R29, R40 ;  /* 0x000000281d0f7221 */ /* 0x001fcc0000010000 */
[----:B------:R-:W0:Y:S01]  /*e610*/  MUFU.EX2 R32, R32 ;  /* 0x0000002000207308 */ /* 0x000e220000000800 */
[----:B----4-:R-:W-:Y:S01]  /*e620*/  FADD.FTZ R38, R43, R38 ;  /* 0x000000262b267221 */ /* 0x010fe20000010000 */
[----:B------:R-:W-:-:S06]  /*e630*/  FFMA.FTZ R62, R62, R9, -R82 ;  /* 0x000000093e3e7223 */ /* 0x000fcc0000010852 */
[----:B------:R-:W4:Y:S01]  /*e640*/  MUFU.EX2 R59, R59 ;  /* 0x0000003b003b7308 */ /* 0x000f220000000800 */
[----:B------:R-:W-:Y:S01]  /*e650*/  F2FP.F16.F32.PACK_AB R135, R0, R135 ;  /* 0x000000870087723e */ /* 0x000fe200000000ff */
[----:B---3--:R-:W-:Y:S01]  /*e660*/  FADD.FTZ R0, R30, R15 ;  /* 0x0000000f1e007221 */ /* 0x008fe20000010000 */
[----:B------:R-:W-:-:S05]  /*e670*/  F2FP.F16.F32.PACK_AB R129, R3, R129 ;  /* 0x000000810381723e */ /* 0x000fca00000000ff */
[----:B------:R-:W3:Y:S01]  /*e680*/  MUFU.EX2 R33, R33 ;  /* 0x0000002100217308 */ /* 0x000ee20000000800 */
[----:B--2---:R-:W-:-:S07]  /*e690*/  FADD.FTZ R3, R57, R38 ;  /* 0x0000002639037221 */ /* 0x004fce0000010000 */
[----:B------:R-:W2:Y:S01]  /*e6a0*/  MUFU.EX2 R60, R60 ;  /* 0x0000003c003c7308 */ /* 0x000ea20000000800 */
[----:B-1----:R-:W-:Y:S01]  /*e6b0*/  FADD.FTZ R15, R31, R0 ;  /* 0x000000001f0f7221 */ /* 0x002fe20000010000 */
[----:B-----5:R-:W-:-:S06]  /*e6c0*/  FADD.FTZ R0, R58, R3 ;  /* 0x000000033a007221 */ /* 0x020fcc0000010000 */
[----:B------:R-:W1:Y:S01]  /*e6d0*/  MUFU.EX2 R34, R34 ;  /* 0x0000002200227308 */ /* 0x000e620000000800 */
[----:B------:R-:W-:-:S07]  /*e6e0*/  ISETP.GT.AND P3, PT, R12, R70, PT ;  /* 0x000000460c00720c */ /* 0x000fce0003f64270 */
[----:B------:R-:W5:Y:S01]  /*e6f0*/  MUFU.EX2 R61, R61 ;  /* 0x0000003d003d7308 */ /* 0x000f620000000800 */
[----:B------:R-:W-:Y:S01]  /*e700*/  F2FP.F16.F32.PACK_AB R131, R14, R131 ;  /* 0x000000830e83723e */ /* 0x000fe200000000ff */
[----:B0-----:R-:W-:-:S06]  /*e710*/  FADD.FTZ R14, R32, R15 ;  /* 0x0000000f200e7221 */ /* 0x001fcc0000010000 */
[----:B------:R-:W0:Y:S01]  /*e720*/  MUFU.EX2 R35, R35 ;  /* 0x0000002300237308 */ /* 0x000e220000000800 */
[----:B----4-:R-:W-:-:S07]  /*e730*/  FADD.FTZ R3, R59, R0 ;  /* 0x000000003b037221 */ /* 0x010fce0000010000 */
[----:B------:R-:W4:Y:S01]  /*e740*/  MUFU.EX2 R62, R62 ;  /* 0x0000003e003e7308 */ /* 0x000f220000000800 */
[----:B---3--:R-:W-:Y:S01]  /*e750*/  FADD.FTZ R15, R33, R14 ;  /* 0x0000000e210f7221 */ /* 0x008fe20000010000 */
[----:B--2---:R-:W-:-:S03]  /*e760*/  FADD.FTZ R0, R60, R3 ;  /* 0x000000033c007221 */ /* 0x004fc60000010000 */
[----:B-1----:R-:W-:Y:S01]  /*e770*/  FADD.FTZ R14, R34, R15 ;  /* 0x0000000f220e7221 */ /* 0x002fe20000010000 */
[----:B-----5:R-:W-:Y:S01]  /*e780*/  FADD.FTZ R0, R61, R0 ;  /* 0x000000003d007221 */ /* 0x020fe20000010000 */
        /* <DEDUP_REMOVED lines=34> */
[----:B----4-:R-:W-:Y:S01]  /*e9b0*/  FADD.FTZ R0, R62, R0 ;  /* 0x000000003e007221 */ /* 0x010fe20000010000 */
[----:B------:R-:W-:Y:S01]  /*e9c0*/  F2FP.F16.F32.PACK_AB R151, R76, R151 ;  /* 0x000000974c97723e */ /* 0x000fe200000000ff */
[----:B------:R-:W-:Y:S01]  /*e9d0*/  VIADD R12, R12, 0xffffffff ;  /* 0xffffffff0c0c7836 */ /* 0x000fe20000000000 */
        /* <DEDUP_REMOVED lines=20> */
[----:B------:R-:W-:Y:S01]  /*eb20*/  MOV R14, R18 ;  /* 0x00000012000e7202 */ /* 0x000fe20000000f00 */
[----:B------:R-:W-:Y:S06]  /*eb30*/  @P3 BRA `(.L_x_2382) ;  /* 0xffffffcc00a83947 */ /* 0x000fec000383ffff */
.L_x_2372:
[----:B------:R-:W2:Y:S02]  /*eb40*/  LDL R8, [R1+0x40] ;  /* 0x0000400001087983 */ /* 0x000ea40000100800 */
[----:B--2---:R-:W-:-:S13]  /*eb50*/  ISETP.GE.AND P2, PT, R12, R8, PT ;  /* 0x000000080c00720c */ /* 0x004fda0003f46270 */
[----:B------:R-:W-:Y:S05]  /*eb60*/  @!P2 BRA `(.L_x_2383) ;  /* 0x0000002400d0a947 */ /* 0x000fea0003800000 */
[----:B------:R-:W-:Y:S01]  /*eb70*/  IMAD.MOV.U32 R13, RZ, RZ, R11 ;  /* 0x000000ffff0d7224 */ /* 0x000fe200078e000b */
[----:B------:R-:W-:Y:S01]  /*eb80*/  MOV R8, R23 ;  /* 0x0000001700087202 */ /* 0x000fe20000000f00 */
[----:B------:R-:W-:Y:S02]  /*eb90*/  IMAD.MOV.U32 R15, RZ, RZ, R10 ;  /* 0x000000ffff0f7224 */ /* 0x000fe400078e000a */
[----:B------:R-:W-:-:S07]  /*eba0*/  IMAD.MOV.U32 R14, RZ, RZ, R18 ;  /* 0x000000ffff0e7224 */ /* 0x000fce00078e0012 */
.L_x_2393:
        /* <DEDUP_REMOVED lines=11> */
.L_x_2385:
[----:B------:R-:W-:Y:S01]  /*ec60*/  IMAD R9, R18, 0x8, R2 ;  /* 0x0000000812097824 */ /* 0x000fe200078e0202 */
[----:B------:R-:W-:-:S04]  /*ec70*/  SHF.L.U32 R10, R23, 0x1f, RZ ;  /* 0x0000001f170a7819 */ /* 0x000fc800000006ff */
[----:B------:R0:W1:Y:S01]  /*ec80*/  SYNCS.PHASECHK.TRANS64.TRYWAIT P3, [R9+URZ+0x16830], R10 ;  /* 0x0168300a090075a7 */ /* 0x000062000806017f */
[----:B------:R-:W-:Y:S05]  /*ec90*/  @!P0 BRA `(.L_x_2386) ;  /* 0x0000000000048947 */ /* 0x000fea0003800000 */
[----:B------:R-:W-:Y:S01]  /*eca0*/  BPT.TRAP 0x1 ;  /* 0x000000040000795c */ /* 0x000fe20000300000 */
.L_x_2386:
[----:B------:R-:W-:Y:S04]  /*ecb0*/  BSSY B0, `(.L_x_2384) ;  /* 0x0000004000007945 */ /* 0x000fe80003800000 */
[----:B-1----:R-:W-:Y:S05]  /*ecc0*/  @P3 BRA `(.L_x_2387) ;  /* 0x0000000000083947 */ /* 0x002fea0003800000 */
[----:B------:R-:W1:Y:S02]  /*ecd0*/  SYNCS.PHASECHK.TRANS64.TRYWAIT P3, [R9+URZ+0x16830], R10 ;  /* 0x0168300a090075a7 */ /* 0x000e64000806017f */
[----:B-1----:R-:W-:Y:S05]  /*ece0*/  @!P3 BRA `(.L_x_2388) ;  /* 0x000000d40054b947 */ /* 0x002fea0003800000 */
.L_x_2387:
[----:B------:R-:W-:Y:S05]  /*ecf0*/  BSYNC B0 ;  /* 0x0000000000007941 */ /* 0x000fea0003800000 */
.L_x_2384:
[----:B01----:R-:W2:Y:S01]  /*ed00*/  LDL R10, [R1+0x24] ;  /* 0x00002400010a7983 */ /* 0x003ea20000100800 */
[----:B------:R-:W0:Y:S01]  /*ed10*/  S2R R9, SR_TID.X ;  /* 0x0000000000097919 */ /* 0x000e220000002100 */
[----:B------:R-:W-:Y:S05]  /*ed20*/  WARPSYNC.ALL ;  /* 0x0000000000007948 */ /* 0x000fea0003800000 */
[----:B------:R-:W-:Y:S01]  /*ed30*/  IMAD.MOV.U32 R27, RZ, RZ, 0x40000040 ;  /* 0x40000040ff1b7424 */ /* 0x000fe200078e00ff */
[----:B0-----:R-:W-:-:S04]  /*ed40*/  SHF.R.U32.HI R9, RZ, 0x7, R9 ;  /* 0x00000007ff097819 */ /* 0x001fc80000011609 */
[----:B------:R-:W-:Y:S02]  /*ed50*/  IADD3 R9, R9, 0x8, RZ ;  /* 0x0000000809097810 */ /* 0x000fe40007ffe0ff */
[----:B------:R-:W-:Y:S02]  /*ed60*/  R2UR UR8, R4 ;  /* 0x00000000040872ca */ /* 0x000fe400000e0000 */
[----:B------:R-:W-:Y:S02]  /*ed70*/  R2UR UR9, R5 ;  /* 0x00000000050972ca */ /* 0x000fe400000e0000 */
[C---:B------:R-:W-:Y:S02]  /*ed80*/  R2UR UR11, R27.reuse ;  /* 0x000000001b0b72ca */ /* 0x040fe400000e0000 */
[----:B------:R-:W-:Y:S02]  /*ed90*/  MOV R25, 0x40000040 ;  /* 0x4000004000197802 */ /* 0x000fe40000000f00 */
[----:B------:R-:W-:-:S02]  /*eda0*/  R2UR UR23, R27 ;  /* 0x000000001b1772ca */ /* 0x000fc400000e0000 */
[----:B------:R-:W-:Y:S02]  /*edb0*/  R2UR UR15, R25 ;  /* 0x00000000190f72ca */ /* 0x000fe400000e0000 */
[----:B------:R-:W-:Y:S02]  /*edc0*/  R2UR UR12, R156 ;  /* 0x000000009c0c72ca */ /* 0x000fe400000e0000 */
[----:B------:R-:W-:Y:S01]  /*edd0*/  R2UR UR13, R157 ;  /* 0x000000009d0d72ca */ /* 0x000fe200000e0000 */
[----:B------:R0:W-:Y:S01]  /*ede0*/  BAR.SYNC.DEFER_BLOCKING R9, 0x100 ;  /* 0x000400090000751d */ /* 0x0001e20000010000 */
[----:B------:R-:W-:Y:S01]  /*edf0*/  IMAD.MOV.U32 R11, RZ, RZ, 0x40000040 ;  /* 0x40000040ff0b7424 */ /* 0x000fe200078e00ff */
[----:B------:R-:W-:Y:S02]  /*ee00*/  R2UR UR16, R20 ;  /* 0x00000000141072ca */ /* 0x000fe400000e0000 */
[----:B------:R-:W-:Y:S02]  /*ee10*/  R2UR UR17, R21 ;  /* 0x00000000151172ca */ /* 0x000fe400000e0000 */
[----:B------:R-:W-:Y:S01]  /*ee20*/  R2UR UR19, R11 ;  /* 0x000000000b1372ca */ /* 0x000fe200000e0000 */
[----:B--2---:R-:W-:-:S04]  /*ee30*/  IMAD R26, R18, 0x400, R10 ;  /* 0x00000400121a7824 */ /* 0x004fc800078e020a */
[C---:B------:R-:W-:Y:S01]  /*ee40*/  VIADD R24, R26.reuse, 0x2 ;  /* 0x000000021a187836 */ /* 0x040fe20000000000 */
[C---:B------:R-:W-:Y:S01]  /*ee50*/  R2UR UR10, R26.reuse ;  /* 0x000000001a0a72ca */ /* 0x040fe200000e0000 */
        /* <DEDUP_REMOVED lines=22> */
.L_x_2390:
[----:B------:R-:W-:Y:S01]  /*efc0*/  SHF.L.U32 R8, R8, 0x1f, RZ ;  /* 0x0000001f08087819 */ /* 0x000fe200000006ff */
[----:B------:R-:W-:-:S04]  /*efd0*/  IMAD R9, R14, 0x8, R2 ;  /* 0x000000080e097824 */ /* 0x000fc800078e0202 */
[----:B------:R0:W1:Y:S01]  /*efe0*/  SYNCS.PHASECHK.TRANS64.TRYWAIT P2, [R9+URZ+0x16850], R8 ;  /* 0x01685008090075a7 */ /* 0x000062000804017f */
[----:B------:R-:W-:Y:S05]  /*eff0*/  @!P0 BRA `(.L_x_2391) ;  /* 0x0000000000048947 */ /* 0x000fea0003800000 */
[----:B------:R-:W-:Y:S01]  /*f000*/  BPT.TRAP 0x1 ;  /* 0x000000040000795c */ /* 0x000fe20000300000 */
.L_x_2391:
[----:B-1----:R-:W-:Y:S05]  /*f010*/  @P2 BRA `(.L_x_2389) ;  /* 0x0000000000082947 */ /* 0x002fea0003800000 */
[----:B------:R-:W1:Y:S02]  /*f020*/  SYNCS.PHASECHK.TRANS64.TRYWAIT P2, [R9+URZ+0x16850], R8 ;  /* 0x01685008090075a7 */ /* 0x000e64000804017f */
[----:B-1----:R-:W-:Y:S05]  /*f030*/  @!P2 BRA `(.L_x_2392) ;  /* 0x000000d00094a947 */ /* 0x002fea0003800000 */
.L_x_2389:
[----:B01----:R-:W-:Y:S01]  /*f040*/  VIADD R8, R2, 0x400 ;  /* 0x0000040002087836 */ /* 0x003fe20000000000 */
[----:B------:R-:W-:Y:S01]  /*f050*/  MOV R9, 0x40000040 ;  /* 0x4000004000097802 */ /* 0x000fe20000000f00 */
[----:B------:R-:W-:Y:S05]  /*f060*/  WARPSYNC.ALL ;  /* 0x0000000000007948 */ /* 0x000fea0003800000 */
[----:B------:R-:W-:Y:S01]  /*f070*/  SHF.R.U32.HI R8, RZ, 0x4, R8 ;  /* 0x00000004ff087819 */ /* 0x000fe20000011608 */
[----:B------:R-:W-:Y:S01]  /*f080*/  WARPGROUP.ARRIVE ;  /* 0x00000000000079c5 */ /* 0x000fe20000000000 */
[----:B------:R-:W-:Y:S01]  /*f090*/  R2UR UR11, R9 ;  /* 0x00000000090b72ca */ /* 0x000fe200000e0000 */
[----:B------:R-:W-:Y:S01]  /*f0a0*/  IMAD.MOV.U32 R11, RZ, RZ, 0x40000040 ;  /* 0x40000040ff0b7424 */ /* 0x000fe200078e00ff */
[----:B------:R-:W-:Y:S01]  /*f0b0*/  LOP3.LUT R8, R8, 0x3fff, RZ, 0xc0, !PT ;  /* 0x00003fff08087812 */ /* 0x000fe200078ec0ff */
[----:B------:R-:W-:Y:S01]  /*f0c0*/  FMUL.FTZ R26, R26, UR4 ;  /* 0x000000041a1a7c20 */ /* 0x000fe20008410000 */
[----:B------:R-:W-:Y:S01]  /*f0d0*/  FMUL.FTZ R27, R27, UR4 ;  /* 0x000000041b1b7c20 */ /* 0x000fe20008410000 */
[----:B------:R-:W-:Y:S01]  /*f0e0*/  FMUL.FTZ R30, R30, UR4 ;  /* 0x000000041e1e7c20 */ /* 0x000fe20008410000 */
[----:B------:R-:W-:Y:S01]  /*f0f0*/  FMUL.FTZ R31, R31, UR4 ;  /* 0x000000041f1f7c20 */ /* 0x000fe20008410000 */
[----:B------:R-:W-:-:S02]  /*f100*/  IMAD R8, R14, 0x400, R8 ;  /* 0x000004000e087824 */ /* 0x000fc400078e0208 */
[----:B------:R-:W-:Y:S01]  /*f110*/  FMUL.FTZ R63, R63, UR4 ;  /* 0x000000043f3f7c20 */ /* 0x000fe20008410000 */
[----:B------:R-:W-:Y:S01]  /*f120*/  FMUL.FTZ R66, R66, UR4 ;  /* 0x0000000442427c20 */ /* 0x000fe20008410000 */
[----:B------:R-:W-:Y:S01]  /*f130*/  FMUL.FTZ R67, R67, UR4 ;  /* 0x0000000443437c20 */ /* 0x000fe20008410000 */
[C---:B------:R-:W-:Y:S01]  /*f140*/  VIADD R10, R8.reuse, 0x80 ;  /* 0x00000080080a7836 */ /* 0x040fe20000000000 */
[----:B------:R-:W-:Y:S02]  /*f150*/  R2UR UR10, R8 ;  /* 0x00000000080a72ca */ /* 0x000fe400000e0000 */
[----:B------:R-:W-:Y:S08]  /*f160*/  MUFU.TANH R63, R63 ;  /* 0x0000003f003f7308 */ /* 0x000ff00000002400 */
[----:B------:R-:W-:Y:S03]  /*f170*/  MUFU.TANH R66, R66 ;  /* 0x0000004200427308 */ /* 0x000fe60000002400 */
[----:B------:R-:W-:Y:S01]  /*f180*/  HGMMA.64x64x16.F32 R88, R148, gdesc[UR8].tnspB, R88, gsb0 ;  /* 0x40e0000894587df0 */ /* 0x000fe20008000858 */
[----:B------:R-:W-:Y:S01]  /*f190*/  R2UR UR10, R10 ;  /* 0x000000000a0a72ca */ /* 0x000fe200000e0000 */
[----:B------:R-:W-:Y:S01]  /*f1a0*/  VIADD R10, R8, 0x100 ;  /* 0x00000100080a7836 */ /* 0x000fe20000000000 */
[----:B------:R-:W-:Y:S01]  /*f1b0*/  R2UR UR11, R11 ;  /* 0x000000000b0b72ca */ /* 0x000fe200000e0000 */
[----:B------:R-:W-:Y:S01]  /*f1c0*/  IMAD.MOV.U32 R11, RZ, RZ, 0x40000040 ;  /* 0x40000040ff0b7424 */ /* 0x000fe200078e00ff */
[----:B------:R-:W-:Y:S01]  /*f1d0*/  MUFU.TANH R67, R67 ;  /* 0x0000004300437308 */ /* 0x000fe20000002400 */
[----:B------:R-:W-:-:S02]  /*f1e0*/  WARPGROUP.DEPBAR.LE gsb0, 0x0 ;  /* 0x00008000000079c5 */ /* 0x000fc40000010000 */
[----:B------:R-:W-:-:S05]  /*f1f0*/  WARPGROUP.ARRIVE ;  /* 0x00000000000079c5 */ /* 0x000fca0000000000 */
[----:B------:R0:W1:Y:S01]  /*f200*/  MUFU.TANH R150, R26 ;  /* 0x0000001a00967308 */ /* 0x0000620000002400 */
[----:B------:R-:W-:Y:S01]  /*f210*/  FMUL.FTZ R149, R35, UR4 ;  /* 0x0000000423957c20 */ /* 0x000fe20008410000 */
[----:B------:R-:W-:Y:S01]  /*f220*/  FMUL.FTZ R35, R45, UR4 ;  /* 0x000000042d237c20 */ /* 0x000fe20008410000 */
[----:B------:R-:W-:Y:S01]  /*f230*/  FMUL.FTZ R45, R56, UR4 ;  /* 0x00000004382d7c20 */ /* 0x000fe20008410000 */
[----:B------:R-:W-:Y:S01]  /*f240*/  FMUL.FTZ R56, R68, UR4 ;  /* 0x0000000444387c20 */ /* 0x000fe20008410000 */
[----:B------:R-:W-:Y:S01]  /*f250*/  HGMMA.64x64x16.F32 R88, R144, gdesc[UR8].tnspB, R88, gsb0 ;  /* 0x40e0000890587df0 */ /* 0x000fe20008000858 */
[----:B------:R-:W-:Y:S01]  /*f260*/  R2UR UR10, R10 ;  /* 0x000000000a0a72ca */ /* 0x000fe200000e0000 */
[----:B------:R-:W-:Y:S01]  /*f270*/  FMUL.FTZ R151, R34, UR4 ;  /* 0x0000000422977c20 */ /* 0x000fe20008410000 */
[----:B------:R-:W-:Y:S01]  /*f280*/  R2UR UR11, R11 ;  /* 0x000000000b0b72ca */ /* 0x000fe200000e0000 */
[----:B------:R-:W-:Y:S02]  /*f290*/  IMAD.MOV.U32 R11, RZ, RZ, 0x40000040 ;  /* 0x40000040ff0b7424 */ /* 0x000fe400078e00ff */
[----:B0-----:R-:W-:Y:S01]  /*f2a0*/  FMUL.FTZ R26, R29, UR4 ;  /* 0x000000041d1a7c20 */ /* 0x001fe20008410000 */
        /* <DEDUP_REMOVED lines=9> */
[----:B0-----:R-:W-:Y:S01]  /*f340*/  FMUL.FTZ R27, R32, UR4 ;  /* 0x00000004201b7c20 */ /* 0x001fe20008410000 */
[----:B------:R-:W-:Y:S01]  /*f350*/  FMUL.FTZ R32, R41, UR4 ;  /* 0x0000000429207c20 */ /* 0x000fe20008410000 */
[----:B------:R-:W-:Y:S01]  /*f360*/  FMUL.FTZ R41, R52, UR4 ;  /* 0x0000000434297c20 */ /* 0x000fe20008410000 */
[----:B------:R-:W-:Y:S01]  /*f370*/  FMUL.FTZ R68, R85, UR4 ;  /* 0x0000000455447c20 */ /* 0x000fe20008410000 */
[----:B------:R-:W-:Y:S01]  /*f380*/  IADD3 R10, R8, 0x180, RZ ;  /* 0x00000180080a7810 */ /* 0x000fe20007ffe0ff */
[----:B------:R-:W-:Y:S01]  /*f390*/  FMUL.FTZ R69, R70, UR4 ;  /* 0x0000000446457c20 */ /* 0x000fe20008410000 */
[----:B------:R-:W-:Y:S01]  /*f3a0*/  FMUL.FTZ R70, R71, UR4 ;  /* 0x0000000447467c20 */ /* 0x000fe20008410000 */
[----:B------:R-:W-:Y:S01]  /*f3b0*/  MUFU.TANH R27, R27 ;  /* 0x0000001b001b7308 */ /* 0x000fe20000002400 */
[----:B------:R-:W-:Y:S01]  /*f3c0*/  FMUL.FTZ R71, R74, UR4 ;  /* 0x000000044a477c20 */ /* 0x000fe20008410000 */
[----:B------:R-:W-:Y:S01]  /*f3d0*/  FMUL.FTZ R72, R75, UR4 ;  /* 0x000000044b487c20 */ /* 0x000fe20008410000 */
[----:B------:R-:W-:Y:S01]  /*f3e0*/  FMUL.FTZ R74, R79, UR4 ;  /* 0x000000044f4a7c20 */ /* 0x000fe20008410000 */
[----:B------:R-:W-:Y:S01]  /*f3f0*/  FMUL.FTZ R75, R82, UR4 ;  /* 0x00000004524b7c20 */ /* 0x000fe20008410000 */
[----:B------:R-:W-:-:S03]  /*f400*/  VIADD R52, R8, 0x200 ;  /* 0x0000020008347836 */ /* 0x000fc60000000000 */
[----:B------:R-:W-:Y:S08]  /*f410*/  MUFU.TANH R29, R29 ;  /* 0x0000001d001d7308 */ /* 0x000ff00000002400 */
        /* <DEDUP_REMOVED lines=10> */
[----:B------:R-:W-:Y:S01]  /*f4c0*/  FMUL.FTZ R49, R60, UR4 ;  /* 0x000000043c317c20 */ /* 0x000fe20008410000 */
[----:B------:R-:W-:Y:S01]  /*f4d0*/  FMUL.FTZ R145, R39, UR4 ;  /* 0x0000000427917c20 */ /* 0x000fe20008410000 */
[----:B------:R-:W-:Y:S01]  /*f4e0*/  HGMMA.64x64x16.F32 R88, R140, gdesc[UR8].tnspB, R88, gsb0 ;  /* 0x40e000088c587df0 */ /* 0x000fe20008000858 */
[----:B------:R-:W-:Y:S01]  /*f4f0*/  R2UR UR11, R11 ;  /* 0x000000000b0b72ca */ /* 0x000fe200000e0000 */
[----:B------:R-:W-:Y:S01]  /*f500*/  FMUL.FTZ R11, R24, UR4 ;  /* 0x00000004180b7c20 */ /* 0x000fe20008410000 */
[----:B------:R-:W-:Y:S01]  /*f510*/  FMUL.FTZ R24, R25, UR4 ;  /* 0x0000000419187c20 */ /* 0x000fe20008410000 */
[----:B------:R-:W-:Y:S01]  /*f520*/  FMUL.FTZ R25, R28, UR4 ;  /* 0x000000041c197c20 */ /* 0x000fe20008410000 */
[----:B------:R-:W-:Y:S01]  /*f530*/  FMUL.FTZ R28, R33, UR4 ;  /* 0x00000004211c7c20 */ /* 0x000fe20008410000 */
        /* <DEDUP_REMOVED lines=12> */
[----:B------:R-:W-:Y:S01]  /*f600*/  FMUL.FTZ R60, R76, UR4 ;  /* 0x000000044c3c7c20 */ /* 0x000fe20008410000 */
[----:B------:R-:W-:Y:S01]  /*f610*/  FMUL.FTZ R61, R77, UR4 ;  /* 0x000000044d3d7c20 */ /* 0x000fe20008410000 */
[----:B------:R-:W-:Y:S01]  /*f620*/  FMUL.FTZ R40, R51, UR4 ;  /* 0x0000000433287c20 */ /* 0x000fe20008410000 */
[----:B------:R-:W-:Y:S01]  /*f630*/  FMUL.FTZ R51, R62, UR4 ;  /* 0x000000043e337c20 */ /* 0x000fe20008410000 */
[----:B------:R-:W-:Y:S01]  /*f640*/  FMUL.FTZ R62, R80, UR4 ;  /* 0x00000004503e7c20 */ /* 0x000fe20008410000 */
[----:B------:R-:W0:Y:S01]  /*f650*/  MUFU.TANH R24, R24 ;  /* 0x0000001800187308 */ /* 0x000e220000002400 */
[----:B------:R-:W-:Y:S01]  /*f660*/  FMUL.FTZ R65, R84, UR4 ;  /* 0x0000000454417c20 */ /* 0x000fe20008410000 */
[----:B------:R-:W-:Y:S01]  /*f670*/  R2UR UR10, R10 ;  /* 0x000000000a0a72ca */ /* 0x000fe200000e0000 */
[----:B------:R-:W-:Y:S01]  /*f680*/  FMUL.FTZ R73, R78, UR4 ;  /* 0x000000044e497c20 */ /* 0x000fe20008410000 */
[----:B-1----:R-:W-:Y:S01]  /*f690*/  MOV R84, R150 ;  /* 0x0000009600547202 */ /* 0x002fe20000000f00 */
[----:B------:R-:W-:Y:S01]  /*f6a0*/  FMUL.FTZ R76, R83, UR4 ;  /* 0x00000004534c7c20 */ /* 0x000fe20008410000 */
[----:B------:R-:W-:Y:S01]  /*f6b0*/  FMUL.FTZ R77, R86, UR4 ;  /* 0x00000004564d7c20 */ /* 0x000fe20008410000 */
[----:B------:R-:W-:Y:S01]  /*f6c0*/  FMUL.FTZ R78, R87, UR4 ;  /* 0x00000004574e7c20 */ /* 0x000fe20008410000 */
[----:B------:R-:W1:Y:S01]  /*f6d0*/  MUFU.TANH R25, R25 ;  /* 0x0000001900197308 */ /* 0x000e620000002400 */
[----:B--2---:R-:W-:-:S07]  /*f6e0*/  FMNMX.FTZ R9, R11, R15, !PT ;  /* 0x0000000f0b097209 */ /* 0x004fce0007810000 */
[----:B------:R-:W2:Y:S01]  /*f6f0*/  MUFU.TANH R28, R28 ;  /* 0x0000001c001c7308 */ /* 0x000ea20000002400 */
[----:B0-----:R-:W-:-:S07]  /*f700*/  FMNMX.FTZ R9, R24, R9, !PT ;  /* 0x0000000918097209 */ /* 0x001fce0007810000 */
[----:B------:R-:W0:Y:S01]  /*f710*/  MUFU.TANH R30, R30 ;  /* 0x0000001e001e7308 */ /* 0x000e220000002400 */
[----:B-1----:R-:W-:-:S04]  /*f720*/  FMNMX.FTZ R9, R25, R9, !PT ;  /* 0x0000000919097209 */ /* 0x002fc80007810000 */
[----:B------:R-:W-:-:S03]  /*f730*/  FMNMX.FTZ R9, R26, R9, !PT ;  /* 0x000000091a097209 */ /* 0x000fc60007810000 */
[----:B------:R-:W1:Y:S01]  /*f740*/  MUFU.TANH R31, R31 ;  /* 0x0000001f001f7308 */ /* 0x000e620000002400 */
[----:B------:R-:W-:-:S04]  /*f750*/  FMNMX.FTZ R9, R27, R9, !PT ;  /* 0x000000091b097209 */ /* 0x000fc80007810000 */
[----:B--2---:R-:W-:-:S03]  /*f760*/  FMNMX.FTZ R9, R28, R9, !PT ;  /* 0x000000091c097209 */ /* 0x004fc60007810000 */
[----:B------:R-:W2:Y:S01]  /*f770*/  MUFU.TANH R33, R33 ;  /* 0x0000002100217308 */ /* 0x000ea20000002400 */
[----:B------:R-:W-:-:S04]  /*f780*/  FMNMX.FTZ R9, R29, R9, !PT ;  /* 0x000000091d097209 */ /* 0x000fc80007810000 */
[----:B0-----:R-:W-:-:S03]  /*f790*/  FMNMX.FTZ R9, R30, R9, !PT ;  /* 0x000000091e097209 */ /* 0x001fc60007810000 */
[----:B------:R-:W0:Y:S01]  /*f7a0*/  MUFU.TANH R37, R37 ;  /* 0x0000002500257308 */ /* 0x000e220000002400 */
[----:B-1----:R-:W-:-:S04]  /*f7b0*/  FMNMX.FTZ R9, R31, R9, !PT ;  /* 0x000000091f097209 */ /* 0x002fc80007810000 */
[----:B------:R-:W-:Y:S01]  /*f7c0*/  FMNMX.FTZ R9, R32, R9, !PT ;  /* 0x0000000920097209 */ /* 0x000fe20007810000 */
[----:B------:R-:W-:Y:S02]  /*f7d0*/  WARPGROUP.DEPBAR.LE gsb0, 0x0 ;  /* 0x00008000000079c5 */ /* 0x000fe40000010000 */
[----:B------:R-:W1:Y:S01]  /*f7e0*/  MUFU.TANH R38, R38 ;  /* 0x0000002600267308 */ /* 0x000e620000002400 */
[----:B------:R-:W-:Y:S01]  /*f7f0*/  FMUL.FTZ R143, R42, UR4 ;  /* 0x000000042a8f7c20 */ /* 0x000fe20008410000 */
[----:B------:R-:W-:Y:S01]  /*f800*/  FMUL.FTZ R42, R53, UR4 ;  /* 0x00000004352a7c20 */ /* 0x000fe20008410000 */
[----:B--2---:R-:W-:Y:S01]  /*f810*/  FMNMX.FTZ R9, R33, R9, !PT ;  /* 0x0000000921097209 */ /* 0x004fe20007810000 */
[----:B------:R-:W-:Y:S01]  /*f820*/  FMUL.FTZ R141, R43, UR4 ;  /* 0x000000042b8d7c20 */ /* 0x000fe20008410000 */
[----:B------:R-:W-:Y:S01]  /*f830*/  FMUL.FTZ R43, R54, UR4 ;  /* 0x00000004362b7c20 */ /* 0x000fe20008410000 */
[----:B------:R-:W-:Y:S01]  /*f840*/  FMUL.FTZ R54, R64, UR4 ;  /* 0x0000000440367c20 */ /* 0x000fe20008410000 */
[----:B------:R-:W-:Y:S01]  /*f850*/  FMNMX.FTZ R9, R35, R9, !PT ;  /* 0x0000000923097209 */ /* 0x000fe20007810000 */
[----:B------:R-:W2:Y:S01]  /*f860*/  MUFU.TANH R42, R42 ;  /* 0x0000002a002a7308 */ /* 0x000ea20000002400 */
[----:B------:R-:W-:Y:S01]  /*f870*/  FMUL.FTZ R64, R81, UR4 ;  /* 0x0000000451407c20 */ /* 0x000fe20008410000 */
[----:B------:R-:W-:Y:S01]  /*f880*/  WARPGROUP.ARRIVE ;  /* 0x00000000000079c5 */ /* 0x000fe20000000000 */
[----:B0-----:R-:W-:Y:S01]  /*f890*/  FMNMX.FTZ R9, R37, R9, !PT ;  /* 0x0000000925097209 */ /* 0x001fe20007810000 */
[----:B------:R-:W-:-:S02]  /*f8a0*/  IMAD.MOV.U32 R81, RZ, RZ, R148 ;  /* 0x000000ffff517224 */ /* 0x000fc400078e0094 */
[----:B------:R-:W-:Y:S02]  /*f8b0*/  IMAD.MOV.U32 R53, RZ, RZ, 0x40000040 ;  /* 0x40000040ff357424 */ /* 0x000fe400078e00ff */
[----:B------:R-:W0:Y:S01]  /*f8c0*/  MUFU.TANH R49, R49 ;  /* 0x0000003100317308 */ /* 0x000e220000002400 */
[----:B-1----:R-:W-:Y:S01]  /*f8d0*/  FMNMX.FTZ R9, R38, R9, !PT ;  /* 0x0000000926097209 */ /* 0x002fe20007810000 */
[----:B------:R-:W-:Y:S01]  /*f8e0*/  HGMMA.64x64x16.F32 R88, R136, gdesc[UR8].tnspB, R88, gsb0 ;  /* 0x40e0000888587df0 */ /* 0x000fe20008000858 */
[----:B------:R-:W-:Y:S02]  /*f8f0*/  R2UR UR10, R52 ;  /* 0x00000000340a72ca */ /* 0x000fe400000e0000 */
[----:B------:R-:W-:Y:S02]  /*f900*/  FMNMX.FTZ R9, R41, R9, !PT ;  /* 0x0000000929097209 */ /* 0x000fe40007810000 */
[----:B------:R-:W-:Y:S01]  /*f910*/  R2UR UR11, R53 ;  /* 0x00000000350b72ca */ /* 0x000fe200000e0000 */
[----:B------:R-:W1:Y:S01]  /*f920*/  MUFU.TANH R50, R50 ;  /* 0x0000003200327308 */ /* 0x000e620000002400 */
[----:B--2---:R-:W-:-:S04]  /*f930*/  FMNMX.FTZ R9, R42, R9, !PT ;  /* 0x000000092a097209 */ /* 0x004fc80007810000 */
[----:B------:R-:W-:-:S03]  /*f940*/  FMNMX.FTZ R9, R45, R9, !PT ;  /* 0x000000092d097209 */ /* 0x000fc60007810000 */
[----:B------:R-:W2:Y:S01]  /*f950*/  MUFU.TANH R54, R54 ;  /* 0x0000003600367308 */ /* 0x000ea20000002400 */
[----:B------:R-:W-:-:S04]  /*f960*/  FMNMX.FTZ R9, R47, R9, !PT ;  /* 0x000000092f097209 */ /* 0x000fc80007810000 */
[----:B0-----:R-:W-:-:S03]  /*f970*/  FMNMX.FTZ R9, R49, R9, !PT ;  /* 0x0000000931097209 */ /* 0x001fc60007810000 */
        /* <DEDUP_REMOVED lines=17> */
[----:B------:R-:W-:Y:S01]  /*fa90*/  IMAD.MOV.U32 R137, RZ, RZ, R146 ;  /* 0x000000ffff897224 */ /* 0x000fe200078e0092 */
[----:B------:R-:W-:Y:S01]  /*faa0*/  WARPGROUP.ARRIVE ;  /* 0x00000000000079c5 */ /* 0x000fe20000000000 */
[----:B------:R-:W-:Y:S02]  /*fab0*/  IMAD.MOV.U32 R139, RZ, RZ, R144 ;  /* 0x000000ffff8b7224 */ /* 0x000fe400078e0090 */
[----:B------:R-:W2:Y:S01]  /*fac0*/  MUFU.TANH R64, R64 ;  /* 0x0000004000407308 */ /* 0x000ea20000002400 */
[----:B0-----:R-:W-:Y:S02]  /*fad0*/  FMNMX.FTZ R9, R61, R9, !PT ;  /* 0x000000093d097209 */ /* 0x001fe40007810000 */
[----:B------:R-:W-:Y:S05]  /*fae0*/  HGMMA.64x64x16.F32 R88, R132, gdesc[UR8].tnspB, R88, gsb0 ;  /* 0x40e0000884587df0 */ /* 0x000fea0008000858 */
[----:B------:R-:W0:Y:S01]  /*faf0*/  MUFU.TANH R65, R65 ;  /* 0x0000004100417308 */ /* 0x000e220000002400 */
[----:B-1----:R-:W-:-:S07]  /*fb00*/  FMNMX.FTZ R9, R62, R9, !PT ;  /* 0x000000093e097209 */ /* 0x002fce0007810000 */
[----:B------:R-:W1:Y:S01]  /*fb10*/  MUFU.TANH R68, R68 ;  /* 0x0000004400447308 */ /* 0x000e620000002400 */
[----:B--2---:R-:W-:-:S07]  /*fb20*/  FMNMX.FTZ R9, R64, R9, !PT ;  /* 0x0000000940097209 */ /* 0x004fce0007810000 */
[----:B------:R-:W2:Y:S01]  /*fb30*/  MUFU.TANH R151, R151 ;  /* 0x0000009700977308 */ /* 0x000ea20000002400 */
[----:B0-----:R-:W-:-:S07]  /*fb40*/  FMNMX.FTZ R9, R65, R9, !PT ;  /* 0x0000000941097209 */ /* 0x001fce0007810000 */
[----:B------:R-:W0:Y:S01]  /*fb50*/  MUFU.TANH R149, R149 ;  /* 0x0000009500957308 */ /* 0x000e220000002400 */
[----:B-1----:R-:W-:-:S05]  /*fb60*/  FMNMX.FTZ R10, R68, R9, !PT ;  /* 0x00000009440a7209 */ /* 0x002fca0007810000 */
[----:B------:R-:W1:Y:S02]  /*fb70*/  SHFL.BFLY PT, R9, R10, 0x2, 0x1f ;  /* 0x0c401f000a097f89 */ /* 0x000e6400000e0000 */
[----:B------:R-:W3:Y:S08]  /*fb80*/  MUFU.TANH R147, R147 ;  /* 0x0000009300937308 */ /* 0x000ef00000002400 */
[----:B------:R-:W4:Y:S08]  /*fb90*/  MUFU.TANH R145, R145 ;  /* 0x0000009100917308 */ /* 0x000f300000002400 */
[----:B------:R-:W5:Y:S01]  /*fba0*/  MUFU.TANH R143, R143 ;  /* 0x0000008f008f7308 */ /* 0x000f620000002400 */
[----:B-1----:R-:W-:-:S07]  /*fbb0*/  FMNMX.FTZ R10, R10, R9, !PT ;  /* 0x000000090a0a7209 */ /* 0x002fce0007810000 */
[----:B------:R-:W1:Y:S01]  /*fbc0*/  MUFU.TANH R141, R141 ;  /* 0x0000008d008d7308 */ /* 0x000e620000002400 */
[----:B------:R-:W2:Y:S07]  /*fbd0*/  SHFL.BFLY PT, R9, R10, 0x1, 0x1f ;  /* 0x0c201f000a097f89 */ /* 0x000eae00000e0000 */
[----:B------:R-:W1:Y:S08]  /*fbe0*/  MUFU.TANH R34, R34 ;  /* 0x0000002200227308 */ /* 0x000e700000002400 */
[----:B------:R-:W1:Y:S01]  /*fbf0*/  MUFU.TANH R36, R36 ;  /* 0x0000002400247308 */ /* 0x000e620000002400 */
[----:B------:R-:W-:-:S02]  /*fc00*/  WARPGROUP.DEPBAR.LE gsb0, 0x0 ;  /* 0x00008000000079c5 */ /* 0x000fc40000010000 */
[----:B------:R-:W-:-:S05]  /*fc10*/  WARPGROUP.ARRIVE ;  /* 0x00000000000079c5 */ /* 0x000fca0000000000 */
[----:B------:R-:W1:Y:S01]  /*fc20*/  MUFU.TANH R39, R39 ;  /* 0x0000002700277308 */ /* 0x000e620000002400 */
[----:B--2---:R-:W-:Y:S01]  /*fc30*/  FMNMX.FTZ R10, R10, R9, !PT ;  /* 0x000000090a0a7209 */ /* 0x004fe20007810000 */
[----:B------:R-:W-:-:S04]  /*fc40*/  IMAD.U32 R9, RZ, RZ, UR6 ;  /* 0x00000006ff097e24 */ /* 0x000fc8000f8e00ff */
[CC--:B------:R-:W-:Y:S02]  /*fc50*/  FMUL.FTZ R80, R10.reuse, R9.reuse ;  /* 0x000000090a507220 */ /* 0x0c0fe40000410000 */
[----:B------:R-:W2:Y:S01]  /*fc60*/  MUFU.TANH R40, R40 ;  /* 0x0000002800287308 */ /* 0x000ea20000002400 */
[----:B------:R-:W-:Y:S01]  /*fc70*/  FADD.FTZ R15, -R10, R15 ;  /* 0x0000000f0a0f7221 */ /* 0x000fe20000010100 */
[--C-:B------:R-:W-:Y:S01]  /*fc80*/  FFMA.FTZ R148, R11, R9, -R80.reuse ;  /* 0x000000090b947223 */ /* 0x100fe20000010850 */
[----:B------:R-:W-:Y:S01]  /*fc90*/  FMNMX.FTZ R11, R84, R13, !PT ;  /* 0x0000000d540b7209 */ /* 0x000fe20007810000 */
[-CC-:B------:R-:W-:Y:S01]  /*fca0*/  FFMA.FTZ R146, R29, R9.reuse, -R80.reuse ;  /* 0x000000091d927223 */ /* 0x180fe20000010850 */
[-CC-:B------:R-:W-:Y:S01]  /*fcb0*/  FFMA.FTZ R29, R42, R9.reuse, -R80.reuse ;  /* 0x000000092a1d7223 */ /* 0x180fe20000010850 */
[----:B------:R-:W-:Y:S01]  /*fcc0*/  FFMA.FTZ R52, R24, R9, -R80 ;  /* 0x0000000918347223 */ /* 0x000fe20000010850 */
[----:B------:R-:W-:Y:S01]  /*fcd0*/  FMNMX.FTZ R11, R81, R11, !PT ;  /* 0x0000000b510b7209 */ /* 0x000fe20007810000 */
[----:B------:R-:W2:Y:S01]  /*fce0*/  MUFU.TANH R43, R43 ;  /* 0x0000002b002b7308 */ /* 0x000ea20000002400 */
[----:B------:R-:W-:-:S02]  /*fcf0*/  VIADD R24, R8, 0x280 ;  /* 0x0000028008187836 */ /* 0x000fc40000000000 */
[--C-:B------:R-:W-:Y:S01]  /*fd00*/  FFMA.FTZ R150, R25, R9, -R80.reuse ;  /* 0x0000000919967223 */ /* 0x100fe20000010850 */
[----:B------:R-:W-:Y:S01]  /*fd10*/  FMNMX.FTZ R11, R137, R11, !PT ;  /* 0x0000000b890b7209 */ /* 0x000fe20007810000 */
[-CC-:B------:R-:W-:Y:S01]  /*fd20*/  FFMA.FTZ R138, R41, R9.reuse, -R80.reuse ;  /* 0x00000009298a7223 */ /* 0x180fe20000010850 */
[----:B------:R-:W-:Y:S01]  /*fd30*/  MOV R25, 0x40000040 ;  /* 0x4000004000197802 */ /* 0x000fe20000000f00 */
[--C-:B------:R-:W-:Y:S01]  /*fd40*/  FFMA.FTZ R41, R58, R9, -R80.reuse ;  /* 0x000000093a297223 */ /* 0x100fe20000010850 */
[----:B------:R-:W-:Y:S01]  /*fd50*/  FMNMX.FTZ R11, R139, R11, !PT ;  /* 0x0000000b8b0b7209 */ /* 0x000fe20007810000 */
[----:B------:R-:W2:Y:S01]  /*fd60*/  MUFU.TANH R44, R44 ;  /* 0x0000002c002c7308 */ /* 0x000ea20000002400 */
[----:B------:R-:W-:Y:S01]  /*fd70*/  R2UR UR10, R24 ;  /* 0x00000000180a72ca */ /* 0x000fe200000e0000 */
[--C-:B------:R-:W-:Y:S01]  /*fd80*/  FFMA.FTZ R142, R33, R9, -R80.reuse ;  /* 0x00000009218e7223 */ /* 0x100fe20000010850 */
[----:B------:R-:W-:Y:S01]  /*fd90*/  FMNMX.FTZ R11, R151, R11, !PT ;  /* 0x0000000b970b7209 */ /* 0x000fe20007810000 */
[--C-:B------:R-:W-:Y:S01]  /*fda0*/  FFMA.FTZ R33, R55, R9, -R80.reuse ;  /* 0x0000000937217223 */ /* 0x100fe20000010850 */
[----:B------:R-:W-:Y:S01]  /*fdb0*/  R2UR UR11, R25 ;  /* 0x00000000190b72ca */ /* 0x000fe200000e0000 */
[----:B------:R-:W-:Y:S01]  /*fdc0*/  IMAD.MOV.U32 R25, RZ, RZ, 0x40000040 ;  /* 0x40000040ff197424 */ /* 0x000fe200078e00ff */
[----:B0-----:R-:W-:Y:S01]  /*fdd0*/  FMNMX.FTZ R11, R149, R11, !PT ;  /* 0x0000000b950b7209 */ /* 0x001fe20007810000 */
[----:B------:R-:W0:Y:S01]  /*fde0*/  MUFU.TANH R46, R46 ;  /* 0x0000002e002e7308 */ /* 0x000e220000002400 */
[-CC-:B------:R-:W-:Y:S01]  /*fdf0*/  FFMA.FTZ R53, R28, R9.reuse, -R80.reuse ;  /* 0x000000091c357223 */ /* 0x180fe20000010850 */
[--C-:B------:R-:W-:Y:S01]  /*fe00*/  FFMA.FTZ R28, R38, R9, -R80.reuse ;  /* 0x00000009261c7223 */ /* 0x100fe20000010850 */
[----:B---3--:R-:W-:Y:S01]  /*fe10*/  FMNMX.FTZ R11, R147, R11, !PT ;  /* 0x0000000b930b7209 */ /* 0x008fe20007810000 */
[-CC-:B------:R-:W-:Y:S01]  /*fe20*/  FFMA.FTZ R38, R57, R9.reuse, -R80.reuse ;  /* 0x0000000939267223 */ /* 0x180fe20000010850 */
[-CC-:B------:R-:W-:Y:S01]  /*fe30*/  FFMA.FTZ R136, R37, R9.reuse, -R80.reuse ;  /* 0x0000000925887223 */ /* 0x180fe20000010850 */
[----:B------:R-:W-:Y:S01]  /*fe40*/  FMUL.FTZ R15, R15, R9 ;  /* 0x000000090f0f7220 */ /* 0x000fe20000410000 */
[----:B----4-:R-:W-:Y:S01]  /*fe50*/  FMNMX.FTZ R11, R145, R11, !PT ;  /* 0x0000000b910b7209 */ /* 0x010fe20007810000 */
[----:B------:R-:W3:Y:S01]  /*fe60*/  MUFU.TANH R48, R48 ;  /* 0x0000003000307308 */ /* 0x000ee20000002400 */
[--C-:B------:R-:W-:Y:S01]  /*fe70*/  FFMA.FTZ R37, R56, R9, -R80.reuse ;  /* 0x0000000938257223 */ /* 0x100fe20000010850 */
[----:B------:R-:W-:Y:S01]  /*fe80*/  HGMMA.64x64x16.F32 R88, R128, gdesc[UR8].tnspB, R88, gsb0 ;  /* 0x40e0000880587df0 */ /* 0x000fe20008000858 */
[----:B-----5:R-:W-:Y:S01]  /*fe90*/  FMNMX.FTZ R11, R143, R11, !PT ;  /* 0x0000000b8f0b7209 */ /* 0x020fe20007810000 */
[--C-:B------:R-:W-:Y:S01]  /*fea0*/  FFMA.FTZ R79, R26, R9, -R80.reuse ;  /* 0x000000091a4f7223 */ /* 0x100fe20000010850 */
[----:B------:R-:W-:Y:S01]  /*feb0*/  R2UR UR11, R25 ;  /* 0x00000000190b72ca */ /* 0x000fe200000e0000 */
[----:B------:R-:W-:Y:S01]  /*fec0*/  IMAD.MOV.U32 R25, RZ, RZ, 0x40000040 ;  /* 0x40000040ff197424 */ /* 0x000fe200078e00ff */
[----:B-1----:R-:W-:Y:S01]  /*fed0*/  FMNMX.FTZ R11, R141, R11, !PT ;  /* 0x0000000b8d0b7209 */ /* 0x002fe20007810000 */
[----:B------:R-:W1:Y:S01]  /*fee0*/  MUFU.TANH R51, R51 ;  /* 0x0000003300337308 */ /* 0x000e620000002400 */
[-CC-:B------:R-:W-:Y:S01]  /*fef0*/  FFMA.FTZ R26, R30, R9.reuse, -R80.reuse ;  /* 0x000000091e1a7223 */ /* 0x180fe20000010850 */
[--C-:B------:R-:W-:Y:S01]  /*ff00*/  FFMA.FTZ R30, R35, R9, -R80.reuse ;  /* 0x00000009231e7223 */ /* 0x100fe20000010850 */
[----:B------:R-:W-:Y:S01]  /*ff10*/  FMNMX.FTZ R11, R34, R11, !PT ;  /* 0x0000000b220b7209 */ /* 0x000fe20007810000 */
        /* <DEDUP_REMOVED lines=11> */
[----:B--2---:R-:W-:Y:S01]  /*ffd0*/  FMNMX.FTZ R11, R40, R11, !PT ;  /* 0x0000000b280b7209 */ /* 0x004fe20007810000 */
[----:B------:R-:W2:Y:S01]  /*ffe0*/  MUFU.TANH R70, R70 ;  /* 0x0000004600467308 */ /* 0x000ea20000002400 */
[-CC-:B------:R-:W-:Y:S01]  /*fff0*/  FFMA.FTZ R50, R64, R9.reuse, -R80.reuse ;  /* 0x0000000940327223 */ /* 0x180fe20000010850 */
[----:B------:R-:W-:Y:S01]  /*10000*/  FFMA.FTZ R134, R49, R9, -R80 ;  /* 0x0000000931867223 */ /* 0x000fe20000010850 */
[----:B------:R-:W-:Y:S01]  /*10010*/  FMNMX.FTZ R11, R43, R11, !PT ;  /* 0x0000000b2b0b7209 */ /* 0x000fe20007810000 */
[----:B------:R-:W-:-:S02]  /*10020*/  @!P1 IMAD R14, R14, 0x8, R2 ;  /* 0x000000080e0e9824 */ /* 0x000fc400078e0202 */
[-CC-:B------:R-:W-:Y:S01]  /*10030*/  FFMA.FTZ R140, R31, R9.reuse, -R80.reuse ;  /* 0x000000091f8c7223 */ /* 0x180fe20000010850 */
[--C-:B------:R-:W-:Y:S01]  /*10040*/  FFMA.FTZ R49, R62, R9, -R80.reuse ;  /* 0x000000093e317223 */ /* 0x100fe20000010850 */
[----:B------:R-:W-:Y:S01]  /*10050*/  FMNMX.FTZ R11, R44, R11, !PT ;  /* 0x0000000b2c0b7209 */ /* 0x000fe20007810000 */
[----:B------:R-:W5:Y:S01]  /*10060*/  MUFU.TANH R71, R71 ;  /* 0x0000004700477308 */ /* 0x000f620000002400 */
[-CC-:B------:R-:W-:Y:S01]  /*10070*/  FFMA.FTZ R31, R54, R9.reuse, -R80.reuse ;  /* 0x00000009361f7223 */ /* 0x180fe20000010850 */
[----:B------:R-:W-:Y:S01]  /*10080*/  FFMA.FTZ R54, R65, R9, -R80 ;  /* 0x0000000941367223 */ /* 0x000fe20000010850 */
[----:B0-----:R-:W-:-:S04]  /*10090*/  FMNMX.FTZ R11, R46, R11, !PT ;  /* 0x0000000b2e0b7209 */ /* 0x001fc80007810000 */
[----:B---3--:R-:W-:Y:S01]  /*100a0*/  FMNMX.FTZ R11, R48, R11, !PT ;  /* 0x0000000b300b7209 */ /* 0x008fe20007810000 */
[----:B------:R-:W0:Y:S03]  /*100b0*/  MUFU.TANH R72, R72 ;  /* 0x0000004800487308 */ /* 0x000e260000002400 */
[----:B-1----:R-:W-:-:S04]  /*100c0*/  FMNMX.FTZ R11, R51, R11, !PT ;  /* 0x0000000b330b7209 */ /* 0x002fc80007810000 */
[----:B------:R-:W-:Y:S01]  /*100d0*/  FMNMX.FTZ R11, R63, R11, !PT ;  /* 0x0000000b3f0b7209 */ /* 0x000fe20007810000 */
[----:B------:R-:W1:Y:S03]  /*100e0*/  MUFU.TANH R73, R73 ;  /* 0x0000004900497308 */ /* 0x000e660000002400 */
[----:B------:R-:W-:-:S04]  /*100f0*/  FMNMX.FTZ R11, R66, R11, !PT ;  /* 0x0000000b420b7209 */ /* 0x000fc80007810000 */
[----:B------:R-:W-:Y:S01]  /*10100*/  FMNMX.FTZ R11, R67, R11, !PT ;  /* 0x0000000b430b7209 */ /* 0x000fe20007810000 */
[----:B------:R-:W3:Y:S03]  /*10110*/  MUFU.TANH R74, R74 ;  /* 0x0000004a004a7308 */ /* 0x000ee60000002400 */
[----:B----4-:R-:W-:-:S04]  /*10120*/  FMNMX.FTZ R11, R69, R11, !PT ;  /* 0x0000000b450b7209 */ /* 0x010fc80007810000 */
[----:B--2---:R-:W-:Y:S01]  /*10130*/  FMNMX.FTZ R11, R70, R11, !PT ;  /* 0x0000000b460b7209 */ /* 0x004fe20007810000 */
[----:B------:R-:W2:Y:S03]  /*10140*/  MUFU.TANH R75, R75 ;  /* 0x0000004b004b7308 */ /* 0x000ea60000002400 */
[----:B-----5:R-:W-:-:S04]  /*10150*/  FMNMX.FTZ R11, R71, R11, !PT ;  /* 0x0000000b470b7209 */ /* 0x020fc80007810000 */
[----:B0-----:R-:W-:Y:S01]  /*10160*/  FMNMX.FTZ R11, R72, R11, !PT ;  /* 0x0000000b480b7209 */ /* 0x001fe20007810000 */
[----:B------:R-:W0:Y:S03]  /*10170*/  MUFU.TANH R76, R76 ;  /* 0x0000004c004c7308 */ /* 0x000e260000002400 */
[----:B-1----:R-:W-:-:S04]  /*10180*/  FMNMX.FTZ R11, R73, R11, !PT ;  /* 0x0000000b490b7209 */ /* 0x002fc80007810000 */
[----:B---3--:R-:W-:Y:S01]  /*10190*/  FMNMX.FTZ R11, R74, R11, !PT ;  /* 0x0000000b4a0b7209 */ /* 0x008fe20007810000 */
[----:B------:R-:W1:Y:S01]  /*101a0*/  MUFU.TANH R77, R77 ;  /* 0x0000004d004d7308 */ /* 0x000e620000002400 */
[----:B------:R-:W-:Y:S02]  /*101b0*/  WARPGROUP.DEPBAR.LE gsb0, 0x0 ;  /* 0x00008000000079c5 */ /* 0x000fe40000010000 */
[----:B--2---:R-:W-:Y:S01]  /*101c0*/  FMNMX.FTZ R11, R75, R11, !PT ;  /* 0x0000000b4b0b7209 */ /* 0x004fe20007810000 */
[----:B------:R-:W-:-:S04]  /*101d0*/  WARPGROUP.ARRIVE ;  /* 0x00000000000079c5 */ /* 0x000fc80000000000 */
[----:B------:R-:W2:Y:S01]  /*101e0*/  MUFU.TANH R78, R78 ;  /* 0x0000004e004e7308 */ /* 0x000ea20000002400 */
[----:B0-----:R-:W-:-:S07]  /*101f0*/  FMNMX.FTZ R11, R76, R11, !PT ;  /* 0x0000000b4c0b7209 */ /* 0x001fce0007810000 */
[----:B------:R-:W-:Y:S01]  /*10200*/  MUFU.EX2 R15, R15 ;  /* 0x0000000f000f7308 */ /* 0x000fe20000000800 */
[----:B-1----:R-:W-:-:S07]  /*10210*/  FMNMX.FTZ R11, R77, R11, !PT ;  /* 0x0000000b4d0b7209 */ /* 0x002fce0007810000 */
[----:B------:R-:W0:Y:S01]  /*10220*/  MUFU.EX2 R148, R148 ;  /* 0x0000009400947308 */ /* 0x000e220000000800 */
[----:B--2---:R-:W-:-:S05]  /*10230*/  FMNMX.FTZ R11, R78, R11, !PT ;  /* 0x0000000b4e0b7209 */ /* 0x004fca0007810000 */
[----:B------:R-:W1:Y:S02]  /*10240*/  SHFL.BFLY PT, R42, R11, 0x2, 0x1f ;  /* 0x0c401f000b2a7f89 */ /* 0x000e6400000e0000 */
[----:B------:R-:W2:Y:S08]  /*10250*/  MUFU.EX2 R52, R52 ;  /* 0x0000003400347308 */ /* 0x000eb00000000800 */
[----:B------:R-:W-:Y:S08]  /*10260*/  MUFU.EX2 R150, R150 ;  /* 0x0000009600967308 */ /* 0x000ff00000000800 */
[----:B------:R-:W-:Y:S01]  /*10270*/  MUFU.EX2 R79, R79 ;  /* 0x0000004f004f7308 */ /* 0x000fe20000000800 */
[----:B-1----:R-:W-:Y:S01]  /*10280*/  FMNMX.FTZ R11, R11, R42, !PT ;  /* 0x0000002a0b0b7209 */ /* 0x002fe20007810000 */
[----:B------:R-:W-:-:S06]  /*10290*/  FFMA.FTZ R42, R59, R9, -R80 ;  /* 0x000000093b2a7223 */ /* 0x000fcc0000010850 */
[----:B------:R-:W-:Y:S01]  /*102a0*/  MUFU.EX2 R144, R144 ;  /* 0x0000009000907308 */ /* 0x000fe20000000800 */
[----:B------:R-:W1:Y:S01]  /*102b0*/  SHFL.BFLY PT, R24, R11, 0x1, 0x1f ;  /* 0x0c201f000b187f89 */ /* 0x000e6200000e0000 */
[----:B0-----:R-:W-:Y:S01]  /*102c0*/  FFMA.FTZ R3, R15, R3, R148 ;  /* 0x000000030f037223 */ /* 0x001fe20000010094 */
[----:B------:R-:W-:-:S05]  /*102d0*/  @!P1 VIADD R14, R14, 0x16860 ;  /* 0x000168600e0e9836 */ /* 0x000fca0000000000 */
[----:B------:R-:W-:Y:S08]  /*102e0*/  MUFU.EX2 R53, R53 ;  /* 0x0000003500357308 */ /* 0x000ff00000000800 */
[----:B------:R-:W-:Y:S08]  /*102f0*/  MUFU.EX2 R146, R146 ;  /* 0x0000009200927308 */ /* 0x000ff00000000800 */
[----:B------:R-:W-:Y:S01]  /*10300*/  MUFU.EX2 R26, R26 ;  /* 0x0000001a001a7308 */ /* 0x000fe20000000800 */
[----:B-1----:R-:W-:-:S05]  /*10310*/  FMNMX.FTZ R11, R11, R24, !PT ;  /* 0x000000180b0b7209 */ /* 0x002fca0007810000 */
[CC--:B------:R-:W-:Y:S01]  /*10320*/  FMUL.FTZ R58, R11.reuse, R9.reuse ;  /* 0x000000090b3a7220 */ /* 0x0c0fe20000410000 */
[----:B------:R-:W-:Y:S01]  /*10330*/  FADD.FTZ R24, -R11, R13 ;  /* 0x0000000d0b187221 */ /* 0x000fe20000010100 */
[----:B------:R-:W-:Y:S02]  /*10340*/  MUFU.EX2 R140, R140 ;  /* 0x0000008c008c7308 */ /* 0x000fe40000000800 */
[-CC-:B------:R-:W-:Y:S01]  /*10350*/  FFMA.FTZ R133, R46, R9.reuse, -R58.reuse ;  /* 0x000000092e857223 */ /* 0x180fe2000001083a */
[-C--:B------:R-:W-:Y:S01]  /*10360*/  FMUL.FTZ R24, R24, R9.reuse ;  /* 0x0000000918187220 */ /* 0x080fe20000410000 */
[----:B------:R-:W3:Y:S01]  /*10370*/  LDL R46, [R1+0x40] ;  /* 0x00004000012e7983 */ /* 0x000ee20000100800 */
[-CC-:B------:R-:W-:Y:S01]  /*10380*/  FFMA.FTZ R57, R81, R9.reuse, -R58.reuse ;  /* 0x0000000951397223 */ /* 0x180fe2000001083a */
[-CC-:B------:R-:W-:Y:S01]  /*10390*/  FFMA.FTZ R56, R84, R9.reuse, -R58.reuse ;  /* 0x0000000954387223 */ /* 0x180fe2000001083a */
[-CC-:B------:R-:W-:Y:S01]  /*103a0*/  FFMA.FTZ R59, R137, R9.reuse, -R58.reuse ;  /* 0x00000009893b7223 */ /* 0x180fe2000001083a */
[----:B------:R0:W-:Y:S01]  /*103b0*/  MUFU.EX2 R55, R24 ;  /* 0x0000001800377308 */ /* 0x0001e20000000800 */
[----:B------:R-:W1:Y:S01]  /*103c0*/  S2R R81, SR_TID.X ;  /* 0x0000000000517919 */ /* 0x000e620000002100 */
[-CC-:B------:R-:W-:Y:S01]  /*103d0*/  FFMA.FTZ R61, R139, R9.reuse, -R58.reuse ;  /* 0x000000098b3d7223 */ /* 0x180fe2000001083a */
[-CC-:B------:R-:W-:Y:S01]  /*103e0*/  FFMA.FTZ R60, R151, R9.reuse, -R58.reuse ;  /* 0x00000009973c7223 */ /* 0x180fe2000001083a */
[-CC-:B------:R-:W-:Y:S01]  /*103f0*/  FFMA.FTZ R64, R149, R9.reuse, -R58.reuse ;  /* 0x0000000995407223 */ /* 0x180fe2000001083a */
[-CC-:B------:R-:W-:Y:S01]  /*10400*/  FFMA.FTZ R147, R147, R9.reuse, -R58.reuse ;  /* 0x0000000993937223 */ /* 0x180fe2000001083a */
[----:B------:R-:W-:Y:S01]  /*10410*/  FFMA.FTZ R62, R143, R9, -R58 ;  /* 0x000000098f3e7223 */ /* 0x000fe2000001083a */
[----:B--2---:R-:W-:Y:S01]  /*10420*/  FADD.FTZ R3, R52, R3 ;  /* 0x0000000334037221 */ /* 0x004fe20000010000 */
[----:B------:R-:W2:Y:S01]  /*10430*/  MUFU.EX2 R56, R56 ;  /* 0x0000003800387308 */ /* 0x000ea20000000800 */
[----:B0-----:R-:W-:-:S02]  /*10440*/  VIADD R24, R8, 0x300 ;  /* 0x0000030008187836 */ /* 0x001fc40000000000 */
[-CC-:B------:R-:W-:Y:S01]  /*10450*/  FFMA.FTZ R143, R34, R9.reuse, -R58.reuse ;  /* 0x00000009228f7223 */ /* 0x180fe2000001083a */
[-CC-:B------:R-:W-:Y:S01]  /*10460*/  FFMA.FTZ R137, R39, R9.reuse, -R58.reuse ;  /* 0x0000000927897223 */ /* 0x180fe2000001083a */
[-CC-:B------:R-:W-:Y:S01]  /*10470*/  FFMA.FTZ R65, R145, R9.reuse, -R58.reuse ;  /* 0x0000000991417223 */ /* 0x180fe2000001083a */
[-CC-:B------:R-:W-:Y:S01]  /*10480*/  FFMA.FTZ R34, R36, R9.reuse, -R58.reuse ;  /* 0x0000000924227223 */ /* 0x180fe2000001083a */
[----:B------:R-:W-:Y:S01]  /*10490*/  R2UR UR10, R24 ;  /* 0x00000000180a72ca */ /* 0x000fe200000e0000 */
[----:B------:R-:W-:Y:S01]  /*104a0*/  VIADD R24, R8, 0x380 ;  /* 0x0000038008187836 */ /* 0x000fe20000000000 */
[----:B------:R-:W0:Y:S01]  /*104b0*/  MUFU.EX2 R57, R57 ;  /* 0x0000003900397308 */ /* 0x000e220000000800 */
[-CC-:B------:R-:W-:Y:S01]  /*104c0*/  FFMA.FTZ R36, R40, R9.reuse, -R58.reuse ;  /* 0x0000000928247223 */ /* 0x180fe2000001083a */
[-C--:B------:R-:W-:Y:S01]  /*104d0*/  FFMA.FTZ R8, R44, R9.reuse, -R58 ;  /* 0x000000092c087223 */ /* 0x080fe2000001083a */
[----:B------:R-:W-:Y:S01]  /*104e0*/  @!P1 PRMT R14, RZ, 0x654, R14 ;  /* 0x00000654ff0e9816 */ /* 0x000fe2000000000e */
[-CC-:B------:R-:W-:Y:S01]  /*104f0*/  FFMA.FTZ R141, R141, R9.reuse, -R58.reuse ;  /* 0x000000098d8d7223 */ /* 0x180fe2000001083a */
[----:B------:R-:W-:-:S03]  /*10500*/  FFMA.FTZ R139, R43, R9, -R58 ;  /* 0x000000092b8b7223 */ /* 0x000fc6000001083a */
[----:B------:R-:W4:Y:S03]  /*10510*/  MUFU.EX2 R59, R59 ;  /* 0x0000003b003b7308 */ /* 0x000f260000000800 */
[----:B------:R-:W-:Y:S01]  /*10520*/  HGMMA.64x64x16.F32 R88, R124, gdesc[UR8].tnspB, R88, gsb0 ;  /* 0x40e000087c587df0 */ /* 0x000fe20008000858 */
[----:B------:R-:W-:Y:S02]  /*10530*/  R2UR UR10, R24 ;  /* 0x00000000180a72ca */ /* 0x000fe400000e0000 */
[----:B------:R-:W-:Y:S02]  /*10540*/  R2UR UR11, R25 ;  /* 0x00000000190b72ca */ /* 0x000fe400000e0000 */
[----:B------:R5:W-:Y:S01]  /*10550*/  MUFU.EX2 R13, R68 ;  /* 0x00000044000d7308 */ /* 0x000be20000000800 */
[----:B------:R-:W-:Y:S01]  /*10560*/  @!P1 LEA R25, R18, R2, 0x3 ;  /* 0x0000000212199211 */ /* 0x000fe200078e18ff */
[----:B--2---:R-:W-:Y:S01]  /*10570*/  FFMA.FTZ R0, R55, R0, R56 ;  /* 0x0000000037007223 */ /* 0x004fe20000010038 */
[----:B-1----:R-:W-:-:S05]  /*10580*/  ISETP.GE.U32.AND P2, PT, R81, 0x180, PT ;  /* 0x000001805100780c */ /* 0x002fca0003f46070 */
[----:B------:R-:W1:Y:S01]  /*10590*/  MUFU.EX2 R61, R61 ;  /* 0x0000003d003d7308 */ /* 0x000e620000000800 */
[----:B-----5:R-:W-:-:S07]  /*105a0*/  SHF.R.U32.HI R68, RZ, 0x7, R81 ;  /* 0x00000007ff447819 */ /* 0x020fce0000011651 */
[----:B------:R-:W2:Y:S01]  /*105b0*/  MUFU.EX2 R60, R60 ;  /* 0x0000003c003c7308 */ /* 0x000ea20000000800 */
[----:B------:R-:W-:Y:S02]  /*105c0*/  VIADD R24, R68, 0x9 ;  /* 0x0000000944187836 */ /* 0x000fe40000000000 */
[----:B------:R-:W-:-:S05]  /*105d0*/  FADD.FTZ R40, R150, R3 ;  /* 0x0000000396287221 */ /* 0x000fca0000010000 */
[----:B------:R-:W5:Y:S08]  /*105e0*/  MUFU.EX2 R64, R64 ;  /* 0x0000004000407308 */ /* 0x000f700000000800 */
[----:B------:R-:W5:Y:S08]  /*105f0*/  MUFU.EX2 R147, R147 ;  /* 0x0000009300937308 */ /* 0x000f700000000800 */
[----:B------:R-:W5:Y:S08]  /*10600*/  MUFU.EX2 R65, R65 ;  /* 0x0000004100417308 */ /* 0x000f700000000800 */
[----:B------:R-:W5:Y:S08]  /*10610*/  MUFU.EX2 R62, R62 ;  /* 0x0000003e003e7308 */ /* 0x000f700000000800 */
[----:B------:R-:W-:Y:S08]  /*10620*/  MUFU.EX2 R27, R27 ;  /* 0x0000001b001b7308 */ /* 0x000ff00000000800 */
[----:B------:R-:W5:Y:S08]  /*10630*/  MUFU.EX2 R141, R141 ;  /* 0x0000008d008d7308 */ /* 0x000f700000000800 */
[----:B------:R-:W-:Y:S01]  /*10640*/  MUFU.EX2 R142, R142 ;  /* 0x0000008e008e7308 */ /* 0x000fe20000000800 */
[----:B------:R-:W-:-:S02]  /*10650*/  WARPGROUP.DEPBAR.LE gsb0, 0x0 ;  /* 0x00008000000079c5 */ /* 0x000fc40000010000 */
[----:B------:R-:W-:-:S05]  /*10660*/  WARPGROUP.ARRIVE ;  /* 0x00000000000079c5 */ /* 0x000fca0000000000 */
[----:B------:R-:W5:Y:S01]  /*10670*/  MUFU.EX2 R143, R143 ;  /* 0x0000008f008f7308 */ /* 0x000f620000000800 */
[----:B------:R-:W-:Y:S01]  /*10680*/  HGMMA.64x64x16.F32 R88, R120, gdesc[UR8].tnspB, R88, gsb0 ;  /* 0x40e0000878587df0 */ /* 0x000fe20008000858 */
[----:B------:R-:W-:Y:S02]  /*10690*/  @!P1 VIADD R25, R25, 0x16840 ;  /* 0x0001684019199836 */ /* 0x000fe40000000000 */
[----:B0-----:R-:W-:Y:S01]  /*106a0*/  FADD.FTZ R0, R57, R0 ;  /* 0x0000000039007221 */ /* 0x001fe20000010000 */
[----:B------:R-:W-:Y:S02]  /*106b0*/  SEL R39, R24, 0x9, !P2 ;  /* 0x0000000918277807 */ /* 0x000fe40005000000 */
[----:B------:R-:W-:Y:S01]  /*106c0*/  @!P1 PRMT R25, RZ, 0x654, R25 ;  /* 0x00000654ff199816 */ /* 0x000fe20000000019 */
[----:B----4-:R-:W-:Y:S01]  /*106d0*/  FADD.FTZ R44, R59, R0 ;  /* 0x000000003b2c7221 */ /* 0x010fe20000010000 */
[----:B------:R-:W-:Y:S01]  /*106e0*/  FADD.FTZ R3, R79, R40 ;  /* 0x000000284f037221 */ /* 0x000fe20000010000 */
[----:B------:R-:W-:Y:S08]  /*106f0*/  MUFU.EX2 R30, R30 ;  /* 0x0000001e001e7308 */ /* 0x000ff00000000800 */
[----:B------:R-:W0:Y:S08]  /*10700*/  MUFU.EX2 R34, R34 ;  /* 0x0000002200227308 */ /* 0x000e300000000800 */
[----:B------:R-:W-:Y:S08]  /*10710*/  MUFU.EX2 R136, R136 ;  /* 0x0000008800887308 */ /* 0x000ff00000000800 */
[----:B------:R-:W4:Y:S08]  /*10720*/  MUFU.EX2 R137, R137 ;  /* 0x0000008900897308 */ /* 0x000f300000000800 */
[----:B------:R-:W-:Y:S08]  /*10730*/  MUFU.EX2 R28, R28 ;  /* 0x0000001c001c7308 */ /* 0x000ff00000000800 */
[----:B------:R-:W4:Y:S08]  /*10740*/  MUFU.EX2 R36, R36 ;  /* 0x0000002400247308 */ /* 0x000f300000000800 */
[----:B------:R-:W4:Y:S08]  /*10750*/  MUFU.EX2 R138, R138 ;  /* 0x0000008a008a7308 */ /* 0x000f300000000800 */
[----:B------:R-:W4:Y:S01]  /*10760*/  MUFU.EX2 R139, R139 ;  /* 0x0000008b008b7308 */ /* 0x000f220000000800 */
[----:B------:R-:W-:-:S07]  /*10770*/  FFMA.FTZ R48, R48, R9, -R58 ;  /* 0x0000000930307223 */ /* 0x000fce000001083a */
[----:B------:R-:W4:Y:S01]  /*10780*/  MUFU.EX2 R29, R29 ;  /* 0x0000001d001d7308 */ /* 0x000f220000000800 */
[----:B------:R-:W-:Y:S02]  /*10790*/  WARPGROUP.DEPBAR.LE gsb0, 0x0 ;  /* 0x00008000000079c5 */ /* 0x000fe40000010000 */
[----:B------:R0:W-:Y:S06]  /*107a0*/  BAR.ARV R39, 0x100 ;  /* 0x000400270000751d */ /* 0x0001ec0000002000 */
[----:B------:R1:W-:Y:S01]  /*107b0*/  @!P1 SYNCS.ARRIVE.TRANS64.RED.A1T0 RZ, [R25+URZ], RZ ;  /* 0x000000ff19ff99a7 */ /* 0x0003e2000810043f */
[----:B------:R-:W4:Y:S01]  /*107c0*/  MUFU.EX2 R8, R8 ;  /* 0x0000000800087308 */ /* 0x000f220000000800 */
[----:B-1----:R-:W-:Y:S01]  /*107d0*/  FADD.FTZ R25, R61, R44 ;  /* 0x0000002c3d197221 */ /* 0x002fe20000010000 */
[----:B------:R1:W-:Y:S06]  /*107e0*/  @!P1 SYNCS.ARRIVE.TRANS64.RED.A1T0 RZ, [R14+URZ], RZ ;  /* 0x000000ff0eff99a7 */ /* 0x0003ec000810043f */
[----:B------:R-:W4:Y:S01]  /*107f0*/  MUFU.EX2 R132, R132 ;  /* 0x0000008400847308 */ /* 0x000f220000000800 */
[----:B--2---:R-:W-:Y:S01]  /*10800*/  FADD.FTZ R25, R60, R25 ;  /* 0x000000193c197221 */ /* 0x004fe20000010000 */
[----:B-1----:R-:W-:-:S03]  /*10810*/  FADD.FTZ R14, R144, R3 ;  /* 0x00000003900e7221 */ /* 0x002fc60000010000 */
[----:B-----5:R-:W-:-:S03]  /*10820*/  FADD.FTZ R40, R64, R25 ;  /* 0x0000001940287221 */ /* 0x020fc60000010000 */
[----:B------:R-:W1:Y:S01]  /*10830*/  MUFU.EX2 R133, R133 ;  /* 0x0000008500857308 */ /* 0x000e620000000800 */
[----:B0-----:R-:W-:Y:S01]  /*10840*/  FADD.FTZ R39, R53, R14 ;  /* 0x0000000e35277221 */ /* 0x001fe20000010000 */
[----:B------:R-:W-:-:S03]  /*10850*/  FADD.FTZ R40, R147, R40 ;  /* 0x0000002893287221 */ /* 0x000fc60000010000 */
[----:B------:R-:W-:Y:S01]  /*10860*/  FADD.FTZ R39, R146, R39 ;  /* 0x0000002792277221 */ /* 0x000fe20000010000 */
[----:B------:R-:W-:Y:S02]  /*10870*/  FADD.FTZ R43, R65, R40 ;  /* 0x00000028412b7221 */ /* 0x000fe40000010000 */
[----:B------:R-:W0:Y:S01]  /*10880*/  MUFU.EX2 R35, R35 ;  /* 0x0000002300237308 */ /* 0x000e220000000800 */
        /* <DEDUP_REMOVED lines=11> */
[----:B----4-:R-:W-:Y:S01]  /*10940*/  FADD.FTZ R43, R137, R40 ;  /* 0x00000028892b7221 */ /* 0x010fe20000010000 */
[-CC-:B------:R-:W-:Y:S02]  /*10950*/  FFMA.FTZ R135, R51, R9.reuse, -R58.reuse ;  /* 0x0000000933877223 */ /* 0x180fe4000001083a */
[----:B------:R-:W-:Y:S01]  /*10960*/  FADD.FTZ R39, R136, R39 ;  /* 0x0000002788277221 */ /* 0x000fe20000010000 */
[----:B------:R-:W-:Y:S02]  /*10970*/  FADD.FTZ R40, R36, R43 ;  /* 0x0000002b24287221 */ /* 0x000fe40000010000 */
[----:B------:R-:W2:Y:S01]  /*10980*/  MUFU.EX2 R24, R48 ;  /* 0x0000003000187308 */ /* 0x000ea20000000800 */
[----:B------:R-:W-:Y:S01]  /*10990*/  FADD.FTZ R39, R28, R39 ;  /* 0x000000271c277221 */ /* 0x000fe20000010000 */
[-CC-:B------:R-:W-:Y:S01]  /*109a0*/  FFMA.FTZ R63, R63, R9.reuse, -R58.reuse ;  /* 0x000000093f3f7223 */ /* 0x180fe2000001083a */
[----:B------:R-:W-:-:S02]  /*109b0*/  FFMA.FTZ R129, R66, R9, -R58 ;  /* 0x0000000942817223 */ /* 0x000fc4000001083a */
[----:B------:R-:W-:Y:S01]  /*109c0*/  FADD.FTZ R44, R138, R39 ;  /* 0x000000278a2c7221 */ /* 0x000fe20000010000 */
[----:B------:R-:W-:Y:S02]  /*109d0*/  FADD.FTZ R39, R139, R40 ;  /* 0x000000288b277221 */ /* 0x000fe40000010000 */
[----:B------:R-:W4:Y:S01]  /*109e0*/  MUFU.EX2 R135, R135 ;  /* 0x0000008700877308 */ /* 0x000f220000000800 */
[----:B------:R-:W-:Y:S01]  /*109f0*/  FADD.FTZ R43, R29, R44 ;  /* 0x0000002c1d2b7221 */ /* 0x000fe20000010000 */
[----:B------:R-:W-:Y:S01]  /*10a00*/  FADD.FTZ R40, R8, R39 ;  /* 0x0000002708287221 */ /* 0x000fe20000010000 */
[----:B------:R-:W-:-:S05]  /*10a10*/  FFMA.FTZ R3, R67, R9, -R58 ;  /* 0x0000000943037223 */ /* 0x000fca000001083a */
[----:B------:R-:W5:Y:S01]  /*10a20*/  MUFU.EX2 R0, R63 ;  /* 0x0000003f00007308 */ /* 0x000f620000000800 */
[----:B------:R-:W-:Y:S01]  /*10a30*/  FADD.FTZ R44, R132, R43 ;  /* 0x0000002b842c7221 */ /* 0x000fe20000010000 */
[----:B-1----:R-:W-:Y:S01]  /*10a40*/  FADD.FTZ R39, R133, R40 ;  /* 0x0000002885277221 */ /* 0x002fe20000010000 */
[----:B------:R-:W-:-:S05]  /*10a50*/  FFMA.FTZ R131, R69, R9, -R58 ;  /* 0x0000000945837223 */ /* 0x000fca000001083a */
[----:B------:R-:W1:Y:S01]  /*10a60*/  MUFU.EX2 R31, R31 ;  /* 0x0000001f001f7308 */ /* 0x000e620000000800 */
[----:B------:R-:W-:Y:S01]  /*10a70*/  F2FP.F16.F32.PACK_AB R146, R26, R146 ;  /* 0x000000921a92723e */ /* 0x000fe200000000ff */
[----:B0-----:R-:W-:Y:S01]  /*10a80*/  FADD.FTZ R43, R35, R44 ;  /* 0x0000002c232b7221 */ /* 0x001fe20000010000 */
[----:B--2---:R-:W-:-:S05]  /*10a90*/  FADD.FTZ R26, R24, R39 ;  /* 0x00000027181a7221 */ /* 0x004fca0000010000 */
[----:B------:R-:W0:Y:S01]  /*10aa0*/  MUFU.EX2 R129, R129 ;  /* 0x0000008100817308 */ /* 0x000e220000000800 */
[----:B------:R-:W-:Y:S01]  /*10ab0*/  FFMA.FTZ R14, R70, R9, -R58 ;  /* 0x00000009460e7223 */ /* 0x000fe2000001083a */
[----:B------:R-:W-:Y:S01]  /*10ac0*/  F2FP.F16.F32.PACK_AB R140, R27, R140 ;  /* 0x0000008c1b8c723e */ /* 0x000fe200000000ff */
[----:B------:R-:W-:-:S05]  /*10ad0*/  FADD.FTZ R43, R134, R43 ;  /* 0x0000002b862b7221 */ /* 0x000fca0000010000 */
[----:B------:R-:W2:Y:S01]  /*10ae0*/  MUFU.EX2 R33, R33 ;  /* 0x0000002100217308 */ /* 0x000ea20000000800 */
[----:B----4-:R-:W-:Y:S01]  /*10af0*/  FADD.FTZ R27, R135, R26 ;  /* 0x0000001a871b7221 */ /* 0x010fe20000010000 */
[----:B------:R-:W-:-:S06]  /*10b00*/  FFMA.FTZ R125, R71, R9, -R58 ;  /* 0x00000009477d7223 */ /* 0x000fcc000001083a */
[----:B------:R-:W4:Y:S01]  /*10b10*/  MUFU.EX2 R3, R3 ;  /* 0x0000000300037308 */ /* 0x000f220000000800 */
[----:B------:R-:W-:Y:S01]  /*10b20*/  F2FP.F16.F32.PACK_AB R142, R30, R142 ;  /* 0x0000008e1e8e723e */ /* 0x000fe200000000ff */
[----:B------:R-:W-:-:S06]  /*10b30*/  FADD.FTZ R26, R32, R43 ;  /* 0x0000002b201a7221 */ /* 0x000fcc0000010000 */
[----:B------:R-:W3:Y:S01]  /*10b40*/  MUFU.EX2 R37, R37 ;  /* 0x0000002500257308 */ /* 0x000ee20000000800 */
[----:B-----5:R-:W-:Y:S01]  /*10b50*/  FADD.FTZ R30, R0, R27 ;  /* 0x0000001b001e7221 */ /* 0x020fe20000010000 */
[----:B------:R-:W-:-:S06]  /*10b60*/  FFMA.FTZ R25, R72, R9, -R58 ;  /* 0x0000000948197223 */ /* 0x000fcc000001083a */
[----:B------:R-:W5:Y:S01]  /*10b70*/  MUFU.EX2 R131, R131 ;  /* 0x0000008300837308 */ /* 0x000f620000000800 */
[----:B-1----:R-:W-:Y:S01]  /*10b80*/  FADD.FTZ R26, R31, R26 ;  /* 0x0000001a1f1a7221 */ /* 0x002fe20000010000 */
[----:B0-----:R-:W-:-:S06]  /*10b90*/  FADD.FTZ R30, R129, R30 ;  /* 0x0000001e811e7221 */ /* 0x001fcc0000010000 */
[----:B------:R-:W0:Y:S01]  /*10ba0*/  MUFU.EX2 R38, R38 ;  /* 0x0000002600267308 */ /* 0x000e220000000800 */
[----:B------:R-:W-:-:S07]  /*10bb0*/  FFMA.FTZ R73, R73, R9, -R58 ;  /* 0x0000000949497223 */ /* 0x000fce000001083a */
[----:B------:R-:W1:Y:S01]  /*10bc0*/  MUFU.EX2 R14, R14 ;  /* 0x0000000e000e7308 */ /* 0x000e620000000800 */
[----:B--2---:R-:W-:Y:S01]  /*10bd0*/  FADD.FTZ R26, R33, R26 ;  /* 0x0000001a211a7221 */ /* 0x004fe20000010000 */
[----:B----4-:R-:W-:-:S06]  /*10be0*/  FADD.FTZ R30, R3, R30 ;  /* 0x0000001e031e7221 */ /* 0x010fcc0000010000 */
[----:B------:R-:W2:Y:S01]  /*10bf0*/  MUFU.EX2 R41, R41 ;  /* 0x0000002900297308 */ /* 0x000ea20000000800 */
[----:B------:R-:W-:-:S07]  /*10c00*/  FFMA.FTZ R74, R74, R9, -R58 ;  /* 0x000000094a4a7223 */ /* 0x000fce000001083a */
[----:B------:R-:W4:Y:S01]  /*10c10*/  MUFU.EX2 R125, R125 ;  /* 0x0000007d007d7308 */ /* 0x000f220000000800 */
[----:B------:R-:W-:Y:S01]  /*10c20*/  F2FP.F16.F32.PACK_AB R138, R29, R138 ;  /* 0x0000008a1d8a723e */ /* 0x000fe200000000ff */
[----:B---3--:R-:W-:-:S06]  /*10c30*/  FADD.FTZ R27, R37, R26 ;  /* 0x0000001a251b7221 */ /* 0x008fcc0000010000 */
[----:B------:R-:W3:Y:S01]  /*10c40*/  MUFU.EX2 R42, R42 ;  /* 0x0000002a002a7308 */ /* 0x000ee20000000800 */
[----:B-----5:R-:W-:Y:S01]  /*10c50*/  FADD.FTZ R29, R131, R30 ;  /* 0x0000001e831d7221 */ /* 0x020fe20000010000 */
[----:B------:R-:W-:-:S06]  /*10c60*/  FFMA.FTZ R75, R75, R9, -R58 ;  /* 0x000000094b4b7223 */ /* 0x000fcc000001083a */
[----:B------:R-:W5:Y:S01]  /*10c70*/  MUFU.EX2 R25, R25 ;  /* 0x0000001900197308 */ /* 0x000f620000000800 */
[----:B------:R-:W-:Y:S01]  /*10c80*/  F2FP.F16.F32.PACK_AB R139, R8, R139 ;  /* 0x0000008b088b723e */ /* 0x000fe200000000ff */
[----:B0-----:R-:W-:-:S06]  /*10c90*/  FADD.FTZ R8, R38, R27 ;  /* 0x0000001b26087221 */ /* 0x001fcc0000010000 */
[----:B------:R-:W0:Y:S01]  /*10ca0*/  MUFU.EX2 R45, R45 ;  /* 0x0000002d002d7308 */ /* 0x000e220000000800 */
[----:B-1----:R-:W-:Y:S01]  /*10cb0*/  FADD.FTZ R26, R14, R29 ;  /* 0x0000001d0e1a7221 */ /* 0x002fe20000010000 */
[----:B------:R-:W-:-:S06]  /*10cc0*/  FFMA.FTZ R76, R76, R9, -R58 ;  /* 0x000000094c4c7223 */ /* 0x000fcc000001083a */
        /* <DEDUP_REMOVED lines=12> */
[----:B0-----:R-:W-:Y:S01]  /*10d90*/  FADD.FTZ R0, R45, R0 ;  /* 0x000000002d007221 */ /* 0x001fe20000010000 */
[----:B------:R-:W-:-:S06]  /*10da0*/  F2FP.F16.F32.PACK_AB R129, R3, R129 ;  /* 0x000000810381723e */ /* 0x000fcc00000000ff */
[----:B------:R-:W0:Y:S01]  /*10db0*/  MUFU.EX2 R50, R50 ;  /* 0x0000003200327308 */ /* 0x000e220000000800 */
[----:B-1----:R-:W-:-:S07]  /*10dc0*/  FADD.FTZ R3, R73, R26 ;  /* 0x0000001a49037221 */ /* 0x002fce0000010000 */
[----:B------:R-:W1:Y:S01]  /*10dd0*/  MUFU.EX2 R76, R76 ;  /* 0x0000004c004c7308 */ /* 0x000e620000000800 */
[----:B--2---:R-:W-:Y:S01]  /*10de0*/  FADD.FTZ R0, R47, R0 ;  /* 0x000000002f007221 */ /* 0x004fe20000010000 */
[----:B----4-:R-:W-:-:S06]  /*10df0*/  FADD.FTZ R8, R74, R3 ;  /* 0x000000034a087221 */ /* 0x010fcc0000010000 */
[----:B------:R-:W2:Y:S01]  /*10e00*/  MUFU.EX2 R54, R54 ;  /* 0x0000003600367308 */ /* 0x000ea20000000800 */
[----:B------:R-:W-:-:S07]  /*10e10*/  ISETP.GT.AND P2, PT, R12, R46, PT ;  /* 0x0000002e0c00720c */ /* 0x000fce0003f44270 */
[----:B------:R-:W4:Y:S01]  /*10e20*/  MUFU.EX2 R77, R77 ;  /* 0x0000004d004d7308 */ /* 0x000f220000000800 */
[----:B---3--:R-:W-:Y:S01]  /*10e30*/  FADD.FTZ R3, R49, R0 ;  /* 0x0000000031037221 */ /* 0x008fe20000010000 */
[----:B-----5:R-:W-:-:S06]  /*10e40*/  FADD.FTZ R27, R75, R8 ;  /* 0x000000084b1b7221 */ /* 0x020fcc0000010000 */
[----:B------:R-:W3:Y:S01]  /*10e50*/  MUFU.EX2 R58, R58 ;  /* 0x0000003a003a7308 */ /* 0x000ee20000000800 */
[----:B0-----:R-:W-:Y:S01]  /*10e60*/  FADD.FTZ R3, R50, R3 ;  /* 0x0000000332037221 */ /* 0x001fe20000010000 */
[----:B-1----:R-:W-:-:S03]  /*10e70*/  FADD.FTZ R0, R76, R27 ;  /* 0x0000001b4c007221 */ /* 0x002fc60000010000 */
[----:B--2---:R-:W-:Y:S01]  /*10e80*/  FADD.FTZ R8, R54, R3 ;  /* 0x0000000336087221 */ /* 0x004fe20000010000 */
[----:B------:R-:W-:Y:S01]  /*10e90*/  F2FP.F16.F32.PACK_AB R131, R14, R131 ;  /* 0x000000830e83723e */ /* 0x000fe200000000ff */
[----:B----4-:R-:W-:Y:S02]  /*10ea0*/  FADD.FTZ R0, R77, R0 ;  /* 0x000000004d007221 */ /* 0x010fe40000010000 */
[C---:B------:R-:W-:Y:S01]  /*10eb0*/  FADD.FTZ R3, R13.reuse, R8 ;  /* 0x000000080d037221 */ /* 0x040fe20000010000 */
[----:B------:R-:W-:Y:S01]  /*10ec0*/  F2FP.F16.F32.PACK_AB R122, R13, R54 ;  /* 0x000000360d7a723e */ /* 0x000fe200000000ff */
        /* <DEDUP_REMOVED lines=17> */
[----:B---3--:R-:W-:Y:S01]  /*10fe0*/  FADD.FTZ R0, R58, R0 ;  /* 0x000000003a007221 */ /* 0x008fe20000010000 */
        /* <DEDUP_REMOVED lines=29> */
[----:B------:R-:W-:Y:S01]  /*111c0*/  FMUL.FTZ R118, R118, R55 ;  /* 0x0000003776767220 */ /* 0x000fe20000410000 */
        /* <DEDUP_REMOVED lines=12> */
[----:B------:R-:W-:Y:S01]  /*11290*/  IADD3 R12, R12, -0x1, RZ ;  /* 0xffffffff0c0c7810 */ /* 0x000fe20007ffe0ff */
[----:B------:R-:W-:Y:S06]  /*112a0*/  @P2 BRA `(.L_x_2393) ;  /* 0xffffffd800402947 */ /* 0x000fec000383ffff */
.L_x_2383:
[----:B------:R-:W-:Y:S05]  /*112b0*/  WARPSYNC.ALL ;  /* 0x0000000000007948 */ /* 0x000fea0003800000 */
[----:B------:R-:W-:Y:S06]  /*112c0*/  BAR.ARV 0x8, 0x200 ;  /* 0x0208000000007b1d */ /* 0x000fec0000002000 */
[----:B------:R-:W-:Y:S05]  /*112d0*/  @!P0 BRA `(.L_x_2394) ;  /* 0x0000000000048947 */ /* 0x000fea0003800000 */
[----:B------:R-:W-:Y:S01]  /*112e0*/  BPT.TRAP 0x1 ;  /* 0x000000040000795c */ /* 0x000fe20000300000 */
.L_x_2394:
[----:B------:R-:W-:Y:S02]  /*112f0*/  LEA R13, R18, R2, 0x3 ;  /* 0x00000002120d7211 */ /* 0x000fe400078e18ff */
[----:B------:R-:W-:-:S04]  /*11300*/  SHF.L.U32 R4, R23, 0x1f, RZ ;  /* 0x0000001f17047819 */ /* 0x000fc800000006ff */
[----:B------:R0:W1:Y:S01]  /*11310*/  SYNCS.PHASECHK.TRANS64.TRYWAIT P2, [R13+URZ+0x16850], R4 ;  /* 0x016850040d0075a7 */ /* 0x000062000804017f */
[----:B------:R-:W-:Y:S05]  /*11320*/  @!P0 BRA `(.L_x_2395) ;  /* 0x0000000000048947 */ /* 0x000fea0003800000 */
[----:B------:R-:W-:Y:S01]  /*11330*/  BPT.TRAP 0x1 ;  /* 0x000000040000795c */ /* 0x000fe20000300000 */
.L_x_2395:
[----:B------:R-:W-:-:S05]  /*11340*/  VIADD R2, R2, 0x400 ;  /* 0x0000040002027836 */ /* 0x000fca0000000000 */
[----:B------:R-:W-:-:S04]  /*11350*/  SHF.R.U32.HI R2, RZ, 0x4, R2 ;  /* 0x00000004ff027819 */ /* 0x000fc80000011602 */
[----:B------:R-:W-:Y:S01]  /*11360*/  LOP3.LUT R5, R2, 0x3fff, RZ, 0xc0, !PT ;  /* 0x00003fff02057812 */ /* 0x000fe200078ec0ff */
[----:B-1----:R-:W-:Y:S06]  /*11370*/  @P2 BRA `(.L_x_2396) ;  /* 0x0000000000082947 */ /* 0x002fec0003800000 */
[----:B------:R-:W1:Y:S02]  /*11380*/  SYNCS.PHASECHK.TRANS64.TRYWAIT P0, [R13+URZ+0x16850], R4 ;  /* 0x016850040d0075a7 */ /* 0x000e64000800017f */
[----:B-1----:R-:W-:Y:S05]  /*11390*/  @!P0 BRA `(.L_x_2397) ;  /* 0x000000ac00d08947 */ /* 0x002fea0003800000 */
.L_x_2396:
[----:B01----:R-:W-:Y:S01]  /*113a0*/  IMAD R4, R18, 0x400, R5 ;  /* 0x0000040012047824 */ /* 0x003fe200078e0205 */
[----:B------:R-:W2:Y:S01]  /*113b0*/  LDL.LU R15, [R1+0x5c] ;  /* 0x00005c00010f7983 */ /* 0x000ea20000300800 */
[----:B------:R-:W-:Y:S01]  /*113c0*/  IMAD.MOV.U32 R5, RZ, RZ, 0x40000040 ;  /* 0x40000040ff057424 */ /* 0x000fe200078e00ff */
[----:B------:R-:W-:Y:S05]  /*113d0*/  WARPSYNC.ALL ;  /* 0x0000000000007948 */ /* 0x000fea0003800000 */
[C---:B------:R-:W-:Y:S01]  /*113e0*/  R2UR UR6, R4.reuse ;  /* 0x00000000040672ca */ /* 0x040fe200000e0000 */
[----:B------:R-:W-:Y:S01]  /*113f0*/  WARPGROUP.ARRIVE ;  /* 0x00000000000079c5 */ /* 0x000fe20000000000 */
[----:B------:R-:W-:Y:S01]  /*11400*/  R2UR UR7, R5 ;  /* 0x00000000050772ca */ /* 0x000fe200000e0000 */
[----:B------:R-:W-:Y:S01]  /*11410*/  VIADD R6, R4, 0x80 ;  /* 0x0000008004067836 */ /* 0x000fe20000000000 */
[----:B------:R-:W-:Y:S01]  /*11420*/  MOV R7, 0x40000040 ;  /* 0x4000004000077802 */ /* 0x000fe20000000f00 */
[----:B------:R-:W-:Y:S01]  /*11430*/  IMAD.MOV.U32 R5, RZ, RZ, 0x40000040 ;  /* 0x40000040ff057424 */ /* 0x000fe200078e00ff */
[----:B------:R-:W0:Y:S01]  /*11440*/  SHFL.BFLY PT, R2, R3, 0x2, 0x1f ;  /* 0x0c401f0003027f89 */ /* 0x000e2200000e0000 */
[----:B------:R-:W-:-:S05]  /*11450*/  VIADD R18, R18, 0x1 ;  /* 0x0000000112127836 */ /* 0x000fca0000000000 */
[----:B------:R-:W-:-:S03]  /*11460*/  ISETP.NE.AND P2, PT, R18, 0x2, PT ;  /* 0x000000021200780c */ /* 0x000fc60003f45270 */
[----:B------:R-:W-:Y:S01]  /*11470*/  HGMMA.64x64x16.F32 R88, R148, gdesc[UR4].tnspB, R88, gsb0 ;  /* 0x40e0000494587df0 */ /* 0x000fe20008000858 */
[----:B------:R-:W-:Y:S01]  /*11480*/  R2UR UR6, R6 ;  /* 0x00000000060672ca */ /* 0x000fe200000e0000 */
[----:B------:R-:W-:Y:S01]  /*11490*/  VIADD R6, R4, 0x100 ;  /* 0x0000010004067836 */ /* 0x000fe20000000000 */
[----:B------:R-:W-:Y:S01]  /*114a0*/  R2UR UR7, R7 ;  /* 0x00000000070772ca */ /* 0x000fe200000e0000 */
[----:B------:R-:W-:Y:S01]  /*114b0*/  IMAD.MOV.U32 R7, RZ, RZ, 0x40000040 ;  /* 0x40000040ff077424 */ /* 0x000fe200078e00ff */
[----:B------:R-:W-:Y:S01]  /*114c0*/  SEL R18, R18, RZ, P2 ;  /* 0x000000ff12127207 */ /* 0x000fe20001000000 */
[----:B0-----:R-:W-:Y:S01]  /*114d0*/  FADD.FTZ R2, R2, R3 ;  /* 0x0000000302027221 */ /* 0x001fe20000010000 */
        /* <DEDUP_REMOVED lines=11> */
[----:B------:R-:W-:Y:S02]  /*11590*/  R2UR UR6, R6 ;  /* 0x00000000060672ca */ /* 0x000fe400000e0000 */
[----:B------:R-:W-:Y:S01]  /*115a0*/  R2UR UR7, R7 ;  /* 0x00000000070772ca */ /* 0x000fe200000e0000 */
[----:B------:R-:W-:Y:S01]  /*115b0*/  IMAD.MOV.U32 R7, RZ, RZ, 0x40000040 ;  /* 0x40000040ff077424 */ /* 0x000fe200078e00ff */
[----:B------:R-:W-:Y:S01]  /*115c0*/  IADD3 R6, R4, 0x200, RZ ;  /* 0x0000020004067810 */ /* 0x000fe20007ffe0ff */
        /* <DEDUP_REMOVED lines=15> */
[----:B------:R-:W-:Y:S01]  /*116c0*/  VIADD R4, R4, 0x380 ;  /* 0x0000038004047836 */ /* 0x000fe20000000000 */
[----:B------:R-:W-:Y:S01]  /*116d0*/  MOV R7, 0x40000040 ;  /* 0x4000004000077802 */ /* 0x000fe20000000f00 */
[----:B------:R-:W-:Y:S02]  /*116e0*/  WARPGROUP.DEPBAR.LE gsb0, 0x0 ;  /* 0x00008000000079c5 */ /* 0x000fe40000010000 */
[----:B------:R-:W-:-:S08]  /*116f0*/  WARPGROUP.ARRIVE ;  /* 0x00000000000079c5 */ /* 0x000fd00000000000 */
[----:B------:R-:W-:Y:S01]  /*11700*/  HGMMA.64x64x16.F32 R88, R128, gdesc[UR4].tnspB, R88, gsb0 ;  /* 0x40e0000480587df0 */ /* 0x000fe20008000858 */
[----:B------:R-:W-:Y:S01]  /*11710*/  R2UR UR6, R6 ;  /* 0x00000000060672ca */ /* 0x000fe200000e0000 */
[----:B------:R-:W-:Y:S01]  /*11720*/  IMAD.MOV.U32 R6, RZ, RZ, RZ ;  /* 0x000000ffff067224 */ /* 0x000fe200078e00ff */
[----:B------:R-:W-:Y:S02]  /*11730*/  R2UR UR7, R7 ;  /* 0x00000000070772ca */ /* 0x000fe400000e0000 */
[----:B------:R-:W0:Y:S02]  /*11740*/  SHFL.BFLY PT, R7, R0, 0x2, 0x1f ;  /* 0x0c401f0000077f89 */ /* 0x000e2400000e0000 */
[----:B0-----:R-:W-:Y:S01]  /*11750*/  FADD.FTZ R7, R7, R0 ;  /* 0x0000000007077221 */ /* 0x001fe20000010000 */
[----:B------:R-:W-:-:S04]  /*11760*/  SEL R0, RZ, 0x1, P2 ;  /* 0x00000001ff007807 */ /* 0x000fc80001000000 */
[----:B------:R-:W-:Y:S01]  /*11770*/  LOP3.LUT R23, R23, R0, RZ, 0x3c, !PT ;  /* 0x0000000017177212 */ /* 0x000fe200078e3cff */
[----:B------:R-:W-:Y:S01]  /*11780*/  IMAD.MOV.U32 R0, RZ, RZ, -0x800000 ;  /* 0xff800000ff007424 */ /* 0x000fe200078e00ff */
[----:B------:R-:W-:Y:S02]  /*11790*/  WARPGROUP.DEPBAR.LE gsb0, 0x0 ;  /* 0x00008000000079c5 */ /* 0x000fe40000010000 */
[----:B------:R-:W-:-:S06]  /*117a0*/  WARPGROUP.ARRIVE ;  /* 0x00000000000079c5 */ /* 0x000fcc0000000000 */
[----:B------:R-:W-:Y:S01]  /*117b0*/  HGMMA.64x64x16.F32 R88, R124, gdesc[UR4].tnspB, R88, gsb0 ;  /* 0x40e000047c587df0 */ /* 0x000fe20008000858 */
[----:B------:R-:W-:Y:S02]  /*117c0*/  R2UR UR6, R4 ;  /* 0x00000000040672ca */ /* 0x000fe400000e0000 */
[----:B------:R-:W-:Y:S01]  /*117d0*/  R2UR UR7, R5 ;  /* 0x00000000050772ca */ /* 0x000fe200000e0000 */
[----:B------:R-:W0:Y:S04]  /*117e0*/  SHFL.BFLY PT, R4, R7, 0x1, 0x1f ;  /* 0x0c201f0007047f89 */ /* 0x000e2800000e0000 */
[----:B------:R-:W1:Y:S01]  /*117f0*/  SHFL.BFLY PT, R5, R2, 0x1, 0x1f ;  /* 0x0c201f0002057f89 */ /* 0x000e6200000e0000 */
[----:B0-----:R-:W-:Y:S01]  /*11800*/  FADD.FTZ R14, R7, R4 ;  /* 0x00000004070e7221 */ /* 0x001fe20000010000 */
[----:B------:R-:W-:Y:S01]  /*11810*/  @!P1 IADD3 R7, R13, 0x16860, RZ ;  /* 0x000168600d079810 */ /* 0x000fe20007ffe0ff */
[----:B-1----:R-:W-:-:S03]  /*11820*/  FADD.FTZ R12, R2, R5 ;  /* 0x00000005020c7221 */ /* 0x002fc60000010000 */
[----:B------:R-:W-:Y:S01]  /*11830*/  FSETP.NE.FTZ.AND P3, PT, R14, RZ, PT ;  /* 0x000000ff0e00720b */ /* 0x000fe20003f75000 */
[----:B------:R-:W-:Y:S01]  /*11840*/  IMAD.MOV.U32 R2, RZ, RZ, RZ ;  /* 0x000000ffff027224 */ /* 0x000fe200078e00ff */
[----:B------:R-:W-:Y:S02]  /*11850*/  @!P1 PRMT R7, RZ, 0x654, R7 ;  /* 0x00000654ff079816 */ /* 0x000fe40000000007 */
[----:B------:R-:W-:-:S09]  /*11860*/  FSETP.NE.FTZ.AND P0, PT, R12, RZ, PT ;  /* 0x000000ff0c00720b */ /* 0x000fd20003f15000 */
[----:B------:R-:W0:Y:S04]  /*11870*/  @P3 MUFU.LG2 R8, R14 ;  /* 0x0000000e00083308 */ /* 0x000e280000000c00 */
[C---:B------:R-:W-:Y:S01]  /*11880*/  @P0 FMUL.FTZ R5, R9.reuse, 0.69314718246459960938 ;  /* 0x3f31721809050820 */ /* 0x040fe20000410000 */
[----:B------:R-:W-:-:S03]  /*11890*/  @P3 FMUL.FTZ R9, R9, 0.69314718246459960938 ;  /* 0x3f31721809093820 */ /* 0x000fc60000410000 */
[----:B------:R-:W1:Y:S08]  /*118a0*/  @P0 MUFU.LG2 R4, R12 ;  /* 0x0000000c00040308 */ /* 0x000e700000000c00 */
[----:B------:R-:W2:Y:S01]  /*118b0*/  @P0 MUFU.RCP R2, R12 ;  /* 0x0000000c00020308 */ /* 0x000ea20000001000 */
[----:B0-----:R-:W-:-:S04]  /*118c0*/  @P3 FMUL.FTZ R8, R8, 0.69314718246459960938 ;  /* 0x3f31721808083820 */ /* 0x001fc80000410000 */
[----:B------:R-:W-:-:S03]  /*118d0*/  @P3 FFMA.FTZ R3, R9, R11, R8 ;  /* 0x0000000b09033223 */ /* 0x000fc60000010008 */
[----:B------:R-:W0:Y:S01]  /*118e0*/  @P3 MUFU.RCP R6, R14 ;  /* 0x0000000e00063308 */ /* 0x000e220000001000 */
[----:B-1----:R-:W-:-:S04]  /*118f0*/  @P0 FMUL.FTZ R4, R4, 0.69314718246459960938 ;  /* 0x3f31721804040820 */ /* 0x002fc80000410000 */
[----:B------:R-:W-:Y:S01]  /*11900*/  @P0 FFMA.FTZ R0, R5, R10, R4 ;  /* 0x0000000a05000223 */ /* 0x000fe20000010004 */
[----:B------:R-:W-:Y:S01]  /*11910*/  PLOP3.LUT P0, PT, PT, PT, PT, 0x8, 0x0 ;  /* 0x000000000000781c */ /* 0x000fe20003f0e170 */
        /* <DEDUP_REMOVED lines=37> */
.L_x_2333:
[----:B------:R-:W2:Y:S01]  /*11b70*/  LDL R48, [R1+0x54] ;  /* 0x0000540001307983 */ /* 0x000ea20000100800 */
[----:B------:R-:W-:Y:S05]  /*11b80*/  WARPSYNC.ALL ;  /* 0x0000000000007948 */ /* 0x000fea0003800000 */
[----:B------:R-:W0:Y:S01]  /*11b90*/  S2R R2, SR_TID.X ;  /* 0x0000000000027919 */ /* 0x000e220000002100 */
[----:B------:R-:W1:Y:S01]  /*11ba0*/  S2UR UR5, SR_CgaCtaId ;  /* 0x00000000000579c3 */ /* 0x000e620000008800 */
[----:B------:R-:W-:Y:S01]  /*11bb0*/  UMOV UR4, 0x400 ;  /* 0x0000040000047882 */ /* 0x000fe20000000000 */
[----:B------:R-:W-:Y:S01]  /*11bc0*/  BSSY B0, `(.L_x_2398) ;  /* 0x0000241000007945 */ /* 0x000fe20003800000 */
[----:B-1----:R-:W-:Y:S01]  /*11bd0*/  ULEA UR4, UR5, UR4, 0x18 ;  /* 0x0000000405047291 */ /* 0x002fe2000f8ec03f */
[----:B0-----:R-:W-:-:S05]  /*11be0*/  IADD3 R49, R2, -0x80, RZ ;  /* 0xffffff8002317810 */ /* 0x001fca0007ffe0ff */
[----:B------:R-:W-:Y:S01]  /*11bf0*/  IMAD.U32 R2, RZ, RZ, UR4 ;  /* 0x00000004ff027e24 */ /* 0x000fe2000f8e00ff */
[----:B------:R-:W-:Y:S01]  /*11c00*/  BAR.SYNC.DEFER_BLOCKING 0x5, 0x200 ;  /* 0x0148000000007b1d */ /* 0x000fe20000010000 */
[--C-:B------:R-:W-:Y:S02]  /*11c10*/  SHF.R.S32.HI R46, RZ, 0x1f, R49.reuse ;  /* 0x0000001fff2e7819 */ /* 0x100fe40000011431 */
[----:B------:R-:W-:Y:S02]  /*11c20*/  SHF.R.S32.HI R4, RZ, 0x1f, R49 ;  /* 0x0000001fff047819 */ /* 0x000fe40000011431 */
[-C--:B------:R-:W-:Y:S02]  /*11c30*/  LEA.HI R46, R46, R49.reuse, RZ, 0x3 ;  /* 0x000000312e2e7211 */ /* 0x080fe400078f18ff */
[----:B------:R-:W-:Y:S02]  /*11c40*/  LEA.HI R4, R4, R49, RZ, 0x3 ;  /* 0x0000003104047211 */ /* 0x000fe400078f18ff */
[----:B------:R-:W-:-:S02]  /*11c50*/  LOP3.LUT R46, R46, 0xfffffff8, RZ, 0xc0, !PT ;  /* 0xfffffff82e2e7812 */ /* 0x000fc400078ec0ff */
[----:B------:R-:W-:-:S03]  /*11c60*/  SHF.R.S32.HI R45, RZ, 0x3, R4 ;  /* 0x00000003ff2d7819 */ /* 0x000fc60000011404 */
[----:B------:R-:W-:-:S04]  /*11c70*/  IMAD.IADD R46, R49, 0x1, -R46 ;  /* 0x00000001312e7824 */ /* 0x000fc800078e0a2e */
[----:B------:R-:W-:Y:S01]  /*11c80*/  IMAD.SHL.U32 R44, R46, 0x8, RZ ;  /* 0x000000082e2c7824 */ /* 0x000fe200078e00ff */
[----:B------:R0:W1:Y:S04]  /*11c90*/  LDS.128 R28, [R2+0x168d0] ;  /* 0x0168d000021c7984 */ /* 0x0000680000000c00 */
        /* <DEDUP_REMOVED lines=12> */
[----:B-----5:R-:W-:Y:S02]  /*11d60*/  MOV R24, R2 ;  /* 0x0000000200187202 */ /* 0x020fe40000000f00 */
[----:B0-----:R-:W-:-:S03]  /*11d70*/  MOV R25, R5 ;  /* 0x0000000500197202 */ /* 0x001fc60000000f00 */
[----:B--2---:R-:W-:-:S03]  /*11d80*/  IMAD.WIDE R10, R6, 0x2, R24 ;  /* 0x00000002060a7825 */ /* 0x004fc600078e0218 */
[C---:B------:R-:W-:Y:S02]  /*11d90*/  IADD3 R27, P0, R10.reuse, 0x60, RZ ;  /* 0x000000600a1b7810 */ /* 0x040fe40007f1e0ff */
[----:B------:R-:W-:Y:S02]  /*11da0*/  IADD3 R13, P2, R10, 0x20, RZ ;  /* 0x000000200a0d7810 */ /* 0x000fe40007f5e0ff */
[----:B------:R-:W-:Y:S02]  /*11db0*/  IADD3.X R5, RZ, R11, RZ, P0, !PT ;  /* 0x0000000bff057210 */ /* 0x000fe400007fe4ff */
[----:B---3--:R-:W-:Y:S02]  /*11dc0*/  ISETP.NE.AND P0, PT, R26, RZ, PT ;  /* 0x000000ff1a00720c */ /* 0x008fe40003f05270 */
[----:B------:R-:W-:Y:S02]  /*11dd0*/  IADD3 R15, P1, R10, 0x40, RZ ;  /* 0x000000400a0f7810 */ /* 0x000fe40007f3e0ff */
[----:B------:R-:W-:Y:S01]  /*11de0*/  SEL R38, R26, UR4, P0 ;  /* 0x000000041a267c07 */ /* 0x000fe20008000000 */
[----:B------:R-:W-:Y:S05]  /*11df0*/  WARPSYNC.ALL ;  /* 0x0000000000007948 */ /* 0x000fea0003800000 */
[----:B------:R-:W-:Y:S01]  /*11e00*/  LOP3.LUT R9, R10, 0x380, RZ, 0xc0, !PT ;  /* 0x000003800a097812 */ /* 0x000fe200078ec0ff */
[----:B------:R-:W-:Y:S01]  /*11e10*/  IMAD.X R7, RZ, RZ, R11, P1 ;  /* 0x000000ffff077224 */ /* 0x000fe200008e060b */
        /* <DEDUP_REMOVED lines=9> */
[----:B------:R-:W-:Y:S01]  /*11eb0*/  LOP3.LUT R10, R9, R10, RZ, 0x3c, !PT ;  /* 0x0000000a090a7212 */ /* 0x000fe200078e3cff */
[----:B------:R-:W-:Y:S01]  /*11ec0*/  IMAD.X R9, RZ, RZ, R11, P2 ;  /* 0x000000ffff097224 */ /* 0x000fe200010e060b */
        /* <DEDUP_REMOVED lines=8> */
[----:B------:R-:W-:-:S02]  /*11f50*/  MOV R36, R6 ;  /* 0x0000000600247202 */ /* 0x000fc40000000f00 */
[----:B------:R-:W-:Y:S02]  /*11f60*/  MOV R33, R4 ;  /* 0x0000000400217202 */ /* 0x000fe40000000f00 */
[----:B------:R-:W-:Y:S02]  /*11f70*/  MOV R37, R8 ;  /* 0x0000000800257202 */ /* 0x000fe40000000f00 */
[----:B------:R-:W-:Y:S02]  /*11f80*/  F2FP.F16.F32.PACK_AB R4, R97, R96 ;  /* 0x000000606104723e */ /* 0x000fe400000000ff */
[----:B------:R-:W-:Y:S02]  /*11f90*/  F2FP.F16.F32.PACK_AB R5, R99, R98 ;  /* 0x000000626305723e */ /* 0x000fe400000000ff */
[----:B------:R-:W-:Y:S02]  /*11fa0*/  F2FP.F16.F32.PACK_AB R6, R101, R100 ;  /* 0x000000646506723e */ /* 0x000fe400000000ff */
[----:B------:R-:W-:-:S02]  /*11fb0*/  F2FP.F16.F32.PACK_AB R7, R103, R102 ;  /* 0x000000666707723e */ /* 0x000fc400000000ff */
[----:B------:R-:W-:Y:S02]  /*11fc0*/  F2FP.F16.F32.PACK_AB R8, R105, R104 ;  /* 0x000000686908723e */ /* 0x000fe400000000ff */
[----:B------:R-:W-:Y:S02]  /*11fd0*/  F2FP.F16.F32.PACK_AB R9, R107, R106 ;  /* 0x0000006a6b09723e */ /* 0x000fe400000000ff */
[----:B------:R-:W-:Y:S02]  /*11fe0*/  F2FP.F16.F32.PACK_AB R11, R111, R110 ;  /* 0x0000006e6f0b723e */ /* 0x000fe400000000ff */
[----:B------:R-:W-:Y:S02]  /*11ff0*/  ISETP.NE.U32.AND P3, PT, RZ, UR6, PT ;  /* 0x00000006ff007c0c */ /* 0x000fe4000bf65070 */
[----:B------:R-:W-:Y:S01]  /*12000*/  ISETP.NE.U32.AND P0, PT, RZ, UR4, PT ;  /* 0x00000004ff007c0c */ /* 0x000fe2000bf05070 */
[----:B------:R0:W-:Y:S01]  /*12010*/  STSM.16.M88.4 [R10], R12 ;  /* 0x0000000c0a007844 */ /* 0x0001e20000000200 */
[----:B------:R-:W-:-:S02]  /*12020*/  ISETP.NE.AND.EX P3, PT, RZ, UR7, PT, P3 ;  /* 0x00000007ff007c0c */ /* 0x000fc4000bf65330 */
[----:B------:R-:W-:Y:S01]  /*12030*/  IADD3 R26, P1, R34, UR4, RZ ;  /* 0x00000004221a7c10 */ /* 0x000fe2000ff3e0ff */
[----:B------:R-:W-:Y:S01]  /*12040*/  STSM.16.M88.4 [R37], R4 ;  /* 0x0000000425007844 */ /* 0x000fe20000000200 */
[----:B------:R-:W-:Y:S02]  /*12050*/  ISETP.NE.AND.EX P0, PT, RZ, UR5, PT, P0 ;  /* 0x00000005ff007c0c */ /* 0x000fe4000bf05300 */
[----:B------:R-:W-:Y:S02]  /*12060*/  IADD3.X R27, R35, UR5, RZ, P1, !PT ;  /* 0x00000005231b7c10 */ /* 0x000fe40008ffe4ff */
[----:B0-----:R-:W-:Y:S02]  /*12070*/  F2FP.F16.F32.PACK_AB R10, R109, R108 ;  /* 0x0000006c6d0a723e */ /* 0x001fe400000000ff */
[----:B------:R-:W-:Y:S02]  /*12080*/  F2FP.F16.F32.PACK_AB R12, R113, R112 ;  /* 0x00000070710c723e */ /* 0x000fe400000000ff */
[----:B------:R-:W-:Y:S01]  /*12090*/  F2FP.F16.F32.PACK_AB R13, R115, R114 ;  /* 0x00000072730d723e */ /* 0x000fe200000000ff */
[----:B------:R0:W-:Y:S01]  /*120a0*/  STSM.16.M88.4 [R36], R8 ;  /* 0x0000000824007844 */ /* 0x0001e20000000200 */
[----:B------:R-:W-:-:S02]  /*120b0*/  F2FP.F16.F32.PACK_AB R14, R117, R116 ;  /* 0x00000074750e723e */ /* 0x000fc400000000ff */
[----:B------:R-:W-:-:S05]  /*120c0*/  F2FP.F16.F32.PACK_AB R15, R119, R118 ;  /* 0x00000076770f723e */ /* 0x000fca00000000ff */
[----:B------:R1:W-:Y:S01]  /*120d0*/  STSM.16.M88.4 [R33], R12 ;  /* 0x0000000c21007844 */ /* 0x0003e20000000200 */
[----:B------:R-:W-:Y:S01]  /*120e0*/  BAR.SYNC.DEFER_BLOCKING 0x1, 0x180 ;  /* 0x0046000000007b1d */ /* 0x000fe20000010000 */
[----:B------:R-:W-:-:S05]  /*120f0*/  @P3 IADD3 R34, P1, R34, UR6, RZ ;  /* 0x0000000622223c10 */ /* 0x000fca000ff3e0ff */
[----:B------:R-:W-:Y:S01]  /*12100*/  ULDC UR6, c[0x0][0xa88] ;  /* 0x0002a20000067ab9 */ /* 0x000fe20000000800 */
[----:B------:R-:W-:Y:S01]  /*12110*/  @P3 IADD3.X R35, R35, UR7, RZ, P1, !PT ;  /* 0x0000000723233c10 */ /* 0x000fe20008ffe4ff */
[----:B------:R-:W-:Y:S01]  /*12120*/  IMAD.U32 R47, RZ, RZ, UR6 ;  /* 0x00000006ff2f7e24 */ /* 0x000fe2000f8e00ff */
[----:B------:R-:W-:Y:S01]  /*12130*/  ISETP.GT.AND P2, PT, R38, 0x1, PT ;  /* 0x000000012600780c */ /* 0x000fe20003f44270 */
[----:B0-----:R-:W0:Y:S01]  /*12140*/  LDC R8, c[0x0][0xbe8] ;  /* 0x0002fa00ff087b82 */ /* 0x001e220000000800 */
[----:B------:R2:W5:Y:S04]  /*12150*/  @P0 LDG.E R28, desc[UR40][R26.64] ;  /* 0x000000281a1c0981 */ /* 0x000568000c1e1900 */
[----:B------:R2:W5:Y:S01]  /*12160*/  @P3 LDG.E R47, desc[UR40][R34.64] ;  /* 0x00000028222f3981 */ /* 0x000562000c1e1900 */
[----:B------:R-:W-:-:S04]  /*12170*/  MOV R6, 0x9b8 ;  /* 0x000009b800067802 */ /* 0x000fc80000000f00 */
[----:B------:R-:W-:Y:S02]  /*12180*/  SEL R6, R6, 0x978, P2 ;  /* 0x0000097806067807 */ /* 0x000fe40001000000 */
[----:B0-----:R-:W-:Y:S02]  /*12190*/  ISETP.NE.AND P1, PT, R8, 0x1, PT ;  /* 0x000000010800780c */ /* 0x001fe40003f25270 */
[----:B-1----:R2:W0:Y:S08]  /*121a0*/  LDC.64 R12, c[0x0][R6+0x220] ;  /* 0x00008800060c7b82 */ /* 0x0024300000000a00 */
[----:B------:R2:W1:Y:S08]  /*121b0*/  LDC.64 R14, c[0x0][R6+0x218] ;  /* 0x00008600060e7b82 */ /* 0x0004700000000a00 */
[----:B------:R2:W3:Y:S01]  /*121c0*/  LDC.64 R10, c[0x0][R6+0x228] ;  /* 0x00008a00060a7b82 */ /* 0x0004e20000000a00 */
[----:B------:R-:W-:Y:S05]  /*121d0*/  @P3 BRA `(.L_x_2400) ;  /* 0x0000000000103947 */ /* 0x000fea0003800000 */
[----:B------:R-:W-:Y:S05]  /*121e0*/  @!P0 BRA `(.L_x_2400) ;  /* 0x00000000000c8947 */ /* 0x000fea0003800000 */
[----:B------:R-:W4:Y:S04]  /*121f0*/  LDG.E R4, desc[UR40][R26.64] ;  /* 0x000000281a047981 */ /* 0x000f28000c1e1900 */
[----:B-----5:R-:W4:Y:S02]  /*12200*/  LDG.E R47, desc[UR40][R26.64+0x4] ;  /* 0x000004281a2f7981 */ /* 0x020f24000c1e1900 */
[----:B----4-:R-:W-:-:S07]  /*12210*/  IMAD.IADD R47, R47, 0x1, -R4 ;  /* 0x000000012f2f7824 */ /* 0x010fce00078e0a04 */
.L_x_2400:
[----:B------:R-:W1:Y:S04]  /*12220*/  LDL R50, [R1+0x50] ;  /* 0x0000500001327983 */ /* 0x000e680000100800 */
[----:B--2---:R-:W2:Y:S04]  /*12230*/  LDL R26, [R1+0x4c] ;  /* 0x00004c00011a7983 */ /* 0x004ea80000100800 */
[----:B------:R-:W2:Y:S04]  /*12240*/  LDL R51, [R1+0x28] ;  /* 0x0000280001337983 */ /* 0x000ea80000100800 */
[----:B------:R-:W4:Y:S01]  /*12250*/  LDL R49, [R1+0x60] ;  /* 0x0000600001317983 */ /* 0x000f220000100800 */
[----:B------:R-:W3:Y:S03]  /*12260*/  LDC.64 R6, c[0x0][R6+0x210] ;  /* 0x0000840006067b82 */ /* 0x000ee60000000a00 */
[----:B------:R-:W3:Y:S01]  /*12270*/  LDL R38, [R1+0x68] ;  /* 0x0000680001267983 */ /* 0x000ee20000100800 */
[----:B------:R-:W-:-:S04]  /*12280*/  ISETP.NE.U32.AND P0, PT, RZ, UR4, PT ;  /* 0x00000004ff007c0c */ /* 0x000fc8000bf05070 */
[----:B------:R-:W4:Y:S01]  /*12290*/  @P1 LDC R34, c[0x0][0xbec] ;  /* 0x0002fb00ff221b82 */ /* 0x000f220000000800 */
[----:B------:R-:W-:-:S04]  /*122a0*/  ISETP.NE.AND.EX P0, PT, RZ, UR5, PT, P0 ;  /* 0x00000005ff007c0c */ /* 0x000fc8000bf05300 */
[----:B------:R-:W-:-:S03]  /*122b0*/  SEL R9, R48, RZ, !P0 ;  /* 0x000000ff30097207 */ /* 0x000fc60004000000 */
[----:B------:R-:W3:Y:S01]  /*122c0*/  @P1 LDC R37, c[0x0][0xbf0] ;  /* 0x0002fc00ff251b82 */ /* 0x000ee20000000800 */
[----:B------:R-:W-:-:S07]  /*122d0*/  SEL R27, R32, RZ, !P0 ;  /* 0x000000ff201b7207 */ /* 0x000fce0004000000 */
[----:B------:R-:W0:Y:S02]  /*122e0*/  LDC.64 R4, c[0x0][0xba8] ;  /* 0x0002ea00ff047b82 */ /* 0x000e240000000a00 */
[----:B0-----:R-:W-:Y:S01]  /*122f0*/  IMAD R13, R13, R9, RZ ;  /* 0x000000090d0d7224 */ /* 0x001fe200078e02ff */
[----:B------:R-:W0:Y:S03]  /*12300*/  S2R R36, SR_TID.X ;  /* 0x0000000000247919 */ /* 0x000e260000002100 */
[C---:B------:R-:W-:Y:S02]  /*12310*/  IMAD R35, R12.reuse, R27, R13 ;  /* 0x0000001b0c237224 */ /* 0x040fe400078e020d */
[----:B------:R-:W-:-:S04]  /*12320*/  IMAD.WIDE.U32 R12, R12, R9, RZ ;  /* 0x000000090c0c7225 */ /* 0x000fc800078e00ff */
[----:B------:R-:W-:Y:S01]  /*12330*/  IMAD.IADD R35, R13, 0x1, R35 ;  /* 0x000000010d237824 */ /* 0x000fe200078e0223 */
[----:B------:R-:W3:Y:S08]  /*12340*/  @!P2 LDC R4, c[0x0][0xb50] ;  /* 0x0002d400ff04ab82 */ /* 0x000ef00000000800 */
[----:B------:R-:W3:Y:S01]  /*12350*/  @!P2 LDC R5, c[0x0][0xb54] ;  /* 0x0002d500ff05ab82 */ /* 0x000ee20000000800 */
[----:B0-----:R-:W-:-:S05]  /*12360*/  VIADD R40, R36, 0xffffff80 ;  /* 0xffffff8024287836 */ /* 0x001fca0000000000 */
[----:B------:R-:W-:-:S04]  /*12370*/  SHF.R.S32.HI R36, RZ, 0x1f, R40 ;  /* 0x0000001fff247819 */ /* 0x000fc80000011428 */
[----:B------:R-:W-:-:S04]  /*12380*/  LEA.HI R36, R36, R40, RZ, 0x7 ;  /* 0x0000002824247211 */ /* 0x000fc800078f38ff */
[----:B------:R-:W-:Y:S01]  /*12390*/  LOP3.LUT R36, R36, 0xffffff80, RZ, 0xc0, !PT ;  /* 0xffffff8024247812 */ /* 0x000fe200078ec0ff */
[----:B-----5:R-:W-:-:S03]  /*123a0*/  IMAD R47, R47, R8, RZ ;  /* 0x000000082f2f7224 */ /* 0x020fc600078e02ff */
[----:B------:R-:W-:Y:S01]  /*123b0*/  IADD3 R36, R40, -R36, RZ ;  /* 0x8000002428247210 */ /* 0x000fe20007ffe0ff */
[-C--:B-1----:R-:W-:Y:S02]  /*123c0*/  IMAD R33, R15, R50.reuse, RZ ;  /* 0x000000320f217224 */ /* 0x082fe400078e02ff */
[----:B------:R-:W-:-:S04]  /*123d0*/  IMAD.WIDE.U32 R14, R14, R50, RZ ;  /* 0x000000320e0e7225 */ /* 0x000fc800078e00ff */
[----:B--2---:R-:W-:Y:S01]  /*123e0*/  IMAD.IADD R39, R26, 0x1, R51 ;  /* 0x000000011a277824 */ /* 0x004fe200078e0233 */
[----:B------:R-:W-:Y:S02]  /*123f0*/  IADD3 R26, P0, P3, R12, R14, R28 ;  /* 0x0000000e0c1a7210 */ /* 0x000fe40007b1e01c */
[----:B----4-:R-:W-:Y:S01]  /*12400*/  SEL R27, R49, RZ, P2 ;  /* 0x000000ff311b7207 */ /* 0x010fe20001000000 */
[----:B------:R-:W-:-:S04]  /*12410*/  @P1 IMAD.HI.U32 R14, R39, R34, RZ ;  /* 0x00000022270e1227 */ /* 0x000fc800078e00ff */
[----:B------:R-:W-:Y:S01]  /*12420*/  IMAD.IADD R32, R15, 0x1, R33 ;  /* 0x000000010f207824 */ /* 0x000fe200078e0221 */
[----:B------:R-:W-:Y:S01]  /*12430*/  MOV R15, R39 ;  /* 0x00000027000f7202 */ /* 0x000fe20000000f00 */
[----:B---3--:R-:W-:Y:S01]  /*12440*/  IMAD R33, R11, R27, RZ ;  /* 0x0000001b0b217224 */ /* 0x008fe200078e02ff */
        /* <DEDUP_REMOVED lines=15> */
[----:B------:R-:W-:-:S04]  /*12540*/  LEA R10, P0, R6, R4, 0x2 ;  /* 0x00000004060a7211 */ /* 0x000fc800078010ff */
[----:B------:R-:W-:Y:S01]  /*12550*/  LEA.HI.X R7, R6, R5, R7, 0x2, P0 ;  /* 0x0000000506077211 */ /* 0x000fe200000f1407 */
[----:B------:R-:W-:Y:S01]  /*12560*/  SHFL.IDX PT, R4, R10, RZ, 0x1c1f ;  /* 0x001c1fff0a047589 */ /* 0x000fe200000e0000 */
[----:B------:R-:W-:-:S03]  /*12570*/  IMAD.IADD R26, R38, 0x1, R51 ;  /* 0x00000001261a7824 */ /* 0x000fc600078e0233 */
[----:B------:R-:W0:Y:S04]  /*12580*/  SHFL.IDX PT, R5, R7, RZ, 0x1c1f ;  /* 0x001c1fff07057589 */ /* 0x000e2800000e0000 */
[----:B------:R-:W-:Y:S04]  /*12590*/  SHFL.IDX PT, R12, R10, 0x1, 0x1c1f ;  /* 0x003c1f000a0c7f89 */ /* 0x000fe800000e0000 */
        /* <DEDUP_REMOVED lines=43> */
[----:B------:R-:W-:-:S03]  /*12850*/  IMAD.IADD R14, R51, 0x1, R0 ;  /* 0x00000001330e7824 */ /* 0x000fc600078e0200 */
        /* <DEDUP_REMOVED lines=9> */
[----:B0-----:R-:W-:Y:S01]  /*128f0*/  @P1 IMAD.HI.U32 R0, R14, R13, RZ ;  /* 0x0000000d0e001227 */ /* 0x001fe200078e00ff */
[----:B------:R-:W-:-:S03]  /*12900*/  MOV R3, R14 ;  /* 0x0000000e00037202 */ /* 0x000fc60000000f00 */
[----:B------:R-:W-:Y:S01]  /*12910*/  IMAD R12, R12, UR4, RZ ;  /* 0x000000040c0c7c24 */ /* 0x000fe2000f8e02ff */
[----:B-1----:R-:W-:Y:S01]  /*12920*/  @P1 SHF.R.U32.HI R3, RZ, R15, R0 ;  /* 0x0000000fff031219 */ /* 0x002fe20000011600 */
[----:B------:R-:W-:-:S04]  /*12930*/  IMAD.WIDE.U32 R10, R9, UR4, R10 ;  /* 0x00000004090a7c25 */ /* 0x000fc8000f8e000a */
[----:B------:R-:W-:Y:S02]  /*12940*/  IMAD R13, R9, UR5, R12 ;  /* 0x00000005090d7c24 */ /* 0x000fe4000f8e020c */
[----:B------:R-:W-:Y:S01]  /*12950*/  VIADD R0, R2, 0x16820 ;  /* 0x0001682002007836 */ /* 0x000fe20000000000 */
[----:B------:R-:W-:Y:S01]  /*12960*/  SHF.R.S32.HI R9, RZ, 0x1f, R3 ;  /* 0x0000001fff097819 */ /* 0x000fe20000011403 */
[----:B------:R-:W-:Y:S01]  /*12970*/  IMAD.IADD R11, R11, 0x1, R13 ;  /* 0x000000010b0b7824 */ /* 0x000fe200078e020d */
[----:B------:R-:W-:Y:S01]  /*12980*/  ULDC.64 UR4, c[0x0][0xae0] ;  /* 0x0002b80000047ab9 */ /* 0x000fe20000000a00 */
[----:B------:R-:W-:Y:S01]  /*12990*/  IMAD.MOV R13, RZ, RZ, -R3 ;  /* 0x000000ffff0d7224 */ /* 0x000fe200078e0a03 */
[----:B------:R-:W-:Y:S01]  /*129a0*/  PRMT R0, RZ, 0x654, R0 ;  /* 0x00000654ff007816 */ /* 0x000fe20000000000 */
[----:B------:R-:W-:Y:S02]  /*129b0*/  IMAD R12, R9, UR4, RZ ;  /* 0x00000004090c7c24 */ /* 0x000fe4000f8e02ff */
[----:B------:R-:W-:Y:S01]  /*129c0*/  IMAD R13, R8, R13, R14 ;  /* 0x0000000d080d7224 */ /* 0x000fe200078e020e */
[----:B--2---:R0:W-:Y:S01]  /*129d0*/  SYNCS.ARRIVE.TRANS64.RED.A1T0 RZ, [R0+URZ], RZ ;  /* 0x000000ff00ff79a7 */ /* 0x0041e2000810043f */
[----:B------:R-:W-:-:S02]  /*129e0*/  IMAD R15, R3, UR5, R12 ;  /* 0x00000005030f7c24 */ /* 0x000fc4000f8e020c */
[----:B------:R-:W-:Y:S01]  /*129f0*/  IMAD.WIDE.U32 R8, R3, UR4, R10 ;  /* 0x0000000403087c25 */ /* 0x000fe2000f8e000a */
        /* <DEDUP_REMOVED lines=28> */
[C-C-:B--2---:R-:W-:Y:S02]  /*12bc0*/  @!P2 LEA.HI.X R3, R44.reuse, R0, R43.reuse, 0x1, P5 ;  /* 0x000000002c03a211 */ /* 0x144fe400028f0c2b */
[----:B------:R-:W0:Y:S01]  /*12bd0*/  SHFL.IDX PT, R0, R41, 0x3, 0x181f ;  /* 0x00781f0029007f89 */ /* 0x000e2200000e0000 */
[C---:B---3--:R-:W-:Y:S02]  /*12be0*/  @!P4 LEA R45, P5, R44.reuse, R14, 0x1 ;  /* 0x0000000e2c2dc211 */ /* 0x048fe400078a08ff */
[----:B------:R-:W-:Y:S01]  /*12bf0*/  @!P2 MOV R9, R3 ;  /* 0x000000030009a202 */ /* 0x000fe20000000f00 */
        /* <DEDUP_REMOVED lines=9> */
.L_x_2598:
[----:B------:R-:W-:-:S05]  /*12c90*/  VIADD R42, R42, 0x90 ;  /* 0x000000902a2a7836 */ /* 0x000fca0000000000 */
[----:B------:R-:W-:-:S13]  /*12ca0*/  ISETP.GE.OR P0, PT, R42, R47, P0 ;  /* 0x0000002f2a00720c */ /* 0x000fda0000706670 */
[----:B------:R-:W-:Y:S05]  /*12cb0*/  @P0 BRA `(.L_x_2403) ;  /* 0x0000001000c40947 */ /* 0x000fea0003800000 */
[----:B------:R-:W-:-:S04]  /*12cc0*/  LEA R14, P0, R44, R14, 0x1 ;  /* 0x0000000e2c0e7211 */ /* 0x000fc800078008ff */
[----:B------:R-:W-:-:S05]  /*12cd0*/  LEA.HI.X R15, R44, R0, R43, 0x1, P0 ;  /* 0x000000002c0f7211 */ /* 0x000fca00000f0c2b */
[----:B------:R0:W-:Y:S01]  /*12ce0*/  ST.E.128 desc[UR40][R14.64], R36 ;  /* 0x000000240e007985 */ /* 0x0001e2000c101d28 */
[----:B------:R-:W-:Y:S05]  /*12cf0*/  BRA `(.L_x_2403) ;  /* 0x0000001000b47947 */ /* 0x000fea0003800000 */
.L_x_2401:
[----:B------:R-:W2:Y:S01]  /*12d00*/  LDL R43, [R1+0x38] ;  /* 0x00003800012b7983 */ /* 0x000ea20000100800 */
[----:B------:R-:W1:Y:S01]  /*12d10*/  @P1 LDC R10, c[0x0][0xbec] ;  /* 0x0002fb00ff0a1b82 */ /* 0x000e620000000800 */
[----:B------:R-:W-:Y:S01]  /*12d20*/  ULDC.64 UR4, c[0x0][0xb08] ;  /* 0x0002c20000047ab9 */ /* 0x000fe20000000a00 */
[----:B0-----:R-:W-:Y:S01]  /*12d30*/  SHF.R.S32.HI R0, RZ, 0x1f, R9 ;  /* 0x0000001fff007819 */ /* 0x001fe20000011409 */
[----:B------:R-:W-:-:S05]  /*12d40*/  IMAD R11, R11, UR4, RZ ;  /* 0x000000040b0b7c24 */ /* 0x000fca000f8e02ff */
[----:B------:R-:W0:Y:S01]  /*12d50*/  @P1 LDC R13, c[0x0][0xbf0] ;  /* 0x0002fc00ff0d1b82 */ /* 0x000e220000000800 */
[C---:B------:R-:W-:Y:S01]  /*12d60*/  IMAD.WIDE.U32 R4, R28.reuse, UR4, RZ ;  /* 0x000000041c047c25 */ /* 0x040fe2000f8e00ff */
[----:B------:R-:W-:Y:S01]  /*12d70*/  MOV R3, R39 ;  /* 0x0000002700037202 */ /* 0x000fe20000000f00 */
[----:B------:R-:W-:Y:S02]  /*12d80*/  ULDC.64 UR6, c[0x0][0xb30] ;  /* 0x0002cc0000067ab9 */ /* 0x000fe40000000a00 */
[----:B------:R-:W-:Y:S01]  /*12d90*/  IMAD R11, R28, UR5, R11 ;  /* 0x000000051c0b7c24 */ /* 0x000fe2000f8e020b */
[----:B------:R-:W-:-:S03]  /*12da0*/  ULDC.64 UR4, c[0x0][0xb38] ;  /* 0x0002ce0000047ab9 */ /* 0x000fc60000000a00 */
[----:B------:R-:W-:Y:S02]  /*12db0*/  IMAD.IADD R5, R5, 0x1, R11 ;  /* 0x0000000105057824 */ /* 0x000fe400078e020b */
[----:B------:R-:W-:-:S04]  /*12dc0*/  IMAD.WIDE.U32 R4, R50, UR4, R4 ;  /* 0x0000000432047c25 */ /* 0x000fc8000f8e0004 */
[----:B------:R-:W-:Y:S01]  /*12dd0*/  IMAD R5, R50, UR5, R5 ;  /* 0x0000000532057c24 */ /* 0x000fe2000f8e0205 */
[----:B------:R-:W-:Y:S01]  /*12de0*/  ULDC.64 UR4, c[0x0][0xb40] ;  /* 0x0002d00000047ab9 */ /* 0x000fe20000000a00 */
[----:B-1----:R-:W-:-:S04]  /*12df0*/  @P1 IMAD.HI.U32 R10, R39, R10, RZ ;  /* 0x0000000a270a1227 */ /* 0x002fc800078e00ff */
[----:B------:R-:W-:Y:S01]  /*12e00*/  IMAD R0, R0, UR4, RZ ;  /* 0x0000000400007c24 */ /* 0x000fe2000f8e02ff */
[----:B0-----:R-:W-:Y:S01]  /*12e10*/  @P1 SHF.R.U32.HI R3, RZ, R13, R10 ;  /* 0x0000000dff031219 */ /* 0x001fe2000001160a */
[----:B------:R-:W-:-:S04]  /*12e20*/  IMAD.WIDE.U32 R4, R9, UR4, R4 ;  /* 0x0000000409047c25 */ /* 0x000fc8000f8e0004 */
[----:B------:R-:W-:Y:S01]  /*12e30*/  IMAD R7, R9, UR5, R0 ;  /* 0x0000000509077c24 */ /* 0x000fe2000f8e0200 */
[----:B------:R-:W-:Y:S01]  /*12e40*/  SHF.R.S32.HI R0, RZ, 0x1f, R3 ;  /* 0x0000001fff007819 */ /* 0x000fe20000011403 */
[----:B------:R-:W-:Y:S02]  /*12e50*/  ULDC.64 UR4, c[0x0][0xb48] ;  /* 0x0002d20000047ab9 */ /* 0x000fe40000000a00 */
        /* <DEDUP_REMOVED lines=10> */
[----:B------:R-:W-:Y:S02]  /*12f00*/  VIADD R3, R2, 0x16820 ;  /* 0x0001682002037836 */ /* 0x000fe40000000000 */
[----:B------:R-:W-:Y:S02]  /*12f10*/  IMAD R0, R0, UR4, RZ ;  /* 0x0000000400007c24 */ /* 0x000fe4000f8e02ff */
[----:B------:R-:W-:Y:S01]  /*12f20*/  IMAD.IADD R5, R5, 0x1, R9 ;  /* 0x0000000105057824 */ /* 0x000fe200078e0209 */
[----:B------:R-:W-:Y:S01]  /*12f30*/  PRMT R8, RZ, 0x654, R3 ;  /* 0x00000654ff087816 */ /* 0x000fe20000000003 */
[C---:B------:R-:W-:Y:S02]  /*12f40*/  IMAD R3, R7.reuse, UR5, R0 ;  /* 0x0000000507037c24 */ /* 0x040fe4000f8e0200 */
[----:B------:R-:W-:Y:S01]  /*12f50*/  IMAD.WIDE.U32 R4, R7, UR4, R4 ;  /* 0x0000000407047c25 */ /* 0x000fe2000f8e0004 */
[----:B------:R-:W-:Y:S01]  /*12f60*/  ULDC.64 UR4, c[0x0][0xb00] ;  /* 0x0002c00000047ab9 */ /* 0x000fe20000000a00 */
[----:B------:R0:W-:Y:S03]  /*12f70*/  SYNCS.ARRIVE.TRANS64.RED.A1T0 RZ, [R8+URZ], RZ ;  /* 0x000000ff08ff79a7 */ /* 0x0001e6000810043f */
[----:B------:R-:W-:-:S02]  /*12f80*/  IADD3 R3, R5, R3, RZ ;  /* 0x0000000305037210 */ /* 0x000fc40007ffe0ff */
[----:B------:R-:W-:Y:S01]  /*12f90*/  LEA R0, P0, R4, UR4, 0x2 ;  /* 0x0000000404007c11 */ /* 0x000fe2000f8010ff */
[----:B------:R-:W-:-:S03]  /*12fa0*/  UMOV UR4, 0xffffffff ;  /* 0xffffffff00047882 */ /* 0x000fc60000000000 */
[----:B------:R-:W-:Y:S01]  /*12fb0*/  LEA.HI.X R4, R4, UR5, R3, 0x2, P0 ;  /* 0x0000000504047c11 */ /* 0x000fe200080f1403 */
[C---:B--2---:R-:W-:Y:S01]  /*12fc0*/  VIADD R28, R43.reuse, 0x20 ;  /* 0x000000202b1c7836 */ /* 0x044fe20000000000 */
[C---:B------:R-:W-:Y:S01]  /*12fd0*/  IADD3 R7, R43.reuse, 0x8, RZ ;  /* 0x000000082b077810 */ /* 0x040fe20007ffe0ff */
[C---:B------:R-:W-:Y:S02]  /*12fe0*/  VIADD R33, R43.reuse, 0x28 ;  /* 0x000000282b217836 */ /* 0x040fe40000000000 */
[C---:B------:R-:W-:Y:S02]  /*12ff0*/  VIADD R35, R43.reuse, 0x30 ;  /* 0x000000302b237836 */ /* 0x040fe40000000000 */
[C---:B------:R-:W-:Y:S02]  /*13000*/  VIADD R37, R43.reuse, 0x38 ;  /* 0x000000382b257836 */ /* 0x040fe40000000000 */
[C---:B------:R-:W-:Y:S02]  /*13010*/  VIADD R39, R43.reuse, 0x10 ;  /* 0x000000102b277836 */ /* 0x040fe40000000000 */
[----:B------:R-:W-:Y:S01]  /*13020*/  VIADD R41, R43, 0x18 ;  /* 0x000000182b297836 */ /* 0x000fe20000000000 */
[----:B------:R-:W-:-:S02]  /*13030*/  SHF.R.S32.HI R32, RZ, 0x1f, R28 ;  /* 0x0000001fff207819 */ /* 0x000fc4000001141c */
[----:B------:R-:W-:Y:S02]  /*13040*/  SHF.R.S32.HI R34, RZ, 0x1f, R33 ;  /* 0x0000001fff227819 */ /* 0x000fe40000011421 */
        /* <DEDUP_REMOVED lines=8> */
.L_x_2601:
        /* <DEDUP_REMOVED lines=8> */
[----:B-1----:R-:W-:Y:S02]  /*13150*/  @!P3 IMAD.MOV.U32 R15, RZ, RZ, R3 ;  /* 0x000000ffff0fb224 */ /* 0x002fe400078e0003 */
[-C--:B--2---:R-:W-:Y:S01]  /*13160*/  @!P1 LEA R10, P5, R7, R14.reuse, 0x2 ;  /* 0x0000000e070a9211 */ /* 0x084fe200078a10ff */
[----:B------:R-:W-:Y:S01]  /*13170*/  @!P3 IMAD.WIDE R8, R43, 0x4, R14 ;  /* 0x000000042b08b825 */ /* 0x000fe200078e020e */
[----:B------:R-:W-:Y:S02]  /*13180*/  @!P0 LEA R12, P2, R39, R14, 0x2 ;  /* 0x0000000e270c8211 */ /* 0x000fe400078410ff */
[-C--:B------:R-:W-:Y:S02]  /*13190*/  @!P1 LEA.HI.X R11, R7, R3.reuse, R40, 0x2, P5 ;  /* 0x00000003070b9211 */ /* 0x080fe400028f1428 */
[----:B------:R1:W-:Y:S01]  /*131a0*/  @!P3 ST.E.64 desc[UR40][R8.64], R20 ;  /* 0x000000140800b985 */ /* 0x0003e2000c101b28 */
[----:B------:R-:W-:Y:S02]  /*131b0*/  ISETP.GE.AND P3, PT, R28, UR4, PT ;  /* 0x000000041c007c0c */ /* 0x000fe4000bf66270 */
[----:B------:R-:W-:Y:S01]  /*131c0*/  @!P0 LEA.HI.X R13, R39, R3, R42, 0x2, P2 ;  /* 0x00000003270d8211 */ /* 0x000fe200010f142a */
[----:B------:R2:W-:Y:S01]  /*131d0*/  @!P1 ST.E.64 desc[UR40][R10.64], R92 ;  /* 0x0000005c0a009985 */ /* 0x0005e2000c101b28 */
[----:B------:R-:W-:-:S02]  /*131e0*/  ISETP.GE.AND P2, PT, R33, UR4, PT ;  /* 0x0000000421007c0c */ /* 0x000fc4000bf46270 */
[-C--:B------:R-:W-:Y:S01]  /*131f0*/  @!P4 LEA R24, P5, R41, R14.reuse, 0x2 ;  /* 0x0000000e2918c211 */ /* 0x080fe200078a10ff */
[----:B------:R3:W-:Y:S01]  /*13200*/  @!P0 ST.E.64 desc[UR40][R12.64], R96 ;  /* 0x000000600c008985 */ /* 0x0007e2000c101b28 */
[----:B------:R-:W-:Y:S02]  /*13210*/  ISETP.GE.AND P1, PT, R35, UR4, PT ;  /* 0x0000000423007c0c */ /* 0x000fe4000bf26270 */
[----:B------:R-:W-:Y:S02]  /*13220*/  ISETP.GE.AND P0, PT, R37, UR4, PT ;  /* 0x0000000425007c0c */ /* 0x000fe4000bf06270 */
[----:B------:R-:W-:Y:S02]  /*13230*/  @!P4 LEA.HI.X R25, R41, R3, R44, 0x2, P5 ;  /* 0x000000032919c211 */ /* 0x000fe400028f142c */
[----:B------:R-:W-:-:S03]  /*13240*/  @!P3 LEA R26, P5, R28, R14, 0x2 ;  /* 0x0000000e1c1ab211 */ /* 0x000fc600078a10ff */
[----:B------:R3:W-:Y:S01]  /*13250*/  @!P4 ST.E.64 desc[UR40][R24.64], R100 ;  /* 0x000000641800c985 */ /* 0x0007e2000c101b28 */
[-C--:B-1----:R-:W-:Y:S02]  /*13260*/  @!P2 LEA R8, P4, R33, R14.reuse, 0x2 ;  /* 0x0000000e2108a211 */ /* 0x082fe400078810ff */
[-C--:B------:R-:W-:Y:S02]  /*13270*/  @!P3 LEA.HI.X R27, R28, R3.reuse, R32, 0x2, P5 ;  /* 0x000000031c1bb211 */ /* 0x080fe400028f1420 */
[-C--:B--2---:R-:W-:Y:S02]  /*13280*/  @!P1 LEA R10, P5, R35, R14.reuse, 0x2 ;  /* 0x0000000e230a9211 */ /* 0x084fe400078a10ff */
[-C--:B------:R-:W-:Y:S01]  /*13290*/  @!P2 LEA.HI.X R9, R33, R3.reuse, R34, 0x2, P4 ;  /* 0x000000032109a211 */ /* 0x080fe200020f1422 */
[----:B------:R3:W-:Y:S01]  /*132a0*/  @!P3 ST.E.64 desc[UR40][R26.64], R104 ;  /* 0x000000681a00b985 */ /* 0x0007e2000c101b28 */
[----:B------:R-:W-:Y:S02]  /*132b0*/  @!P0 LEA R14, P4, R37, R14, 0x2 ;  /* 0x0000000e250e8211 */ /* 0x000fe400078810ff */
[-C--:B------:R-:W-:Y:S01]  /*132c0*/  @!P1 LEA.HI.X R11, R35, R3.reuse, R36, 0x2, P5 ;  /* 0x00000003230b9211 */ /* 0x080fe200028f1424 */
[----:B------:R3:W-:Y:S01]  /*132d0*/  @!P2 ST.E.64 desc[UR40][R8.64], R108 ;  /* 0x0000006c0800a985 */ /* 0x0007e2000c101b28 */
[----:B------:R-:W-:-:S03]  /*132e0*/  @!P0 LEA.HI.X R15, R37, R3, R38, 0x2, P4 ;  /* 0x00000003250f8211 */ /* 0x000fc600020f1426 */
[----:B------:R3:W-:Y:S04]  /*132f0*/  @!P1 ST.E.64 desc[UR40][R10.64], R112 ;  /* 0x000000700a009985 */ /* 0x0007e8000c101b28 */
[----:B------:R3:W-:Y:S02]  /*13300*/  @!P0 ST.E.64 desc[UR40][R14.64], R116 ;  /* 0x000000740e008985 */ /* 0x0007e4000c101b28 */
.L_x_2406:
[----:B------:R-:W-:Y:S05]  /*13310*/  BSYNC B1 ;  /* 0x0000000000017941 */ /* 0x000fea0003800000 */
.L_x_2405:
[----:B------:R-:W-:-:S03]  /*13320*/  UMOV UR4, 0xffffffff ;  /* 0xffffffff00047882 */ /* 0x000fc60000000000 */
[----:B------:R-:W-:Y:S05]  /*13330*/  BRA.DIV UR4, `(.L_x_2407) ;  /* 0x0000009604387947 */ /* 0x000fea000b800000 */
[----:B-1----:R1:W4:Y:S04]  /*13340*/  SHFL.IDX PT, R3, R4, 0x1, 0x1c1f ;  /* 0x003c1f0004037f89 */ /* 0x00232800000e0000 */
[----:B--23--:R1:W2:Y:S02]  /*13350*/  SHFL.IDX PT, R14, R0, 0x1, 0x1c1f ;  /* 0x003c1f00000e7f89 */ /* 0x00c2a400000e0000 */
.L_x_2605:
        /* <DEDUP_REMOVED lines=37> */
.L_x_2399:
[----:B------:R-:W2:Y:S01]  /*135b0*/  LDL R8, [R1+0x58] ;  /* 0x0000580001087983 */ /* 0x000ea20000100800 */
[----:B------:R-:W-:Y:S01]  /*135c0*/  ULDC.64 UR6, c[0x0][0xc08] ;  /* 0x0003020000067ab9 */ /* 0x000fe20000000a00 */
[----:B------:R-:W-:Y:S01]  /*135d0*/  ULDC.64 UR4, c[0x0][0xc00] ;  /* 0x0003000000047ab9 */ /* 0x000fe20000000a00 */
[----:B------:R-:W-:Y:S02]  /*135e0*/  ISETP.NE.U32.AND P1, PT, RZ, UR6, PT ;  /* 0x00000006ff007c0c */ /* 0x000fe4000bf25070 */
[----:B------:R-:W-:Y:S02]  /*135f0*/  ISETP.NE.U32.AND P0, PT, RZ, UR4, PT ;  /* 0x00000004ff007c0c */ /* 0x000fe4000bf05070 */
[----:B------:R-:W-:Y:S02]  /*13600*/  ISETP.NE.AND.EX P1, PT, RZ, UR7, PT, P1 ;  /* 0x00000007ff007c0c */ /* 0x000fe4000bf25310 */
[----:B------:R-:W-:Y:S02]  /*13610*/  IADD3 R4, P2, R34, UR4, RZ ;  /* 0x0000000422047c10 */ /* 0x000fe4000ff5e0ff */
[----:B------:R-:W-:-:S02]  /*13620*/  ISETP.NE.AND.EX P0, PT, RZ, UR5, PT, P0 ;  /* 0x00000005ff007c0c */ /* 0x000fc4000bf05300 */
[----:B------:R-:W-:Y:S01]  /*13630*/  IADD3.X R5, R35, UR5, RZ, P2, !PT ;  /* 0x0000000523057c10 */ /* 0x000fe200097fe4ff */
[----:B------:R-:W-:Y:S01]  /*13640*/  ULDC UR4, c[0x0][0xa88] ;  /* 0x0002a20000047ab9 */ /* 0x000fe20000000800 */
[----:B------:R-:W-:Y:S01]  /*13650*/  MOV R3, RZ ;  /* 0x000000ff00037202 */ /* 0x000fe20000000f00 */
[----:B-----5:R-:W-:-:S04]  /*13660*/  IMAD.U32 R24, RZ, RZ, UR4 ;  /* 0x00000004ff187e24 */ /* 0x020fc8000f8e00ff */
        /* <DEDUP_REMOVED lines=14> */
.L_x_2408:
        /* <DEDUP_REMOVED lines=18> */
[----:B------:R-:W-:Y:S02]  /*13870*/  ISETP.NE.AND P1, PT, R37, 0x1, PT ;  /* 0x000000012500780c */ /* 0x000fe40003f25270 */
[----:B------:R-:W-:Y:S02]  /*13880*/  SEL R20, R20, 0x978, P0 ;  /* 0x0000097814147807 */ /* 0x000fe40000000000 */
[----:B------:R-:W-:Y:S02]  /*13890*/  MOV R21, R35 ;  /* 0x0000002300157202 */ /* 0x000fe40000000f00 */
        /* <DEDUP_REMOVED lines=32> */
[----:B0-----:R-:W-:-:S04]  /*13aa0*/  LEA R4, P0, R6, R4, 0x2 ;  /* 0x0000000406047211 */ /* 0x001fc800078010ff */
[----:B------:R-:W-:Y:S01]  /*13ab0*/  IADD3 R0, R7, R11, RZ ;  /* 0x0000000b07007210 */ /* 0x000fe20007ffe0ff */
[----:B------:R-:W-:-:S03]  /*13ac0*/  IMAD.MOV.U32 R7, RZ, RZ, -0x800000 ;  /* 0xff800000ff077424 */ /* 0x000fc600078e00ff */
[----:B-1----:R-:W-:-:S05]  /*13ad0*/  LEA.HI.X R5, R6, R5, R0, 0x2, P0 ;  /* 0x0000000506057211 */ /* 0x002fca00000f1400 */
[----:B------:R1:W-:Y:S02]  /*13ae0*/  STG.E desc[UR40][R4.64], R7 ;  /* 0x0000000704007986 */ /* 0x0003e4000c101928 */
.L_x_2410:
[----:B------:R-:W-:Y:S05]  /*13af0*/  BSYNC B1 ;  /* 0x0000000000017941 */ /* 0x000fea0003800000 */
.L_x_2409:
        /* <DEDUP_REMOVED lines=17> */
[----:B--2---:R-:W-:-:S04]  /*13c10*/  IMAD.WIDE.U32 R4, R10, UR4, R4 ;  /* 0x000000040a047c25 */ /* 0x004fc8000f8e0004 */
[----:B----4-:R-:W-:Y:S02]  /*13c20*/  IMAD.IADD R8, R27, 0x1, R0 ;  /* 0x000000011b087824 */ /* 0x010fe400078e0200 */
[----:B------:R-:W-:Y:S01]  /*13c30*/  IMAD R5, R10, UR5, R5 ;  /* 0x000000050a057c24 */ /* 0x000fe2000f8e0205 */
[----:B------:R-:W-:Y:S01]  /*13c40*/  ULDC.64 UR4, c[0x0][0xae0] ;  /* 0x0002b80000047ab9 */ /* 0x000fe20000000a00 */
[----:B0-----:R-:W-:-:S04]  /*13c50*/  @P0 IMAD.HI.U32 R0, R8, R11, RZ ;  /* 0x0000000b08000227 */ /* 0x001fc800078e00ff */
[----:B------:R-:W-:Y:S01]  /*13c60*/  IMAD.MOV.U32 R3, RZ, RZ, R8 ;  /* 0x000000ffff037224 */ /* 0x000fe200078e0008 */
[----:B-1----:R-:W-:Y:S01]  /*13c70*/  @P0 SHF.R.U32.HI R3, RZ, R13, R0 ;  /* 0x0000000dff030219 */ /* 0x002fe20000011600 */
[----:B------:R-:W-:Y:S01]  /*13c80*/  IMAD.WIDE.U32 R4, R33, UR6, R4 ;  /* 0x0000000621047c25 */ /* 0x000fe2000f8e0004 */
[----:B------:R-:W-:Y:S02]  /*13c90*/  ULDC.64 UR6, c[0x0][0xa80] ;  /* 0x0002a00000067ab9 */ /* 0x000fe40000000a00 */
[----:B------:R-:W-:Y:S01]  /*13ca0*/  IADD3 R21, -R3, RZ, RZ ;  /* 0x000000ff03157210 */ /* 0x000fe20007ffe1ff */
[----:B------:R-:W-:Y:S01]  /*13cb0*/  IMAD.IADD R5, R5, 0x1, R7 ;  /* 0x0000000105057824 */ /* 0x000fe200078e0207 */
[----:B------:R-:W-:-:S03]  /*13cc0*/  SHF.R.S32.HI R0, RZ, 0x1f, R3 ;  /* 0x0000001fff007819 */ /* 0x000fc60000011403 */
[----:B------:R-:W-:Y:S02]  /*13cd0*/  IMAD R21, R9, R21, R8 ;  /* 0x0000001509157224 */ /* 0x000fe400078e0208 */
        /* <DEDUP_REMOVED lines=42> */
.L_x_2614:
[----:B------:R-:W-:-:S05]  /*13f80*/  VIADD R24, R24, 0x90 ;  /* 0x0000009018187836 */ /* 0x000fca0000000000 */
[----:B------:R-:W-:-:S13]  /*13f90*/  ISETP.GE.OR P0, PT, R24, R21, P0 ;  /* 0x000000151800720c */ /* 0x000fda0000706670 */
[----:B--2---:R-:W-:-:S04]  /*13fa0*/  @!P0 LEA R14, P1, R44, R14, 0x1 ;  /* 0x0000000e2c0e8211 */ /* 0x004fc800078208ff */
[----:B-1----:R-:W-:-:S05]  /*13fb0*/  @!P0 LEA.HI.X R15, R44, R0, R43, 0x1, P1 ;  /* 0x000000002c0f8211 */ /* 0x002fca00008f0c2b */
[----:B------:R1:W-:Y:S04]  /*13fc0*/  @!P0 ST.E.128 desc[UR40][R14.64], RZ ;  /* 0x000000ff0e008985 */ /* 0x0003e8000c101d28 */
.L_x_2403:
[----:B------:R-:W-:Y:S05]  /*13fd0*/  BSYNC B0 ;  /* 0x0000000000007941 */ /* 0x000fea0003800000 */
.L_x_2398:
[----:B------:R-:W-:Y:S02]  /*13fe0*/  ULDC UR4, c[0x0][0xc3c] ;  /* 0x00030f0000047ab9 */ /* 0x000fe40000000800 */
[----:B------:R-:W-:-:S13]  /*13ff0*/  ISETP.GE.AND P0, PT, R31, UR4, PT ;  /* 0x000000041f007c0c */ /* 0x000fda000bf06270 */
[----:B------:R-:W-:Y:S05]  /*14000*/  @!P0 BRA `(.L_x_2412) ;  /* 0xfffffed0000c8947 */ /* 0x000fea000383ffff */
[----:B------:R-:W-:Y:S05]  /*14010*/  BRA `(.L_x_2269) ;  /* 0x0000007400407947 */ /* 0x000fea0003800000 */
.L_x_2267:
[----:B------:R-:W-:-:S08]  /*14020*/  NOP ;  /* 0x0000000000007918 */ /* 0x000fd00000000000 */
[----:B--2---:R-:W0:-:S00]  /*14030*/  USETMAXREG.DEALLOC.CTAPOOL 0x20 ;  /* 0x00000020000079c8 */ /* 0x004e0000080e0500 */
[----:B0-----:R-:W2:Y:S01]  /*14040*/  LDL.LU R2, [R1] ;  /* 0x0000000001027983 */ /* 0x001ea20000300800 */
[----:B------:R-:W-:Y:S02]  /*14050*/  LOP3.LUT R0, R0, 0x3, RZ, 0xc0, !PT ;  /* 0x0000000300007812 */ /* 0x000fe400078ec0ff */
[----:B------:R-:W-:-:S04]  /*14060*/  MOV R25, RZ ;  /* 0x000000ff00197202 */ /* 0x000fc80000000f00 */
        /* <DEDUP_REMOVED lines=13> */
.L_x_2413:
        /* <DEDUP_REMOVED lines=44> */
.L_x_2417:
[----:B------:R-:W0:Y:S01]  /*14400*/  LDC R2, c[0x0][0xc3c] ;  /* 0x00030f00ff027b82 */ /* 0x000e220000000800 */
[----:B------:R-:W-:Y:S01]  /*14410*/  UIADD3 UR4, UR4, 0x1f, URZ ;  /* 0x0000001f04047890 */ /* 0x000fe2000fffe03f */
[----:B------:R-:W-:Y:S02]  /*14420*/  ULDC UR7, c[0x0][0xc3c] ;  /* 0x00030f0000077ab9 */ /* 0x000fe40000000800 */
[----:B------:R-:W-:-:S03]  /*14430*/  IMAD.U32 R27, RZ, RZ, UR7 ;  /* 0x00000007ff1b7e24 */ /* 0x000fc6000f8e00ff */
[----:B0-----:R-:W-:-:S13]  /*14440*/  ISETP.LE.AND P6, PT, R2, UR4, PT ;  /* 0x0000000402007c0c */ /* 0x001fda000bfc3270 */
[----:B------:R-:W-:Y:S05]  /*14450*/  @P6 BRA `(.L_x_2416) ;  /* 0x0000000800a06947 */ /* 0x000fea0003800000 */
[----:B------:R-:W-:Y:S01]  /*14460*/  IADD3 R9, R0, UR4, RZ ;  /* 0x0000000400097c10 */ /* 0x000fe2000fffe0ff */
        /* <DEDUP_REMOVED lines=30> */
.L_x_2415:
[----:B------:R-:W-:Y:S01]  /*14650*/  IMAD.IADD R5, R7, 0x1, -R4 ;  /* 0x0000000107057824 */ /* 0x000fe200078e0a04 */
[----:B------:R-:W-:-:S03]  /*14660*/  MOV R24, RZ ;  /* 0x000000ff00187202 */ /* 0x000fc60000000f00 */
        /* <DEDUP_REMOVED lines=11> */
.L_x_2418:
        /* <DEDUP_REMOVED lines=11> */
[----:B0-----:R-:W-:Y:S01]  /*147d0*/  MOV R2, RZ ;  /* 0x000000ff00027202 */ /* 0x001fe20000000f00 */
        /* <DEDUP_REMOVED lines=40> */
[----:B------:R-:W-:-:S05]  /*14a60*/  @P0 VIADD R2, R2, 0x1 ;  /* 0x0000000102020836 */ /* 0x000fca0000000000 */
[----:B------:R-:W-:Y:S02]  /*14a70*/  @!P2 IADD3 R2, -R2, RZ, RZ ;  /* 0x000000ff0202a210 */ /* 0x000fe40007ffe1ff */
[----:B------:R-:W-:-:S05]  /*14a80*/  @!P1 LOP3.LUT R2, RZ, R6, RZ, 0x33, !PT ;  /* 0x00000006ff029212 */ /* 0x000fca00078e33ff */
[----:B------:R-:W-:-:S04]  /*14a90*/  IMAD.MOV R5, RZ, RZ, -R2 ;  /* 0x000000ffff057224 */ /* 0x000fc800078e0a02 */
[C---:B------:R-:W-:Y:S02]  /*14aa0*/  IMAD R7, R6.reuse, R5, R7 ;  /* 0x0000000506077224 */ /* 0x040fe400078e0207 */
[----:B------:R-:W-:Y:S02]  /*14ab0*/  IMAD R6, R6, 0x1000000, R2 ;  /* 0x0100000006067824 */ /* 0x000fe400078e0202 */
[----:B------:R-:W-:Y:S02]  /*14ac0*/  IMAD R2, R25, R3, R4 ;  /* 0x0000000319027224 */ /* 0x000fe400078e0204 */
[----:B------:R-:W-:Y:S01]  /*14ad0*/  IMAD R26, R7, 0x10000, R6 ;  /* 0x00010000071a7824 */ /* 0x000fe200078e0206 */
[----:B------:R-:W-:Y:S06]  /*14ae0*/  BRA `(.L_x_2420) ;  /* 0x0000000000f07947 */ /* 0x000fec0003800000 */
.L_x_2419:
        /* <DEDUP_REMOVED lines=8> */
[----:B0-----:R-:W-:-:S06]  /*14b70*/  IADD3 R7, R6, 0xffffffe, RZ ;  /* 0x0ffffffe06077810 */ /* 0x001fcc0007ffe0ff */
        /* <DEDUP_REMOVED lines=10> */
[----:B------:R-:W-:Y:S01]  /*14c20*/  @!P1 IMAD.IADD R3, R3, 0x1, -R10 ;  /* 0x0000000103039824 */ /* 0x000fe200078e0a0a */
[----:B------:R-:W-:Y:S02]  /*14c30*/  @!P1 IADD3 R2, R2, 0x1, RZ ;  /* 0x0000000102029810 */ /* 0x000fe40007ffe0ff */
        /* <DEDUP_REMOVED lines=20> */
[----:B0-----:R-:W-:-:S05]  /*14d80*/  IADD3 R11, RZ, -R3, RZ ;  /* 0x80000003ff0b7210 */ /* 0x001fca0007ffe0ff */
[----:B------:R-:W-:-:S04]  /*14d90*/  IMAD R5, R11, R8, RZ ;  /* 0x000000080b057224 */ /* 0x000fc800078e02ff */
[----:B------:R-:W-:Y:S01]  /*14da0*/  IMAD.HI.U32 R2, R3, R5, R2 ;  /* 0x0000000503027227 */ /* 0x000fe200078e0002 */
[----:B------:R-:W-:-:S03]  /*14db0*/  IABS R5, R4 ;  /* 0x0000000400057213 */ /* 0x000fc60000000000 */
[----:B------:R-:W-:Y:S02]  /*14dc0*/  IMAD.MOV R3, RZ, RZ, -R9 ;  /* 0x000000ffff037224 */ /* 0x000fe400078e0a09 */
[----:B------:R-:W-:-:S04]  /*14dd0*/  IMAD.HI.U32 R2, R2, R5, RZ ;  /* 0x0000000502027227 */ /* 0x000fc800078e00ff */
[----:B------:R-:W-:-:S05]  /*14de0*/  IMAD R3, R2, R3, R5 ;  /* 0x0000000302037224 */ /* 0x000fca00078e0205 */
[----:B------:R-:W-:-:S13]  /*14df0*/  ISETP.GT.U32.AND P1, PT, R8, R3, PT ;  /* 0x000000030800720c */ /* 0x000fda0003f24070 */
[----:B------:R-:W-:Y:S01]  /*14e00*/  @!P1 IMAD.IADD R3, R3, 0x1, -R8 ;  /* 0x0000000103039824 */ /* 0x000fe200078e0a08 */
[----:B------:R-:W-:Y:S02]  /*14e10*/  @!P1 IADD3 R2, R2, 0x1, RZ ;  /* 0x0000000102029810 */ /* 0x000fe40007ffe0ff */
        /* <DEDUP_REMOVED lines=9> */
.L_x_2420:
[----:B------:R-:W-:-:S05]  /*14eb0*/  LOP3.LUT R2, RZ, R2, RZ, 0x33, !PT ;  /* 0x00000002ff027212 */ /* 0x000fca00078e33ff */
[----:B------:R-:W-:Y:S01]  /*14ec0*/  IMAD.IADD R25, R25, 0x1, R2 ;  /* 0x0000000119197824 */ /* 0x000fe200078e0202 */
[----:B------:R-:W-:Y:S06]  /*14ed0*/  BRA `(.L_x_2421) ;  /* 0x00000000000c7947 */ /* 0x000fec0003800000 */
.L_x_2416:
[----:B------:R-:W-:Y:S01]  /*14ee0*/  MOV R25, RZ ;  /* 0x000000ff00197202 */ /* 0x000fe20000000f00 */
[----:B------:R-:W-:Y:S02]  /*14ef0*/  IMAD.U32 R24, RZ, RZ, UR6 ;  /* 0x00000006ff187e24 */ /* 0x000fe4000f8e00ff */
[----:B------:R-:W-:-:S07]  /*14f00*/  IMAD.MOV.U32 R26, RZ, RZ, RZ ;  /* 0x000000ffff1a7224 */ /* 0x000fce00078e00ff */
.L_x_2421:
[----:B------:R-:W-:-:S13]  /*14f10*/  ISETP.NE.AND P0, PT, R0, RZ, PT ;  /* 0x000000ff0000720c */ /* 0x000fda0003f05270 */
[----:B------:R-:W0:Y:S01]  /*14f20*/  @!P0 S2R R3, SR_CgaCtaId ;  /* 0x0000000000038919 */ /* 0x000e220000008800 */
[----:B------:R-:W-:-:S04]  /*14f30*/  @!P0 MOV R0, 0x400 ;  /* 0x0000040000008802 */ /* 0x000fc80000000f00 */
[----:B0-----:R-:W-:-:S05]  /*14f40*/  @!P0 LEA R0, R3, R0, 0x18 ;  /* 0x0000000003008211 */ /* 0x001fca00078ec0ff */
[----:B------:R0:W-:Y:S01]  /*14f50*/  @!P0 STS.128 [R0+0x168d0], R24 ;  /* 0x0168d01800008388 */ /* 0x0001e20000000c00 */
[----:B------:R-:W-:Y:S06]  /*14f60*/  BAR.ARV 0x5, 0x200 ;  /* 0x0148000000007b1d */ /* 0x000fec0000002000 */
.L_x_2414:
[----:B------:R2:W-:Y:S01]  /*14f70*/  STL [R1+0x3c], RZ ;  /* 0x00003cff01007387 */ /* 0x0005e20000100800 */
[----:B------:R-:W-:Y:S01]  /*14f80*/  ULDC UR4, c[0x0][0xc3c] ;  /* 0x00030f0000047ab9 */ /* 0x000fe20000000800 */
[----:B------:R-:W-:Y:S01]  /*14f90*/  IMAD.MOV.U32 R28, RZ, RZ, 0x1 ;  /* 0x00000001ff1c7424 */ /* 0x000fe200078e00ff */
[----:B-1----:R-:W-:Y:S01]  /*14fa0*/  ISETP.GE.AND P0, PT, R27, UR4, PT ;  /* 0x000000041b007c0c */ /* 0x002fe2000bf06270 */
[----:B------:R-:W-:-:S12]  /*14fb0*/  IMAD.MOV.U32 R18, RZ, RZ, RZ ;  /* 0x000000ffff127224 */ /* 0x000fd800078e00ff */
[----:B--2---:R-:W-:Y:S05]  /*14fc0*/  @P0 BRA `(.L_x_2422) ;  /* 0x0000006000780947 */ /* 0x004fea0003800000 */
[----:B------:R-:W0:Y:S01]  /*14fd0*/  S2R R5, SR_TID.X ;  /* 0x0000000000057919 */ /* 0x000e220000002100 */
[----:B------:R-:W1:Y:S01]  /*14fe0*/  S2UR UR5, SR_CgaCtaId ;  /* 0x00000000000579c3 */ /* 0x000e620000008800 */
[----:B------:R-:W-:Y:S01]  /*14ff0*/  UMOV UR4, 0x400 ;  /* 0x0000040000047882 */ /* 0x000fe20000000000 */
[----:B------:R-:W-:Y:S01]  /*15000*/  BSSY B8, `(.L_x_2422) ;  /* 0x000061a000087945 */ /* 0x000fe20003800000 */
[----:B------:R-:W-:Y:S01]  /*15010*/  STL [R1+0x3c], RZ ;  /* 0x00003cff01007387 */ /* 0x000fe20000100800 */
[----:B------:R-:W-:Y:S01]  /*15020*/  MOV R29, RZ ;  /* 0x000000ff001d7202 */ /* 0x000fe20000000f00 */
[----:B------:R-:W-:Y:S01]  /*15030*/  IMAD.MOV.U32 R18, RZ, RZ, RZ ;  /* 0x000000ffff127224 */ /* 0x000fe200078e00ff */
[----:B------:R-:W-:Y:S01]  /*15040*/  ULDC.64 UR38, c[0x0][0x198] ;  /* 0x0000660000267ab9 */ /* 0x000fe20000000a00 */
[----:B------:R-:W-:Y:S01]  /*15050*/  IMAD.MOV.U32 R28, RZ, RZ, 0x1 ;  /* 0x00000001ff1c7424 */ /* 0x000fe200078e00ff */
[----:B------:R-:W-:Y:S01]  /*15060*/  ULDC UR36, c[0x0][0xc] ;  /* 0x0000030000247ab9 */ /* 0x000fe20000000800 */
[----:B-1----:R-:W-:-:S06]  /*15070*/  ULEA UR4, UR5, UR4, 0x18 ;  /* 0x0000000405047291 */ /* 0x002fcc000f8ec03f */
[----:B------:R-:W-:Y:S01]  /*15080*/  IMAD.U32 R16, RZ, RZ, UR4 ;  /* 0x00000004ff107e24 */ /* 0x000fe2000f8e00ff */
[C---:B0-----:R-:W-:Y:S02]  /*15090*/  SHF.L.U32 R0, R5.reuse, 0x3, RZ ;  /* 0x0000000305007819 */ /* 0x041fe400000006ff */
[----:B------:R-:W-:Y:S02]  /*150a0*/  LOP3.LUT R4, R5, 0x7f, RZ, 0xc0, !PT ;  /* 0x0000007f05047812 */ /* 0x000fe400078ec0ff */
[----:B------:R-:W-:Y:S01]  /*150b0*/  LOP3.LUT R2, R0, 0x1f8, RZ, 0xc0, !PT ;  /* 0x000001f800027812 */ /* 0x000fe200078ec0ff */
[----:B------:R-:W-:Y:S02]  /*150c0*/  IMAD.MOV.U32 R0, RZ, RZ, 0x1 ;  /* 0x00000001ff007424 */ /* 0x000fe400078e00ff */
[----:B------:R-:W-:Y:S01]  /*150d0*/  IMAD.SHL.U32 R3, R4, 0x8, RZ ;  /* 0x0000000804037824 */ /* 0x000fe200078e00ff */
[----:B------:R-:W-:Y:S02]  /*150e0*/  LOP3.LUT R2, R2, 0x38, R5, 0x78, !PT ;  /* 0x0000003802027812 */ /* 0x000fe400078e7805 */
[----:B------:R0:W-:Y:S01]  /*150f0*/  STL [R1+0x4], R0 ;  /* 0x0000040001007387 */ /* 0x0001e20000100800 */
[----:B------:R-:W-:-:S02]  /*15100*/  SHF.R.U32.HI R4, RZ, 0x3, R4 ;  /* 0x00000003ff047819 */ /* 0x000fc40000011604 */
[----:B------:R-:W-:Y:S01]  /*15110*/  LOP3.LUT R3, R2, 0x200, R3, 0xf8, !PT ;  /* 0x0000020002037812 */ /* 0x000fe200078ef803 */
[----:B------:R-:W-:-:S05]  /*15120*/  IMAD.SHL.U32 R2, R5, 0x10, RZ ;  /* 0x0000001005027824 */ /* 0x000fca00078e00ff */
[----:B------:R-:W-:Y:S01]  /*15130*/  LOP3.LUT R2, R4, 0x70, R2, 0xf8, !PT ;  /* 0x0000007004027812 */ /* 0x000fe200078ef802 */
[----:B0-----:R-:W-:-:S05]  /*15140*/  IMAD R0, R3, 0x2, R16 ;  /* 0x0000000203007824 */ /* 0x001fca00078e0210 */
[----:B------:R0:W-:Y:S02]  /*15150*/  STL [R1+0x10], R0 ;  /* 0x0000100001007387 */ /* 0x0001e40000100800 */
.L_x_2548:
        /* <DEDUP_REMOVED lines=54> */
[----:B--2---:R0:W-:Y:S01]  /*154c0*/  STL [R1+0x28], R8 ;  /* 0x0000280801007387 */ /* 0x0041e20000100800 */
[----:B------:R-:W-:Y:S02]  /*154d0*/  IMAD.MOV.U32 R13, RZ, RZ, R8 ;  /* 0x000000ffff0d7224 */ /* 0x000fe400078e0008 */
[----:B0-----:R-:W-:Y:S01]  /*154e0*/  IMAD.U32 R8, RZ, RZ, UR5 ;  /* 0x00000005ff087e24 */ /* 0x001fe2000f8e00ff */
[----:B---3--:R-:W-:Y:S06]  /*154f0*/  @P3 BRA `(.L_x_2423) ;  /* 0x0000000000143947 */ /* 0x008fec0003800000 */
[----:B------:R-:W-:Y:S05]  /*15500*/  @!P0 BRA `(.L_x_2423) ;  /* 0x0000000000108947 */ /* 0x000fea0003800000 */
[----:B------:R-:W2:Y:S04]  /*15510*/  LDG.E R11, desc[UR40][R2.64] ;  /* 0x00000028020b7981 */ /* 0x000ea8000c1e1900 */
[----:B------:R-:W2:Y:S02]  /*15520*/  LDG.E R2, desc[UR40][R2.64+0x4] ;  /* 0x0000042802027981 */ /* 0x000ea4000c1e1900 */
[----:B--2---:R-:W-:-:S05]  /*15530*/  IMAD.IADD R13, R2, 0x1, -R11 ;  /* 0x00000001020d7824 */ /* 0x004fca00078e0a0b */
[----:B------:R0:W-:Y:S02]  /*15540*/  STL [R1+0x28], R13 ;  /* 0x0000280d01007387 */ /* 0x0001e40000100800 */
.L_x_2423:
        /* <DEDUP_REMOVED lines=15> */
.L_x_2424:
[----:B------:R-:W-:Y:S05]  /*15640*/  @!P1 BRA `(.L_x_2425) ;  /* 0x00000000000c9947 */ /* 0x000fea0003800000 */
[----:B------:R-:W2:Y:S04]  /*15650*/  LDG.E R10, desc[UR40][R6.64] ;  /* 0x00000028060a7981 */ /* 0x000ea8000c1e1900 */
[----:B------:R-:W2:Y:S02]  /*15660*/  LDG.E R6, desc[UR40][R6.64+0x4] ;  /* 0x0000042806067981 */ /* 0x000ea4000c1e1900 */
[----:B--2---:R-:W-:-:S07]  /*15670*/  IMAD.IADD R10, R6, 0x1, -R10 ;  /* 0x00000001060a7824 */ /* 0x004fce00078e0a0a */
.L_x_2425:
[----:B------:R-:W2:Y:S04]  /*15680*/  @P2 LDG.E R3, desc[UR40][R4.64] ;  /* 0x0000002804032981 */ /* 0x000ea8000c1e1900 */
[----:B------:R3:W2:Y:S01]  /*15690*/  @P2 LDG.E R5, desc[UR40][R4.64+0x4] ;  /* 0x0000042804052981 */ /* 0x0006a2000c1e1900 */
[----:B-----5:R-:W-:Y:S01]  /*156a0*/  IMAD.IADD R10, R10, 0x1, -R9 ;  /* 0x000000010a0a7824 */ /* 0x020fe200078e0a09 */
[----:B------:R-:W-:Y:S01]  /*156b0*/  LOP3.LUT R12, R2, 0xff, RZ, 0xc0, !PT ;  /* 0x000000ff020c7812 */ /* 0x000fe200078ec0ff */
[----:B------:R-:W-:Y:S04]  /*156c0*/  BSSY B0, `(.L_x_2426) ;  /* 0x0000037000007945 */ /* 0x000fe80003800000 */
[----:B------:R4:W-:Y:S01]  /*156d0*/  STL [R1+0x40], R12 ;  /* 0x0000400c01007387 */ /* 0x0009e20000100800 */
[----:B---3--:R-:W3:Y:S02]  /*156e0*/  LDC R4, c[0x0][0x448] ;  /* 0x00011200ff047b82 */ /* 0x008ee40000000800 */
[----:B---3--:R-:W-:-:S13]  /*156f0*/  ISETP.NE.AND P0, PT, R4, 0x1, PT ;  /* 0x000000010400780c */ /* 0x008fda0003f05270 */
[----:B------:R-:W3:Y:S08]  /*15700*/  @P0 LDC R6, c[0x0][0x44c] ;  /* 0x00011300ff060b82 */ /* 0x000ef00000000800 */
[----:B------:R-:W0:Y:S01]  /*15710*/  @P0 LDC R4, c[0x0][0x450] ;  /* 0x00011400ff040b82 */ /* 0x000e220000000800 */
[----:B--2---:R-:W-:Y:S01]  /*15720*/  @P2 IADD3 R8, -R3, R5, RZ ;  /* 0x0000000503082210 */ /* 0x004fe20007ffe1ff */
[----:B------:R-:W-:-:S04]  /*15730*/  IMAD R3, R25, 0xc0, RZ ;  /* 0x000000c019037824 */ /* 0x000fc800078e02ff */
[----:B------:R-:W-:-:S04]  /*15740*/  VIADD R3, R3, 0xbf ;  /* 0x000000bf03037836 */ /* 0x000fc80000000000 */
[----:B---3--:R-:W-:-:S05]  /*15750*/  @P0 IMAD.HI.U32 R6, R3, R6, RZ ;  /* 0x0000000603060227 */ /* 0x008fca00078e00ff */
[----:B0-----:R-:W-:Y:S01]  /*15760*/  @P0 SHF.R.U32.HI R3, RZ, R4, R6 ;  /* 0x00000004ff030219 */ /* 0x001fe20000011606 */
[----:B------:R-:W-:-:S05]  /*15770*/  IMAD.IADD R4, R10, 0x1, R8 ;  /* 0x000000010a047824 */ /* 0x000fca00078e0208 */
[C---:B------:R-:W-:Y:S01]  /*15780*/  IADD3 R20, R4.reuse, 0x80, -R13 ;  /* 0x0000008004147810 */ /* 0x040fe20007ffe80d */
[----:B------:R-:W-:-:S03]  /*15790*/  VIADD R4, R4, 0x7f ;  /* 0x0000007f04047836 */ /* 0x000fc60000000000 */
[----:B------:R-:W-:Y:S02]  /*157a0*/  IADD3 R3, R20, R3, RZ ;  /* 0x0000000314037210 */ /* 0x000fe40007ffe0ff */
[----:B------:R-:W-:-:S04]  /*157b0*/  SHF.R.S32.HI R5, RZ, 0x1f, R4 ;  /* 0x0000001fff057819 */ /* 0x000fc80000011404 */
[----:B------:R-:W-:Y:S02]  /*157c0*/  LEA.HI R5, R5, R4, RZ, 0x7 ;  /* 0x0000000405057211 */ /* 0x000fe400078f38ff */
[----:B------:R-:W-:Y:S02]  /*157d0*/  SHF.R.S32.HI R4, RZ, 0x1f, R3 ;  /* 0x0000001fff047819 */ /* 0x000fe40000011403 */
[----:B------:R-:W-:Y:S02]  /*157e0*/  SHF.R.S32.HI R21, RZ, 0x7, R5 ;  /* 0x00000007ff157819 */ /* 0x000fe40000011405 */
[----:B------:R-:W-:-:S04]  /*157f0*/  LEA.HI R4, R4, R3, RZ, 0x7 ;  /* 0x0000000304047211 */ /* 0x000fc800078f38ff */
[----:B------:R-:W-:-:S04]  /*15800*/  SHF.R.S32.HI R4, RZ, 0x7, R4 ;  /* 0x00000007ff047819 */ /* 0x000fc80000011404 */
[----:B------:R-:W-:Y:S02]  /*15810*/  VIMNMX R5, R21, R4, PT ;  /* 0x0000000415057248 */ /* 0x000fe40003fe0100 */
[----:B------:R-:W-:Y:S01]  /*15820*/  SHF.R.U32.HI R4, RZ, 0x10, R2 ;  /* 0x00000010ff047819 */ /* 0x000fe20000011602 */
[----:B------:R-:W-:Y:S01]  /*15830*/  IMAD.MOV.U32 R2, RZ, RZ, RZ ;  /* 0x000000ffff027224 */ /* 0x000fe200078e00ff */
[----:B------:R-:W-:-:S13]  /*15840*/  ISETP.GE.AND P0, PT, R5, 0x1, PT ;  /* 0x000000010500780c */ /* 0x000fda0003f06270 */
[----:B----4-:R-:W-:Y:S05]  /*15850*/  @!P0 BRA `(.L_x_2427) ;  /* 0x0000000000748947 */ /* 0x010fea0003800000 */
[----:B------:R-:W-:Y:S01]  /*15860*/  ISETP.NE.AND P0, PT, R4, RZ, PT ;  /* 0x000000ff0400720c */ /* 0x000fe20003f05270 */
[----:B------:R-:W-:-:S03]  /*15870*/  ULDC UR4, c[0x0][0x9f0] ;  /* 0x00027c0000047ab9 */ /* 0x000fc60000000800 */
[----:B------:R-:W-:-:S04]  /*15880*/  SEL R6, R4, UR4, P0 ;  /* 0x0000000404067c07 */ /* 0x000fc80008000000 */
[----:B------:R-:W-:Y:S02]  /*15890*/  IABS R7, R6 ;  /* 0x0000000600077213 */ /* 0x000fe40000000000 */
[----:B------:R-:W-:Y:S02]  /*158a0*/  IADD3 R9, R6, -0x1, R5 ;  /* 0xffffffff06097810 */ /* 0x000fe40007ffe005 */
[----:B------:R-:W0:Y:S08]  /*158b0*/  I2F.RP R2, R7 ;  /* 0x0000000700027306 */ /* 0x000e300000209400 */
[----:B0-----:R-:W0:Y:S02]  /*158c0*/  MUFU.RCP R2, R2 ;  /* 0x0000000200027308 */ /* 0x001e240000001000 */
[----:B0-----:R-:W-:-:S06]  /*158d0*/  VIADD R2, R2, 0xffffffe ;  /* 0x0ffffffe02027836 */ /* 0x001fcc0000000000 */
[----:B------:R0:W2:Y:S02]  /*158e0*/  F2I.FTZ.U32.TRUNC.NTZ R3, R2 ;  /* 0x0000000200037305 */ /* 0x0000a4000021f000 */
[----:B0-----:R-:W-:-:S04]  /*158f0*/  LOP3.LUT R2, R9, R6, RZ, 0x3c, !PT ;  /* 0x0000000609027212 */ /* 0x001fc800078e3cff */
[----:B------:R-:W-:Y:S01]  /*15900*/  ISETP.GE.AND P3, PT, R2, RZ, PT ;  /* 0x000000ff0200720c */ /* 0x000fe20003f66270 */
[----:B--2---:R-:W-:-:S04]  /*15910*/  IMAD.MOV R2, RZ, RZ, -R3 ;  /* 0x000000ffff027224 */ /* 0x004fc800078e0a03 */
[----:B-1----:R-:W-:Y:S02]  /*15920*/  IMAD R11, R2, R7, RZ ;  /* 0x00000007020b7224 */ /* 0x002fe400078e02ff */
[----:B------:R-:W-:-:S04]  /*15930*/  IMAD.MOV.U32 R2, RZ, RZ, RZ ;  /* 0x000000ffff027224 */ /* 0x000fc800078e00ff */
[----:B------:R-:W-:Y:S01]  /*15940*/  IMAD.HI.U32 R11, R3, R11, R2 ;  /* 0x0000000b030b7227 */ /* 0x000fe200078e0002 */
[----:B------:R-:W-:Y:S02]  /*15950*/  IABS R2, R6 ;  /* 0x0000000600027213 */ /* 0x000fe40000000000 */
[----:B------:R-:W-:Y:S02]  /*15960*/  IABS R3, R9 ;  /* 0x0000000900037213 */ /* 0x000fe40000000000 */
[----:B------:R-:W-:-:S05]  /*15970*/  IADD3 R2, RZ, -R2, RZ ;  /* 0x80000002ff027210 */ /* 0x000fca0007ffe0ff */
        /* <DEDUP_REMOVED lines=10> */
[----:B------:R-:W-:-:S07]  /*15a20*/  @!P1 LOP3.LUT R2, RZ, R6, RZ, 0x33, !PT ;  /* 0x00000006ff029212 */ /* 0x000fce00078e33ff */
.L_x_2427:
[----:B------:R-:W-:Y:S05]  /*15a30*/  BSYNC B0 ;  /* 0x0000000000007941 */ /* 0x000fea0003800000 */
.L_x_2426:
[-C--:B------:R-:W-:Y:S01]  /*15a40*/  IMAD R3, R12, R2.reuse, RZ ;  /* 0x000000020c037224 */ /* 0x080fe200078e02ff */
        /* <DEDUP_REMOVED lines=8> */
[----:B------:R-:W-:-:S05]  /*15ad0*/  @P0 VIADD R2, R2, 0x7f ;  /* 0x0000007f02020836 */ /* 0x000fca0000000000 */
        /* <DEDUP_REMOVED lines=13> */
[----:B------:R0:W2:Y:S02]  /*15bb0*/  SHFL.IDX PT, R14, R6, RZ, 0x1f ;  /* 0x00001fff060e7589 */ /* 0x0000a400000e0000 */
.L_x_2617:
[----:B--2---:R-:W-:Y:S02]  /*15bc0*/  ISETP.NE.AND P0, PT, R14, RZ, PT ;  /* 0x000000ff0e00720c */ /* 0x004fe40003f05270 */
[----:B------:R-:W-:-:S11]  /*15bd0*/  PLOP3.LUT P6, PT, PT, PT, PT, 0x8, 0x0 ;  /* 0x000000000000781c */ /* 0x000fd60003fce170 */
[----:B------:R-:W-:Y:S05]  /*15be0*/  @P0 BRA `(.L_x_2431) ;  /* 0x00000000000c0947 */ /* 0x000fea0003800000 */
[----:B------:R-:W-:-:S03]  /*15bf0*/  UMOV UR4, 0xffffffff ;  /* 0xffffffff00047882 */ /* 0x000fc60000000000 */
[----:B------:R-:W-:Y:S05]  /*15c00*/  BRA.DIV UR4, `(.L_x_2432) ;  /* 0x0000007204807947 */ /* 0x000fea000b800000 */
[----:B------:R-:W-:-:S13]  /*15c10*/  ELECT P6, URZ, PT ;  /* 0x00000000003f782f */ /* 0x000fda00038c0000 */
.L_x_2431:
[----:B0-----:R-:W2:Y:S01]  /*15c20*/  LDL R6, [R1+0x3c] ;  /* 0x00003c0001067983 */ /* 0x001ea20000100800 */
[----:B------:R-:W-:Y:S01]  /*15c30*/  BSSY B1, `(.L_x_2433) ;  /* 0x0000008000017945 */ /* 0x000fe20003800000 */
[----:B--2---:R-:W-:-:S04]  /*15c40*/  IADD3 R6, R6, 0x1, RZ ;  /* 0x0000000106067810 */ /* 0x004fc80007ffe0ff */
[----:B------:R-:W-:-:S04]  /*15c50*/  LEA.HI R7, R6, R6, RZ, 0x1 ;  /* 0x0000000606077211 */ /* 0x000fc800078f08ff */
[----:B------:R-:W-:-:S05]  /*15c60*/  LOP3.LUT R7, R7, 0xfffffffe, RZ, 0xc0, !PT ;  /* 0xfffffffe07077812 */ /* 0x000fca00078ec0ff */
[----:B------:R-:W-:-:S05]  /*15c70*/  IMAD.IADD R6, R6, 0x1, -R7 ;  /* 0x0000000106067824 */ /* 0x000fca00078e0a07 */
[----:B------:R-:W-:-:S04]  /*15c80*/  SHF.L.U32 R6, R6, 0x1f, RZ ;  /* 0x0000001f06067819 */ /* 0x000fc800000006ff */
[----:B------:R-:W0:Y:S02]  /*15c90*/  SYNCS.PHASECHK.TRANS64.TRYWAIT P0, [R16+URZ+0x16820], R6 ;  /* 0x01682006100075a7 */ /* 0x000e24000800017f */
[----:B0-----:R-:W-:Y:S05]  /*15ca0*/  @!P0 BRA `(.L_x_2434) ;  /* 0x0000007000788947 */ /* 0x001fea0003800000 */
.L_x_2620:
[----:B------:R-:W-:Y:S05]  /*15cb0*/  BSYNC B1 ;  /* 0x0000000000017941 */ /* 0x000fea0003800000 */
.L_x_2433:
[----:B------:R-:W-:Y:S04]  /*15cc0*/  BSSY B1, `(.L_x_2435) ;  /* 0x0000050000017945 */ /* 0x000fe80003800000 */
[----:B------:R-:W-:Y:S05]  /*15cd0*/  @!P6 BRA `(.L_x_2436) ;  /* 0x000000040038e947 */ /* 0x000fea0003800000 */
[----:B------:R-:W2:Y:S01]  /*15ce0*/  LDL R7, [R1+0x4] ;  /* 0x0000040001077983 */ /* 0x000ea20000100800 */
        /* <DEDUP_REMOVED lines=8> */
.L_x_2621:
[----:B------:R-:W-:Y:S05]  /*15d70*/  BSYNC B2 ;  /* 0x0000000000027941 */ /* 0x000fea0003800000 */
.L_x_2437:
        /* <DEDUP_REMOVED lines=9> */
.L_x_2440:
[----:B------:R-:W-:Y:S05]  /*15e10*/  BSYNC B2 ;  /* 0x0000000000027941 */ /* 0x000fea0003800000 */
.L_x_2439:
[----:B------:R-:W-:Y:S01]  /*15e20*/  IMAD.MOV.U32 R12, RZ, RZ, RZ ;  /* 0x000000ffff0c7224 */ /* 0x000fe200078e00ff */
[----:B------:R-:W-:Y:S01]  /*15e30*/  LEA R8, R5, R0, 0x7 ;  /* 0x0000000005087211 */ /* 0x000fe200078e38ff */
[C---:B------:R-:W-:Y:S01]  /*15e40*/  IMAD R9, R29.reuse, 0x4000, R16 ;  /* 0x000040001d097824 */ /* 0x040fe200078e0210 */
[----:B------:R-:W-:Y:S01]  /*15e50*/  UIADD3 UR4, UP0, UR38, 0x570, URZ ;  /* 0x0000057026047890 */ /* 0x000fe2000ff1e03f */
[----:B------:R-:W-:Y:S01]  /*15e60*/  PLOP3.LUT P0, PT, PT, PT, PT, 0x80, 0x0 ;  /* 0x000000000000781c */ /* 0x000fe20003f0f070 */
[----:B-1----:R-:W-:Y:S01]  /*15e70*/  IMAD.SHL.U32 R11, R29, 0x2000, RZ ;  /* 0x000020001d0b7824 */ /* 0x002fe200078e00ff */
[----:B------:R-:W-:Y:S01]  /*15e80*/  R2UR UR10, R12 ;  /* 0x000000000c0a72ca */ /* 0x000fe200000e0000 */
[----:B------:R-:W-:Y:S01]  /*15e90*/  VIADD R8, R8, 0xffffff80 ;  /* 0xffffff8008087836 */ /* 0x000fe20000000000 */
[----:B------:R-:W-:Y:S01]  /*15ea0*/  IADD3 R10, R6, 0x16890, RZ ;  /* 0x00016890060a7810 */ /* 0x000fe20007ffe0ff */
[----:B------:R-:W-:Y:S01]  /*15eb0*/  VIADD R9, R9, 0xe400 ;  /* 0x0000e40009097836 */ /* 0x000fe20000000000 */
[----:B------:R-:W-:Y:S01]  /*15ec0*/  UIADD3.X UR5, URZ, UR39, URZ, UP0, !UPT ;  /* 0x000000273f057290 */ /* 0x000fe200087fe43f */
[----:B------:R-:W-:Y:S01]  /*15ed0*/  UMOV UR6, 0x0 ;  /* 0x0000000000067882 */ /* 0x000fe20000000000 */
[----:B------:R-:W-:-:S10]  /*15ee0*/  UMOV UR7, 0x12f00000 ;  /* 0x12f0000000077882 */ /* 0x000fd40000000000 */
.L_x_2441:
        /* <DEDUP_REMOVED lines=13> */
.L_x_2622:
[----:B------:R-:W-:Y:S05]  /*15fc0*/  BSYNC B2 ;  /* 0x0000000000027941 */ /* 0x000fea0003800000 */
.L_x_2442:
[----:B------:R-:W-:Y:S01]  /*15fd0*/  BSSY B2, `(.L_x_2444) ;  /* 0x000000b000027945 */ /* 0x000fe20003800000 */
[----:B------:R-:W-:Y:S02]  /*15fe0*/  IMAD.MOV.U32 R14, RZ, RZ, 0x0 ;  /* 0x00000000ff0e7424 */ /* 0x000fe400078e00ff */
[----:B------:R-:W-:Y:S01]  /*15ff0*/  IMAD.MOV.U32 R15, RZ, RZ, 0x12f00000 ;  /* 0x12f00000ff0f7424 */ /* 0x000fe200078e00ff */
[----:B------:R-:W-:Y:S06]  /*16000*/  @P1 BRA `(.L_x_2445) ;  /* 0x00000000001c1947 */ /* 0x000fec0003800000 */
[----:B------:R-:W2:Y:S01]  /*16010*/  S2R R9, SR_TID.X ;  /* 0x0000000000097919 */ /* 0x000ea20000002100 */
[----:B01----:R-:W-:-:S04]  /*16020*/  IMAD.MOV.U32 R7, RZ, RZ, 0x4000 ;  /* 0x00004000ff077424 */ /* 0x003fc800078e00ff */
[----:B------:R3:W-:Y:S01]  /*16030*/  SYNCS.ARRIVE.TRANS64 RZ, [R6+URZ+0x168b0], R7 ;  /* 0x0168b00706ff79a7 */ /* 0x0007e2000800003f */
[----:B--2---:R-:W-:-:S04]  /*16040*/  LOP3.LUT R9, R9, 0x1f, RZ, 0xc0, !PT ;  /* 0x0000001f09097812 */ /* 0x004fc800078ec0ff */
[----:B------:R-:W-:-:S13]  /*16050*/  ISETP.NE.AND P0, PT, R9, RZ, PT ;  /* 0x000000ff0900720c */ /* 0x000fda0003f05270 */
[----:B---3--:R-:W-:Y:S05]  /*16060*/  @!P0 BRA `(.L_x_2445) ;  /* 0x0000000000048947 */ /* 0x008fea0003800000 */
[----:B------:R-:W-:Y:S01]  /*16070*/  BPT.TRAP 0x1 ;  /* 0x000000040000795c */ /* 0x000fe20000300000 */
.L_x_2445:
[----:B------:R-:W-:Y:S05]  /*16080*/  BSYNC B2 ;  /* 0x0000000000027941 */ /* 0x000fea0003800000 */
.L_x_2444:
[----:B------:R-:W-:Y:S01]  /*16090*/  R2UR UR10, R12 ;  /* 0x000000000c0a72ca */ /* 0x000fe200000e0000 */
[----:B01----:R-:W-:Y:S01]  /*160a0*/  IMAD R7, R11, 0x2, R16 ;  /* 0x000000020b077824 */ /* 0x003fe200078e0210 */
[----:B------:R-:W-:Y:S01]  /*160b0*/  R2UR UR6, R14 ;  /* 0x000000000e0672ca */ /* 0x000fe200000e0000 */
[----:B------:R-:W-:Y:S01]  /*160c0*/  UIADD3 UR4, UP0, UR38, 0x670, URZ ;  /* 0x0000067026047890 */ /* 0x000fe2000ff1e03f */
[----:B------:R-:W-:Y:S01]  /*160d0*/  R2UR UR7, R15 ;  /* 0x000000000f0772ca */ /* 0x000fe200000e0000 */
[----:B------:R-:W-:Y:S01]  /*160e0*/  VIADD R7, R7, 0x400 ;  /* 0x0000040007077836 */ /* 0x000fe20000000000 */
[----:B------:R-:W-:Y:S01]  /*160f0*/  PLOP3.LUT P0, PT, PT, PT, PT, 0x80, 0x0 ;  /* 0x000000000000781c */ /* 0x000fe20003f0f070 */
[----:B------:R-:W-:Y:S01]  /*16100*/  UIADD3.X UR5, URZ, UR39, URZ, UP0, !UPT ;  /* 0x000000273f057290 */ /* 0x000fe200087fe43f */
[----:B------:R-:W-:-:S11]  /*16110*/  IADD3 R6, R6, 0x168b0, RZ ;  /* 0x000168b006067810 */ /* 0x000fd60007ffe0ff */
.L_x_2446:
        /* <DEDUP_REMOVED lines=10> */
.L_x_2436:
[----:B------:R-:W-:Y:S05]  /*161c0*/  BSYNC B1 ;  /* 0x0000000000017941 */ /* 0x000fea0003800000 */
.L_x_2435:
[----:B------:R-:W2:Y:S01]  /*161d0*/  LDL.LU R9, [R1+0x4] ;  /* 0x0000040001097983 */ /* 0x000ea20000300800 */
        /* <DEDUP_REMOVED lines=8> */
[----:B------:R0:W-:Y:S02]  /*16260*/  STL [R1+0x4], R9 ;  /* 0x0000040901007387 */ /* 0x0001e40000100800 */
[----:B------:R-:W-:Y:S05]  /*16270*/  @!P2 BRA `(.L_x_2429) ;  /* 0x000000040064a947 */ /* 0x000fea0003800000 */
.L_x_2459:
        /* <DEDUP_REMOVED lines=12> */
.L_x_2623:
[----:B------:R-:W-:Y:S05]  /*16340*/  BSYNC B2 ;  /* 0x0000000000027941 */ /* 0x000fea0003800000 */
.L_x_2449:
[----:B------:R-:W-:Y:S04]  /*16350*/  BSSY B2, `(.L_x_2451) ;  /* 0x0000009000027945 */ /* 0x000fe80003800000 */
[----:B------:R-:W-:Y:S05]  /*16360*/  @P2 BRA `(.L_x_2452) ;  /* 0x00000000001c2947 */ /* 0x000fea0003800000 */
[----:B------:R-:W0:Y:S02]  /*16370*/  S2R R8, SR_TID.X ;  /* 0x0000000000087919 */ /* 0x000e240000002100 */
[----:B0-----:R-:W-:Y:S02]  /*16380*/  LOP3.LUT R9, R8, 0x1f, RZ, 0xc0, !PT ;  /* 0x0000001f08097812 */ /* 0x001fe400078ec0ff */
[----:B------:R-:W-:Y:S02]  /*16390*/  MOV R8, 0x4000 ;  /* 0x0000400000087802 */ /* 0x000fe40000000f00 */
[----:B------:R-:W-:Y:S02]  /*163a0*/  ISETP.NE.AND P1, PT, R9, RZ, PT ;  /* 0x000000ff0900720c */ /* 0x000fe40003f25270 */
[----:B------:R3:W-:Y:S11]  /*163b0*/  SYNCS.ARRIVE.TRANS64 RZ, [R6+URZ+0x16890], R8 ;  /* 0x0168900806ff79a7 */ /* 0x0007f6000800003f */
[----:B---3--:R-:W-:Y:S05]  /*163c0*/  @!P1 BRA `(.L_x_2452) ;  /* 0x0000000000049947 */ /* 0x008fea0003800000 */
[----:B------:R-:W-:Y:S01]  /*163d0*/  BPT.TRAP 0x1 ;  /* 0x000000040000795c */ /* 0x000fe20000300000 */
.L_x_2452:
[----:B------:R-:W-:Y:S05]  /*163e0*/  BSYNC B2 ;  /* 0x0000000000027941 */ /* 0x000fea0003800000 */
.L_x_2451:
[----:B------:R-:W-:Y:S01]  /*163f0*/  IMAD.MOV.U32 R12, RZ, RZ, RZ ;  /* 0x000000ffff0c7224 */ /* 0x000fe200078e00ff */
[----:B------:R-:W-:Y:S01]  /*16400*/  UIADD3 UR4, UP0, UR38, 0x570, URZ ;  /* 0x0000057026047890 */ /* 0x000fe2000ff1e03f */
[----:B------:R-:W-:Y:S01]  /*16410*/  IMAD R8, R29, 0x4000, R16 ;  /* 0x000040001d087824 */ /* 0x000fe200078e0210 */
[----:B------:R-:W-:Y:S01]  /*16420*/  PLOP3.LUT P1, PT, PT, PT, PT, 0x80, 0x0 ;  /* 0x000000000000781c */ /* 0x000fe20003f2f070 */
[----:B0-----:R-:W-:Y:S01]  /*16430*/  IMAD R9, R5, 0x80, R0 ;  /* 0x0000008005097824 */ /* 0x001fe200078e0200 */
[----:B------:R-:W-:Y:S01]  /*16440*/  R2UR UR10, R12 ;  /* 0x000000000c0a72ca */ /* 0x000fe200000e0000 */
[----:B------:R-:W-:Y:S01]  /*16450*/  VIADD R10, R6, 0x16890 ;  /* 0x00016890060a7836 */ /* 0x000fe20000000000 */
[----:B-1----:R-:W-:Y:S01]  /*16460*/  IADD3 R11, R8, 0xe400, RZ ;  /* 0x0000e400080b7810 */ /* 0x002fe20007ffe0ff */
[----:B------:R-:W-:Y:S01]  /*16470*/  UIADD3.X UR5, URZ, UR39, URZ, UP0, !UPT ;  /* 0x000000273f057290 */ /* 0x000fe200087fe43f */
[----:B------:R-:W-:Y:S01]  /*16480*/  UMOV UR6, 0x0 ;  /* 0x0000000000067882 */ /* 0x000fe20000000000 */
[----:B------:R-:W-:-:S10]  /*16490*/  UMOV UR7, 0x12f00000 ;  /* 0x12f0000000077882 */ /* 0x000fd40000000000 */
.L_x_2453:
        /* <DEDUP_REMOVED lines=13> */
.L_x_2624:
[----:B------:R-:W-:Y:S05]  /*16570*/  BSYNC B2 ;  /* 0x0000000000027941 */ /* 0x000fea0003800000 */
.L_x_2454:
[----:B------:R-:W-:Y:S01]  /*16580*/  BSSY B2, `(.L_x_2456) ;  /* 0x000000b000027945 */ /* 0x000fe20003800000 */
[----:B------:R-:W-:Y:S02]  /*16590*/  IMAD.MOV.U32 R10, RZ, RZ, 0x0 ;  /* 0x00000000ff0a7424 */ /* 0x000fe400078e00ff */
[----:B------:R-:W-:Y:S01]  /*165a0*/  IMAD.MOV.U32 R11, RZ, RZ, 0x12f00000 ;  /* 0x12f00000ff0b7424 */ /* 0x000fe200078e00ff */
[----:B------:R-:W-:Y:S06]  /*165b0*/  @P2 BRA `(.L_x_2457) ;  /* 0x00000000001c2947 */ /* 0x000fec0003800000 */
[----:B------:R-:W1:Y:S01]  /*165c0*/  S2R R13, SR_TID.X ;  /* 0x00000000000d7919 */ /* 0x000e620000002100 */
[----:B0-2---:R-:W-:-:S04]  /*165d0*/  IMAD.MOV.U32 R7, RZ, RZ, 0x4000 ;  /* 0x00004000ff077424 */ /* 0x005fc800078e00ff */
[----:B------:R3:W-:Y:S01]  /*165e0*/  SYNCS.ARRIVE.TRANS64 RZ, [R6+URZ+0x168b0], R7 ;  /* 0x0168b00706ff79a7 */ /* 0x0007e2000800003f */
[----:B-1----:R-:W-:-:S04]  /*165f0*/  LOP3.LUT R13, R13, 0x1f, RZ, 0xc0, !PT ;  /* 0x0000001f0d0d7812 */ /* 0x002fc800078ec0ff */
[----:B------:R-:W-:-:S13]  /*16600*/  ISETP.NE.AND P1, PT, R13, RZ, PT ;  /* 0x000000ff0d00720c */ /* 0x000fda0003f25270 */
[----:B---3--:R-:W-:Y:S05]  /*16610*/  @!P1 BRA `(.L_x_2457) ;  /* 0x0000000000049947 */ /* 0x008fea0003800000 */
[----:B------:R-:W-:Y:S01]  /*16620*/  BPT.TRAP 0x1 ;  /* 0x000000040000795c */ /* 0x000fe20000300000 */
.L_x_2457:
[----:B------:R-:W-:Y:S05]  /*16630*/  BSYNC B2 ;  /* 0x0000000000027941 */ /* 0x000fea0003800000 */
.L_x_2456:
[----:B------:R-:W-:Y:S01]  /*16640*/  R2UR UR10, R12 ;  /* 0x000000000c0a72ca */ /* 0x000fe200000e0000 */
[----:B------:R-:W-:Y:S01]  /*16650*/  UIADD3 UR4, UP0, UR38, 0x670, URZ ;  /* 0x0000067026047890 */ /* 0x000fe2000ff1e03f */
[----:B------:R-:W-:Y:S01]  /*16660*/  R2UR UR6, R10 ;  /* 0x000000000a0672ca */ /* 0x000fe200000e0000 */
[----:B------:R-:W-:Y:S01]  /*16670*/  VIADD R8, R8, 0x400 ;  /* 0x0000040008087836 */ /* 0x000fe20000000000 */
[----:B------:R-:W-:Y:S01]  /*16680*/  R2UR UR7, R11 ;  /* 0x000000000b0772ca */ /* 0x000fe200000e0000 */
[----:B------:R-:W-:Y:S01]  /*16690*/  UIADD3.X UR5, URZ, UR39, URZ, UP0, !UPT ;  /* 0x000000273f057290 */ /* 0x000fe200087fe43f */
[----:B------:R-:W-:Y:S02]  /*166a0*/  PLOP3.LUT P1, PT, PT, PT, PT, 0x80, 0x0 ;  /* 0x000000000000781c */ /* 0x000fe40003f2f070 */
[----:B0-2---:R-:W-:-:S11]  /*166b0*/  IADD3 R6, R6, 0x168b0, RZ ;  /* 0x000168b006067810 */ /* 0x005fd60007ffe0ff */
.L_x_2458:
        /* <DEDUP_REMOVED lines=10> */
.L_x_2448:
[----:B------:R-:W-:Y:S05]  /*16760*/  BSYNC B1 ;  /* 0x0000000000017941 */ /* 0x000fea0003800000 */
.L_x_2447:
[----:B------:R-:W2:Y:S01]  /*16770*/  LDL.LU R7, [R1+0x4] ;  /* 0x0000040001077983 */ /* 0x000ea20000300800 */
[----:B------:R-:W-:Y:S01]  /*16780*/  VIADD R29, R29, 0x1 ;  /* 0x000000011d1d7836 */ /* 0x000fe20000000000 */
[C---:B------:R-:W-:Y:S01]  /*16790*/  ISETP.GT.AND P2, PT, R5.reuse, R3, PT ;  /* 0x000000030500720c */ /* 0x040fe20003f44270 */
[----:B------:R-:W-:-:S03]  /*167a0*/  VIADD R5, R5, 0xffffffff ;  /* 0xffffffff05057836 */ /* 0x000fc60000000000 */
[----:B------:R-:W-:-:S04]  /*167b0*/  ISETP.NE.AND P1, PT, R29, 0x2, PT ;  /* 0x000000021d00780c */ /* 0x000fc80003f25270 */
[----:B------:R-:W-:Y:S02]  /*167c0*/  SEL R6, RZ, 0x1, P1 ;  /* 0x00000001ff067807 */ /* 0x000fe40000800000 */
[----:B------:R-:W-:Y:S02]  /*167d0*/  SEL R29, R29, RZ, P1 ;  /* 0x000000ff1d1d7207 */ /* 0x000fe40000800000 */
[----:B--2---:R-:W-:-:S05]  /*167e0*/  LOP3.LUT R7, R7, R6, RZ, 0x3c, !PT ;  /* 0x0000000607077212 */ /* 0x004fca00078e3cff */
[----:B------:R2:W-:Y:S01]  /*167f0*/  STL [R1+0x4], R7 ;  /* 0x0000040701007387 */ /* 0x0005e20000100800 */
[----:B------:R-:W-:Y:S05]  /*16800*/  @P2 BRA `(.L_x_2459) ;  /* 0xfffffff8009c2947 */ /* 0x000fea000383ffff */
.L_x_2429:
[----:B------:R-:W-:Y:S05]  /*16810*/  BSYNC B0 ;  /* 0x0000000000007941 */ /* 0x000fea0003800000 */
.L_x_2428:
[----:B------:R-:W3:Y:S01]  /*16820*/  LDC R0, c[0x0][0x448] ;  /* 0x00011200ff007b82 */ /* 0x000ee20000000800 */
[----:B------:R-:W-:Y:S01]  /*16830*/  IMAD.MOV.U32 R2, RZ, RZ, 0xc0 ;  /* 0x000000c0ff027424 */ /* 0x000fe200078e00ff */
[----:B------:R-:W-:Y:S01]  /*16840*/  ISETP.NE.AND P2, PT, R4, RZ, PT ;  /* 0x000000ff0400720c */ /* 0x000fe20003f45270 */
[----:B------:R-:W-:Y:S05]  /*16850*/  @!P0 WARPSYNC.ALL ;  /* 0x0000000000008948 */ /* 0x000fea0003800000 */
[----:B------:R-:W-:Y:S01]  /*16860*/  IMAD R2, R25, R2, 0xbf ;  /* 0x000000bf19027424 */ /* 0x000fe200078e0202 */
[----:B------:R-:W-:Y:S06]  /*16870*/  BSSY B0, `(.L_x_2460) ;  /* 0x000002b000007945 */ /* 0x000fec0003800000 */
[----:B------:R-:W4:Y:S08]  /*16880*/  @!P2 LDC R4, c[0x0][0x9f0] ;  /* 0x00027c00ff04ab82 */ /* 0x000f300000000800 */
[----:B------:R-:W-:Y:S01]  /*16890*/  @!P0 BAR.SYNC.DEFER_BLOCKING 0xc, 0x200 ;  /* 0x0308000000008b1d */ /* 0x000fe20000010000 */
[----:B---3--:R-:W-:-:S13]  /*168a0*/  ISETP.NE.AND P1, PT, R0, 0x1, PT ;  /* 0x000000010000780c */ /* 0x008fda0003f25270 */
[----:B------:R-:W3:Y:S08]  /*168b0*/  @P1 LDC R3, c[0x0][0x44c] ;  /* 0x00011300ff031b82 */ /* 0x000ef00000000800 */
[----:B------:R-:W5:Y:S01]  /*168c0*/  @P1 LDC R0, c[0x0][0x450] ;  /* 0x00011400ff001b82 */ /* 0x000f620000000800 */
[----:B---3--:R-:W-:-:S05]  /*168d0*/  @P1 IMAD.HI.U32 R3, R2, R3, RZ ;  /* 0x0000000302031227 */ /* 0x008fca00078e00ff */
[----:B-----5:R-:W-:-:S05]  /*168e0*/  @P1 SHF.R.U32.HI R2, RZ, R0, R3 ;  /* 0x00000000ff021219 */ /* 0x020fca0000011603 */
[----:B------:R-:W-:-:S05]  /*168f0*/  IMAD.IADD R2, R20, 0x1, R2 ;  /* 0x0000000114027824 */ /* 0x000fca00078e0202 */
[----:B------:R-:W-:-:S04]  /*16900*/  SHF.R.S32.HI R0, RZ, 0x1f, R2 ;  /* 0x0000001fff007819 */ /* 0x000fc80000011402 */
[----:B------:R-:W-:-:S04]  /*16910*/  LEA.HI R0, R0, R2, RZ, 0x7 ;  /* 0x0000000200007211 */ /* 0x000fc800078f38ff */
[----:B------:R-:W-:-:S04]  /*16920*/  SHF.R.S32.HI R0, RZ, 0x7, R0 ;  /* 0x00000007ff007819 */ /* 0x000fc80000011400 */
[----:B--2---:R-:W-:-:S04]  /*16930*/  VIMNMX R7, R21, R0, PT ;  /* 0x0000000015077248 */ /* 0x004fc80003fe0100 */
[----:B------:R-:W-:Y:S01]  /*16940*/  ISETP.GE.AND P1, PT, R7, 0x1, PT ;  /* 0x000000010700780c */ /* 0x000fe20003f26270 */
[----:B------:R2:W-:Y:S04]  /*16950*/  STL [R1+0x1c], R7 ;  /* 0x00001c0701007387 */ /* 0x0005e80000100800 */
[----:B------:R2:W-:Y:S08]  /*16960*/  STL [R1+0x24], RZ ;  /* 0x000024ff01007387 */ /* 0x0005f00000100800 */
[----:B--2-4-:R-:W-:Y:S05]  /*16970*/  @!P1 BRA `(.L_x_2461) ;  /* 0x0000000000689947 */ /* 0x014fea0003800000 */
[-C--:B------:R-:W-:Y:S02]  /*16980*/  IABS R0, R4.reuse ;  /* 0x0000000400007213 */ /* 0x080fe40000000000 */
[----:B------:R-:W-:Y:S02]  /*16990*/  IABS R6, R4 ;  /* 0x0000000400067213 */ /* 0x000fe40000000000 */
[----:B------:R-:W2:Y:S03]  /*169a0*/  I2F.RP R2, R0 ;  /* 0x0000000000027306 */ /* 0x000ea60000209400 */
[----:B------:R-:W-:-:S05]  /*169b0*/  IMAD.MOV R6, RZ, RZ, -R6 ;  /* 0x000000ffff067224 */ /* 0x000fca00078e0a06 */
[----:B--2---:R-:W2:Y:S02]  /*169c0*/  MUFU.RCP R2, R2 ;  /* 0x0000000200027308 */ /* 0x004ea40000001000 */
[----:B--2---:R-:W-:-:S06]  /*169d0*/  IADD3 R2, R2, 0xffffffe, RZ ;  /* 0x0ffffffe02027810 */ /* 0x004fcc0007ffe0ff */
[----:B------:R-:W2:Y:S02]  /*169e0*/  F2I.FTZ.U32.TRUNC.NTZ R3, R2 ;  /* 0x0000000200037305 */ /* 0x000ea4000021f000 */
[----:B--2---:R-:W-:-:S04]  /*169f0*/  IMAD.MOV R2, RZ, RZ, -R3 ;  /* 0x000000ffff027224 */ /* 0x004fc800078e0a03 */
        /* <DEDUP_REMOVED lines=17> */
[----:B------:R2:W-:Y:S02]  /*16b10*/  STL [R1+0x24], R5 ;  /* 0x0000240501007387 */ /* 0x0005e40000100800 */
.L_x_2461:
[----:B------:R-:W-:Y:S05]  /*16b20*/  BSYNC B0 ;  /* 0x0000000000007941 */ /* 0x000fea0003800000 */
.L_x_2460:
[----:B------:R-:W3:Y:S04]  /*16b30*/  LDL R0, [R1+0x24] ;  /* 0x0000240001007983 */ /* 0x000ee80000100800 */
[----:B------:R-:W3:Y:S01]  /*16b40*/  LDL R2, [R1+0x40] ;  /* 0x0000400001027983 */ /* 0x000ee20000100800 */
[----:B------:R-:W-:Y:S01]  /*16b50*/  BSSY B7, `(.L_x_2462) ;  /* 0x0000360000077945 */ /* 0x000fe20003800000 */
[----:B---3--:R-:W-:-:S05]  /*16b60*/  IMAD R2, R2, R0, RZ ;  /* 0x0000000002027224 */ /* 0x008fca00078e02ff */
[----:B------:R-:W-:Y:S01]  /*16b70*/  VIADDMNMX R0, R2, R0, R7, PT ;  /* 0x0000000002007246 */ /* 0x000fe20003800107 */
        /* <DEDUP_REMOVED lines=21> */
.L_x_2463:
        /* <DEDUP_REMOVED lines=9> */
[----:B--2---:R-:W-:Y:S01]  /*16d60*/  MOV R5, UR7 ;  /* 0x0000000700057c02 */ /* 0x004fe20008000f00 */
[----:B------:R-:W2:Y:S01]  /*16d70*/  LDC.64 R2, c[0x4][R2] ;  /* 0x0100000002027b82 */ /* 0x000ea20000000a00 */
[----:B------:R-:W-:Y:S01]  /*16d80*/  IMAD.U32 R6, RZ, RZ, UR8 ;  /* 0x00000008ff067e24 */ /* 0x000fe2000f8e00ff */
[----:B------:R-:W-:Y:S01]  /*16d90*/  MOV R8, 0x70 ;  /* 0x0000007000087802 */ /* 0x000fe20000000f00 */
[----:B------:R-:W-:Y:S02]  /*16da0*/  IMAD.U32 R7, RZ, RZ, UR9 ;  /* 0x00000009ff077e24 */ /* 0x000fe4000f8e00ff */
[----:B------:R-:W-:-:S02]  /*16db0*/  IMAD.U32 R10, RZ, RZ, UR4 ;  /* 0x00000004ff0a7e24 */ /* 0x000fc4000f8e00ff */
[----:B-1----:R-:W-:Y:S02]  /*16dc0*/  IMAD.U32 R11, RZ, RZ, UR5 ;  /* 0x00000005ff0b7e24 */ /* 0x002fe4000f8e00ff */
[----:B------:R-:W-:Y:S02]  /*16dd0*/  IMAD.MOV.U32 R12, RZ, RZ, 0x1 ;  /* 0x00000001ff0c7424 */ /* 0x000fe400078e00ff */
[----:B------:R-:W-:-:S07]  /*16de0*/  IMAD.MOV.U32 R13, RZ, RZ, RZ ;  /* 0x000000ffff0d7224 */ /* 0x000fce00078e00ff */
[----:B------:R-:W-:-:S07]  /*16df0*/  LEPC R20, `(.L_x_2466) ;  /* 0x000000001014794e */ /* 0x000fce0000000000 */
[----:B0-2---:R-:W-:Y:S05]  /*16e00*/  CALL.ABS.NOINC R2 ;  /* 0x0000000002007343 */ /* 0x005fea0003c00000 */
.L_x_2466:
[----:B------:R-:W-:Y:S05]  /*16e10*/  BSYNC B6 ;  /* 0x0000000000067941 */ /* 0x000fea0003800000 */
.L_x_2465:
        /* <DEDUP_REMOVED lines=9> */
[----:B------:R-:W-:Y:S01]  /*16eb0*/  IMAD.U32 R4, RZ, RZ, UR6 ;  /* 0x00000006ff047e24 */ /* 0x000fe2000f8e00ff */
[----:B--2---:R-:W-:Y:S01]  /*16ec0*/  MOV R5, UR7 ;  /* 0x0000000700057c02 */ /* 0x004fe20008000f00 */
[----:B------:R-:W-:Y:S01]  /*16ed0*/  IMAD.U32 R6, RZ, RZ, UR8 ;  /* 0x00000008ff067e24 */ /* 0x000fe2000f8e00ff */
[----:B------:R-:W-:Y:S01]  /*16ee0*/  MOV R8, 0x70 ;  /* 0x0000007000087802 */ /* 0x000fe20000000f00 */
[----:B------:R-:W-:Y:S02]  /*16ef0*/  IMAD.U32 R7, RZ, RZ, UR9 ;  /* 0x00000009ff077e24 */ /* 0x000fe4000f8e00ff */
[----:B------:R-:W-:-:S02]  /*16f00*/  IMAD.U32 R10, RZ, RZ, UR4 ;  /* 0x00000004ff0a7e24 */ /* 0x000fc4000f8e00ff */
[----:B-1----:R-:W-:Y:S02]  /*16f10*/  IMAD.U32 R11, RZ, RZ, UR5 ;  /* 0x00000005ff0b7e24 */ /* 0x002fe4000f8e00ff */
[----:B------:R-:W-:Y:S02]  /*16f20*/  IMAD.MOV.U32 R12, RZ, RZ, 0x1 ;  /* 0x00000001ff0c7424 */ /* 0x000fe400078e00ff */
[----:B---3--:R-:W-:-:S07]  /*16f30*/  IMAD.MOV.U32 R13, RZ, RZ, RZ ;  /* 0x000000ffff0d7224 */ /* 0x008fce00078e00ff */
[----:B------:R-:W-:-:S07]  /*16f40*/  LEPC R20, `(.L_x_2469) ;  /* 0x000000001014794e */ /* 0x000fce0000000000 */
[----:B0---4-:R-:W-:Y:S05]  /*16f50*/  CALL.ABS.NOINC R2 ;  /* 0x0000000002007343 */ /* 0x011fea0003c00000 */
.L_x_2469:
        /* <DEDUP_REMOVED lines=16> */
.L_x_2468:
[----:B------:R-:W-:Y:S05]  /*17060*/  BSYNC B6 ;  /* 0x0000000000067941 */ /* 0x000fea0003800000 */
.L_x_2467:
        /* <DEDUP_REMOVED lines=21> */
.L_x_2627:
        /* <DEDUP_REMOVED lines=10> */
.L_x_2630:
        /* <DEDUP_REMOVED lines=11> */
[--C-:B------:R-:W-:Y:S01]  /*17310*/  SHF.R.S32.HI R5, RZ, 0x1f, R0.reuse ;  /* 0x0000001fff057819 */ /* 0x100fe20000011400 */
[----:B------:R-:W-:-:S04]  /*17320*/  IMAD.MOV R4, RZ, RZ, -R0 ;  /* 0x000000ffff047224 */ /* 0x000fc800078e0a00 */
[----:B------:R-:W-:Y:S01]  /*17330*/  IMAD R22, R6, R4, R22 ;  /* 0x0000000406167224 */ /* 0x000fe200078e0216 */
[----:B------:R-:W-:Y:S01]  /*17340*/  MOV R4, R0 ;  /* 0x0000000000047202 */ /* 0x000fe20000000f00 */
[----:B------:R-:W-:-:S04]  /*17350*/  IMAD R6, R7, UR4, RZ ;  /* 0x0000000407067c24 */ /* 0x000fc8000f8e02ff */
[----:B------:R-:W-:-:S04]  /*17360*/  IMAD.WIDE.U32 R4, R23, UR4, R4 ;  /* 0x0000000417047c25 */ /* 0x000fc8000f8e0004 */
[----:B------:R-:W-:Y:S01]  /*17370*/  IMAD R0, R23, UR5, R6 ;  /* 0x0000000517007c24 */ /* 0x000fe2000f8e0206 */
[----:B------:R-:W-:-:S03]  /*17380*/  LEA R2, P0, R4, R2, 0x2 ;  /* 0x0000000204027211 */ /* 0x000fc600078010ff */
[----:B------:R-:W-:-:S05]  /*17390*/  IMAD.IADD R0, R5, 0x1, R0 ;  /* 0x0000000105007824 */ /* 0x000fca00078e0200 */
[----:B------:R-:W-:-:S05]  /*173a0*/  LEA.HI.X R3, R4, R3, R0, 0x2, P0 ;  /* 0x0000000304037211 */ /* 0x000fca00000f1400 */
[----:B------:R4:W5:Y:S02]  /*173b0*/  LDG.E R19, desc[UR40][R2.64] ;  /* 0x0000002802137981 */ /* 0x000964000c1e1900 */
.L_x_2473:
[----:B0-----:R-:W-:Y:S01]  /*173c0*/  IMAD R0, R18, 0x8, R16 ;  /* 0x0000000812007824 */ /* 0x001fe200078e0210 */
[----:B----4-:R-:W-:-:S04]  /*173d0*/  SHF.L.U32 R2, R28, 0x1f, RZ ;  /* 0x0000001f1c027819 */ /* 0x010fc800000006ff */
[----:B------:R-:W0:Y:S02]  /*173e0*/  SYNCS.PHASECHK.TRANS64.TRYWAIT P0, [R0+URZ+0x16840], R2 ;  /* 0x01684002000075a7 */ /* 0x000e24000800017f */
[----:B0-----:R-:W-:Y:S05]  /*173f0*/  @!P0 BRA `(.L_x_2474) ;  /* 0x0000005c005c8947 */ /* 0x001fea0003800000 */
.L_x_2631:
[----:B------:R-:W4:Y:S02]  /*17400*/  S2R R3, SR_TID.X ;  /* 0x0000000000037919 */ /* 0x000f240000002100 */
[----:B----4-:R-:W-:-:S04]  /*17410*/  LOP3.LUT R3, R3, 0x7f, RZ, 0xc0, !PT ;  /* 0x0000007f03037812 */ /* 0x010fc800078ec0ff */
[----:B------:R-:W-:-:S13]  /*17420*/  ISETP.NE.AND P0, PT, R3, RZ, PT ;  /* 0x000000ff0300720c */ /* 0x000fda0003f05270 */
[----:B------:R-:W-:Y:S05]  /*17430*/  @P0 BRA `(.L_x_2475) ;  /* 0x00000000001c0947 */ /* 0x000fea0003800000 */
[----:B------:R-:W4:Y:S01]  /*17440*/  S2R R3, SR_TID.X ;  /* 0x0000000000037919 */ /* 0x000f220000002100 */
[----:B0-----:R-:W-:-:S04]  /*17450*/  IMAD.MOV.U32 R2, RZ, RZ, 0x4000 ;  /* 0x00004000ff027424 */ /* 0x001fc800078e00ff */
[----:B------:R0:W-:Y:S01]  /*17460*/  SYNCS.ARRIVE.TRANS64 RZ, [R0+URZ+0x16830], R2 ;  /* 0x0168300200ff79a7 */ /* 0x0001e2000800003f */
[----:B----4-:R-:W-:-:S04]  /*17470*/  LOP3.LUT R3, R3, 0x1f, RZ, 0xc0, !PT ;  /* 0x0000001f03037812 */ /* 0x010fc800078ec0ff */
[----:B------:R-:W-:-:S13]  /*17480*/  ISETP.NE.AND P0, PT, R3, RZ, PT ;  /* 0x000000ff0300720c */ /* 0x000fda0003f05270 */
[----:B0-----:R-:W-:Y:S05]  /*17490*/  @!P0 BRA `(.L_x_2475) ;  /* 0x0000000000048947 */ /* 0x001fea0003800000 */
[----:B------:R-:W-:Y:S01]  /*174a0*/  BPT.TRAP 0x1 ;  /* 0x000000040000795c */ /* 0x000fe20000300000 */
.L_x_2475:
        /* <DEDUP_REMOVED lines=18> */
[----:B----4-:R-:W-:-:S04]  /*175d0*/  LOP3.LUT R2, R2, 0xfffffffe, RZ, 0xc0, !PT ;  /* 0xfffffffe02027812 */ /* 0x010fc800078ec0ff */
[----:B------:R-:W-:-:S05]  /*175e0*/  @P0 LOP3.LUT R2, R2, 0x1, RZ, 0xfc, !PT ;  /* 0x0000000102020812 */ /* 0x000fca00078efcff */
[----:B------:R0:W-:Y:S01]  /*175f0*/  STL [R1], R2 ;  /* 0x0000000201007387 */ /* 0x0001e20000100800 */
[----:B------:R-:W-:Y:S01]  /*17600*/  NOP ;  /* 0x0000000000007918 */ /* 0x000fe20000000000 */
.L_x_2471:
[----:B------:R-:W4:Y:S04]  /*17610*/  LDL.LU R4, [R1+0x18] ;  /* 0x0000180001047983 */ /* 0x000f280000300800 */
[----:B------:R-:W5:Y:S04]  /*17620*/  LDL.LU R6, [R1+0x14] ;  /* 0x0000140001067983 */ /* 0x000f680000300800 */
[----:B------:R-:W2:Y:S01]  /*17630*/  LDL.LU R3, [R1+0x38] ;  /* 0x0000380001037983 */ /* 0x000ea20000300800 */
[----:B------:R-:W-:Y:S05]  /*17640*/  WARPSYNC.ALL ;  /* 0x0000000000007948 */ /* 0x000fea0003800000 */
[----:B0-----:R-:W-:Y:S01]  /*17650*/  ULDC.64 UR6, c[0x0][0xa00] ;  /* 0x0002800000067ab9 */ /* 0x001fe20000000a00 */
[----:B------:R-:W-:Y:S01]  /*17660*/  ULDC.64 UR4, c[0x0][0x298] ;  /* 0x0000a60000047ab9 */ /* 0x000fe20000000a00 */
[----:B------:R-:W-:Y:S01]  /*17670*/  BAR.SYNC.DEFER_BLOCKING 0x8, 0x200 ;  /* 0x0208000000007b1d */ /* 0x000fe20000010000 */
[----:B------:R-:W-:-:S02]  /*17680*/  ISETP.NE.U32.AND P0, PT, RZ, UR6, PT ;  /* 0x00000006ff007c0c */ /* 0x000fc4000bf05070 */
[----:B------:R-:W-:Y:S02]  /*17690*/  IADD3 R0, R16, 0x8400, RZ ;  /* 0x0000840010007810 */ /* 0x000fe40007ffe0ff */
[----:B------:R-:W-:Y:S01]  /*176a0*/  ISETP.NE.AND.EX P0, PT, RZ, UR7, PT, P0 ;  /* 0x00000007ff007c0c */ /* 0x000fe2000bf05300 */
[----:B------:R-:W-:Y:S01]  /*176b0*/  BSSY B6, `(.L_x_2476) ;  /* 0x000001e000067945 */ /* 0x000fe20003800000 */
[----:B------:R-:W-:Y:S02]  /*176c0*/  LOP3.LUT P1, RZ, R0, 0x3ff, RZ, 0xc0, !PT ;  /* 0x000003ff00ff7812 */ /* 0x000fe4000782c0ff */
        /* <DEDUP_REMOVED lines=17> */
[----:B---3--:R-:W-:Y:S01]  /*177e0*/  MOV R7, UR7 ;  /* 0x0000000700077c02 */ /* 0x008fe20008000f00 */
[----:B------:R-:W0:Y:S01]  /*177f0*/  LDC.64 R2, c[0x4][R2] ;  /* 0x0100000002027b82 */ /* 0x000e220000000a00 */
[----:B------:R-:W-:Y:S01]  /*17800*/  IMAD.U32 R5, RZ, RZ, UR5 ;  /* 0x00000005ff057e24 */ /* 0x000fe2000f8e00ff */
[----:B------:R-:W-:Y:S01]  /*17810*/  MOV R13, RZ ;  /* 0x000000ff000d7202 */ /* 0x000fe20000000f00 */
[----:B------:R-:W-:Y:S02]  /*17820*/  IMAD.U32 R6, RZ, RZ, UR6 ;  /* 0x00000006ff067e24 */ /* 0x000fe4000f8e00ff */
[----:B------:R-:W-:-:S02]  /*17830*/  IMAD.U32 R10, RZ, RZ, UR8 ;  /* 0x00000008ff0a7e24 */ /* 0x000fc4000f8e00ff */
[----:B-1----:R-:W-:Y:S02]  /*17840*/  IMAD.U32 R11, RZ, RZ, UR9 ;  /* 0x00000009ff0b7e24 */ /* 0x002fe4000f8e00ff */
[----:B------:R-:W-:Y:S02]  /*17850*/  IMAD.MOV.U32 R8, RZ, RZ, 0x70 ;  /* 0x00000070ff087424 */ /* 0x000fe400078e00ff */
[----:B------:R-:W-:-:S07]  /*17860*/  IMAD.MOV.U32 R12, RZ, RZ, 0x1 ;  /* 0x00000001ff0c7424 */ /* 0x000fce00078e00ff */
[----:B------:R-:W-:-:S07]  /*17870*/  LEPC R20, `(.L_x_2477) ;  /* 0x000000001014794e */ /* 0x000fce0000000000 */
[----:B0-----:R-:W-:Y:S05]  /*17880*/  CALL.ABS.NOINC R2 ;  /* 0x0000000002007343 */ /* 0x001fea0003c00000 */
.L_x_2477:
[----:B------:R-:W-:Y:S05]  /*17890*/  BSYNC B6 ;  /* 0x0000000000067941 */ /* 0x000fea0003800000 */
.L_x_2476:
[----:B------:R-:W2:Y:S01]  /*178a0*/  LDL.LU R20, [R1+0x18] ;  /* 0x0000180001147983 */ /* 0x000ea20000300800 */
[----:B------:R-:W4:Y:S01]  /*178b0*/  LDC R9, c[0x0][0x448] ;  /* 0x00011200ff097b82 */ /* 0x000f220000000800 */
[----:B------:R-:W-:Y:S01]  /*178c0*/  ULDC.64 UR4, c[0x0][0x2d8] ;  /* 0x0000b60000047ab9 */ /* 0x000fe20000000a00 */
[----:B------:R-:W-:Y:S01]  /*178d0*/  ULDC.64 UR6, c[0x0][0x2e0] ;  /* 0x0000b80000067ab9 */ /* 0x000fe20000000a00 */
[----:B0-----:R-:W2:Y:S01]  /*178e0*/  LDL.LU.64 R2, [R1+0x30] ;  /* 0x0000300001027983 */ /* 0x001ea20000300a00 */
[----:B------:R-:W-:-:S03]  /*178f0*/  ULDC.64 UR8, c[0x0][0x280] ;  /* 0x0000a00000087ab9 */ /* 0x000fc60000000a00 */
[----:B------:R-:W3:Y:S04]  /*17900*/  LDL.LU R21, [R1+0x38] ;  /* 0x0000380001157983 */ /* 0x000ee80000300800 */
[----:B------:R-:W3:Y:S04]  /*17910*/  LDL.LU R4, [R1+0x14] ;  /* 0x0000140001047983 */ /* 0x000ee80000300800 */
[----:B------:R0:W5:Y:S01]  /*17920*/  LDL R10, [R1+0x10] ;  /* 0x00001000010a7983 */ /* 0x0001620000100800 */
[----:B----4-:R-:W-:-:S13]  /*17930*/  ISETP.NE.AND P1, PT, R9, 0x1, PT ;  /* 0x000000010900780c */ /* 0x010fda0003f25270 */
[----:B------:R-:W4:Y:S08]  /*17940*/  @P1 LDC R5, c[0x0][0x450] ;  /* 0x00011400ff051b82 */ /* 0x000f300000000800 */
[----:B------:R-:W0:Y:S01]  /*17950*/  @P1 LDC R8, c[0x0][0x450] ;  /* 0x00011400ff081b82 */ /* 0x000e220000000800 */
[----:B-1----:R-:W1:Y:S01]  /*17960*/  S2R R11, SR_TID.X ;  /* 0x00000000000b7919 */ /* 0x002e620000002100 */
[----:B--2---:R-:W-:-:S02]  /*17970*/  IMAD.MOV.U32 R3, RZ, RZ, R20 ;  /* 0x000000ffff037224 */ /* 0x004fc400078e0014 */
[----:B------:R-:W2:Y:S01]  /*17980*/  S2R R20, SR_TID.X ;  /* 0x0000000000147919 */ /* 0x000ea20000002100 */
[----:B------:R-:W-:-:S04]  /*17990*/  IMAD.WIDE.U32 R2, R17, UR4, R2 ;  /* 0x0000000411027c25 */ /* 0x000fc8000f8e0002 */
[----:B------:R-:W-:Y:S01]  /*179a0*/  IMAD R3, R17, UR5, R3 ;  /* 0x0000000511037c24 */ /* 0x000fe2000f8e0203 */
[----:B------:R-:W-:Y:S01]  /*179b0*/  ULDC.64 UR4, c[0x0][0x2d0] ;  /* 0x0000b40000047ab9 */ /* 0x000fe20000000a00 */
[----:B---3--:R-:W-:Y:S02]  /*179c0*/  IMAD R0, R21, UR6, RZ ;  /* 0x0000000615007c24 */ /* 0x008fe4000f8e02ff */
[----:B------:R-:W-:-:S04]  /*179d0*/  IMAD.WIDE.U32 R2, R4, UR6, R2 ;  /* 0x0000000604027c25 */ /* 0x000fc8000f8e0002 */
[----:B------:R-:W-:Y:S01]  /*179e0*/  IMAD R0, R4, UR7, R0 ;  /* 0x0000000704007c24 */ /* 0x000fe2000f8e0200 */
        /* <DEDUP_REMOVED lines=10> */
[----:B----4-:R-:W-:-:S04]  /*17a90*/  @P1 SHF.R.U32.HI R4, RZ, R5, R0 ;  /* 0x00000005ff041219 */ /* 0x010fc80000011600 */
        /* <DEDUP_REMOVED lines=12> */
[----:B------:R-:W2:Y:S01]  /*17b60*/  @P1 LDC R7, c[0x0][0x44c] ;  /* 0x00011300ff071b82 */ /* 0x000ea20000000800 */
[----:B------:R-:W-:-:S04]  /*17b70*/  LEA R0, P0, R4, UR8, 0x1 ;  /* 0x0000000804007c11 */ /* 0x000fc8000f8008ff */
[----:B------:R-:W-:Y:S01]  /*17b80*/  LEA.HI.X R4, R4, UR9, R5, 0x1, P0 ;  /* 0x0000000904047c11 */ /* 0x000fe200080f0c05 */
[----:B------:R-:W-:-:S04]  /*17b90*/  VIADD R5, R6, 0x80 ;  /* 0x0000008006057836 */ /* 0x000fc80000000000 */
[----:B------:R-:W-:Y:S02]  /*17ba0*/  IMAD.MOV.U32 R6, RZ, RZ, R5 ;  /* 0x000000ffff067224 */ /* 0x000fe400078e0005 */
[----:B--2---:R-:W-:-:S05]  /*17bb0*/  @P1 IMAD.HI.U32 R7, R5, R7, RZ ;  /* 0x0000000705071227 */ /* 0x004fca00078e00ff */
[----:B0-----:R-:W-:-:S04]  /*17bc0*/  @P1 SHF.R.U32.HI R6, RZ, R8, R7 ;  /* 0x00000008ff061219 */ /* 0x001fc80000011607 */
[----:B------:R-:W-:-:S05]  /*17bd0*/  IADD3 R7, -R6, RZ, RZ ;  /* 0x000000ff06077210 */ /* 0x000fca0007ffe1ff */
[----:B------:R-:W-:Y:S01]  /*17be0*/  IMAD R5, R9, R7, R5 ;  /* 0x0000000709057224 */ /* 0x000fe200078e0205 */
[----:B------:R-:W-:Y:S01]  /*17bf0*/  SHF.R.S32.HI R7, RZ, 0x1f, R6 ;  /* 0x0000001fff077819 */ /* 0x000fe20000011406 */
[----:B------:R-:W-:-:S04]  /*17c00*/  IMAD.WIDE.U32 R2, R6, UR4, R2 ;  /* 0x0000000406027c25 */ /* 0x000fc8000f8e0002 */
[----:B------:R-:W-:Y:S01]  /*17c10*/  IMAD R7, R7, UR4, RZ ;  /* 0x0000000407077c24 */ /* 0x000fe2000f8e02ff */
[----:B------:R-:W-:-:S03]  /*17c20*/  ULDC UR4, c[0x0][0x2b8] ;  /* 0x0000ae0000047ab9 */ /* 0x000fc60000000800 */
[----:B------:R-:W-:Y:S01]  /*17c30*/  IMAD R7, R6, UR5, R7 ;  /* 0x0000000506077c24 */ /* 0x000fe2000f8e0207 */
[----:B------:R-:W-:Y:S01]  /*17c40*/  SHF.R.S32.HI R6, RZ, 0x1f, R5 ;  /* 0x0000001fff067819 */ /* 0x000fe20000011405 */
[----:B-1----:R-:W-:Y:S02]  /*17c50*/  IMAD.SHL.U32 R20, R11, 0x8, RZ ;  /* 0x000000080b147824 */ /* 0x002fe400078e00ff */
[----:B------:R-:W-:Y:S02]  /*17c60*/  IMAD.IADD R3, R3, 0x1, R7 ;  /* 0x0000000103037824 */ /* 0x000fe400078e0207 */
[----:B------:R-:W-:Y:S02]  /*17c70*/  IMAD R6, R6, UR6, RZ ;  /* 0x0000000606067c24 */ /* 0x000fe4000f8e02ff */
[----:B------:R-:W-:Y:S01]  /*17c80*/  IMAD.WIDE.U32 R2, R5, UR6, R2 ;  /* 0x0000000605027c25 */ /* 0x000fe2000f8e0002 */
[----:B------:R-:W-:-:S03]  /*17c90*/  LOP3.LUT R20, R20, 0x38, RZ, 0xc0, !PT ;  /* 0x0000003814147812 */ /* 0x000fc600078ec0ff */
[----:B------:R-:W-:Y:S01]  /*17ca0*/  IMAD R6, R5, UR7, R6 ;  /* 0x0000000705067c24 */ /* 0x000fe2000f8e0206 */
[----:B------:R-:W-:-:S03]  /*17cb0*/  LEA R5, P1, R2, UR8, 0x1 ;  /* 0x0000000802057c11 */ /* 0x000fc6000f8208ff */
[----:B------:R-:W-:Y:S01]  /*17cc0*/  IMAD.IADD R6, R3, 0x1, R6 ;  /* 0x0000000103067824 */ /* 0x000fe200078e0206 */
[----:B------:R-:W-:Y:S01]  /*17cd0*/  ISETP.GE.AND P0, PT, R20, UR4, PT ;  /* 0x0000000414007c0c */ /* 0x000fe2000bf06270 */
        /* <DEDUP_REMOVED lines=83> */
[----:B------:R-:W-:-:S05]  /*18210*/  @!P1 IMAD.X R4, RZ, RZ, R4, P3 ;  /* 0x000000ffff049224 */ /* 0x000fca00018e0604 */
[----:B------:R-:W-:-:S05]  /*18220*/  @!P1 MOV R7, R4 ;  /* 0x0000000400079202 */ /* 0x000fca0000000f00 */
        /* <DEDUP_REMOVED lines=24> */
.L_x_2656:
[----:B------:R-:W-:Y:S01]  /*183b0*/  IADD3 R25, R25, 0xb0, RZ ;  /* 0x000000b019197810 */ /* 0x000fe20007ffe0ff */
        /* <DEDUP_REMOVED lines=10> */
.L_x_2479:
        /* <DEDUP_REMOVED lines=18> */
.L_x_2657:
[----:B------:R-:W-:Y:S05]  /*18580*/  BSYNC B0 ;  /* 0x0000000000007941 */ /* 0x000fea0003800000 */
.L_x_2480:
        /* <DEDUP_REMOVED lines=30> */
[----:B------:R-:W-:Y:S02]  /*18770*/  MOV R6, R19 ;  /* 0x0000001300067202 */ /* 0x000fe40000000f00 */
        /* <DEDUP_REMOVED lines=21> */
.L_x_2488:
[----:B------:R-:W-:Y:S01]  /*188d0*/  IMAD R2, R5, 0x8, R16 ;  /* 0x0000000805027824 */ /* 0x000fe200078e0210 */
[----:B------:R-:W-:Y:S01]  /*188e0*/  SHF.L.U32 R3, R10, 0x1f, RZ ;  /* 0x0000001f0a037819 */ /* 0x000fe200000006ff */
[----:B------:R-:W-:Y:S03]  /*188f0*/  BSSY B3, `(.L_x_2489) ;  /* 0x0000003000037945 */ /* 0x000fe60003800000 */
[----:B------:R-:W1:Y:S02]  /*18900*/  SYNCS.PHASECHK.TRANS64.TRYWAIT P0, [R2+URZ+0x16840], R3 ;  /* 0x01684003020075a7 */ /* 0x000e64000800017f */
[----:B-1----:R-:W-:Y:S05]  /*18910*/  @!P0 BRA `(.L_x_2490) ;  /* 0x00000058001c8947 */ /* 0x002fea0003800000 */
.L_x_2658:
[----:B------:R-:W-:Y:S05]  /*18920*/  BSYNC B3 ;  /* 0x0000000000037941 */ /* 0x000fea0003800000 */
.L_x_2489:
[----:B0-----:R-:W0:Y:S01]  /*18930*/  S2R R7, SR_TID.X ;  /* 0x0000000000077919 */ /* 0x001e220000002100 */
[----:B------:R-:W-:Y:S01]  /*18940*/  BSSY B3, `(.L_x_2491) ;  /* 0x000000b000037945 */ /* 0x000fe20003800000 */
[----:B0-----:R-:W-:-:S04]  /*18950*/  LOP3.LUT R7, R7, 0x7f, RZ, 0xc0, !PT ;  /* 0x0000007f07077812 */ /* 0x001fc800078ec0ff */
[----:B------:R-:W-:-:S13]  /*18960*/  ISETP.NE.AND P1, PT, R7, RZ, PT ;  /* 0x000000ff0700720c */ /* 0x000fda0003f25270 */
[----:B------:R-:W-:Y:S05]  /*18970*/  @P1 BRA `(.L_x_2492) ;  /* 0x00000000001c1947 */ /* 0x000fea0003800000 */
[----:B------:R-:W0:Y:S01]  /*18980*/  S2R R7, SR_TID.X ;  /* 0x0000000000077919 */ /* 0x000e220000002100 */
[----:B-1----:R-:W-:-:S04]  /*18990*/  MOV R3, 0x4000 ;  /* 0x0000400000037802 */ /* 0x002fc80000000f00 */
[----:B------:R2:W-:Y:S01]  /*189a0*/  SYNCS.ARRIVE.TRANS64 RZ, [R2+URZ+0x16830], R3 ;  /* 0x0168300302ff79a7 */ /* 0x0005e2000800003f */
[----:B0-----:R-:W-:-:S04]  /*189b0*/  LOP3.LUT R7, R7, 0x1f, RZ, 0xc0, !PT ;  /* 0x0000001f07077812 */ /* 0x001fc800078ec0ff */
[----:B------:R-:W-:-:S13]  /*189c0*/  ISETP.NE.AND P0, PT, R7, RZ, PT ;  /* 0x000000ff0700720c */ /* 0x000fda0003f05270 */
[----:B--2---:R-:W-:Y:S05]  /*189d0*/  @!P0 BRA `(.L_x_2492) ;  /* 0x0000000000048947 */ /* 0x004fea0003800000 */
[----:B------:R-:W-:Y:S01]  /*189e0*/  BPT.TRAP 0x1 ;  /* 0x000000040000795c */ /* 0x000fe20000300000 */
.L_x_2492:
[----:B------:R-:W-:Y:S05]  /*189f0*/  BSYNC B3 ;  /* 0x0000000000037941 */ /* 0x000fea0003800000 */
.L_x_2491:
[----:B------:R-:W-:Y:S01]  /*18a00*/  IMAD.MOV.U32 R11, RZ, RZ, RZ ;  /* 0x000000ffff0b7224 */ /* 0x000fe200078e00ff */
[----:B------:R-:W-:Y:S01]  /*18a10*/  UIADD3 UR4, UP0, UR38, 0x370, URZ ;  /* 0x0000037026047890 */ /* 0x000fe2000ff1e03f */
[----:B-1----:R-:W-:Y:S01]  /*18a20*/  IMAD R3, R5, 0x4000, R16 ;  /* 0x0000400005037824 */ /* 0x002fe200078e0210 */
[----:B------:R-:W-:Y:S01]  /*18a30*/  PLOP3.LUT P0, PT, PT, PT, PT, 0x80, 0x0 ;  /* 0x000000000000781c */ /* 0x000fe20003f0f070 */
[----:B------:R-:W-:Y:S01]  /*18a40*/  VIADD R2, R2, 0x16830 ;  /* 0x0001683002027836 */ /* 0x000fe20000000000 */
[----:B------:R-:W-:Y:S01]  /*18a50*/  R2UR UR10, R11 ;  /* 0x000000000b0a72ca */ /* 0x000fe200000e0000 */
[----:B------:R-:W-:Y:S01]  /*18a60*/  VIADD R3, R3, 0xe400 ;  /* 0x0000e40003037836 */ /* 0x000fe20000000000 */
[----:B------:R-:W-:Y:S01]  /*18a70*/  LEA R7, R0, R26, 0x7 ;  /* 0x0000001a00077211 */ /* 0x000fe200078e38ff */
[----:B------:R-:W-:Y:S01]  /*18a80*/  UIADD3.X UR5, URZ, UR39, URZ, UP0, !UPT ;  /* 0x000000273f057290 */ /* 0x000fe200087fe43f */
[----:B------:R-:W-:Y:S01]  /*18a90*/  UMOV UR6, 0x0 ;  /* 0x0000000000067882 */ /* 0x000fe20000000000 */
[----:B------:R-:W-:-:S10]  /*18aa0*/  UMOV UR7, 0x14f00000 ;  /* 0x14f0000000077882 */ /* 0x000fd40000000000 */
.L_x_2493:
        /* <DEDUP_REMOVED lines=15> */
.L_x_2659:
[----:B------:R-:W-:Y:S05]  /*18ba0*/  BSYNC B3 ;  /* 0x0000000000037941 */ /* 0x000fea0003800000 */
.L_x_2494:
        /* <DEDUP_REMOVED lines=12> */
.L_x_2497:
[----:B------:R-:W-:Y:S05]  /*18c70*/  BSYNC B3 ;  /* 0x0000000000037941 */ /* 0x000fea0003800000 */
.L_x_2496:
        /* <DEDUP_REMOVED lines=11> */
.L_x_2498:
        /* <DEDUP_REMOVED lines=12> */
.L_x_2487:
[----:B------:R-:W-:Y:S05]  /*18df0*/  BSYNC B1 ;  /* 0x0000000000017941 */ /* 0x000fea0003800000 */
.L_x_2486:
[----:B------:R-:W2:Y:S01]  /*18e00*/  LDL.LU R0, [R1+0x20] ;  /* 0x0000200001007983 */ /* 0x000ea20000300800 */
[----:B------:R-:W-:Y:S01]  /*18e10*/  IMAD.MOV.U32 R18, RZ, RZ, R5 ;  /* 0x000000ffff127224 */ /* 0x000fe200078e0005 */
[----:B------:R-:W-:Y:S01]  /*18e20*/  MOV R28, R10 ;  /* 0x0000000a001c7202 */ /* 0x000fe20000000f00 */
[----:B--2---:R-:W-:-:S07]  /*18e30*/  VIADD R0, R0, 0xfffffffd ;  /* 0xfffffffd00007836 */ /* 0x004fce0000000000 */
.L_x_2485:
[----:B------:R-:W-:Y:S05]  /*18e40*/  BSYNC B2 ;  /* 0x0000000000027941 */ /* 0x000fea0003800000 */
.L_x_2484:
[----:B------:R-:W-:Y:S01]  /*18e50*/  VIADD R9, R9, 0xfffffffe ;  /* 0xfffffffe09097836 */ /* 0x000fe20000000000 */
[----:B------:R-:W-:-:S04]  /*18e60*/  LOP3.LUT R4, RZ, R4, RZ, 0x33, !PT ;  /* 0x00000004ff047212 */ /* 0x000fc800078e33ff */
[----:B------:R-:W-:-:S13]  /*18e70*/  ISETP.NE.AND P0, PT, R9, R4, PT ;  /* 0x000000040900720c */ /* 0x000fda0003f05270 */
[----:B------:R-:W-:Y:S05]  /*18e80*/  @!P0 BRA `(.L_x_2483) ;  /* 0x0000000c00a88947 */ /* 0x000fea0003800000 */
[----:B------:R-:W-:-:S07]  /*18e90*/  IMAD.MOV.U32 R4, RZ, RZ, R19 ;  /* 0x000000ffff047224 */ /* 0x000fce00078e0013 */
.L_x_2525:
        /* <DEDUP_REMOVED lines=20> */
[----:B0-----:R-:W-:Y:S01]  /*18fe0*/  @P0 IMAD.HI.U32 R4, R0, R2, RZ ;  /* 0x0000000200040227 */ /* 0x001fe200078e00ff */
[----:B------:R-:W-:-:S04]  /*18ff0*/  MOV R2, R0 ;  /* 0x0000000000027202 */ /* 0x000fc80000000f00 */
        /* <DEDUP_REMOVED lines=11> */
.L_x_2501:
[----:B------:R-:W-:Y:S01]  /*190b0*/  IMAD R2, R6, 0x8, R16 ;  /* 0x0000000806027824 */ /* 0x000fe200078e0210 */
[----:B------:R-:W-:Y:S01]  /*190c0*/  SHF.L.U32 R3, R7, 0x1f, RZ ;  /* 0x0000001f07037819 */ /* 0x000fe200000006ff */
[----:B------:R-:W-:Y:S03]  /*190d0*/  BSSY B2, `(.L_x_2502) ;  /* 0x0000003000027945 */ /* 0x000fe60003800000 */
[----:B------:R-:W1:Y:S02]  /*190e0*/  SYNCS.PHASECHK.TRANS64.TRYWAIT P0, [R2+URZ+0x16840], R3 ;  /* 0x01684003020075a7 */ /* 0x000e64000800017f */
[----:B-1----:R-:W-:Y:S05]  /*190f0*/  @!P0 BRA `(.L_x_2503) ;  /* 0x00000050004c8947 */ /* 0x002fea0003800000 */
.L_x_2660:
[----:B------:R-:W-:Y:S05]  /*19100*/  BSYNC B2 ;  /* 0x0000000000027941 */ /* 0x000fea0003800000 */
.L_x_2502:
        /* <DEDUP_REMOVED lines=12> */
.L_x_2505:
[----:B------:R-:W-:Y:S05]  /*191d0*/  BSYNC B2 ;  /* 0x0000000000027941 */ /* 0x000fea0003800000 */
.L_x_2504:
        /* <DEDUP_REMOVED lines=11> */
.L_x_2506:
        /* <DEDUP_REMOVED lines=15> */
.L_x_2661:
[----:B------:R-:W-:Y:S05]  /*19380*/  BSYNC B2 ;  /* 0x0000000000027941 */ /* 0x000fea0003800000 */
.L_x_2507:
        /* <DEDUP_REMOVED lines=11> */
.L_x_2510:
[----:B------:R-:W-:Y:S05]  /*19440*/  BSYNC B2 ;  /* 0x0000000000027941 */ /* 0x000fea0003800000 */
.L_x_2509:
[----:B------:R-:W-:Y:S01]  /*19450*/  R2UR UR10, R5 ;  /* 0x00000000050a72ca */ /* 0x000fe200000e0000 */
[----:B------:R-:W-:Y:S01]  /*19460*/  IMAD R18, R18, 0x4000, R16 ;  /* 0x0000400012127824 */ /* 0x000fe200078e0210 */
[----:B------:R-:W-:Y:S01]  /*19470*/  R2UR UR7, R3 ;  /* 0x00000000030772ca */ /* 0x000fe200000e0000 */
[----:B------:R-:W-:Y:S01]  /*19480*/  UIADD3 UR4, UP0, UR38, 0x470, URZ ;  /* 0x0000047026047890 */ /* 0x000fe2000ff1e03f */
[----:B------:R-:W-:Y:S01]  /*19490*/  R2UR UR6, R2 ;  /* 0x00000000020672ca */ /* 0x000fe200000e0000 */
[----:B0-----:R-:W-:Y:S01]  /*194a0*/  VIADD R10, R10, 0x50 ;  /* 0x000000500a0a7836 */ /* 0x001fe20000000000 */
[----:B------:R-:W-:Y:S01]  /*194b0*/  PLOP3.LUT P0, PT, PT, PT, PT, 0x80, 0x0 ;  /* 0x000000000000781c */ /* 0x000fe20003f0f070 */
[----:B------:R-:W-:Y:S01]  /*194c0*/  VIADD R18, R18, 0x400 ;  /* 0x0000040012127836 */ /* 0x000fe20000000000 */
[----:B------:R-:W-:Y:S01]  /*194d0*/  LEA R2, R22, R26, 0x7 ;  /* 0x0000001a16027211 */ /* 0x000fe200078e38ff */
[----:B------:R-:W-:-:S12]  /*194e0*/  UIADD3.X UR5, URZ, UR39, URZ, UP0, !UPT ;  /* 0x000000273f057290 */ /* 0x000fd800087fe43f */
.L_x_2511:
        /* <DEDUP_REMOVED lines=12> */
.L_x_2500:
[----:B------:R-:W-:Y:S05]  /*195b0*/  BSYNC B1 ;  /* 0x0000000000017941 */ /* 0x000fea0003800000 */
.L_x_2499:
[----:B------:R-:W2:Y:S01]  /*195c0*/  LDL R2, [R1] ;  /* 0x0000000001027983 */ /* 0x000ea20000100800 */
[----:B------:R-:W-:Y:S01]  /*195d0*/  IADD3 R18, R6, 0x1, RZ ;  /* 0x0000000106127810 */ /* 0x000fe20007ffe0ff */
[----:B------:R-:W-:Y:S01]  /*195e0*/  BSSY B1, `(.L_x_2512) ;  /* 0x0000070000017945 */ /* 0x000fe20003800000 */
[----:B------:R-:W-:Y:S02]  /*195f0*/  VIADD R9, R0, 0xffffffff ;  /* 0xffffffff00097836 */ /* 0x000fe40000000000 */
        /* <DEDUP_REMOVED lines=29> */
.L_x_2514:
[----:B------:R-:W-:Y:S01]  /*197d0*/  IMAD R2, R18, 0x8, R16 ;  /* 0x0000000812027824 */ /* 0x000fe200078e0210 */
[----:B------:R-:W-:Y:S01]  /*197e0*/  SHF.L.U32 R3, R28, 0x1f, RZ ;  /* 0x0000001f1c037819 */ /* 0x000fe200000006ff */
[----:B------:R-:W-:Y:S03]  /*197f0*/  BSSY B2, `(.L_x_2515) ;  /* 0x0000003000027945 */ /* 0x000fe60003800000 */
[----:B------:R-:W1:Y:S02]  /*19800*/  SYNCS.PHASECHK.TRANS64.TRYWAIT P0, [R2+URZ+0x16840], R3 ;  /* 0x01684003020075a7 */ /* 0x000e64000800017f */
[----:B-1----:R-:W-:Y:S05]  /*19810*/  @!P0 BRA `(.L_x_2516) ;  /* 0x0000004800ac8947 */ /* 0x002fea0003800000 */
.L_x_2662:
[----:B------:R-:W-:Y:S05]  /*19820*/  BSYNC B2 ;  /* 0x0000000000027941 */ /* 0x000fea0003800000 */
.L_x_2515:
        /* <DEDUP_REMOVED lines=12> */
.L_x_2518:
[----:B------:R-:W-:Y:S05]  /*198f0*/  BSYNC B2 ;  /* 0x0000000000027941 */ /* 0x000fea0003800000 */
.L_x_2517:
        /* <DEDUP_REMOVED lines=12> */
.L_x_2519:
        /* <DEDUP_REMOVED lines=15> */
.L_x_2663:
[----:B------:R-:W-:Y:S05]  /*19ab0*/  BSYNC B2 ;  /* 0x0000000000027941 */ /* 0x000fea0003800000 */
.L_x_2520:
        /* <DEDUP_REMOVED lines=11> */
.L_x_2523:
[----:B------:R-:W-:Y:S05]  /*19b70*/  BSYNC B2 ;  /* 0x0000000000027941 */ /* 0x000fea0003800000 */
.L_x_2522:
        /* <DEDUP_REMOVED lines=8> */
[----:B0-----:R-:W-:Y:S01]  /*19c00*/  IADD3 R3, R3, 0x50, RZ ;  /* 0x0000005003037810 */ /* 0x001fe20007ffe0ff */
[----:B------:R-:W-:-:S12]  /*19c10*/  UIADD3.X UR5, URZ, UR39, URZ, UP0, !UPT ;  /* 0x000000273f057290 */ /* 0x000fd800087fe43f */
.L_x_2524:
        /* <DEDUP_REMOVED lines=12> */
.L_x_2513:
[----:B------:R-:W-:Y:S05]  /*19ce0*/  BSYNC B1 ;  /* 0x0000000000017941 */ /* 0x000fea0003800000 */
.L_x_2512:
[----:B------:R-:W2:Y:S01]  /*19cf0*/  LDL R2, [R1+0xc] ;  /* 0x00000c0001027983 */ /* 0x000ea20000100800 */
[----:B------:R-:W-:Y:S01]  /*19d00*/  VIADD R0, R0, 0xfffffffe ;  /* 0xfffffffe00007836 */ /* 0x000fe20000000000 */
[----:B--2---:R-:W-:-:S13]  /*19d10*/  ISETP.GT.AND P0, PT, R9, R2, PT ;  /* 0x000000020900720c */ /* 0x004fda0003f04270 */
[----:B------:R-:W-:Y:S05]  /*19d20*/  @P0 BRA `(.L_x_2525) ;  /* 0xfffffff0005c0947 */ /* 0x000fea000383ffff */
.L_x_2483:
[----:B------:R-:W-:Y:S05]  /*19d30*/  BSYNC B0 ;  /* 0x0000000000007941 */ /* 0x000fea0003800000 */
.L_x_2482:
        /* <DEDUP_REMOVED lines=17> */
.L_x_2527:
[----:B------:R-:W-:Y:S05]  /*19e50*/  BSYNC B0 ;  /* 0x0000000000007941 */ /* 0x000fea0003800000 */
.L_x_2526:
        /* <DEDUP_REMOVED lines=10> */
.L_x_2664:
[----:B------:R-:W-:Y:S05]  /*19f00*/  BSYNC B1 ;  /* 0x0000000000017941 */ /* 0x000fea0003800000 */
.L_x_2530:
        /* <DEDUP_REMOVED lines=9> */
.L_x_2533:
[----:B------:R-:W-:Y:S05]  /*19fa0*/  BSYNC B1 ;  /* 0x0000000000017941 */ /* 0x000fea0003800000 */
.L_x_2532:
[----:B0-----:R-:W-:Y:S01]  /*19fb0*/  IMAD R0, R18, 0x4000, R16 ;  /* 0x0000400012007824 */ /* 0x001fe200078e0210 */
[----:B------:R-:W-:Y:S01]  /*19fc0*/  UIADD3 UR4, UP0, UR38, 0x470, URZ ;  /* 0x0000047026047890 */ /* 0x000fe2000ff1e03f */
[----:B------:R-:W-:Y:S01]  /*19fd0*/  IMAD R22, R22, 0x80, R26 ;  /* 0x0000008016167824 */ /* 0x000fe200078e021a */
[----:B------:R-:W-:Y:S01]  /*19fe0*/  PLOP3.LUT P0, PT, PT, PT, PT, 0x80, 0x0 ;  /* 0x000000000000781c */ /* 0x000fe20003f0f070 */
[----:B------:R-:W-:Y:S01]  /*19ff0*/  VIADD R2, R3, 0x16850 ;  /* 0x0001685003027836 */ /* 0x000fe20000000000 */
[----:B------:R-:W-:Y:S01]  /*1a000*/  IADD3 R0, R0, 0x400, RZ ;  /* 0x0000040000007810 */ /* 0x000fe20007ffe0ff */
[----:B------:R-:W-:Y:S01]  /*1a010*/  UIADD3.X UR5, URZ, UR39, URZ, UP0, !UPT ;  /* 0x000000273f057290 */ /* 0x000fe200087fe43f */
[----:B------:R-:W-:Y:S01]  /*1a020*/  UMOV UR6, 0x0 ;  /* 0x0000000000067882 */ /* 0x000fe20000000000 */
[----:B------:R-:W-:Y:S01]  /*1a030*/  UMOV UR7, 0x14f00000 ;  /* 0x14f0000000077882 */ /* 0x000fe20000000000 */
[----:B------:R-:W-:-:S09]  /*1a040*/  UMOV UR10, URZ ;  /* 0x0000003f000a7c82 */ /* 0x000fd20008000000 */
.L_x_2534:
        /* <DEDUP_REMOVED lines=10> */
.L_x_2529:
[----:B------:R-:W-:Y:S05]  /*1a0f0*/  BSYNC B0 ;  /* 0x0000000000007941 */ /* 0x000fea0003800000 */
.L_x_2528:
[----:B------:R-:W-:-:S05]  /*1a100*/  VIADD R18, R18, 0x1 ;  /* 0x0000000112127836 */ /* 0x000fca0000000000 */
[----:B------:R-:W-:-:S04]  /*1a110*/  ISETP.NE.AND P0, PT, R18, 0x2, PT ;  /* 0x000000021200780c */ /* 0x000fc80003f05270 */
[----:B------:R-:W-:Y:S02]  /*1a120*/  SEL R3, RZ, 0x1, P0 ;  /* 0x00000001ff037807 */ /* 0x000fe40000000000 */
[----:B------:R-:W-:Y:S02]  /*1a130*/  SEL R18, R18, RZ, P0 ;  /* 0x000000ff12127207 */ /* 0x000fe40000000000 */
[----:B------:R-:W-:-:S07]  /*1a140*/  LOP3.LUT R28, R28, R3, RZ, 0x3c, !PT ;  /* 0x000000031c1c7212 */ /* 0x000fce00078e3cff */
.L_x_2464:
[----:B------:R-:W-:Y:S05]  /*1a150*/  BSYNC B7 ;  /* 0x0000000000077941 */ /* 0x000fea0003800000 */
.L_x_2462:
        /* <DEDUP_REMOVED lines=12> */
.L_x_2535:
[----:B------:R-:W3:Y:S01]  /*1a220*/  S2R R0, SR_TID.X ;  /* 0x0000000000007919 */ /* 0x000ee20000002100 */
[----:B------:R-:W-:Y:S01]  /*1a230*/  UMOV UR4, 0xffffffff ;  /* 0xffffffff00047882 */ /* 0x000fe20000000000 */
[----:B---3--:R-:W-:-:S04]  /*1a240*/  LOP3.LUT R8, R0, 0x1f, RZ, 0xc0, !PT ;  /* 0x0000001f00087812 */ /* 0x008fc800078ec0ff */
[----:B------:R-:W-:Y:S01]  /*1a250*/  ISETP.NE.AND P0, PT, R8, 0x1f, PT ;  /* 0x0000001f0800780c */ /* 0x000fe20003f05270 */
[----:B------:R-:W-:-:S12]  /*1a260*/  BRA.DIV UR4, `(.L_x_2537) ;  /* 0x0000004204547947 */ /* 0x000fd8000b800000 */
[----:B0-----:R-:W-:Y:S01]  /*1a270*/  IMAD.IADD R9, R27, 0x1, R8 ;  /* 0x000000011b097824 */ /* 0x001fe200078e0208 */
[----:B------:R-:W-:-:S04]  /*1a280*/  ULDC UR4, c[0x0][0xc3c] ;  /* 0x00030f0000047ab9 */ /* 0x000fc80000000800 */
[----:B------:R-:W-:-:S13]  /*1a290*/  ISETP.GE.OR P1, PT, R9, UR4, !P0 ;  /* 0x0000000409007c0c */ /* 0x000fda000c726670 */
[----:B------:R-:W0:Y:S08]  /*1a2a0*/  @!P1 LDC.64 R2, c[0x0][0xc80] ;  /* 0x00032000ff029b82 */ /* 0x000e300000000a00 */
[----:B--2---:R-:W2:Y:S01]  /*1a2b0*/  @!P1 LDC.64 R4, c[0x0][0xc78] ;  /* 0x00031e00ff049b82 */ /* 0x004ea20000000a00 */
[----:B0-----:R-:W-:-:S05]  /*1a2c0*/  @!P1 IMAD.WIDE R2, R9, 0x4, R2 ;  /* 0x0000000409029825 */ /* 0x001fca00078e0202 */
        /* <DEDUP_REMOVED lines=9> */
[C---:B------:R-:W-:Y:S01]  /*1a360*/  ISETP.GE.U32.AND P5, PT, R8.reuse, 0x10, PT ;  /* 0x000000100800780c */ /* 0x040fe20003fa6070 */
[----:B------:R0:W-:Y:S02]  /*1a370*/  SHFL.IDX PT, R6, R24, 0x1, 0x1f ;  /* 0x00201f0018067f89 */ /* 0x0001e400000e0000 */
[----:B0-----:R-:W-:Y:S01]  /*1a380*/  IMAD.MOV.U32 R24, RZ, RZ, RZ ;  /* 0x000000ffff187224 */ /* 0x001fe200078e00ff */
[----:B---3--:R-:W-:Y:S01]  /*1a390*/  @!P1 MOV R25, R7 ;  /* 0x0000000700199202 */ /* 0x008fe20000000f00 */
        /* <DEDUP_REMOVED lines=18> */
[----:B------:R0:W2:Y:S02]  /*1a4c0*/  SHFL.IDX PT, R14, R2, 0x1f, 0x1f ;  /* 0x03e01f00020e7f89 */ /* 0x0000a400000e0000 */
.L_x_2674:
[----:B------:R-:W-:Y:S02]  /*1a4d0*/  ULDC UR4, c[0x0][0xc38] ;  /* 0x00030e0000047ab9 */ /* 0x000fe40000000800 */
[----:B------:R-:W-:-:S04]  /*1a4e0*/  IMAD.U32 R4, RZ, RZ, UR4 ;  /* 0x00000004ff047e24 */ /* 0x000fc8000f8e00ff */
[----:B--2---:R-:W-:-:S05]  /*1a4f0*/  IMAD R3, R14, R4, RZ ;  /* 0x000000040e037224 */ /* 0x004fca00078e02ff */
[----:B------:R-:W-:-:S04]  /*1a500*/  IADD3 R6, R6, R3, RZ ;  /* 0x0000000306067210 */ /* 0x000fc80007ffe0ff */
[----:B------:R-:W-:-:S13]  /*1a510*/  ISETP.GT.AND P6, PT, R6, R0, PT ;  /* 0x000000000600720c */ /* 0x000fda0003fc4270 */
[----:B------:R-:W-:Y:S05]  /*1a520*/  @P6 BRA `(.L_x_2538) ;  /* 0x0000000000a46947 */ /* 0x000fea0003800000 */
.L_x_2541:
        /* <DEDUP_REMOVED lines=35> */
.L_x_2682:
[----:B------:R-:W-:Y:S02]  /*1a760*/  ULDC UR4, c[0x0][0xc38] ;  /* 0x00030e0000047ab9 */ /* 0x000fe40000000800 */
[----:B------:R-:W-:-:S05]  /*1a770*/  MOV R4, UR4 ;  /* 0x0000000400047c02 */ /* 0x000fca0008000f00 */
[----:B--2---:R-:W-:-:S04]  /*1a780*/  IMAD R3, R14, R4, RZ ;  /* 0x000000040e037224 */ /* 0x004fc800078e02ff */
[----:B------:R-:W-:-:S05]  /*1a790*/  IMAD.IADD R6, R3, 0x1, R6 ;  /* 0x0000000103067824 */ /* 0x000fca00078e0206 */
[----:B------:R-:W-:-:S13]  /*1a7a0*/  ISETP.GT.AND P6, PT, R6, R0, PT ;  /* 0x000000000600720c */ /* 0x000fda0003fc4270 */
[----:B------:R-:W-:Y:S05]  /*1a7b0*/  @!P6 BRA `(.L_x_2541) ;  /* 0xfffffffc005ce947 */ /* 0x000fea000383ffff */
.L_x_2538:
        /* <DEDUP_REMOVED lines=8> */
[----:B------:R-:W-:-:S03]  /*1a840*/  IMAD.IADD R27, R7, 0x1, R27 ;  /* 0x00000001071b7824 */ /* 0x000fc600078e021b */
[----:B------:R2:W4:Y:S04]  /*1a850*/  SHFL.IDX PT, R5, R5, R7, 0x1f ;  /* 0x00001f0705057589 */ /* 0x00052800000e0000 */
.L_x_2687:
[----:B------:R-:W-:-:S13]  /*1a860*/  ISETP.NE.AND P0, PT, R3, RZ, PT ;  /* 0x000000ff0300720c */ /* 0x000fda0003f05270 */
[----:B------:R-:W-:Y:S05]  /*1a870*/  @!P0 BRA `(.L_x_2543) ;  /* 0x0000000000108947 */ /* 0x000fea0003800000 */
[----:B------:R-:W-:Y:S01]  /*1a880*/  UMOV UR4, 0xffffffff ;  /* 0xffffffff00047882 */ /* 0x000fe20000000000 */
[----:B------:R-:W-:Y:S02]  /*1a890*/  VIADD R12, R7, 0xffffffff ;  /* 0xffffffff070c7836 */ /* 0x000fe40000000000 */
[----:B------:R-:W-:Y:S05]  /*1a8a0*/  BRA.DIV UR4, `(.L_x_2544) ;  /* 0x0000004604147947 */ /* 0x000fea000b800000 */
[----:B------:R0:W0:Y:S02]  /*1a8b0*/  SHFL.IDX PT, R24, R2, R12, 0x1f ;  /* 0x00001f0c02187589 */ /* 0x00002400000e0000 */
.L_x_2543:
[----:B----4-:R-:W-:Y:S01]  /*1a8c0*/  ISETP.NE.AND P0, PT, R5, 0x1, PT ;  /* 0x000000010500780c */ /* 0x010fe20003f05270 */
[----:B0-----:R-:W-:-:S05]  /*1a8d0*/  IMAD R24, R24, R4, R6 ;  /* 0x0000000418187224 */ /* 0x001fca00078e0206 */
[----:B------:R-:W-:-:S07]  /*1a8e0*/  IADD3 R0, R0, -R24, RZ ;  /* 0x8000001800007210 */ /* 0x000fce0007ffe0ff */
[----:B------:R-:W-:Y:S05]  /*1a8f0*/  @!P0 BRA `(.L_x_2545) ;  /* 0x0000000000dc8947 */ /* 0x000fea0003800000 */
[----:B---3--:R-:W-:Y:S01]  /*1a900*/  IABS R6, R25 ;  /* 0x0000001900067213 */ /* 0x008fe20000000000 */
[----:B------:R-:W-:Y:S01]  /*1a910*/  IMAD.MOV.U32 R2, RZ, RZ, RZ ;  /* 0x000000ffff027224 */ /* 0x000fe200078e00ff */
[----:B------:R-:W-:Y:S02]  /*1a920*/  IABS R4, R5 ;  /* 0x0000000500047213 */ /* 0x000fe40000000000 */
[----:B--2---:R-:W0:Y:S08]  /*1a930*/  I2F.RP R7, R6 ;  /* 0x0000000600077306 */ /* 0x004e300000209400 */
[----:B------:R-:W-:Y:S08]  /*1a940*/  I2F.RP R10, R4 ;  /* 0x00000004000a7306 */ /* 0x000ff00000209400 */
        /* <DEDUP_REMOVED lines=14> */
[----:B------:R-:W-:-:S03]  /*1aa30*/  IMAD.MOV.U32 R2, RZ, RZ, RZ ;  /* 0x000000ffff027224 */ /* 0x000fc600078e00ff */
[----:B------:R-:W0:Y:S07]  /*1aa40*/  F2I.FTZ.U32.TRUNC.NTZ R3, R8 ;  /* 0x0000000800037305 */ /* 0x000e2e000021f000 */
[----:B------:R-:W-:Y:S02]  /*1aa50*/  @!P1 IMAD.IADD R9, R9, 0x1, -R6 ;  /* 0x0000000109099824 */ /* 0x000fe400078e0a06 */
[----:B------:R-:W-:Y:S01]  /*1aa60*/  @!P1 VIADD R7, R7, 0x1 ;  /* 0x0000000107079836 */ /* 0x000fe20000000000 */
[----:B------:R-:W-:-:S02]  /*1aa70*/  ISETP.NE.AND P1, PT, R25, RZ, PT ;  /* 0x000000ff1900720c */ /* 0x000fc40003f25270 */
[----:B------:R-:W-:Y:S02]  /*1aa80*/  ISETP.GE.U32.AND P0, PT, R9, R6, PT ;  /* 0x000000060900720c */ /* 0x000fe40003f06070 */
[----:B------:R-:W-:Y:S01]  /*1aa90*/  IABS R6, R5 ;  /* 0x0000000500067213 */ /* 0x000fe20000000000 */
[----:B0-----:R-:W-:-:S04]  /*1aaa0*/  IMAD.MOV R9, RZ, RZ, -R3 ;  /* 0x000000ffff097224 */ /* 0x001fc800078e0a03 */
[----:B------:R-:W-:Y:S02]  /*1aab0*/  IMAD.MOV R6, RZ, RZ, -R6 ;  /* 0x000000ffff067224 */ /* 0x000fe400078e0a06 */
[----:B------:R-:W-:-:S04]  /*1aac0*/  IMAD R9, R9, R4, RZ ;  /* 0x0000000409097224 */ /* 0x000fc800078e02ff */
[----:B------:R-:W-:Y:S01]  /*1aad0*/  IMAD.HI.U32 R2, R3, R9, R2 ;  /* 0x0000000903027227 */ /* 0x000fe200078e0002 */
[----:B------:R-:W-:Y:S02]  /*1aae0*/  LOP3.LUT R3, R0, R25, RZ, 0x3c, !PT ;  /* 0x0000001900037212 */ /* 0x000fe400078e3cff */
[----:B------:R-:W-:Y:S02]  /*1aaf0*/  @P0 IADD3 R7, R7, 0x1, RZ ;  /* 0x0000000107070810 */ /* 0x000fe40007ffe0ff */
        /* <DEDUP_REMOVED lines=15> */
[----:B------:R-:W-:-:S06]  /*1abf0*/  @P0 IADD3 R2, R2, 0x1, RZ ;  /* 0x0000000102020810 */ /* 0x000fcc0007ffe0ff */
[----:B------:R-:W-:Y:S01]  /*1ac00*/  @!P2 IMAD.MOV R2, RZ, RZ, -R2 ;  /* 0x000000ffff02a224 */ /* 0x000fe200078e0a02 */
[----:B------:R-:W-:-:S05]  /*1ac10*/  @!P1 LOP3.LUT R2, RZ, R5, RZ, 0x33, !PT ;  /* 0x00000005ff029212 */ /* 0x000fca00078e33ff */
[--C-:B------:R-:W-:Y:S02]  /*1ac20*/  IMAD.MOV R4, RZ, RZ, -R2.reuse ;  /* 0x000000ffff047224 */ /* 0x100fe400078e0a02 */
[C---:B------:R-:W-:Y:S02]  /*1ac30*/  IMAD R2, R5.reuse, 0x1000000, R2 ;  /* 0x0100000005027824 */ /* 0x040fe400078e0202 */
[----:B------:R-:W-:-:S05]  /*1ac40*/  IMAD R5, R5, R4, R7 ;  /* 0x0000000405057224 */ /* 0x000fca00078e0207 */
[----:B------:R-:W-:Y:S01]  /*1ac50*/  LEA R26, R5, R2, 0x10 ;  /* 0x00000002051a7211 */ /* 0x000fe200078e80ff */
[----:B------:R-:W-:Y:S06]  /*1ac60*/  BRA `(.L_x_2546) ;  /* 0x0000000000f07947 */ /* 0x000fec0003800000 */
.L_x_2545:
[----:B------:R-:W0:Y:S02]  /*1ac70*/  LDC.64 R2, c[0x0][0xc90] ;  /* 0x00032400ff027b82 */ /* 0x000e240000000a00 */
[----:B0-----:R-:W-:-:S05]  /*1ac80*/  IMAD.WIDE R2, R27, 0x4, R2 ;  /* 0x000000041b027825 */ /* 0x001fca00078e0202 */
[----:B------:R0:W3:Y:S02]  /*1ac90*/  LDG.E R6, desc[UR40][R2.64] ;  /* 0x0000002802067981 */ /* 0x0000e4000c1e1900 */
[----:B0-----:R-:W-:Y:S02]  /*1aca0*/  IMAD.MOV.U32 R2, RZ, RZ, RZ ;  /* 0x000000ffff027224 */ /* 0x001fe400078e00ff */
[----:B---3--:R-:W-:-:S05]  /*1acb0*/  IMAD R5, R25, R6, RZ ;  /* 0x0000000619057224 */ /* 0x008fca00078e02ff */
[----:B--2---:R-:W-:-:S04]  /*1acc0*/  IABS R7, R5 ;  /* 0x0000000500077213 */ /* 0x004fc80000000000 */
[----:B------:R-:W0:Y:S08]  /*1acd0*/  I2F.RP R8, R7 ;  /* 0x0000000700087306 */ /* 0x000e300000209400 */
[----:B0-----:R-:W0:Y:S02]  /*1ace0*/  MUFU.RCP R8, R8 ;  /* 0x0000000800087308 */ /* 0x001e240000001000 */
[----:B0-----:R-:W-:-:S06]  /*1acf0*/  VIADD R9, R8, 0xffffffe ;  /* 0x0ffffffe08097836 */ /* 0x001fcc0000000000 */
[----:B------:R-:W0:Y:S02]  /*1ad00*/  F2I.FTZ.U32.TRUNC.NTZ R3, R9 ;  /* 0x0000000900037305 */ /* 0x000e24000021f000 */
[----:B0-----:R-:W-:-:S04]  /*1ad10*/  IMAD.MOV R10, RZ, RZ, -R3 ;  /* 0x000000ffff0a7224 */ /* 0x001fc800078e0a03 */
[----:B-1----:R-:W-:Y:S01]  /*1ad20*/  IMAD R11, R10, R7, RZ ;  /* 0x000000070a0b7224 */ /* 0x002fe200078e02ff */
[----:B------:R-:W-:-:S03]  /*1ad30*/  IABS R10, R5 ;  /* 0x00000005000a7213 */ /* 0x000fc60000000000 */
[----:B------:R-:W-:Y:S01]  /*1ad40*/  IMAD.HI.U32 R2, R3, R11, R2 ;  /* 0x0000000b03027227 */ /* 0x000fe200078e0002 */
[----:B------:R-:W-:-:S03]  /*1ad50*/  IABS R3, R0 ;  /* 0x0000000000037213 */ /* 0x000fc60000000000 */
[----:B------:R-:W-:Y:S02]  /*1ad60*/  IMAD.MOV R8, RZ, RZ, -R10 ;  /* 0x000000ffff087224 */ /* 0x000fe400078e0a0a */
[----:B------:R-:W-:-:S04]  /*1ad70*/  IMAD.HI.U32 R9, R2, R3, RZ ;  /* 0x0000000302097227 */ /* 0x000fc800078e00ff */
[----:B------:R-:W-:-:S05]  /*1ad80*/  IMAD R2, R9, R8, R3 ;  /* 0x0000000809027224 */ /* 0x000fca00078e0203 */
[----:B------:R-:W-:-:S13]  /*1ad90*/  ISETP.GT.U32.AND P1, PT, R7, R2, PT ;  /* 0x000000020700720c */ /* 0x000fda0003f24070 */
[-C--:B------:R-:W-:Y:S01]  /*1ada0*/  @!P1 IADD3 R2, R2, -R7.reuse, RZ ;  /* 0x8000000702029210 */ /* 0x080fe20007ffe0ff */
        /* <DEDUP_REMOVED lines=40> */
.L_x_2546:
[----:B------:R-:W-:-:S04]  /*1b030*/  LOP3.LUT R0, RZ, R3, RZ, 0x33, !PT ;  /* 0x00000003ff007212 */ /* 0x000fc800078e33ff */
[----:B------:R-:W-:Y:S01]  /*1b040*/  IADD3 R25, R25, R0, RZ ;  /* 0x0000000019197210 */ /* 0x000fe20007ffe0ff */
[----:B------:R-:W-:Y:S06]  /*1b050*/  BRA `(.L_x_2547) ;  /* 0x00000000001c7947 */ /* 0x000fec0003800000 */
.L_x_2539:
[----:B------:R-:W-:Y:S01]  /*1b060*/  UMOV UR4, URZ ;  /* 0x0000003f00047c82 */ /* 0x000fe20008000000 */
[----:B------:R-:W-:Y:S01]  /*1b070*/  UMOV UR5, URZ ;  /* 0x0000003f00057c82 */ /* 0x000fe20008000000 */
[----:B------:R-:W-:Y:S01]  /*1b080*/  ULDC UR6, c[0x0][0xc3c] ;  /* 0x00030f0000067ab9 */ /* 0x000fe20000000800 */
[----:B------:R-:W-:Y:S02]  /*1b090*/  IMAD.MOV.U32 R24, RZ, RZ, R0 ;  /* 0x000000ffff187224 */ /* 0x000fe400078e0000 */
[----:B------:R-:W-:Y:S02]  /*1b0a0*/  IMAD.U32 R25, RZ, RZ, UR4 ;  /* 0x00000004ff197e24 */ /* 0x000fe4000f8e00ff */
[----:B------:R-:W-:Y:S02]  /*1b0b0*/  IMAD.U32 R26, RZ, RZ, UR5 ;  /* 0x00000005ff1a7e24 */ /* 0x000fe4000f8e00ff */
[----:B------:R-:W-:-:S07]  /*1b0c0*/  IMAD.U32 R27, RZ, RZ, UR6 ;  /* 0x00000006ff1b7e24 */ /* 0x000fce000f8e00ff */
.L_x_2547:
        /* <DEDUP_REMOVED lines=10> */
.L_x_2536:
[----:B------:R-:W-:Y:S02]  /*1b170*/  ULDC UR4, c[0x0][0xc3c] ;  /* 0x00030f0000047ab9 */ /* 0x000fe40000000800 */
[----:B----4-:R-:W-:-:S13]  /*1b180*/  ISETP.GE.AND P0, PT, R27, UR4, PT ;  /* 0x000000041b007c0c */ /* 0x010fda000bf06270 */
[----:B------:R-:W-:Y:S05]  /*1b190*/  @!P0 BRA `(.L_x_2548) ;  /* 0xffffff9c00f08947 */ /* 0x000fea000383ffff */
[----:B------:R-:W-:Y:S05]  /*1b1a0*/  BSYNC B8 ;  /* 0x0000000000087941 */ /* 0x000fea0003800000 */
.L_x_2422:
[----:B0-----:R-:W4:Y:S01]  /*1b1b0*/  LDL.LU R0, [R1+0x3c] ;  /* 0x00003c0001007983 */ /* 0x001f220000300800 */
[----:B------:R-:W-:Y:S01]  /*1b1c0*/  BSSY B0, `(.L_x_2549) ;  /* 0x000000b000007945 */ /* 0x000fe20003800000 */
[----:B--2---:R-:W0:Y:S01]  /*1b1d0*/  S2R R5, SR_CgaCtaId ;  /* 0x0000000000057919 */ /* 0x004e220000008800 */
[----:B----4-:R-:W-:-:S04]  /*1b1e0*/  IADD3 R0, R0, 0x1, RZ ;  /* 0x0000000100007810 */ /* 0x010fc80007ffe0ff */
        /* <DEDUP_REMOVED lines=8> */
.L_x_2690:
[----:B------:R-:W-:Y:S05]  /*1b270*/  BSYNC B0 ;  /* 0x0000000000007941 */ /* 0x000fea0003800000 */
.L_x_2549:
[----:B------:R-:W-:-:S03]  /*1b280*/  UMOV UR4, 0xffffffff ;  /* 0xffffffff00047882 */ /* 0x000fc60000000000 */
[----:B------:R-:W-:Y:S05]  /*1b290*/  BRA.DIV UR4, `(.L_x_2551) ;  /* 0x0000003a04d47947 */ /* 0x000fea000b800000 */
[----:B0-----:R-:W0:Y:S02]  /*1b2a0*/  S2R R0, SR_TID.X ;  /* 0x0000000000007919 */ /* 0x001e240000002100 */
[----:B0-----:R-:W-:-:S04]  /*1b2b0*/  SHF.R.U32.HI R0, RZ, 0x5, R0 ;  /* 0x00000005ff007819 */ /* 0x001fc80000011600 */
[----:B------:R-:W-:-:S05]  /*1b2c0*/  LOP3.LUT R0, R0, 0x3, RZ, 0xc0, !PT ;  /* 0x0000000300007812 */ /* 0x000fca00078ec0ff */
[----:B------:R0:W2:Y:S02]  /*1b2d0*/  SHFL.IDX PT, R14, R0, RZ, 0x1f ;  /* 0x00001fff000e7589 */ /* 0x0000a400000e0000 */
.L_x_2693:
[----:B--2---:R-:W-:-:S13]  /*1b2e0*/  ISETP.NE.AND P0, PT, R14, RZ, PT ;  /* 0x000000ff0e00720c */ /* 0x004fda0003f05270 */
[----:B------:R-:W-:Y:S05]  /*1b2f0*/  @P0 BRA `(.L_x_2269) ;  /* 0x0000000000880947 */ /* 0x000fea0003800000 */
[----:B------:R-:W-:-:S03]  /*1b300*/  UMOV UR4, 0xffffffff ;  /* 0xffffffff00047882 */ /* 0x000fc60000000000 */
[----:B------:R-:W-:Y:S05]  /*1b310*/  BRA.DIV UR4, `(.L_x_2552) ;  /* 0x0000003a04e87947 */ /* 0x000fea000b800000 */
[----:B------:R-:W-:-:S13]  /*1b320*/  ELECT P6, URZ, PT ;  /* 0x00000000003f782f */ /* 0x000fda00038c0000 */
.L_x_2696:
[----:B------:R-:W-:Y:S05]  /*1b330*/  @!P6 BRA `(.L_x_2269) ;  /* 0x000000000078e947 */ /* 0x000fea0003800000 */
[----:B0-----:R-:W2:Y:S02]  /*1b340*/  LDL.LU R0, [R1+0x4c] ;  /* 0x00004c0001007983 */ /* 0x001ea40000300800 */
[----:B--2---:R-:W-:-:S04]  /*1b350*/  LOP3.LUT R0, R0, 0x2, RZ, 0xfc, !PT ;  /* 0x0000000200007812 */ /* 0x004fc800078efcff */
[----:B------:R-:W-:-:S13]  /*1b360*/  ISETP.NE.AND P2, PT, R0, 0x3, PT ;  /* 0x000000030000780c */ /* 0x000fda0003f45270 */
[----:B------:R-:W-:Y:S05]  /*1b370*/  @!P2 BRA `(.L_x_2553) ;  /* 0x000000000004a947 */ /* 0x000fea0003800000 */
[----:B------:R-:W-:Y:S01]  /*1b380*/  BPT.TRAP 0x1 ;  /* 0x000000040000795c */ /* 0x000fe20000300000 */
.L_x_2553:
        /* <DEDUP_REMOVED lines=8> */
[----:B------:R-:W-:Y:S02]  /*1b410*/  LOP3.LUT R0, R28, R5, RZ, 0x3c, !PT ;  /* 0x000000051c007212 */ /* 0x000fe400078e3cff */
[----:B------:R-:W-:-:S02]  /*1b420*/  LEA R3, R4, R3, 0x3 ;  /* 0x0000000304037211 */ /* 0x000fc400078e18ff */
[----:B------:R-:W-:Y:S01]  /*1b430*/  SHF.L.U32 R0, R0, 0x1f, RZ ;  /* 0x0000001f00007819 */ /* 0x000fe200000006ff */
[----:B0-----:R-:W-:Y:S06]  /*1b440*/  @!P0 BRA `(.L_x_2554) ;  /* 0x0000003800bc8947 */ /* 0x001fec0003800000 */
.L_x_2697:
[----:B------:R-:W2:Y:S02]  /*1b450*/  SYNCS.PHASECHK.TRANS64.TRYWAIT P0, [R3+URZ], R0 ;  /* 0x00000000030075a7 */ /* 0x000ea4000800017f */
[----:B--2---:R-:W-:Y:S05]  /*1b460*/  @!P0 BRA `(.L_x_2555) ;  /* 0x0000003800c88947 */ /* 0x004fea0003800000 */
.L_x_2698:
[----:B------:R-:W-:Y:S05]  /*1b470*/  @!P2 BRA `(.L_x_2556) ;  /* 0x000000000004a947 */ /* 0x000fea0003800000 */
[----:B------:R-:W-:Y:S01]  /*1b480*/  BPT.TRAP 0x1 ;  /* 0x000000040000795c */ /* 0x000fe20000300000 */
.L_x_2556:
[----:B--2---:R-:W-:-:S04]  /*1b490*/  VIADD R3, R9, 0x16860 ;  /* 0x0001686009037836 */ /* 0x004fc80000000000 */
[----:B------:R-:W-:-:S04]  /*1b4a0*/  IMAD R5, R18, 0x8, R3 ;  /* 0x0000000812057824 */ /* 0x000fc800078e0203 */
[----:B------:R-:W2:Y:S02]  /*1b4b0*/  SYNCS.PHASECHK.TRANS64.TRYWAIT P0, [R5+URZ], R2 ;  /* 0x00000002050075a7 */ /* 0x000ea4000800017f */
[----:B--2---:R-:W-:Y:S05]  /*1b4c0*/  @!P0 BRA `(.L_x_2557) ;  /* 0x0000003800c48947 */ /* 0x004fea0003800000 */
.L_x_2699:
[----:B------:R-:W-:-:S07]  /*1b4d0*/  IMAD R3, R4, 0x8, R3 ;  /* 0x0000000804037824 */ /* 0x000fce00078e0203 */
.L_x_2558:
[----:B----4-:R4:W0:Y:S02]  /*1b4e0*/  SYNCS.PHASECHK.TRANS64.TRYWAIT P0, [R3+URZ], R0 ;  /* 0x00000000030075a7 */ /* 0x010824000800017f */
[----:B0-----:R-:W-:Y:S05]  /*1b4f0*/  @!P0 NANOSLEEP.SYNCS 0x989680 ;  /* 0x009896800000895d */ /* 0x001fea0003900000 */
[----:B------:R-:W0:Y:S02]  /*1b500*/  @!P0 SYNCS.PHASECHK.TRANS64 P0, [R3+URZ], R0 ;  /* 0x00000000030085a7 */ /* 0x000e24000800007f */
[----:B0-----:R-:W-:Y:S05]  /*1b510*/  @!P0 BRA `(.L_x_2558) ;  /* 0xfffffffc00f08947 */ /* 0x001fea000383ffff */
.L_x_2269:
[----:B------:R-:W-:Y:S05]  /*1b520*/  BSYNC B9 ;  /* 0x0000000000097941 */ /* 0x000fea0003800000 */
.L_x_2266:
[----:B------:R-:W-:Y:S05]  /*1b530*/  EXIT ;  /* 0x000000000000794d */ /* 0x000fea0003800000 */
.L_x_2289:
[----:B0-----:R0:W1:Y:S02]  /*1b540*/  SYNCS.PHASECHK.TRANS64.TRYWAIT P6, [R78+URZ+0x16890], R90 ;  /* 0x0168905a4e0075a7 */ /* 0x00106400080c017f */
[----:B-1----:R-:W-:Y:S05]  /*1b550*/  @!P6 NANOSLEEP.SYNCS 0x989680 ;  /* 0x009896800000e95d */ /* 0x002fea0003900000 */
[----:B------:R-:W1:Y:S02]  /*1b560*/  @!P6 SYNCS.PHASECHK.TRANS64 P6, [R78+URZ+0x16890], R90 ;  /* 0x0168905a4e00e5a7 */ /* 0x000e6400080c007f */
[----:B-1----:R-:W-:Y:S05]  /*1b570*/  @!P6 BRA `(.L_x_2289) ;  /* 0xfffffffc00f0e947 */ /* 0x002fea000383ffff */
[----:B------:R-:W-:Y:S05]  /*1b580*/  BRA `(.L_x_2559) ;  /* 0xfffffe7800487947 */ /* 0x000fea000383ffff */
.L_x_2309:
[----:B0-----:R0:W1:Y:S02]  /*1b590*/  SYNCS.PHASECHK.TRANS64.TRYWAIT P5, [R78+URZ+0x16890], R90 ;  /* 0x0168905a4e0075a7 */ /* 0x00106400080a017f */
[----:B-1----:R-:W-:Y:S05]  /*1b5a0*/  @!P5 NANOSLEEP.SYNCS 0x989680 ;  /* 0x009896800000d95d */ /* 0x002fea0003900000 */
[----:B------:R-:W1:Y:S02]  /*1b5b0*/  @!P5 SYNCS.PHASECHK.TRANS64 P5, [R78+URZ+0x16890], R90 ;  /* 0x0168905a4e00d5a7 */ /* 0x000e6400080a007f */
[----:B-1----:R-:W-:Y:S05]  /*1b5c0*/  @!P5 BRA `(.L_x_2309) ;  /* 0xfffffffc00f0d947 */ /* 0x002fea000383ffff */
[----:B------:R-:W-:Y:S05]  /*1b5d0*/  BRA `(.L_x_2560) ;  /* 0xfffffe8800bc7947 */ /* 0x000fea000383ffff */
.L_x_2318:
[----:B-1----:R1:W2:Y:S02]  /*1b5e0*/  SYNCS.PHASECHK.TRANS64.TRYWAIT P4, [R78+URZ+0x16890], R90 ;  /* 0x0168905a4e0075a7 */ /* 0x0022a4000808017f */
[----:B--2---:R-:W-:Y:S05]  /*1b5f0*/  @!P4 NANOSLEEP.SYNCS 0x989680 ;  /* 0x009896800000c95d */ /* 0x004fea0003900000 */
[----:B------:R-:W2:Y:S02]  /*1b600*/  @!P4 SYNCS.PHASECHK.TRANS64 P4, [R78+URZ+0x16890], R90 ;  /* 0x0168905a4e00c5a7 */ /* 0x000ea4000808007f */
[----:B--2---:R-:W-:Y:S05]  /*1b610*/  @!P4 BRA `(.L_x_2318) ;  /* 0xfffffffc00f0c947 */ /* 0x004fea000383ffff */
[----:B------:R-:W-:Y:S05]  /*1b620*/  BRA `(.L_x_2561) ;  /* 0xfffffe9800e87947 */ /* 0x000fea000383ffff */
.L_x_2324:
[----:B--2---:R2:W3:Y:S02]  /*1b630*/  SYNCS.PHASECHK.TRANS64.TRYWAIT P3, [R78+URZ+0x168b0], R90 ;  /* 0x0168b05a4e0075a7 */ /* 0x0044e4000806017f */
[----:B---3--:R-:W-:Y:S05]  /*1b640*/  @!P3 NANOSLEEP.SYNCS 0x989680 ;  /* 0x009896800000b95d */ /* 0x008fea0003900000 */
[----:B------:R-:W3:Y:S02]  /*1b650*/  @!P3 SYNCS.PHASECHK.TRANS64 P3, [R78+URZ+0x168b0], R90 ;  /* 0x0168b05a4e00b5a7 */ /* 0x000ee4000806007f */
[----:B---3--:R-:W-:Y:S05]  /*1b660*/  @!P3 BRA `(.L_x_2324) ;  /* 0xfffffffc00f0b947 */ /* 0x008fea000383ffff */
[----:B------:R-:W-:Y:S05]  /*1b670*/  BRA `(.L_x_2562) ;  /* 0xfffffe9c007c7947 */ /* 0x000fea000383ffff */
.L_x_2334:
        /* <DEDUP_REMOVED lines=8> */
[----:B------:R-:W-:-:S04]  /*1b700*/  SHF.R.S32.HI R4, RZ, 0x7, R4 ;  /* 0x00000007ff047819 */ /* 0x000fc80000011404 */
[----:B------:R-:W-:-:S07]  /*1b710*/  MOV R13, R4 ;  /* 0x00000004000d7202 */ /* 0x000fce0000000f00 */
[----:B-----5:R-:W-:Y:S05]  /*1b720*/  WARPSYNC.COLLECTIVE R15, `(.L_x_2564) ;  /* 0x000000000f087348 */ /* 0x020fea0003c00000 */
[----:B------:R0:W1:Y:S02]  /*1b730*/  SHFL.IDX P6, R14, R13, R12, R11 ;  /* 0x0000000c0d0e7389 */ /* 0x00006400000c000b */
[----:B01---5:R-:W-:Y:S01]  /*1b740*/  ENDCOLLECTIVE ;  /* 0x000000000000791b */ /* 0x023fe20003800000 */
.L_x_2564:
[----:B------:R-:W-:Y:S05]  /*1b750*/  BSYNC B0 ;  /* 0x0000000000007941 */ /* 0x000fea0003800000 */
.L_x_2563:
[----:B------:R0:W-:Y:S01]  /*1b760*/  STL [R1+0x1c], R14 ;  /* 0x00001c0e01007387 */ /* 0x0001e20000100800 */
[----:B------:R-:W-:Y:S05]  /*1b770*/  BRA `(.L_x_2565) ;  /* 0xfffffea400907947 */ /* 0x000fea000383ffff */
.L_x_2346:
[----:B------:R-:W-:Y:S01]  /*1b780*/  BSSY B1, `(.L_x_2566) ;  /* 0x0000008000017945 */ /* 0x000fe20003800000 */
[----:B------:R-:W-:Y:S01]  /*1b790*/  IMAD.MOV.U32 R13, RZ, RZ, R6 ;  /* 0x000000ffff0d7224 */ /* 0x000fe200078e0006 */
[----:B------:R-:W-:Y:S01]  /*1b7a0*/  MOV R12, RZ ;  /* 0x000000ff000c7202 */ /* 0x000fe20000000f00 */
[----:B------:R-:W-:Y:S02]  /*1b7b0*/  IMAD.MOV.U32 R11, RZ, RZ, 0x1c1f ;  /* 0x00001c1fff0b7424 */ /* 0x000fe400078e00ff */
[----:B------:R-:W-:-:S07]  /*1b7c0*/  IMAD.MOV.U32 R15, RZ, RZ, -0x1 ;  /* 0xffffffffff0f7424 */ /* 0x000fce00078e00ff */
[----:B0-----:R-:W-:Y:S05]  /*1b7d0*/  WARPSYNC.COLLECTIVE R15, `(.L_x_2567) ;  /* 0x000000000f087348 */ /* 0x001fea0003c00000 */
[----:B0-----:R0:W1:Y:S02]  /*1b7e0*/  SHFL.IDX P6, R14, R13, R12, R11 ;  /* 0x0000000c0d0e7389 */ /* 0x00106400000c000b */
[----:B01----:R-:W-:Y:S01]  /*1b7f0*/  ENDCOLLECTIVE ;  /* 0x000000000000791b */ /* 0x003fe20003800000 */
.L_x_2567:
[----:B------:R-:W-:Y:S05]  /*1b800*/  BSYNC B1 ;  /* 0x0000000000017941 */ /* 0x000fea0003800000 */
.L_x_2566:
        /* <DEDUP_REMOVED lines=8> */
.L_x_2568:
[----:B------:R-:W-:Y:S02]  /*1b890*/  IMAD.MOV.U32 R13, RZ, RZ, R8 ;  /* 0x000000ffff0d7224 */ /* 0x000fe400078e0008 */
[----:B------:R-:W-:-:S07]  /*1b8a0*/  IMAD.MOV.U32 R0, RZ, RZ, R14 ;  /* 0x000000ffff007224 */ /* 0x000fce00078e000e */
[----:B------:R-:W-:Y:S05]  /*1b8b0*/  WARPSYNC.COLLECTIVE R15, `(.L_x_2569) ;  /* 0x000000000f087348 */ /* 0x000fea0003c00000 */
[----:B------:R0:W1:Y:S02]  /*1b8c0*/  SHFL.IDX P6, R14, R13, R12, R11 ;  /* 0x0000000c0d0e7389 */ /* 0x00006400000c000b */
[----:B01----:R-:W-:Y:S01]  /*1b8d0*/  ENDCOLLECTIVE ;  /* 0x000000000000791b */ /* 0x003fe20003800000 */
.L_x_2569:
[----:B------:R-:W-:Y:S01]  /*1b8e0*/  IMAD.MOV.U32 R13, RZ, RZ, R7 ;  /* 0x000000ffff0d7224 */ /* 0x000fe200078e0007 */
[----:B------:R-:W-:-:S07]  /*1b8f0*/  MOV R5, R14 ;  /* 0x0000000e00057202 */ /* 0x000fce0000000f00 */
[----:B------:R-:W-:Y:S05]  /*1b900*/  WARPSYNC.COLLECTIVE R15, `(.L_x_2570) ;  /* 0x000000000f087348 */ /* 0x000fea0003c00000 */
[----:B------:R0:W1:Y:S02]  /*1b910*/  SHFL.IDX P6, R14, R13, R12, R11 ;  /* 0x0000000c0d0e7389 */ /* 0x00006400000c000b */
[----:B01----:R-:W-:Y:S01]  /*1b920*/  ENDCOLLECTIVE ;  /* 0x000000000000791b */ /* 0x003fe20003800000 */
.L_x_2570:
[----:B------:R-:W-:Y:S05]  /*1b930*/  BRA `(.L_x_2571) ;  /* 0xfffffeac00187947 */ /* 0x000fea000383ffff */
.L_x_2349:
[----:B------:R-:W-:Y:S01]  /*1b940*/  BSSY B1, `(.L_x_2572) ;  /* 0x0000008000017945 */ /* 0x000fe20003800000 */
[----:B------:R-:W-:Y:S01]  /*1b950*/  IMAD.MOV.U32 R13, RZ, RZ, R6 ;  /* 0x000000ffff0d7224 */ /* 0x000fe200078e0006 */
[----:B------:R-:W-:Y:S01]  /*1b960*/  MOV R15, 0xffffffff ;  /* 0xffffffff000f7802 */ /* 0x000fe20000000f00 */
[----:B------:R-:W-:Y:S02]  /*1b970*/  IMAD.MOV.U32 R12, RZ, RZ, 0x1 ;  /* 0x00000001ff0c7424 */ /* 0x000fe400078e00ff */
[----:B------:R-:W-:-:S07]  /*1b980*/  IMAD.MOV.U32 R11, RZ, RZ, 0x1c1f ;  /* 0x00001c1fff0b7424 */ /* 0x000fce00078e00ff */
[----:B-1----:R-:W-:Y:S05]  /*1b990*/  WARPSYNC.COLLECTIVE R15, `(.L_x_2573) ;  /* 0x000000000f087348 */ /* 0x002fea0003c00000 */
[----:B------:R0:W2:Y:S02]  /*1b9a0*/  SHFL.IDX P6, R14, R13, R12, R11 ;  /* 0x0000000c0d0e7389 */ /* 0x0000a400000c000b */
[----:B012---:R-:W-:Y:S01]  /*1b9b0*/  ENDCOLLECTIVE ;  /* 0x000000000000791b */ /* 0x007fe20003800000 */
.L_x_2573:
[----:B------:R-:W-:Y:S05]  /*1b9c0*/  BSYNC B1 ;  /* 0x0000000000017941 */ /* 0x000fea0003800000 */
.L_x_2572:
[----:B------:R-:W-:Y:S01]  /*1b9d0*/  IMAD.MOV.U32 R13, RZ, RZ, R4 ;  /* 0x000000ffff0d7224 */ /* 0x000fe200078e0004 */
[----:B------:R-:W-:Y:S01]  /*1b9e0*/  MOV R15, 0xffffffff ;  /* 0xffffffff000f7802 */ /* 0x000fe20000000f00 */
[----:B------:R-:W-:Y:S02]  /*1b9f0*/  IMAD.MOV.U32 R12, RZ, RZ, 0x1 ;  /* 0x00000001ff0c7424 */ /* 0x000fe400078e00ff */
[----:B------:R-:W-:Y:S02]  /*1ba00*/  IMAD.MOV.U32 R11, RZ, RZ, 0x1c1f ;  /* 0x00001c1fff0b7424 */ /* 0x000fe400078e00ff */
[----:B------:R-:W-:-:S07]  /*1ba10*/  IMAD.MOV.U32 R3, RZ, RZ, R14 ;  /* 0x000000ffff037224 */ /* 0x000fce00078e000e */
[----:B------:R-:W-:Y:S05]  /*1ba20*/  WARPSYNC.COLLECTIVE R15, `(.L_x_2574) ;  /* 0x000000000f087348 */ /* 0x000fea0003c00000 */
[----:B------:R0:W1:Y:S02]  /*1ba30*/  SHFL.IDX P6, R14, R13, R12, R11 ;  /* 0x0000000c0d0e7389 */ /* 0x00006400000c000b */
[----:B01----:R-:W-:Y:S01]  /*1ba40*/  ENDCOLLECTIVE ;  /* 0x000000000000791b */ /* 0x003fe20003800000 */
.L_x_2574:
[----:B------:R-:W-:Y:S02]  /*1ba50*/  IMAD.MOV.U32 R13, RZ, RZ, R8 ;  /* 0x000000ffff0d7224 */ /* 0x000fe400078e0008 */
[----:B------:R-:W-:-:S07]  /*1ba60*/  IMAD.MOV.U32 R0, RZ, RZ, R14 ;  /* 0x000000ffff007224 */ /* 0x000fce00078e000e */
[----:B------:R-:W-:Y:S05]  /*1ba70*/  WARPSYNC.COLLECTIVE R15, `(.L_x_2575) ;  /* 0x000000000f087348 */ /* 0x000fea0003c00000 */
[----:B------:R0:W1:Y:S02]  /*1ba80*/  SHFL.IDX P6, R14, R13, R12, R11 ;  /* 0x0000000c0d0e7389 */ /* 0x00006400000c000b */
[----:B01----:R-:W-:Y:S01]  /*1ba90*/  ENDCOLLECTIVE ;  /* 0x000000000000791b */ /* 0x003fe20003800000 */
.L_x_2575:
[----:B------:R-:W-:Y:S02]  /*1baa0*/  IMAD.MOV.U32 R13, RZ, RZ, R7 ;  /* 0x000000ffff0d7224 */ /* 0x000fe400078e0007 */
[----:B------:R-:W-:-:S07]  /*1bab0*/  IMAD.MOV.U32 R5, RZ, RZ, R14 ;  /* 0x000000ffff057224 */ /* 0x000fce00078e000e */
[----:B------:R-:W-:Y:S05]  /*1bac0*/  WARPSYNC.COLLECTIVE R15, `(.L_x_2576) ;  /* 0x000000000f087348 */ /* 0x000fea0003c00000 */
[----:B------:R0:W1:Y:S02]  /*1bad0*/  SHFL.IDX P6, R14, R13, R12, R11 ;  /* 0x0000000c0d0e7389 */ /* 0x00006400000c000b */
[----:B01----:R-:W-:Y:S01]  /*1bae0*/  ENDCOLLECTIVE ;  /* 0x000000000000791b */ /* 0x003fe20003800000 */
.L_x_2576:
[----:B------:R-:W-:Y:S05]  /*1baf0*/  BRA `(.L_x_2577) ;  /* 0xfffffeac00847947 */ /* 0x000fea000383ffff */
.L_x_2353:
[----:B0-----:R0:W1:Y:S02]  /*1bb00*/  SYNCS.PHASECHK.TRANS64.TRYWAIT P0, [R2+URZ+0x16800], R37 ;  /* 0x01680025020075a7 */ /* 0x001064000800017f */
[----:B-1----:R-:W-:Y:S05]  /*1bb10*/  @!P0 NANOSLEEP.SYNCS 0x989680 ;  /* 0x009896800000895d */ /* 0x002fea0003900000 */
[----:B------:R-:W1:Y:S02]  /*1bb20*/  @!P0 SYNCS.PHASECHK.TRANS64 P0, [R2+URZ+0x16800], R37 ;  /* 0x01680025020085a7 */ /* 0x000e64000800007f */
[----:B-1----:R-:W-:Y:S05]  /*1bb30*/  @!P0 BRA `(.L_x_2353) ;  /* 0xfffffffc00f08947 */ /* 0x002fea000383ffff */
[----:B------:R-:W-:Y:S05]  /*1bb40*/  BRA `(.L_x_2578) ;  /* 0xfffffeb0008c7947 */ /* 0x000fea000383ffff */
.L_x_2361:
[----:B------:R-:W1:Y:S01]  /*1bb50*/  LDC R41, c[0x0][0x3f4] ;  /* 0x0000fd00ff297b82 */ /* 0x000e620000000800 */
[----:B------:R-:W-:Y:S01]  /*1bb60*/  BSSY B1, `(.L_x_2579) ;  /* 0x0000008000017945 */ /* 0x000fe20003800000 */
[----:B------:R-:W-:Y:S01]  /*1bb70*/  MOV R13, R26 ;  /* 0x0000001a000d7202 */ /* 0x000fe20000000f00 */
[----:B------:R-:W-:Y:S02]  /*1bb80*/  IMAD.MOV.U32 R12, RZ, RZ, RZ ;  /* 0x000000ffff0c7224 */ /* 0x000fe400078e00ff */
[----:B------:R-:W-:Y:S02]  /*1bb90*/  IMAD.MOV.U32 R11, RZ, RZ, 0x1c1f ;  /* 0x00001c1fff0b7424 */ /* 0x000fe400078e00ff */
[----:B------:R-:W-:-:S07]  /*1bba0*/  IMAD.MOV.U32 R15, RZ, RZ, -0x1 ;  /* 0xffffffffff0f7424 */ /* 0x000fce00078e00ff */
[----:B01----:R-:W-:Y:S05]  /*1bbb0*/  WARPSYNC.COLLECTIVE R15, `(.L_x_2580) ;  /* 0x000000000f087348 */ /* 0x003fea0003c00000 */
[----:B0-----:R0:W2:Y:S02]  /*1bbc0*/  SHFL.IDX P6, R14, R13, R12, R11 ;  /* 0x0000000c0d0e7389 */ /* 0x0010a400000c000b */
[----:B012---:R-:W-:Y:S01]  /*1bbd0*/  ENDCOLLECTIVE ;  /* 0x000000000000791b */ /* 0x007fe20003800000 */
.L_x_2580:
[----:B------:R-:W-:Y:S05]  /*1bbe0*/  BSYNC B1 ;  /* 0x0000000000017941 */ /* 0x000fea0003800000 */
.L_x_2579:
[----:B------:R0:W5:Y:S01]  /*1bbf0*/  LDL R8, [R1+0x20] ;  /* 0x0000200001087983 */ /* 0x0001620000100800 */
[----:B------:R-:W-:Y:S01]  /*1bc00*/  MOV R13, R25 ;  /* 0x00000019000d7202 */ /* 0x000fe20000000f00 */
[----:B------:R-:W-:Y:S01]  /*1bc10*/  IMAD.MOV.U32 R12, RZ, RZ, RZ ;  /* 0x000000ffff0c7224 */ /* 0x000fe200078e00ff */
[----:B------:R-:W-:Y:S01]  /*1bc20*/  ISETP.GE.AND P0, PT, R16, R41, PT ;  /* 0x000000291000720c */ /* 0x000fe20003f06270 */
[----:B------:R-:W-:Y:S02]  /*1bc30*/  IMAD.MOV.U32 R11, RZ, RZ, 0x1c1f ;  /* 0x00001c1fff0b7424 */ /* 0x000fe400078e00ff */
[----:B------:R-:W-:Y:S02]  /*1bc40*/  IMAD.MOV.U32 R15, RZ, RZ, -0x1 ;  /* 0xffffffffff0f7424 */ /* 0x000fe400078e00ff */
[----:B0-----:R-:W-:-:S08]  /*1bc50*/  IMAD.MOV.U32 R0, RZ, RZ, R14 ;  /* 0x000000ffff007224 */ /* 0x001fd000078e000e */
[----:B-----5:R-:W-:Y:S05]  /*1bc60*/  WARPSYNC.COLLECTIVE R15, `(.L_x_2581) ;  /* 0x000000000f087348 */ /* 0x020fea0003c00000 */
[----:B------:R0:W1:Y:S02]  /*1bc70*/  SHFL.IDX P6, R14, R13, R12, R11 ;  /* 0x0000000c0d0e7389 */ /* 0x00006400000c000b */
[----:B01---5:R-:W-:Y:S01]  /*1bc80*/  ENDCOLLECTIVE ;  /* 0x000000000000791b */ /* 0x023fe20003800000 */
.L_x_2581:
[----:B------:R-:W-:Y:S01]  /*1bc90*/  MOV R13, R24 ;  /* 0x00000018000d7202 */ /* 0x000fe20000000f00 */
[----:B------:R-:W-:-:S07]  /*1bca0*/  IMAD.MOV.U32 R3, RZ, RZ, R14 ;  /* 0x000000ffff037224 */ /* 0x000fce00078e000e */
[----:B------:R-:W-:Y:S05]  /*1bcb0*/  WARPSYNC.COLLECTIVE R15, `(.L_x_2582) ;  /* 0x000000000f087348 */ /* 0x000fea0003c00000 */
[----:B------:R0:W1:Y:S02]  /*1bcc0*/  SHFL.IDX P6, R14, R13, R12, R11 ;  /* 0x0000000c0d0e7389 */ /* 0x00006400000c000b */
[----:B01----:R-:W-:Y:S01]  /*1bcd0*/  ENDCOLLECTIVE ;  /* 0x000000000000791b */ /* 0x003fe20003800000 */
.L_x_2582:
[----:B------:R-:W-:Y:S02]  /*1bce0*/  IMAD.MOV.U32 R13, RZ, RZ, R27 ;  /* 0x000000ffff0d7224 */ /* 0x000fe400078e001b */
[----:B------:R-:W-:-:S07]  /*1bcf0*/  IMAD.MOV.U32 R4, RZ, RZ, R14 ;  /* 0x000000ffff047224 */ /* 0x000fce00078e000e */
[----:B------:R-:W-:Y:S05]  /*1bd00*/  WARPSYNC.COLLECTIVE R15, `(.L_x_2583) ;  /* 0x000000000f087348 */ /* 0x000fea0003c00000 */
[----:B------:R0:W1:Y:S02]  /*1bd10*/  SHFL.IDX P6, R14, R13, R12, R11 ;  /* 0x0000000c0d0e7389 */ /* 0x00006400000c000b */
[----:B01----:R-:W-:Y:S01]  /*1bd20*/  ENDCOLLECTIVE ;  /* 0x000000000000791b */ /* 0x003fe20003800000 */
.L_x_2583:
[----:B------:R-:W-:-:S05]  /*1bd30*/  IMAD R32, R8, R32, RZ ;  /* 0x0000002008207224 */ /* 0x000fca00078e02ff */
[----:B------:R-:W-:-:S13]  /*1bd40*/  ISETP.GE.OR P1, PT, R39, R32, P0 ;  /* 0x000000202700720c */ /* 0x000fda0000726670 */
[C---:B------:R-:W-:Y:S01]  /*1bd50*/  @!P1 IMAD.SHL.U32 R5, R16.reuse, 0x2, RZ ;  /* 0x0000000210059824 */ /* 0x040fe200078e00ff */
[----:B------:R-:W-:-:S04]  /*1bd60*/  @!P1 SHF.L.U64.HI R21, R16, 0x1, R43 ;  /* 0x0000000110159819 */ /* 0x000fc8000001022b */
[----:B------:R-:W-:-:S05]  /*1bd70*/  @!P1 IADD3 R6, P2, R3, R5, RZ ;  /* 0x0000000503069210 */ /* 0x000fca0007f5e0ff */
[----:B------:R-:W-:-:S05]  /*1bd80*/  @!P1 IMAD.X R7, R0, 0x1, R21, P2 ;  /* 0x0000000100079824 */ /* 0x000fca00010e0615 */
[----:B------:R-:W2:Y:S01]  /*1bd90*/  @!P1 LD.E.128 R8, desc[UR40][R6.64] ;  /* 0x0000002806089980 */ /* 0x000ea2000c101d00 */
[----:B------:R-:W-:-:S04]  /*1bda0*/  @!P1 IADD3 R14, P2, R14, R5, RZ ;  /* 0x000000050e0e9210 */ /* 0x000fc80007f5e0ff */
[----:B------:R-:W-:-:S05]  /*1bdb0*/  @!P1 IADD3.X R3, R4, R21, RZ, P2, !PT ;  /* 0x0000001504039210 */ /* 0x000fca00017fe4ff */
        /* <DEDUP_REMOVED lines=8> */
[----:B0-----:R-:W-:Y:S02]  /*1be40*/  IMAD.MOV.U32 R15, RZ, RZ, -0x1 ;  /* 0xffffffffff0f7424 */ /* 0x001fe400078e00ff */
[----:B--2---:R-:W-:Y:S01]  /*1be50*/  @!P1 IMAD.MOV.U32 R37, RZ, RZ, R11 ;  /* 0x000000ffff259224 */ /* 0x004fe200078e000b */
[----:B------:R-:W-:Y:S01]  /*1be60*/  MOV R11, 0x1c1f ;  /* 0x00001c1f000b7802 */ /* 0x000fe20000000f00 */
[----:B------:R-:W-:-:S02]  /*1be70*/  @!P1 IMAD.MOV.U32 R34, RZ, RZ, R8 ;  /* 0x000000ffff229224 */ /* 0x000fc400078e0008 */
[----:B------:R-:W-:-:S07]  /*1be80*/  @!P1 IMAD.MOV.U32 R35, RZ, RZ, R9 ;  /* 0x000000ffff239224 */ /* 0x000fce00078e0009 */
[----:B-----5:R-:W-:Y:S05]  /*1be90*/  WARPSYNC.COLLECTIVE R15, `(.L_x_2584) ;  /* 0x000000000f087348 */ /* 0x020fea0003c00000 */
[----:B------:R0:W1:Y:S02]  /*1bea0*/  SHFL.IDX P6, R14, R13, R12, R11 ;  /* 0x0000000c0d0e7389 */ /* 0x00006400000c000b */
[----:B01---5:R-:W-:Y:S01]  /*1beb0*/  ENDCOLLECTIVE ;  /* 0x000000000000791b */ /* 0x023fe20003800000 */
.L_x_2584:
[----:B------:R-:W-:Y:S01]  /*1bec0*/  IMAD.MOV.U32 R0, RZ, RZ, R34 ;  /* 0x000000ffff007224 */ /* 0x000fe200078e0022 */
[----:B------:R-:W-:Y:S01]  /*1bed0*/  MOV R3, R35 ;  /* 0x0000002300037202 */ /* 0x000fe20000000f00 */
[----:B------:R-:W-:-:S03]  /*1bee0*/  @!P1 IMAD.MOV.U32 R36, RZ, RZ, R10 ;  /* 0x000000ffff249224 */ /* 0x000fc600078e000a */
[----:B------:R-:W-:Y:S01]  /*1bef0*/  PRMT R42, R0, 0x7610, R42 ;  /* 0x00007610002a7816 */ /* 0x000fe2000000002a */
[----:B------:R-:W-:Y:S01]  /*1bf00*/  IMAD.MOV.U32 R9, RZ, RZ, R37 ;  /* 0x000000ffff097224 */ /* 0x000fe200078e0025 */
[----:B------:R-:W-:Y:S01]  /*1bf10*/  PRMT R45, R45, 0x5410, R3 ;  /* 0x000054102d2d7816 */ /* 0x000fe20000000003 */
[----:B------:R-:W-:Y:S01]  /*1bf20*/  @!P1 IMAD.MOV.U32 R31, RZ, RZ, R5 ;  /* 0x000000ffff1f9224 */ /* 0x000fe200078e0005 */
[----:B------:R-:W-:Y:S01]  /*1bf30*/  @!P1 MOV R30, R4 ;  /* 0x00000004001e9202 */ /* 0x000fe20000000f00 */
[----:B------:R-:W-:Y:S02]  /*1bf40*/  @!P1 IMAD.MOV.U32 R20, RZ, RZ, R6 ;  /* 0x000000ffff149224 */ /* 0x000fe400078e0006 */
[----:B------:R-:W-:Y:S01]  /*1bf50*/  @!P1 IMAD.MOV.U32 R21, RZ, RZ, R7 ;  /* 0x000000ffff159224 */ /* 0x000fe200078e0007 */
[----:B------:R-:W-:Y:S01]  /*1bf60*/  MOV R5, R31 ;  /* 0x0000001f00057202 */ /* 0x000fe20000000f00 */
[----:B------:R-:W-:Y:S02]  /*1bf70*/  IMAD.MOV.U32 R13, RZ, RZ, R25 ;  /* 0x000000ffff0d7224 */ /* 0x000fe400078e0019 */
[----:B------:R-:W-:Y:S01]  /*1bf80*/  IMAD.MOV.U32 R4, RZ, RZ, R30 ;  /* 0x000000ffff047224 */ /* 0x000fe200078e001e */
[----:B------:R-:W-:Y:S01]  /*1bf90*/  PRMT R45, R5, 0x7610, R45 ;  /* 0x00007610052d7816 */ /* 0x000fe2000000002d */
[----:B------:R-:W-:-:S02]  /*1bfa0*/  IMAD.MOV.U32 R6, RZ, RZ, R20 ;  /* 0x000000ffff067224 */ /* 0x000fc400078e0014 */
        /* <DEDUP_REMOVED lines=8> */
.L_x_2585:
[----:B------:R-:W-:Y:S02]  /*1c030*/  PRMT R42, R42, 0x5410, R7 ;  /* 0x000054102a2a7816 */ /* 0x000fe40000000007 */
[----:B------:R-:W-:Y:S02]  /*1c040*/  CS2R R4, SRZ ;  /* 0x0000000000047805 */ /* 0x000fe4000001ff00 */
[----:B------:R-:W-:Y:S01]  /*1c050*/  MOV R13, R24 ;  /* 0x00000018000d7202 */ /* 0x000fe20000000f00 */
[----:B------:R-:W-:-:S07]  /*1c060*/  IMAD.MOV.U32 R3, RZ, RZ, R14 ;  /* 0x000000ffff037224 */ /* 0x000fce00078e000e */
[----:B------:R-:W-:Y:S05]  /*1c070*/  WARPSYNC.COLLECTIVE R15, `(.L_x_2586) ;  /* 0x000000000f087348 */ /* 0x000fea0003c00000 */
[----:B------:R0:W1:Y:S02]  /*1c080*/  SHFL.IDX P6, R14, R13, R12, R11 ;  /* 0x0000000c0d0e7389 */ /* 0x00006400000c000b */
[----:B01----:R-:W-:Y:S01]  /*1c090*/  ENDCOLLECTIVE ;  /* 0x000000000000791b */ /* 0x003fe20003800000 */
.L_x_2586:
[----:B------:R-:W-:Y:S02]  /*1c0a0*/  IMAD.MOV.U32 R13, RZ, RZ, R27 ;  /* 0x000000ffff0d7224 */ /* 0x000fe400078e001b */
[----:B------:R-:W-:-:S07]  /*1c0b0*/  IMAD.MOV.U32 R24, RZ, RZ, R14 ;  /* 0x000000ffff187224 */ /* 0x000fce00078e000e */
[----:B------:R-:W-:Y:S05]  /*1c0c0*/  WARPSYNC.COLLECTIVE R15, `(.L_x_2587) ;  /* 0x000000000f087348 */ /* 0x000fea0003c00000 */
[----:B------:R0:W1:Y:S02]  /*1c0d0*/  SHFL.IDX P6, R14, R13, R12, R11 ;  /* 0x0000000c0d0e7389 */ /* 0x00006400000c000b */
[----:B01----:R-:W-:Y:S01]  /*1c0e0*/  ENDCOLLECTIVE ;  /* 0x000000000000791b */ /* 0x003fe20003800000 */
.L_x_2587:
[----:B------:R-:W-:Y:S05]  /*1c0f0*/  BRA `(.L_x_2588) ;  /* 0xfffffebc00747947 */ /* 0x000fea000383ffff */
.L_x_2365:
[----:B0-----:R0:W1:Y:S02]  /*1c100*/  SYNCS.PHASECHK.TRANS64.TRYWAIT P1, [R2+URZ+0x16800], R13 ;  /* 0x0168000d020075a7 */ /* 0x001064000802017f */
[----:B-1----:R-:W-:Y:S05]  /*1c110*/  @!P1 NANOSLEEP.SYNCS 0x989680 ;  /* 0x009896800000995d */ /* 0x002fea0003900000 */
[----:B------:R-:W1:Y:S02]  /*1c120*/  @!P1 SYNCS.PHASECHK.TRANS64 P1, [R2+URZ+0x16800], R13 ;  /* 0x0168000d020095a7 */ /* 0x000e64000802007f */
[----:B-1----:R-:W-:Y:S05]  /*1c130*/  @!P1 BRA `(.L_x_2365) ;  /* 0xfffffffc00f09947 */ /* 0x002fea000383ffff */
[----:B------:R-:W-:Y:S05]  /*1c140*/  BRA `(.L_x_2589) ;  /* 0xfffffec000147947 */ /* 0x000fea000383ffff */
.L_x_2371:
[----:B--2---:R2:W3:Y:S02]  /*1c150*/  SYNCS.PHASECHK.TRANS64.TRYWAIT P2, [R0+URZ+0x16830], R3 ;  /* 0x01683003000075a7 */ /* 0x0044e4000804017f */
[----:B---3--:R-:W-:Y:S05]  /*1c160*/  @!P2 NANOSLEEP.SYNCS 0x989680 ;  /* 0x009896800000a95d */ /* 0x008fea0003900000 */
[----:B------:R-:W3:Y:S02]  /*1c170*/  @!P2 SYNCS.PHASECHK.TRANS64 P2, [R0+URZ+0x16830], R3 ;  /* 0x016830030000a5a7 */ /* 0x000ee4000804007f */
[----:B---3--:R-:W-:Y:S05]  /*1c180*/  @!P2 BRA `(.L_x_2371) ;  /* 0xfffffffc00f0a947 */ /* 0x008fea000383ffff */
[----:B------:R-:W-:Y:S05]  /*1c190*/  BRA `(.L_x_2370) ;  /* 0xfffffecc00947947 */ /* 0x000fea000383ffff */
.L_x_2377:
[----:B-1----:R1:W2:Y:S02]  /*1c1a0*/  SYNCS.PHASECHK.TRANS64.TRYWAIT P4, [R9+URZ+0x16830], R10 ;  /* 0x0168300a090075a7 */ /* 0x0022a4000808017f */
[----:B--2---:R-:W-:Y:S05]  /*1c1b0*/  @!P4 NANOSLEEP.SYNCS 0x989680 ;  /* 0x009896800000c95d */ /* 0x004fea0003900000 */
[----:B------:R-:W2:Y:S02]  /*1c1c0*/  @!P4 SYNCS.PHASECHK.TRANS64 P4, [R9+URZ+0x16830], R10 ;  /* 0x0168300a0900c5a7 */ /* 0x000ea4000808007f */
[----:B--2---:R-:W-:Y:S05]  /*1c1d0*/  @!P4 BRA `(.L_x_2377) ;  /* 0xfffffffc00f0c947 */ /* 0x004fea000383ffff */
[----:B------:R-:W-:Y:S05]  /*1c1e0*/  BRA `(.L_x_2376) ;  /* 0xfffffef8004c7947 */ /* 0x000fea000383ffff */
.L_x_2381:
[----:B-1----:R1:W2:Y:S02]  /*1c1f0*/  SYNCS.PHASECHK.TRANS64.TRYWAIT P3, [R9+URZ+0x16850], R8 ;  /* 0x01685008090075a7 */ /* 0x0022a4000806017f */
[----:B--2---:R-:W-:Y:S05]  /*1c200*/  @!P3 NANOSLEEP.SYNCS 0x989680 ;  /* 0x009896800000b95d */ /* 0x004fea0003900000 */
[----:B------:R-:W2:Y:S02]  /*1c210*/  @!P3 SYNCS.PHASECHK.TRANS64 P3, [R9+URZ+0x16850], R8 ;  /* 0x016850080900b5a7 */ /* 0x000ea4000806007f */
[----:B--2---:R-:W-:Y:S05]  /*1c220*/  @!P3 BRA `(.L_x_2381) ;  /* 0xfffffffc00f0b947 */ /* 0x004fea000383ffff */
[----:B------:R-:W-:Y:S05]  /*1c230*/  BRA `(.L_x_2378) ;  /* 0xfffffefc000c7947 */ /* 0x000fea000383ffff */
.L_x_2388:
[----:B-1----:R1:W2:Y:S02]  /*1c240*/  SYNCS.PHASECHK.TRANS64.TRYWAIT P3, [R9+URZ+0x16830], R10 ;  /* 0x0168300a090075a7 */ /* 0x0022a4000806017f */
[----:B--2---:R-:W-:Y:S05]  /*1c250*/  @!P3 NANOSLEEP.SYNCS 0x989680 ;  /* 0x009896800000b95d */ /* 0x004fea0003900000 */
[----:B------:R-:W2:Y:S02]  /*1c260*/  @!P3 SYNCS.PHASECHK.TRANS64 P3, [R9+URZ+0x16830], R10 ;  /* 0x0168300a0900b5a7 */ /* 0x000ea4000806007f */
[----:B--2---:R-:W-:Y:S05]  /*1c270*/  @!P3 BRA `(.L_x_2388) ;  /* 0xfffffffc00f0b947 */ /* 0x004fea000383ffff */
[----:B------:R-:W-:Y:S05]  /*1c280*/  BRA `(.L_x_2387) ;  /* 0xffffff2800987947 */ /* 0x000fea000383ffff */
.L_x_2392:
[----:B-1----:R1:W2:Y:S02]  /*1c290*/  SYNCS.PHASECHK.TRANS64.TRYWAIT P2, [R9+URZ+0x16850], R8 ;  /* 0x01685008090075a7 */ /* 0x0022a4000804017f */
[----:B--2---:R-:W-:Y:S05]  /*1c2a0*/  @!P2 NANOSLEEP.SYNCS 0x989680 ;  /* 0x009896800000a95d */ /* 0x004fea0003900000 */
[----:B------:R-:W2:Y:S02]  /*1c2b0*/  @!P2 SYNCS.PHASECHK.TRANS64 P2, [R9+URZ+0x16850], R8 ;  /* 0x016850080900a5a7 */ /* 0x000ea4000804007f */
[----:B--2---:R-:W-:Y:S05]  /*1c2c0*/  @!P2 BRA `(.L_x_2392) ;  /* 0xfffffffc00f0a947 */ /* 0x004fea000383ffff */
[----:B------:R-:W-:Y:S05]  /*1c2d0*/  BRA `(.L_x_2389) ;  /* 0xffffff2c00587947 */ /* 0x000fea000383ffff */
.L_x_2397:
[----:B-1----:R1:W2:Y:S02]  /*1c2e0*/  SYNCS.PHASECHK.TRANS64.TRYWAIT P0, [R13+URZ+0x16850], R4 ;  /* 0x016850040d0075a7 */ /* 0x0022a4000800017f */
[----:B--2---:R-:W-:Y:S05]  /*1c2f0*/  @!P0 NANOSLEEP.SYNCS 0x989680 ;  /* 0x009896800000895d */ /* 0x004fea0003900000 */
[----:B------:R-:W2:Y:S02]  /*1c300*/  @!P0 SYNCS.PHASECHK.TRANS64 P0, [R13+URZ+0x16850], R4 ;  /* 0x016850040d0085a7 */ /* 0x000ea4000800007f */
[----:B--2---:R-:W-:Y:S05]  /*1c310*/  @!P0 BRA `(.L_x_2397) ;  /* 0xfffffffc00f08947 */ /* 0x004fea000383ffff */
[----:B------:R-:W-:Y:S05]  /*1c320*/  BRA `(.L_x_2396) ;  /* 0xffffff50001c7947 */ /* 0x000fea000383ffff */
.L_x_2402:
[----:B------:R-:W-:Y:S01]  /*1c330*/  IMAD.MOV.U32 R13, RZ, RZ, R41 ;  /* 0x000000ffff0d7224 */ /* 0x000fe200078e0029 */
[----:B------:R-:W-:Y:S01]  /*1c340*/  MOV R11, 0x181f ;  /* 0x0000181f000b7802 */ /* 0x000fe20000000f00 */
[----:B------:R-:W-:Y:S01]  /*1c350*/  IMAD.MOV.U32 R12, RZ, RZ, RZ ;  /* 0x000000ffff0c7224 */ /* 0x000fe200078e00ff */
[----:B------:R-:W-:Y:S01]  /*1c360*/  IADD3 R42, R45, R51, RZ ;  /* 0x000000332d2a7210 */ /* 0x000fe20007ffe0ff */
[----:B------:R-:W-:-:S03]  /*1c370*/  IMAD.MOV.U32 R15, RZ, RZ, -0x1 ;  /* 0xffffffffff0f7424 */ /* 0x000fc600078e00ff */
[----:B------:R-:W-:-:S07]  /*1c380*/  IADD3 R20, R42, 0x30, RZ ;  /* 0x000000302a147810 */ /* 0x000fce0007ffe0ff */
[----:B-----5:R-:W-:Y:S05]  /*1c390*/  WARPSYNC.COLLECTIVE R15, `(.L_x_2590) ;  /* 0x000000000f087348 */ /* 0x020fea0003c00000 */
[----:B------:R0:W1:Y:S02]  /*1c3a0*/  SHFL.IDX P6, R14, R13, R12, R11 ;  /* 0x0000000c0d0e7389 */ /* 0x00006400000c000b */
[----:B01---5:R-:W-:Y:S01]  /*1c3b0*/  ENDCOLLECTIVE ;  /* 0x000000000000791b */ /* 0x023fe20003800000 */
.L_x_2590:
[----:B------:R-:W-:Y:S02]  /*1c3c0*/  IMAD.MOV.U32 R13, RZ, RZ, R40 ;  /* 0x000000ffff0d7224 */ /* 0x000fe400078e0028 */
[----:B------:R-:W-:-:S07]  /*1c3d0*/  IMAD.MOV.U32 R0, RZ, RZ, R14 ;  /* 0x000000ffff007224 */ /* 0x000fce00078e000e */
[----:B------:R-:W-:Y:S05]  /*1c3e0*/  WARPSYNC.COLLECTIVE R15, `(.L_x_2591) ;  /* 0x000000000f087348 */ /* 0x000fea0003c00000 */
[----:B------:R0:W1:Y:S02]  /*1c3f0*/  SHFL.IDX P6, R14, R13, R12, R11 ;  /* 0x0000000c0d0e7389 */ /* 0x00006400000c000b */
[----:B01----:R-:W-:Y:S01]  /*1c400*/  ENDCOLLECTIVE ;  /* 0x000000000000791b */ /* 0x003fe20003800000 */
.L_x_2591:
        /* <DEDUP_REMOVED lines=12> */
.L_x_2592:
[----:B------:R-:W-:-:S04]  /*1c4d0*/  @!P3 LEA R28, P5, R44, R3, 0x1 ;  /* 0x000000032c1cb211 */ /* 0x000fc800078a08ff */
[----:B------:R-:W-:Y:S01]  /*1c4e0*/  @!P3 LEA.HI.X R3, R44, R0, R43, 0x1, P5 ;  /* 0x000000002c03b211 */ /* 0x000fe200028f0c2b */
[----:B------:R-:W-:Y:S02]  /*1c4f0*/  IMAD.MOV.U32 R13, RZ, RZ, R40 ;  /* 0x000000ffff0d7224 */ /* 0x000fe400078e0028 */
[----:B------:R-:W-:-:S07]  /*1c500*/  IMAD.MOV.U32 R8, RZ, RZ, R14 ;  /* 0x000000ffff087224 */ /* 0x000fce00078e000e */
[----:B------:R-:W-:Y:S05]  /*1c510*/  WARPSYNC.COLLECTIVE R15, `(.L_x_2593) ;  /* 0x000000000f087348 */ /* 0x000fea0003c00000 */
[----:B------:R0:W1:Y:S02]  /*1c520*/  SHFL.IDX P6, R14, R13, R12, R11 ;  /* 0x0000000c0d0e7389 */ /* 0x00006400000c000b */
[----:B01----:R-:W-:Y:S01]  /*1c530*/  ENDCOLLECTIVE ;  /* 0x000000000000791b */ /* 0x003fe20003800000 */
.L_x_2593:
[----:B------:R-:W-:Y:S02]  /*1c540*/  IMAD.MOV.U32 R13, RZ, RZ, R41 ;  /* 0x000000ffff0d7224 */ /* 0x000fe400078e0029 */
[----:B------:R-:W-:Y:S02]  /*1c550*/  IMAD.MOV.U32 R12, RZ, RZ, 0x2 ;  /* 0x00000002ff0c7424 */ /* 0x000fe400078e00ff */
[----:B------:R-:W-:-:S07]  /*1c560*/  IMAD.MOV.U32 R9, RZ, RZ, R14 ;  /* 0x000000ffff097224 */ /* 0x000fce00078e000e */
[----:B------:R-:W-:Y:S05]  /*1c570*/  WARPSYNC.COLLECTIVE R15, `(.L_x_2594) ;  /* 0x000000000f087348 */ /* 0x000fea0003c00000 */
[----:B------:R0:W1:Y:S02]  /*1c580*/  SHFL.IDX P6, R14, R13, R12, R11 ;  /* 0x0000000c0d0e7389 */ /* 0x00006400000c000b */
[----:B01----:R-:W-:Y:S01]  /*1c590*/  ENDCOLLECTIVE ;  /* 0x000000000000791b */ /* 0x003fe20003800000 */
.L_x_2594:
        /* <DEDUP_REMOVED lines=11> */
.L_x_2595:
[----:B------:R-:W-:Y:S01]  /*1c650*/  IMAD.MOV.U32 R13, RZ, RZ, R41 ;  /* 0x000000ffff0d7224 */ /* 0x000fe200078e0029 */
[----:B------:R-:W-:Y:S02]  /*1c660*/  MOV R12, 0x3 ;  /* 0x00000003000c7802 */ /* 0x000fe40000000f00 */
[----:B------:R-:W-:-:S13]  /*1c670*/  @!P2 LEA R45, P5, R44, R14, 0x1 ;  /* 0x0000000e2c2da211 */ /* 0x000fda00078a08ff */
[----:B------:R-:W-:Y:S05]  /*1c680*/  WARPSYNC.COLLECTIVE R15, `(.L_x_2596) ;  /* 0x000000000f087348 */ /* 0x000fea0003c00000 */
[----:B------:R0:W1:Y:S02]  /*1c690*/  SHFL.IDX P6, R14, R13, R12, R11 ;  /* 0x0000000c0d0e7389 */ /* 0x00006400000c000b */
[----:B01----:R-:W-:Y:S01]  /*1c6a0*/  ENDCOLLECTIVE ;  /* 0x000000000000791b */ /* 0x003fe20003800000 */
.L_x_2596:
        /* <DEDUP_REMOVED lines=9> */
.L_x_2597:
[----:B------:R-:W-:Y:S05]  /*1c740*/  BRA `(.L_x_2598) ;  /* 0xffffff6400507947 */ /* 0x000fea000383ffff */
.L_x_2404:
[----:B------:R-:W-:Y:S01]  /*1c750*/  MOV R13, R4 ;  /* 0x00000004000d7202 */ /* 0x000fe20000000f00 */
[----:B------:R-:W-:Y:S02]  /*1c760*/  IMAD.MOV.U32 R12, RZ, RZ, RZ ;  /* 0x000000ffff0c7224 */ /* 0x000fe400078e00ff */
[----:B------:R-:W-:Y:S02]  /*1c770*/  IMAD.MOV.U32 R11, RZ, RZ, 0x1c1f ;  /* 0x00001c1fff0b7424 */ /* 0x000fe400078e00ff */
[----:B------:R-:W-:-:S07]  /*1c780*/  IMAD.MOV.U32 R15, RZ, RZ, -0x1 ;  /* 0xffffffffff0f7424 */ /* 0x000fce00078e00ff */
[----:B------:R-:W-:Y:S05]  /*1c790*/  WARPSYNC.COLLECTIVE R15, `(.L_x_2599) ;  /* 0x000000000f087348 */ /* 0x000fea0003c00000 */
[----:B------:R0:W1:Y:S02]  /*1c7a0*/  SHFL.IDX P6, R14, R13, R12, R11 ;  /* 0x0000000c0d0e7389 */ /* 0x00006400000c000b */
[----:B01----:R-:W-:Y:S01]  /*1c7b0*/  ENDCOLLECTIVE ;  /* 0x000000000000791b */ /* 0x003fe20003800000 */
.L_x_2599:
[----:B------:R-:W-:Y:S01]  /*1c7c0*/  MOV R13, R0 ;  /* 0x00000000000d7202 */ /* 0x000fe20000000f00 */
[----:B------:R-:W-:-:S07]  /*1c7d0*/  IMAD.MOV.U32 R3, RZ, RZ, R14 ;  /* 0x000000ffff037224 */ /* 0x000fce00078e000e */
[----:B------:R-:W-:Y:S05]  /*1c7e0*/  WARPSYNC.COLLECTIVE R15, `(.L_x_2600) ;  /* 0x000000000f087348 */ /* 0x000fea0003c00000 */
[----:B------:R0:W1:Y:S02]  /*1c7f0*/  SHFL.IDX P6, R14, R13, R12, R11 ;  /* 0x0000000c0d0e7389 */ /* 0x00006400000c000b */
[----:B01----:R-:W-:Y:S01]  /*1c800*/  ENDCOLLECTIVE ;  /* 0x000000000000791b */ /* 0x003fe20003800000 */
.L_x_2600:
[----:B------:R-:W-:Y:S05]  /*1c810*/  BRA `(.L_x_2601) ;  /* 0xffffff68002c7947 */ /* 0x000fea000383ffff */
.L_x_2407:
[----:B------:R-:W-:Y:S01]  /*1c820*/  BSSY B1, `(.L_x_2602) ;  /* 0x0000008000017945 */ /* 0x000fe20003800000 */
[----:B---3--:R-:W-:Y:S02]  /*1c830*/  IMAD.MOV.U32 R13, RZ, RZ, R4 ;  /* 0x000000ffff0d7224 */ /* 0x008fe400078e0004 */
[----:B------:R-:W-:Y:S02]  /*1c840*/  IMAD.MOV.U32 R12, RZ, RZ, 0x1 ;  /* 0x00000001ff0c7424 */ /* 0x000fe400078e00ff */
[----:B------:R-:W-:Y:S02]  /*1c850*/  IMAD.MOV.U32 R11, RZ, RZ, 0x1c1f ;  /* 0x00001c1fff0b7424 */ /* 0x000fe400078e00ff */
[----:B------:R-:W-:-:S07]  /*1c860*/  IMAD.MOV.U32 R15, RZ, RZ, -0x1 ;  /* 0xffffffffff0f7424 */ /* 0x000fce00078e00ff */
[----:B012---:R-:W-:Y:S05]  /*1c870*/  WARPSYNC.COLLECTIVE R15, `(.L_x_2603) ;  /* 0x000000000f087348 */ /* 0x007fea0003c00000 */
[----:B--2---:R2:W3:Y:S02]  /*1c880*/  SHFL.IDX P6, R14, R13, R12, R11 ;  /* 0x0000000c0d0e7389 */ /* 0x0044e400000c000b */
[----:B0123--:R-:W-:Y:S01]  /*1c890*/  ENDCOLLECTIVE ;  /* 0x000000000000791b */ /* 0x00ffe20003800000 */
.L_x_2603:
[----:B------:R-:W-:Y:S05]  /*1c8a0*/  BSYNC B1 ;  /* 0x0000000000017941 */ /* 0x000fea0003800000 */
.L_x_2602:
[----:B------:R-:W-:Y:S01]  /*1c8b0*/  IMAD.MOV.U32 R13, RZ, RZ, R0 ;  /* 0x000000ffff0d7224 */ /* 0x000fe200078e0000 */
[----:B------:R-:W-:Y:S01]  /*1c8c0*/  MOV R3, R14 ;  /* 0x0000000e00037202 */ /* 0x000fe20000000f00 */
[----:B------:R-:W-:Y:S02]  /*1c8d0*/  IMAD.MOV.U32 R12, RZ, RZ, 0x1 ;  /* 0x00000001ff0c7424 */ /* 0x000fe400078e00ff */
[----:B------:R-:W-:Y:S02]  /*1c8e0*/  IMAD.MOV.U32 R11, RZ, RZ, 0x1c1f ;  /* 0x00001c1fff0b7424 */ /* 0x000fe400078e00ff */
[----:B------:R-:W-:-:S07]  /*1c8f0*/  IMAD.MOV.U32 R15, RZ, RZ, -0x1 ;  /* 0xffffffffff0f7424 */ /* 0x000fce00078e00ff */
[----:B------:R-:W-:Y:S05]  /*1c900*/  WARPSYNC.COLLECTIVE R15, `(.L_x_2604) ;  /* 0x000000000f087348 */ /* 0x000fea0003c00000 */
[----:B------:R0:W1:Y:S02]  /*1c910*/  SHFL.IDX P6, R14, R13, R12, R11 ;  /* 0x0000000c0d0e7389 */ /* 0x00006400000c000b */
[----:B01----:R-:W-:Y:S01]  /*1c920*/  ENDCOLLECTIVE ;  /* 0x000000000000791b */ /* 0x003fe20003800000 */
.L_x_2604:
[----:B------:R-:W-:Y:S05]  /*1c930*/  BRA `(.L_x_2605) ;  /* 0xffffff6800887947 */ /* 0x000fea000383ffff */
.L_x_2411:
[----:B------:R-:W-:Y:S01]  /*1c940*/  MOV R13, R20 ;  /* 0x00000014000d7202 */ /* 0x000fe20000000f00 */
        /* <DEDUP_REMOVED lines=8> */
.L_x_2606:
[C---:B------:R-:W-:Y:S01]  /*1c9d0*/  VIADD R8, R24.reuse, 0x30 ;  /* 0x0000003018087836 */ /* 0x040fe20000000000 */
[----:B------:R-:W-:-:S04]  /*1c9e0*/  ISETP.GE.OR P3, PT, R24, R21, P0 ;  /* 0x000000151800720c */ /* 0x000fc80000766670 */
[----:B------:R-:W-:Y:S01]  /*1c9f0*/  ISETP.GE.OR P4, PT, R8, R21, P0 ;  /* 0x000000150800720c */ /* 0x000fe20000786670 */
[----:B------:R-:W-:Y:S01]  /*1ca00*/  VIADD R8, R24, 0x60 ;  /* 0x0000006018087836 */ /* 0x000fe20000000000 */
[----:B------:R-:W-:-:S04]  /*1ca10*/  MOV R13, R7 ;  /* 0x00000007000d7202 */ /* 0x000fc80000000f00 */
[----:B------:R-:W-:Y:S01]  /*1ca20*/  ISETP.GE.OR P2, PT, R8, R21, P0 ;  /* 0x000000150800720c */ /* 0x000fe20000746670 */
[----:B------:R-:W-:-:S12]  /*1ca30*/  IMAD.MOV.U32 R0, RZ, RZ, R14 ;  /* 0x000000ffff007224 */ /* 0x000fd800078e000e */
[----:B------:R-:W-:Y:S05]  /*1ca40*/  WARPSYNC.COLLECTIVE R15, `(.L_x_2607) ;  /* 0x000000000f087348 */ /* 0x000fea0003c00000 */
[----:B------:R0:W1:Y:S02]  /*1ca50*/  SHFL.IDX P6, R14, R13, R12, R11 ;  /* 0x0000000c0d0e7389 */ /* 0x00006400000c000b */
[----:B01----:R-:W-:Y:S01]  /*1ca60*/  ENDCOLLECTIVE ;  /* 0x000000000000791b */ /* 0x003fe20003800000 */
.L_x_2607:
[----:B------:R-:W-:Y:S02]  /*1ca70*/  IMAD.MOV.U32 R13, RZ, RZ, R20 ;  /* 0x000000ffff0d7224 */ /* 0x000fe400078e0014 */
[----:B------:R-:W-:Y:S02]  /*1ca80*/  IMAD.MOV.U32 R12, RZ, RZ, 0x1 ;  /* 0x00000001ff0c7424 */ /* 0x000fe400078e00ff */
[----:B------:R-:W-:-:S07]  /*1ca90*/  IMAD.MOV.U32 R3, RZ, RZ, R14 ;  /* 0x000000ffff037224 */ /* 0x000fce00078e000e */
[----:B------:R-:W-:Y:S05]  /*1caa0*/  WARPSYNC.COLLECTIVE R15, `(.L_x_2608) ;  /* 0x000000000f087348 */ /* 0x000fea0003c00000 */
[----:B------:R0:W1:Y:S02]  /*1cab0*/  SHFL.IDX P6, R14, R13, R12, R11 ;  /* 0x0000000c0d0e7389 */ /* 0x00006400000c000b */
[----:B01----:R-:W-:Y:S01]  /*1cac0*/  ENDCOLLECTIVE ;  /* 0x000000000000791b */ /* 0x003fe20003800000 */
.L_x_2608:
[----:B------:R-:W-:-:S04]  /*1cad0*/  @!P3 LEA R10, P5, R44, R3, 0x1 ;  /* 0x000000032c0ab211 */ /* 0x000fc800078a08ff */
[----:B------:R-:W-:Y:S02]  /*1cae0*/  @!P3 LEA.HI.X R3, R44, R0, R43, 0x1, P5 ;  /* 0x000000002c03b211 */ /* 0x000fe400028f0c2b */
[----:B------:R-:W-:Y:S01]  /*1caf0*/  MOV R13, R7 ;  /* 0x00000007000d7202 */ /* 0x000fe20000000f00 */
[----:B------:R-:W-:-:S07]  /*1cb00*/  IMAD.MOV.U32 R4, RZ, RZ, R14 ;  /* 0x000000ffff047224 */ /* 0x000fce00078e000e */
[----:B------:R-:W-:Y:S05]  /*1cb10*/  WARPSYNC.COLLECTIVE R15, `(.L_x_2609) ;  /* 0x000000000f087348 */ /* 0x000fea0003c00000 */
[----:B------:R0:W1:Y:S02]  /*1cb20*/  SHFL.IDX P6, R14, R13, R12, R11 ;  /* 0x0000000c0d0e7389 */ /* 0x00006400000c000b */
[----:B01----:R-:W-:Y:S01]  /*1cb30*/  ENDCOLLECTIVE ;  /* 0x000000000000791b */ /* 0x003fe20003800000 */
.L_x_2609:
[----:B------:R-:W-:Y:S02]  /*1cb40*/  IMAD.MOV.U32 R13, RZ, RZ, R20 ;  /* 0x000000ffff0d7224 */ /* 0x000fe400078e0014 */
[----:B------:R-:W-:Y:S02]  /*1cb50*/  IMAD.MOV.U32 R12, RZ, RZ, 0x2 ;  /* 0x00000002ff0c7424 */ /* 0x000fe400078e00ff */
[----:B------:R-:W-:-:S07]  /*1cb60*/  IMAD.MOV.U32 R5, RZ, RZ, R14 ;  /* 0x000000ffff057224 */ /* 0x000fce00078e000e */
[----:B------:R-:W-:Y:S05]  /*1cb70*/  WARPSYNC.COLLECTIVE R15, `(.L_x_2610) ;  /* 0x000000000f087348 */ /* 0x000fea0003c00000 */
[----:B------:R0:W1:Y:S02]  /*1cb80*/  SHFL.IDX P6, R14, R13, R12, R11 ;  /* 0x0000000c0d0e7389 */ /* 0x00006400000c000b */
[----:B01----:R-:W-:Y:S01]  /*1cb90*/  ENDCOLLECTIVE ;  /* 0x000000000000791b */ /* 0x003fe20003800000 */
.L_x_2610:
[----:B------:R-:W-:-:S04]  /*1cba0*/  @!P4 LEA R8, P1, R44, R5, 0x1 ;  /* 0x000000052c08c211 */ /* 0x000fc800078208ff */
[----:B------:R-:W-:Y:S01]  /*1cbb0*/  @!P4 LEA.HI.X R9, R44, R4, R43, 0x1, P1 ;  /* 0x000000042c09c211 */ /* 0x000fe200008f0c2b */
[----:B------:R-:W-:Y:S01]  /*1cbc0*/  IMAD.MOV.U32 R13, RZ, RZ, R7 ;  /* 0x000000ffff0d7224 */ /* 0x000fe200078e0007 */
[----:B------:R-:W-:-:S07]  /*1cbd0*/  MOV R6, R14 ;  /* 0x0000000e00067202 */ /* 0x000fce0000000f00 */
[----:B------:R-:W-:Y:S05]  /*1cbe0*/  WARPSYNC.COLLECTIVE R15, `(.L_x_2611) ;  /* 0x000000000f087348 */ /* 0x000fea0003c00000 */
[----:B------:R0:W1:Y:S02]  /*1cbf0*/  SHFL.IDX P6, R14, R13, R12, R11 ;  /* 0x0000000c0d0e7389 */ /* 0x00006400000c000b */
[----:B01----:R-:W-:Y:S01]  /*1cc00*/  ENDCOLLECTIVE ;  /* 0x000000000000791b */ /* 0x003fe20003800000 */
.L_x_2611:
[----:B------:R-:W-:Y:S01]  /*1cc10*/  @!P3 IMAD.MOV.U32 R11, RZ, RZ, R3 ;  /* 0x000000ffff0bb224 */ /* 0x000fe200078e0003 */
[----:B------:R-:W-:Y:S01]  /*1cc20*/  MOV R13, R20 ;  /* 0x00000014000d7202 */ /* 0x000fe20000000f00 */
[----:B------:R-:W-:-:S03]  /*1cc30*/  IMAD.MOV.U32 R12, RZ, RZ, 0x3 ;  /* 0x00000003ff0c7424 */ /* 0x000fc600078e00ff */
[----:B------:R0:W-:Y:S04]  /*1cc40*/  @!P3 ST.E.128 desc[UR40][R10.64], RZ ;  /* 0x000000ff0a00b985 */ /* 0x0001e8000c101d28 */
[----:B------:R1:W-:Y:S01]  /*1cc50*/  @!P4 ST.E.128 desc[UR40][R8.64], RZ ;  /* 0x000000ff0800c985 */ /* 0x0003e2000c101d28 */
[----:B------:R-:W-:-:S04]  /*1cc60*/  @!P2 LEA R25, P5, R44, R14, 0x1 ;  /* 0x0000000e2c19a211 */ /* 0x000fc800078a08ff */
[----:B------:R-:W-:Y:S01]  /*1cc70*/  @!P2 LEA.HI.X R5, R44, R6, R43, 0x1, P5 ;  /* 0x000000062c05a211 */ /* 0x000fe200028f0c2b */
[----:B0-----:R-:W-:Y:S01]  /*1cc80*/  IMAD.MOV.U32 R11, RZ, RZ, 0x181f ;  /* 0x0000181fff0b7424 */ /* 0x001fe200078e00ff */
[----:B------:R-:W-:-:S07]  /*1cc90*/  @!P2 MOV R4, R25 ;  /* 0x000000190004a202 */ /* 0x000fce0000000f00 */
[----:B-1----:R-:W-:Y:S05]  /*1cca0*/  WARPSYNC.COLLECTIVE R15, `(.L_x_2612) ;  /* 0x000000000f087348 */ /* 0x002fea0003c00000 */
[----:B------:R0:W2:Y:S02]  /*1ccb0*/  SHFL.IDX P6, R14, R13, R12, R11 ;  /* 0x0000000c0d0e7389 */ /* 0x0000a400000c000b */
[----:B012---:R-:W-:Y:S01]  /*1ccc0*/  ENDCOLLECTIVE ;  /* 0x000000000000791b */ /* 0x007fe20003800000 */
.L_x_2612:
[----:B------:R0:W-:Y:S01]  /*1ccd0*/  @!P2 ST.E.128 desc[UR40][R4.64], RZ ;  /* 0x000000ff0400a985 */ /* 0x0001e2000c101d28 */
[----:B------:R-:W-:Y:S02]  /*1cce0*/  IMAD.MOV.U32 R13, RZ, RZ, R7 ;  /* 0x000000ffff0d7224 */ /* 0x000fe400078e0007 */
[----:B------:R-:W-:-:S07]  /*1ccf0*/  IMAD.MOV.U32 R0, RZ, RZ, R14 ;  /* 0x000000ffff007224 */ /* 0x000fce00078e000e */
[----:B0-----:R-:W-:Y:S05]  /*1cd00*/  WARPSYNC.COLLECTIVE R15, `(.L_x_2613) ;  /* 0x000000000f087348 */ /* 0x001fea0003c00000 */
[----:B------:R1:W2:Y:S02]  /*1cd10*/  SHFL.IDX P6, R14, R13, R12, R11 ;  /* 0x0000000c0d0e7389 */ /* 0x0002a400000c000b */
[----:B012---:R-:W-:Y:S01]  /*1cd20*/  ENDCOLLECTIVE ;  /* 0x000000000000791b */ /* 0x007fe20003800000 */
.L_x_2613:
[----:B------:R-:W-:Y:S05]  /*1cd30*/  BRA `(.L_x_2614) ;  /* 0xffffff7000907947 */ /* 0x000fea000383ffff */
.L_x_2430:
[----:B------:R-:W0:Y:S01]  /*1cd40*/  S2R R6, SR_TID.X ;  /* 0x0000000000067919 */ /* 0x000e220000002100 */
[----:B------:R-:W-:Y:S01]  /*1cd50*/  BSSY B1, `(.L_x_2615) ;  /* 0x000000a000017945 */ /* 0x000fe20003800000 */
[----:B------:R-:W-:Y:S02]  /*1cd60*/  IMAD.MOV.U32 R12, RZ, RZ, RZ ;  /* 0x000000ffff0c7224 */ /* 0x000fe400078e00ff */
[----:B-1----:R-:W-:Y:S02]  /*1cd70*/  IMAD.MOV.U32 R11, RZ, RZ, 0x1f ;  /* 0x0000001fff0b7424 */ /* 0x002fe400078e00ff */
[----:B------:R-:W-:Y:S01]  /*1cd80*/  IMAD.MOV.U32 R15, RZ, RZ, -0x1 ;  /* 0xffffffffff0f7424 */ /* 0x000fe200078e00ff */
[----:B0-----:R-:W-:-:S04]  /*1cd90*/  SHF.R.U32.HI R6, RZ, 0x5, R6 ;  /* 0x00000005ff067819 */ /* 0x001fc80000011606 */
[----:B------:R-:W-:-:S05]  /*1cda0*/  LOP3.LUT R6, R6, 0x3, RZ, 0xc0, !PT ;  /* 0x0000000306067812 */ /* 0x000fca00078ec0ff */
[----:B------:R-:W-:-:S07]  /*1cdb0*/  IMAD.MOV.U32 R13, RZ, RZ, R6 ;  /* 0x000000ffff0d7224 */ /* 0x000fce00078e0006 */
[----:B------:R-:W-:Y:S05]  /*1cdc0*/  WARPSYNC.COLLECTIVE R15, `(.L_x_2616) ;  /* 0x000000000f087348 */ /* 0x000fea0003c00000 */
[----:B------:R0:W1:Y:S02]  /*1cdd0*/  SHFL.IDX P6, R14, R13, R12, R11 ;  /* 0x0000000c0d0e7389 */ /* 0x00006400000c000b */
[----:B01----:R-:W-:Y:S01]  /*1cde0*/  ENDCOLLECTIVE ;  /* 0x000000000000791b */ /* 0x003fe20003800000 */
.L_x_2616:
[----:B------:R-:W-:Y:S05]  /*1cdf0*/  BSYNC B1 ;  /* 0x0000000000017941 */ /* 0x000fea0003800000 */
.L_x_2615:
[----:B------:R-:W-:Y:S05]  /*1ce00*/  BRA `(.L_x_2617) ;  /* 0xffffff8c006c7947 */ /* 0x000fea000383ffff */
.L_x_2432:
[----:B------:R-:W-:Y:S01]  /*1ce10*/  BSSY B1, `(.L_x_2618) ;  /* 0x0000006000017945 */ /* 0x000fe20003800000 */
[----:B------:R-:W-:-:S07]  /*1ce20*/  MOV R15, 0xffffffff ;  /* 0xffffffff000f7802 */ /* 0x000fce0000000f00 */
[----:B01----:R-:W-:Y:S05]  /*1ce30*/  WARPSYNC.COLLECTIVE R15, `(.L_x_2619) ;  /* 0x000000000f0c7348 */ /* 0x003fea0003c00000 */
[----:B------:R-:W-:Y:S02]  /*1ce40*/  ELECT P6, UR62, PT ;  /* 0x00000000003e782f */ /* 0x000fe400038c0000 */
[----:B------:R-:W-:Y:S01]  /*1ce50*/  MOV R14, UR62 ;  /* 0x0000003e000e7c02 */ /* 0x000fe20008000f00 */
[----:B01----:R-:W-:Y:S10]  /*1ce60*/  ENDCOLLECTIVE ;  /* 0x000000000000791b */ /* 0x003ff40003800000 */
.L_x_2619:
[----:B------:R-:W-:Y:S05]  /*1ce70*/  BSYNC B1 ;  /* 0x0000000000017941 */ /* 0x000fea0003800000 */
.L_x_2618:
[----:B------:R-:W-:Y:S05]  /*1ce80*/  BRA `(.L_x_2431) ;  /* 0xffffff8c00647947 */ /* 0x000fea000383ffff */
.L_x_2434:
[----:B0-----:R0:W2:Y:S02]  /*1ce90*/  SYNCS.PHASECHK.TRANS64.TRYWAIT P0, [R16+URZ+0x16820], R6 ;  /* 0x01682006100075a7 */ /* 0x0010a4000800017f */
[----:B--2---:R-:W-:Y:S05]  /*1cea0*/  @!P0 NANOSLEEP.SYNCS 0x989680 ;  /* 0x009896800000895d */ /* 0x004fea0003900000 */
[----:B------:R-:W2:Y:S02]  /*1ceb0*/  @!P0 SYNCS.PHASECHK.TRANS64 P0, [R16+URZ+0x16820], R6 ;  /* 0x01682006100085a7 */ /* 0x000ea4000800007f */
[----:B--2---:R-:W-:Y:S05]  /*1cec0*/  @!P0 BRA `(.L_x_2434) ;  /* 0xfffffffc00f08947 */ /* 0x004fea000383ffff */
[----:B------:R-:W-:Y:S05]  /*1ced0*/  BRA `(.L_x_2620) ;  /* 0xffffff8c00747947 */ /* 0x000fea000383ffff */
.L_x_2438:
[----:B0-----:R0:W2:Y:S02]  /*1cee0*/  SYNCS.PHASECHK.TRANS64.TRYWAIT P0, [R6+URZ+0x168a0], R7 ;  /* 0x0168a007060075a7 */ /* 0x0010a4000800017f */
[----:B--2---:R-:W-:Y:S05]  /*1cef0*/  @!P0 NANOSLEEP.SYNCS 0x989680 ;  /* 0x009896800000895d */ /* 0x004fea0003900000 */
[----:B------:R-:W2:Y:S02]  /*1cf00*/  @!P0 SYNCS.PHASECHK.TRANS64 P0, [R6+URZ+0x168a0], R7 ;  /* 0x0168a007060085a7 */ /* 0x000ea4000800007f */
[----:B--2---:R-:W-:Y:S05]  /*1cf10*/  @!P0 BRA `(.L_x_2438) ;  /* 0xfffffffc00f08947 */ /* 0x004fea000383ffff */
[----:B------:R-:W-:Y:S05]  /*1cf20*/  BRA `(.L_x_2621) ;  /* 0xffffff8c00907947 */ /* 0x000fea000383ffff */
.L_x_2443:
[----:B-1----:R1:W2:Y:S02]  /*1cf30*/  SYNCS.PHASECHK.TRANS64.TRYWAIT P0, [R6+URZ+0x168c0], R7 ;  /* 0x0168c007060075a7 */ /* 0x0022a4000800017f */
[----:B--2---:R-:W-:Y:S05]  /*1cf40*/  @!P0 NANOSLEEP.SYNCS 0x989680 ;  /* 0x009896800000895d */ /* 0x004fea0003900000 */
[----:B------:R-:W2:Y:S02]  /*1cf50*/  @!P0 SYNCS.PHASECHK.TRANS64 P0, [R6+URZ+0x168c0], R7 ;  /* 0x0168c007060085a7 */ /* 0x000ea4000800007f */
[----:B--2---:R-:W-:Y:S05]  /*1cf60*/  @!P0 BRA `(.L_x_2443) ;  /* 0xfffffffc00f08947 */ /* 0x004fea000383ffff */
[----:B------:R-:W-:Y:S05]  /*1cf70*/  BRA `(.L_x_2622) ;  /* 0xffffff9000107947 */ /* 0x000fea000383ffff */
.L_x_2450:
[----:B--2---:R2:W3:Y:S02]  /*1cf80*/  SYNCS.PHASECHK.TRANS64.TRYWAIT P1, [R6+URZ+0x168a0], R7 ;  /* 0x0168a007060075a7 */ /* 0x0044e4000802017f */
[----:B---3--:R-:W-:Y:S05]  /*1cf90*/  @!P1 NANOSLEEP.SYNCS 0x989680 ;  /* 0x009896800000995d */ /* 0x008fea0003900000 */
[----:B------:R-:W3:Y:S02]  /*1cfa0*/  @!P1 SYNCS.PHASECHK.TRANS64 P1, [R6+URZ+0x168a0], R7 ;  /* 0x0168a007060095a7 */ /* 0x000ee4000802007f */
[----:B---3--:R-:W-:Y:S05]  /*1cfb0*/  @!P1 BRA `(.L_x_2450) ;  /* 0xfffffffc00f09947 */ /* 0x008fea000383ffff */
[----:B------:R-:W-:Y:S05]  /*1cfc0*/  BRA `(.L_x_2623) ;  /* 0xffffff9000dc7947 */ /* 0x000fea000383ffff */
.L_x_2455:
[----:B0-----:R0:W1:Y:S02]  /*1cfd0*/  SYNCS.PHASECHK.TRANS64.TRYWAIT P1, [R6+URZ+0x168c0], R7 ;  /* 0x0168c007060075a7 */ /* 0x001064000802017f */
[----:B-1----:R-:W-:Y:S05]  /*1cfe0*/  @!P1 NANOSLEEP.SYNCS 0x989680 ;  /* 0x009896800000995d */ /* 0x002fea0003900000 */
[----:B------:R-:W1:Y:S02]  /*1cff0*/  @!P1 SYNCS.PHASECHK.TRANS64 P1, [R6+URZ+0x168c0], R7 ;  /* 0x0168c007060095a7 */ /* 0x000e64000802007f */
[----:B-1----:R-:W-:Y:S05]  /*1d000*/  @!P1 BRA `(.L_x_2455) ;  /* 0xfffffffc00f09947 */ /* 0x002fea000383ffff */
[----:B------:R-:W-:Y:S05]  /*1d010*/  BRA `(.L_x_2624) ;  /* 0xffffff9400547947 */ /* 0x000fea000383ffff */
.L_x_2470:
[----:B------:R-:W4:Y:S01]  /*1d020*/  S2R R20, SR_TID.X ;  /* 0x0000000000147919 */ /* 0x000f220000002100 */
[----:B------:R-:W-:Y:S01]  /*1d030*/  BSSY B0, `(.L_x_2625) ;  /* 0x000000a000007945 */ /* 0x000fe20003800000 */
[----:B------:R-:W-:Y:S02]  /*1d040*/  IMAD.MOV.U32 R12, RZ, RZ, RZ ;  /* 0x000000ffff0c7224 */ /* 0x000fe400078e00ff */
[----:B-1----:R-:W-:Y:S02]  /*1d050*/  IMAD.MOV.U32 R11, RZ, RZ, 0x1f ;  /* 0x0000001fff0b7424 */ /* 0x002fe400078e00ff */
[----:B------:R-:W-:Y:S01]  /*1d060*/  IMAD.MOV.U32 R15, RZ, RZ, -0x1 ;  /* 0xffffffffff0f7424 */ /* 0x000fe200078e00ff */
[----:B----4-:R-:W-:-:S04]  /*1d070*/  SHF.R.U32.HI R20, RZ, 0x5, R20 ;  /* 0x00000005ff147819 */ /* 0x010fc80000011614 */
[----:B------:R-:W-:-:S05]  /*1d080*/  LOP3.LUT R20, R20, 0x3, RZ, 0xc0, !PT ;  /* 0x0000000314147812 */ /* 0x000fca00078ec0ff */
[----:B------:R-:W-:-:S07]  /*1d090*/  IMAD.MOV.U32 R13, RZ, RZ, R20 ;  /* 0x000000ffff0d7224 */ /* 0x000fce00078e0014 */
[----:B0-23--:R-:W-:Y:S05]  /*1d0a0*/  WARPSYNC.COLLECTIVE R15, `(.L_x_2626) ;  /* 0x000000000f087348 */ /* 0x00dfea0003c00000 */
[----:B------:R1:W4:Y:S02]  /*1d0b0*/  SHFL.IDX P6, R14, R13, R12, R11 ;  /* 0x0000000c0d0e7389 */ /* 0x00032400000c000b */
[----:B01234-:R-:W-:Y:S01]  /*1d0c0*/  ENDCOLLECTIVE ;  /* 0x000000000000791b */ /* 0x01ffe20003800000 */
.L_x_2626:
[----:B------:R-:W-:Y:S05]  /*1d0d0*/  BSYNC B0 ;  /* 0x0000000000007941 */ /* 0x000fea0003800000 */
.L_x_2625:
[----:B------:R-:W-:Y:S05]  /*1d0e0*/  BRA `(.L_x_2627) ;  /* 0xffffffa000347947 */ /* 0x000fea000383ffff */
.L_x_2472:
[----:B------:R-:W-:Y:S01]  /*1d0f0*/  BSSY B0, `(.L_x_2628) ;  /* 0x0000006000007945 */ /* 0x000fe20003800000 */
[----:B------:R-:W-:-:S07]  /*1d100*/  MOV R15, 0xffffffff ;  /* 0xffffffff000f7802 */ /* 0x000fce0000000f00 */
[----:B0123--:R-:W-:Y:S05]  /*1d110*/  WARPSYNC.COLLECTIVE R15, `(.L_x_2629) ;  /* 0x000000000f0c7348 */ /* 0x00ffea0003c00000 */
[----:B------:R-:W-:Y:S02]  /*1d120*/  ELECT P6, UR62, PT ;  /* 0x00000000003e782f */ /* 0x000fe400038c0000 */
[----:B------:R-:W-:Y:S01]  /*1d130*/  MOV R14, UR62 ;  /* 0x0000003e000e7c02 */ /* 0x000fe20008000f00 */
[----:B0123--:R-:W-:Y:S10]  /*1d140*/  ENDCOLLECTIVE ;  /* 0x000000000000791b */ /* 0x00fff40003800000 */
.L_x_2629:
[----:B------:R-:W-:Y:S05]  /*1d150*/  BSYNC B0 ;  /* 0x0000000000007941 */ /* 0x000fea0003800000 */
.L_x_2628:
[----:B------:R-:W-:Y:S05]  /*1d160*/  BRA `(.L_x_2630) ;  /* 0xffffffa0003c7947 */ /* 0x000fea000383ffff */
.L_x_2474:
[----:B0-----:R0:W4:Y:S02]  /*1d170*/  SYNCS.PHASECHK.TRANS64.TRYWAIT P0, [R0+URZ+0x16840], R2 ;  /* 0x01684002000075a7 */ /* 0x001124000800017f */
[----:B----4-:R-:W-:Y:S05]  /*1d180*/  @!P0 NANOSLEEP.SYNCS 0x989680 ;  /* 0x009896800000895d */ /* 0x010fea0003900000 */
[----:B------:R-:W4:Y:S02]  /*1d190*/  @!P0 SYNCS.PHASECHK.TRANS64 P0, [R0+URZ+0x16840], R2 ;  /* 0x01684002000085a7 */ /* 0x000f24000800007f */
[----:B----4-:R-:W-:Y:S05]  /*1d1a0*/  @!P0 BRA `(.L_x_2474) ;  /* 0xfffffffc00f08947 */ /* 0x010fea000383ffff */
[----:B------:R-:W-:Y:S05]  /*1d1b0*/  BRA `(.L_x_2631) ;  /* 0xffffffa000907947 */ /* 0x000fea000383ffff */
.L_x_2478:
        /* <DEDUP_REMOVED lines=12> */
.L_x_2632:
[----:B------:R-:W-:Y:S01]  /*1d280*/  IMAD.MOV.U32 R13, RZ, RZ, R0 ;  /* 0x000000ffff0d7224 */ /* 0x000fe200078e0000 */
[----:B------:R-:W-:-:S07]  /*1d290*/  MOV R7, R14 ;  /* 0x0000000e00077202 */ /* 0x000fce0000000f00 */
[----:B------:R-:W-:Y:S05]  /*1d2a0*/  WARPSYNC.COLLECTIVE R15, `(.L_x_2633) ;  /* 0x000000000f087348 */ /* 0x000fea0003c00000 */
[----:B------:R0:W1:Y:S02]  /*1d2b0*/  SHFL.IDX P6, R14, R13, R12, R11 ;  /* 0x0000000c0d0e7389 */ /* 0x00006400000c000b */
[----:B01----:R-:W-:Y:S01]  /*1d2c0*/  ENDCOLLECTIVE ;  /* 0x000000000000791b */ /* 0x003fe20003800000 */
.L_x_2633:
[----:B------:R-:W-:Y:S01]  /*1d2d0*/  MOV R13, R4 ;  /* 0x00000004000d7202 */ /* 0x000fe20000000f00 */
[----:B------:R-:W-:Y:S02]  /*1d2e0*/  IMAD.MOV.U32 R12, RZ, RZ, 0x1 ;  /* 0x00000001ff0c7424 */ /* 0x000fe400078e00ff */
[----:B------:R-:W-:-:S07]  /*1d2f0*/  IMAD.MOV.U32 R6, RZ, RZ, R14 ;  /* 0x000000ffff067224 */ /* 0x000fce00078e000e */
[----:B------:R-:W-:Y:S05]  /*1d300*/  WARPSYNC.COLLECTIVE R15, `(.L_x_2634) ;  /* 0x000000000f087348 */ /* 0x000fea0003c00000 */
[----:B------:R0:W1:Y:S02]  /*1d310*/  SHFL.IDX P6, R14, R13, R12, R11 ;  /* 0x0000000c0d0e7389 */ /* 0x00006400000c000b */
[----:B01----:R-:W-:Y:S01]  /*1d320*/  ENDCOLLECTIVE ;  /* 0x000000000000791b */ /* 0x003fe20003800000 */
.L_x_2634:
[----:B------:R-:W-:-:S05]  /*1d330*/  @!P1 LEA R6, P2, R20, R6, 0x1 ;  /* 0x0000000614069211 */ /* 0x000fca00078408ff */
[----:B------:R-:W-:-:S05]  /*1d340*/  @!P1 IMAD.X R7, RZ, RZ, R7, P2 ;  /* 0x000000ffff079224 */ /* 0x000fca00010e0607 */
[----:B------:R-:W-:Y:S01]  /*1d350*/  @!PT LDS RZ, [RZ] ;  /* 0x00000000fffff984 */ /* 0x000fe20000000800 */
[----:B------:R-:W-:Y:S01]  /*1d360*/  @!PT LDS RZ, [RZ] ;  /* 0x00000000fffff984 */ /* 0x000fe20000000800 */
[----:B------:R-:W-:Y:S01]  /*1d370*/  @!PT LDS RZ, [RZ] ;  /* 0x00000000fffff984 */ /* 0x000fe20000000800 */
[----:B------:R0:W-:Y:S01]  /*1d380*/  @!P1 LDGSTS.E.BYPASS.LTC128B.128 [R10+0x8400], desc[UR40][R6.64], !P0 ;  /* 0x08400000060a9fae */ /* 0x0001e2000c101d68 */
[----:B------:R-:W-:Y:S01]  /*1d390*/  IMAD.MOV.U32 R13, RZ, RZ, R0 ;  /* 0x000000ffff0d7224 */ /* 0x000fe200078e0000 */
[----:B------:R-:W-:Y:S01]  /*1d3a0*/  ISETP.GE.AND P1, PT, R8, R3, PT ;  /* 0x000000030800720c */ /* 0x000fe20003f26270 */
[----:B0-----:R-:W-:-:S12]  /*1d3b0*/  IMAD.MOV.U32 R6, RZ, RZ, R14 ;  /* 0x000000ffff067224 */ /* 0x001fd800078e000e */
[----:B------:R-:W-:Y:S05]  /*1d3c0*/  WARPSYNC.COLLECTIVE R15, `(.L_x_2635) ;  /* 0x000000000f087348 */ /* 0x000fea0003c00000 */
[----:B------:R0:W1:Y:S02]  /*1d3d0*/  SHFL.IDX P6, R14, R13, R12, R11 ;  /* 0x0000000c0d0e7389 */ /* 0x00006400000c000b */
[----:B01----:R-:W-:Y:S01]  /*1d3e0*/  ENDCOLLECTIVE ;  /* 0x000000000000791b */ /* 0x003fe20003800000 */
.L_x_2635:
[----:B------:R-:W-:Y:S02]  /*1d3f0*/  IMAD.MOV.U32 R13, RZ, RZ, R4 ;  /* 0x000000ffff0d7224 */ /* 0x000fe400078e0004 */
[----:B------:R-:W-:Y:S02]  /*1d400*/  IMAD.MOV.U32 R12, RZ, RZ, 0x2 ;  /* 0x00000002ff0c7424 */ /* 0x000fe400078e00ff */
[----:B------:R-:W-:-:S07]  /*1d410*/  IMAD.MOV.U32 R7, RZ, RZ, R14 ;  /* 0x000000ffff077224 */ /* 0x000fce00078e000e */
[----:B------:R-:W-:Y:S05]  /*1d420*/  WARPSYNC.COLLECTIVE R15, `(.L_x_2636) ;  /* 0x000000000f087348 */ /* 0x000fea0003c00000 */
[----:B------:R0:W1:Y:S02]  /*1d430*/  SHFL.IDX P6, R14, R13, R12, R11 ;  /* 0x0000000c0d0e7389 */ /* 0x00006400000c000b */
[----:B01----:R-:W-:Y:S01]  /*1d440*/  ENDCOLLECTIVE ;  /* 0x000000000000791b */ /* 0x003fe20003800000 */
.L_x_2636:
[----:B------:R-:W-:-:S04]  /*1d450*/  @!P1 LEA R7, P2, R20, R7, 0x1 ;  /* 0x0000000714079211 */ /* 0x000fc800078408ff */
[----:B------:R-:W-:-:S04]  /*1d460*/  @!P1 IADD3.X R6, RZ, R6, RZ, P2, !PT ;  /* 0x00000006ff069210 */ /* 0x000fc800017fe4ff */
        /* <DEDUP_REMOVED lines=14> */
.L_x_2637:
[----:B------:R-:W-:Y:S01]  /*1d550*/  IMAD.MOV.U32 R13, RZ, RZ, R4 ;  /* 0x000000ffff0d7224 */ /* 0x000fe200078e0004 */
[----:B------:R-:W-:Y:S01]  /*1d560*/  MOV R12, 0x3 ;  /* 0x00000003000c7802 */ /* 0x000fe20000000f00 */
[----:B------:R-:W-:-:S07]  /*1d570*/  IMAD.MOV.U32 R7, RZ, RZ, R14 ;  /* 0x000000ffff077224 */ /* 0x000fce00078e000e */
[----:B------:R-:W-:Y:S05]  /*1d580*/  WARPSYNC.COLLECTIVE R15, `(.L_x_2638) ;  /* 0x000000000f087348 */ /* 0x000fea0003c00000 */
[----:B------:R0:W1:Y:S02]  /*1d590*/  SHFL.IDX P6, R14, R13, R12, R11 ;  /* 0x0000000c0d0e7389 */ /* 0x00006400000c000b */
[----:B01----:R-:W-:Y:S01]  /*1d5a0*/  ENDCOLLECTIVE ;  /* 0x000000000000791b */ /* 0x003fe20003800000 */
.L_x_2638:
        /* <DEDUP_REMOVED lines=16> */
.L_x_2639:
[----:B------:R-:W-:Y:S02]  /*1d6b0*/  IMAD.MOV.U32 R13, RZ, RZ, R4 ;  /* 0x000000ffff0d7224 */ /* 0x000fe400078e0004 */
[----:B------:R-:W-:Y:S02]  /*1d6c0*/  IMAD.MOV.U32 R12, RZ, RZ, 0x4 ;  /* 0x00000004ff0c7424 */ /* 0x000fe400078e00ff */
[----:B------:R-:W-:-:S07]  /*1d6d0*/  IMAD.MOV.U32 R7, RZ, RZ, R14 ;  /* 0x000000ffff077224 */ /* 0x000fce00078e000e */
[----:B------:R-:W-:Y:S05]  /*1d6e0*/  WARPSYNC.COLLECTIVE R15, `(.L_x_2640) ;  /* 0x000000000f087348 */ /* 0x000fea0003c00000 */
[----:B------:R0:W1:Y:S02]  /*1d6f0*/  SHFL.IDX P6, R14, R13, R12, R11 ;  /* 0x0000000c0d0e7389 */ /* 0x00006400000c000b */
[----:B01----:R-:W-:Y:S01]  /*1d700*/  ENDCOLLECTIVE ;  /* 0x000000000000791b */ /* 0x003fe20003800000 */
.L_x_2640:
        /* <DEDUP_REMOVED lines=16> */
.L_x_2641:
[----:B------:R-:W-:Y:S02]  /*1d810*/  IMAD.MOV.U32 R13, RZ, RZ, R4 ;  /* 0x000000ffff0d7224 */ /* 0x000fe400078e0004 */
[----:B------:R-:W-:Y:S01]  /*1d820*/  IMAD.MOV.U32 R12, RZ, RZ, 0x5 ;  /* 0x00000005ff0c7424 */ /* 0x000fe200078e00ff */
[----:B------:R-:W-:-:S07]  /*1d830*/  MOV R7, R14 ;  /* 0x0000000e00077202 */ /* 0x000fce0000000f00 */
[----:B------:R-:W-:Y:S05]  /*1d840*/  WARPSYNC.COLLECTIVE R15, `(.L_x_2642) ;  /* 0x000000000f087348 */ /* 0x000fea0003c00000 */
[----:B------:R0:W1:Y:S02]  /*1d850*/  SHFL.IDX P6, R14, R13, R12, R11 ;  /* 0x0000000c0d0e7389 */ /* 0x00006400000c000b */
[----:B01----:R-:W-:Y:S01]  /*1d860*/  ENDCOLLECTIVE ;  /* 0x000000000000791b */ /* 0x003fe20003800000 */
.L_x_2642:
        /* <DEDUP_REMOVED lines=16> */
.L_x_2643:
[----:B------:R-:W-:Y:S01]  /*1d970*/  MOV R13, R4 ;  /* 0x00000004000d7202 */ /* 0x000fe20000000f00 */
[----:B------:R-:W-:Y:S02]  /*1d980*/  IMAD.MOV.U32 R12, RZ, RZ, 0x6 ;  /* 0x00000006ff0c7424 */ /* 0x000fe400078e00ff */
[----:B------:R-:W-:-:S07]  /*1d990*/  IMAD.MOV.U32 R7, RZ, RZ, R14 ;  /* 0x000000ffff077224 */ /* 0x000fce00078e000e */
[----:B------:R-:W-:Y:S05]  /*1d9a0*/  WARPSYNC.COLLECTIVE R15, `(.L_x_2644) ;  /* 0x000000000f087348 */ /* 0x000fea0003c00000 */
[----:B------:R0:W1:Y:S02]  /*1d9b0*/  SHFL.IDX P6, R14, R13, R12, R11 ;  /* 0x0000000c0d0e7389 */ /* 0x00006400000c000b */
[----:B01----:R-:W-:Y:S01]  /*1d9c0*/  ENDCOLLECTIVE ;  /* 0x000000000000791b */ /* 0x003fe20003800000 */
.L_x_2644:
        /* <DEDUP_REMOVED lines=16> */
.L_x_2645:
[----:B------:R-:W-:Y:S02]  /*1dad0*/  IMAD.MOV.U32 R13, RZ, RZ, R4 ;  /* 0x000000ffff0d7224 */ /* 0x000fe400078e0004 */
[----:B------:R-:W-:Y:S02]  /*1dae0*/  IMAD.MOV.U32 R12, RZ, RZ, 0x7 ;  /* 0x00000007ff0c7424 */ /* 0x000fe400078e00ff */
[----:B------:R-:W-:-:S07]  /*1daf0*/  IMAD.MOV.U32 R7, RZ, RZ, R14 ;  /* 0x000000ffff077224 */ /* 0x000fce00078e000e */
[----:B------:R-:W-:Y:S05]  /*1db00*/  WARPSYNC.COLLECTIVE R15, `(.L_x_2646) ;  /* 0x000000000f087348 */ /* 0x000fea0003c00000 */
[----:B------:R0:W1:Y:S02]  /*1db10*/  SHFL.IDX P6, R14, R13, R12, R11 ;  /* 0x0000000c0d0e7389 */ /* 0x00006400000c000b */
[----:B01----:R-:W-:Y:S01]  /*1db20*/  ENDCOLLECTIVE ;  /* 0x000000000000791b */ /* 0x003fe20003800000 */
.L_x_2646:
[----:B------:R-:W-:-:S04]  /*1db30*/  @!P1 LEA R7, P2, R20, R7, 0x1 ;  /* 0x0000000714079211 */ /* 0x000fc800078408ff */
[----:B------:R-:W-:-:S04]  /*1db40*/  @!P1 IADD3.X R6, RZ, R6, RZ, P2, !PT ;  /* 0x00000006ff069210 */ /* 0x000fc800017fe4ff */
[----:B------:R-:W-:Y:S01]  /*1db50*/  @!P1 LOP3.LUT R7, R7, R6, RZ, 0x3c, !PT ;  /* 0x0000000607079212 */ /* 0x000fe200078e3cff */
[----:B------:R-:W-:-:S03]  /*1db60*/  IMAD.MOV.U32 R13, RZ, RZ, R0 ;  /* 0x000000ffff0d7224 */ /* 0x000fc600078e0000 */
[----:B------:R-:W-:Y:S01]  /*1db70*/  @!P1 LOP3.LUT R6, R7, R6, RZ, 0x3c, !PT ;  /* 0x0000000607069212 */ /* 0x000fe200078e3cff */
[----:B------:R-:W-:-:S03]  /*1db80*/  VIADD R0, R25, 0x70 ;  /* 0x0000007019007836 */ /* 0x000fc60000000000 */
[----:B------:R-:W-:Y:S01]  /*1db90*/  @!P1 LOP3.LUT R7, R7, R6, RZ, 0x3c, !PT ;  /* 0x0000000607079212 */ /* 0x000fe200078e3cff */
[----:B------:R-:W-:-:S04]  /*1dba0*/  IMAD.MOV.U32 R4, RZ, RZ, R14 ;  /* 0x000000ffff047224 */ /* 0x000fc800078e000e */
[----:B------:R-:W-:Y:S01]  /*1dbb0*/  @!PT LDS RZ, [RZ] ;  /* 0x00000000fffff984 */ /* 0x000fe20000000800 */
[----:B------:R-:W-:Y:S01]  /*1dbc0*/  @!PT LDS RZ, [RZ] ;  /* 0x00000000fffff984 */ /* 0x000fe20000000800 */
[----:B------:R-:W-:Y:S01]  /*1dbd0*/  @!PT LDS RZ, [RZ] ;  /* 0x00000000fffff984 */ /* 0x000fe20000000800 */
[----:B------:R0:W-:Y:S01]  /*1dbe0*/  @!P1 LDGSTS.E.BYPASS.LTC128B.128 [R10+0xb400], desc[UR40][R6.64], !P0 ;  /* 0x0b400000060a9fae */ /* 0x0001e2000c101d68 */
[----:B------:R-:W-:Y:S01]  /*1dbf0*/  ISETP.GE.AND P1, PT, R0, R3, PT ;  /* 0x000000030000720c */ /* 0x000fe20003f26270 */
[----:B------:R-:W-:-:S12]  /*1dc00*/  VIADD R0, R25, 0x80 ;  /* 0x0000008019007836 */ /* 0x000fd80000000000 */
[----:B0-----:R-:W-:Y:S05]  /*1dc10*/  WARPSYNC.COLLECTIVE R15, `(.L_x_2647) ;  /* 0x000000000f087348 */ /* 0x001fea0003c00000 */
[----:B------:R1:W2:Y:S02]  /*1dc20*/  SHFL.IDX P6, R14, R13, R12, R11 ;  /* 0x0000000c0d0e7389 */ /* 0x0002a400000c000b */
[----:B012---:R-:W-:Y:S01]  /*1dc30*/  ENDCOLLECTIVE ;  /* 0x000000000000791b */ /* 0x007fe20003800000 */
.L_x_2647:
[----:B------:R-:W-:Y:S02]  /*1dc40*/  ISETP.GE.AND P2, PT, R0, R3, PT ;  /* 0x000000030000720c */ /* 0x000fe40003f46270 */
[----:B------:R-:W-:Y:S01]  /*1dc50*/  MOV R13, R2 ;  /* 0x00000002000d7202 */ /* 0x000fe20000000f00 */
[----:B------:R-:W-:Y:S01]  /*1dc60*/  IMAD.MOV.U32 R12, RZ, RZ, RZ ;  /* 0x000000ffff0c7224 */ /* 0x000fe200078e00ff */
[----:B------:R-:W-:-:S09]  /*1dc70*/  MOV R6, R14 ;  /* 0x0000000e00067202 */ /* 0x000fd20000000f00 */
[----:B------:R-:W-:Y:S05]  /*1dc80*/  WARPSYNC.COLLECTIVE R15, `(.L_x_2648) ;  /* 0x000000000f087348 */ /* 0x000fea0003c00000 */
[----:B------:R0:W1:Y:S02]  /*1dc90*/  SHFL.IDX P6, R14, R13, R12, R11 ;  /* 0x0000000c0d0e7389 */ /* 0x00006400000c000b */
[----:B01----:R-:W-:Y:S01]  /*1dca0*/  ENDCOLLECTIVE ;  /* 0x000000000000791b */ /* 0x003fe20003800000 */
.L_x_2648:
        /* <DEDUP_REMOVED lines=13> */
.L_x_2649:
[----:B------:R-:W-:Y:S01]  /*1dd80*/  IMAD.MOV.U32 R13, RZ, RZ, R2 ;  /* 0x000000ffff0d7224 */ /* 0x000fe200078e0002 */
[----:B------:R-:W-:Y:S01]  /*1dd90*/  MOV R12, 0x1 ;  /* 0x00000001000c7802 */ /* 0x000fe20000000f00 */
[----:B------:R-:W-:-:S07]  /*1dda0*/  IMAD.MOV.U32 R0, RZ, RZ, R14 ;  /* 0x000000ffff007224 */ /* 0x000fce00078e000e */
[----:B------:R-:W-:Y:S05]  /*1ddb0*/  WARPSYNC.COLLECTIVE R15, `(.L_x_2650) ;  /* 0x000000000f087348 */ /* 0x000fea0003c00000 */
[----:B------:R0:W1:Y:S02]  /*1ddc0*/  SHFL.IDX P6, R14, R13, R12, R11 ;  /* 0x0000000c0d0e7389 */ /* 0x00006400000c000b */
[----:B01----:R-:W-:Y:S01]  /*1ddd0*/  ENDCOLLECTIVE ;  /* 0x000000000000791b */ /* 0x003fe20003800000 */
.L_x_2650:
[----:B------:R-:W-:-:S04]  /*1dde0*/  @!P2 LEA R0, P1, R20, R0, 0x1 ;  /* 0x000000001400a211 */ /* 0x000fc800078208ff */
[----:B------:R-:W-:-:S05]  /*1ddf0*/  @!P2 IADD3.X R6, RZ, R8, RZ, P1, !PT ;  /* 0x00000008ff06a210 */ /* 0x000fca0000ffe4ff */
        /* <DEDUP_REMOVED lines=13> */
.L_x_2651:
[----:B------:R-:W-:Y:S02]  /*1ded0*/  IMAD.MOV.U32 R13, RZ, RZ, R2 ;  /* 0x000000ffff0d7224 */ /* 0x000fe400078e0002 */
[----:B------:R-:W-:Y:S02]  /*1dee0*/  IMAD.MOV.U32 R12, RZ, RZ, 0x2 ;  /* 0x00000002ff0c7424 */ /* 0x000fe400078e00ff */
[----:B------:R-:W-:-:S07]  /*1def0*/  IMAD.MOV.U32 R6, RZ, RZ, R14 ;  /* 0x000000ffff067224 */ /* 0x000fce00078e000e */
[----:B------:R-:W-:Y:S05]  /*1df00*/  WARPSYNC.COLLECTIVE R15, `(.L_x_2652) ;  /* 0x000000000f087348 */ /* 0x000fea0003c00000 */
[----:B------:R0:W1:Y:S02]  /*1df10*/  SHFL.IDX P6, R14, R13, R12, R11 ;  /* 0x0000000c0d0e7389 */ /* 0x00006400000c000b */
[----:B01----:R-:W-:Y:S01]  /*1df20*/  ENDCOLLECTIVE ;  /* 0x000000000000791b */ /* 0x003fe20003800000 */
.L_x_2652:
        /* <DEDUP_REMOVED lines=13> */
.L_x_2653:
[----:B------:R-:W-:Y:S01]  /*1e000*/  IMAD.MOV.U32 R13, RZ, RZ, R2 ;  /* 0x000000ffff0d7224 */ /* 0x000fe200078e0002 */
[----:B------:R-:W-:Y:S02]  /*1e010*/  MOV R12, 0x3 ;  /* 0x00000003000c7802 */ /* 0x000fe40000000f00 */
[----:B------:R-:W-:-:S07]  /*1e020*/  MOV R6, R14 ;  /* 0x0000000e00067202 */ /* 0x000fce0000000f00 */
[----:B------:R-:W-:Y:S05]  /*1e030*/  WARPSYNC.COLLECTIVE R15, `(.L_x_2654) ;  /* 0x000000000f087348 */ /* 0x000fea0003c00000 */
[----:B------:R0:W1:Y:S02]  /*1e040*/  SHFL.IDX P6, R14, R13, R12, R11 ;  /* 0x0000000c0d0e7389 */ /* 0x00006400000c000b */
[----:B01----:R-:W-:Y:S01]  /*1e050*/  ENDCOLLECTIVE ;  /* 0x000000000000791b */ /* 0x003fe20003800000 */
.L_x_2654:
        /* <DEDUP_REMOVED lines=12> */
.L_x_2655:
[----:B------:R-:W-:Y:S01]  /*1e120*/  IMAD.MOV.U32 R2, RZ, RZ, R14 ;  /* 0x000000ffff027224 */ /* 0x000fe200078e000e */
[----:B------:R-:W-:Y:S06]  /*1e130*/  BRA `(.L_x_2656) ;  /* 0xffffffa0009c7947 */ /* 0x000fec000383ffff */
.L_x_2481:
[----:B0-----:R0:W1:Y:S02]  /*1e140*/  SYNCS.PHASECHK.TRANS64.TRYWAIT P0, [R16+URZ+0x16820], R0 ;  /* 0x01682000100075a7 */ /* 0x001064000800017f */
[----:B-1----:R-:W-:Y:S05]  /*1e150*/  @!P0 NANOSLEEP.SYNCS 0x989680 ;  /* 0x009896800000895d */ /* 0x002fea0003900000 */
[----:B------:R-:W1:Y:S02]  /*1e160*/  @!P0 SYNCS.PHASECHK.TRANS64 P0, [R16+URZ+0x16820], R0 ;  /* 0x01682000100085a7 */ /* 0x000e64000800007f */
[----:B-1----:R-:W-:Y:S05]  /*1e170*/  @!P0 BRA `(.L_x_2481) ;  /* 0xfffffffc00f08947 */ /* 0x002fea000383ffff */
[----:B------:R-:W-:Y:S05]  /*1e180*/  BRA `(.L_x_2657) ;  /* 0xffffffa000fc7947 */ /* 0x000fea000383ffff */
.L_x_2490:
[----:B-1----:R1:W2:Y:S02]  /*1e190*/  SYNCS.PHASECHK.TRANS64.TRYWAIT P0, [R2+URZ+0x16840], R3 ;  /* 0x01684003020075a7 */ /* 0x0022a4000800017f */
[----:B--2---:R-:W-:Y:S05]  /*1e1a0*/  @!P0 NANOSLEEP.SYNCS 0x989680 ;  /* 0x009896800000895d */ /* 0x004fea0003900000 */
[----:B------:R-:W2:Y:S02]  /*1e1b0*/  @!P0 SYNCS.PHASECHK.TRANS64 P0, [R2+URZ+0x16840], R3 ;  /* 0x01684003020085a7 */ /* 0x000ea4000800007f */
[----:B--2---:R-:W-:Y:S05]  /*1e1c0*/  @!P0 BRA `(.L_x_2490) ;  /* 0xfffffffc00f08947 */ /* 0x004fea000383ffff */
[----:B------:R-:W-:Y:S05]  /*1e1d0*/  BRA `(.L_x_2658) ;  /* 0xffffffa400d07947 */ /* 0x000fea000383ffff */
.L_x_2495:
[----:B0-----:R0:W1:Y:S02]  /*1e1e0*/  SYNCS.PHASECHK.TRANS64.TRYWAIT P0, [R3+URZ+0x60], R2 ;  /* 0x00006002030075a7 */ /* 0x001064000800017f */
[----:B-1----:R-:W-:Y:S05]  /*1e1f0*/  @!P0 NANOSLEEP.SYNCS 0x989680 ;  /* 0x009896800000895d */ /* 0x002fea0003900000 */
[----:B------:R-:W1:Y:S02]  /*1e200*/  @!P0 SYNCS.PHASECHK.TRANS64 P0, [R3+URZ+0x60], R2 ;  /* 0x00006002030085a7 */ /* 0x000e64000800007f */
[----:B-1----:R-:W-:Y:S05]  /*1e210*/  @!P0 BRA `(.L_x_2495) ;  /* 0xfffffffc00f08947 */ /* 0x002fea000383ffff */
[----:B------:R-:W-:Y:S05]  /*1e220*/  BRA `(.L_x_2659) ;  /* 0xffffffa8005c7947 */ /* 0x000fea000383ffff */
.L_x_2503:
[----:B-1----:R1:W2:Y:S02]  /*1e230*/  SYNCS.PHASECHK.TRANS64.TRYWAIT P0, [R2+URZ+0x16840], R3 ;  /* 0x01684003020075a7 */ /* 0x0022a4000800017f */
[----:B--2---:R-:W-:Y:S05]  /*1e240*/  @!P0 NANOSLEEP.SYNCS 0x989680 ;  /* 0x009896800000895d */ /* 0x004fea0003900000 */
[----:B------:R-:W2:Y:S02]  /*1e250*/  @!P0 SYNCS.PHASECHK.TRANS64 P0, [R2+URZ+0x16840], R3 ;  /* 0x01684003020085a7 */ /* 0x000ea4000800007f */
[----:B--2---:R-:W-:Y:S05]  /*1e260*/  @!P0 BRA `(.L_x_2503) ;  /* 0xfffffffc00f08947 */ /* 0x004fea000383ffff */
[----:B------:R-:W-:Y:S05]  /*1e270*/  BRA `(.L_x_2660) ;  /* 0xffffffac00a07947 */ /* 0x000fea000383ffff */
.L_x_2508:
[----:B0-----:R0:W1:Y:S02]  /*1e280*/  SYNCS.PHASECHK.TRANS64.TRYWAIT P0, [R10+URZ+0x60], R28 ;  /* 0x0000601c0a0075a7 */ /* 0x001064000800017f */
[----:B-1----:R-:W-:Y:S05]  /*1e290*/  @!P0 NANOSLEEP.SYNCS 0x989680 ;  /* 0x009896800000895d */ /* 0x002fea0003900000 */
[----:B------:R-:W1:Y:S02]  /*1e2a0*/  @!P0 SYNCS.PHASECHK.TRANS64 P0, [R10+URZ+0x60], R28 ;  /* 0x0000601c0a0085a7 */ /* 0x000e64000800007f */
[----:B-1----:R-:W-:Y:S05]  /*1e2b0*/  @!P0 BRA `(.L_x_2508) ;  /* 0xfffffffc00f08947 */ /* 0x002fea000383ffff */
[----:B------:R-:W-:Y:S05]  /*1e2c0*/  BRA `(.L_x_2661) ;  /* 0xffffffb0002c7947 */ /* 0x000fea000383ffff */
.L_x_2516:
[----:B-1----:R1:W2:Y:S02]  /*1e2d0*/  SYNCS.PHASECHK.TRANS64.TRYWAIT P0, [R2+URZ+0x16840], R3 ;  /* 0x01684003020075a7 */ /* 0x0022a4000800017f */
[----:B--2---:R-:W-:Y:S05]  /*1e2e0*/  @!P0 NANOSLEEP.SYNCS 0x989680 ;  /* 0x009896800000895d */ /* 0x004fea0003900000 */
[----:B------:R-:W2:Y:S02]  /*1e2f0*/  @!P0 SYNCS.PHASECHK.TRANS64 P0, [R2+URZ+0x16840], R3 ;  /* 0x01684003020085a7 */ /* 0x000ea4000800007f */
[----:B--2---:R-:W-:Y:S05]  /*1e300*/  @!P0 BRA `(.L_x_2516) ;  /* 0xfffffffc00f08947 */ /* 0x004fea000383ffff */
[----:B------:R-:W-:Y:S05]  /*1e310*/  BRA `(.L_x_2662) ;  /* 0xffffffb400407947 */ /* 0x000fea000383ffff */
.L_x_2521:
[----:B0-----:R0:W1:Y:S02]  /*1e320*/  SYNCS.PHASECHK.TRANS64.TRYWAIT P0, [R3+URZ+0x60], R7 ;  /* 0x00006007030075a7 */ /* 0x001064000800017f */
[----:B-1----:R-:W-:Y:S05]  /*1e330*/  @!P0 NANOSLEEP.SYNCS 0x989680 ;  /* 0x009896800000895d */ /* 0x002fea0003900000 */
[----:B------:R-:W1:Y:S02]  /*1e340*/  @!P0 SYNCS.PHASECHK.TRANS64 P0, [R3+URZ+0x60], R7 ;  /* 0x00006007030085a7 */ /* 0x000e64000800007f */
[----:B-1----:R-:W-:Y:S05]  /*1e350*/  @!P0 BRA `(.L_x_2521) ;  /* 0xfffffffc00f08947 */ /* 0x002fea000383ffff */
[----:B------:R-:W-:Y:S05]  /*1e360*/  BRA `(.L_x_2663) ;  /* 0xffffffb400d07947 */ /* 0x000fea000383ffff */
.L_x_2531:
[----:B0-----:R0:W1:Y:S02]  /*1e370*/  SYNCS.PHASECHK.TRANS64.TRYWAIT P0, [R3+URZ+0x16860], R0 ;  /* 0x01686000030075a7 */ /* 0x001064000800017f */
[----:B-1----:R-:W-:Y:S05]  /*1e380*/  @!P0 NANOSLEEP.SYNCS 0x989680 ;  /* 0x009896800000895d */ /* 0x002fea0003900000 */
[----:B------:R-:W1:Y:S02]  /*1e390*/  @!P0 SYNCS.PHASECHK.TRANS64 P0, [R3+URZ+0x16860], R0 ;  /* 0x01686000030085a7 */ /* 0x000e64000800007f */
[----:B-1----:R-:W-:Y:S05]  /*1e3a0*/  @!P0 BRA `(.L_x_2531) ;  /* 0xfffffffc00f08947 */ /* 0x002fea000383ffff */
[----:B------:R-:W-:Y:S05]  /*1e3b0*/  BRA `(.L_x_2664) ;  /* 0xffffffb800d07947 */ /* 0x000fea000383ffff */
.L_x_2537:
[----:B------:R-:W-:Y:S01]  /*1e3c0*/  BSSY B0, `(.L_x_2665) ;  /* 0x0000008000007945 */ /* 0x000fe20003800000 */
[----:B------:R-:W-:Y:S01]  /*1e3d0*/  IMAD.MOV.U32 R13, RZ, RZ, R24 ;  /* 0x000000ffff0d7224 */ /* 0x000fe200078e0018 */
[----:B------:R-:W-:Y:S01]  /*1e3e0*/  MOV R12, RZ ;  /* 0x000000ff000c7202 */ /* 0x000fe20000000f00 */
[----:B-1----:R-:W-:Y:S02]  /*1e3f0*/  IMAD.MOV.U32 R11, RZ, RZ, 0x1f ;  /* 0x0000001fff0b7424 */ /* 0x002fe400078e00ff */
[----:B------:R-:W-:-:S07]  /*1e400*/  IMAD.MOV.U32 R15, RZ, RZ, -0x1 ;  /* 0xffffffffff0f7424 */ /* 0x000fce00078e00ff */
[----:B0-2---:R-:W-:Y:S05]  /*1e410*/  WARPSYNC.COLLECTIVE R15, `(.L_x_2666) ;  /* 0x000000000f087348 */ /* 0x005fea0003c00000 */
[----:B------:R1:W3:Y:S02]  /*1e420*/  SHFL.IDX P6, R14, R13, R12, R11 ;  /* 0x0000000c0d0e7389 */ /* 0x0002e400000c000b */
[----:B0123--:R-:W-:Y:S01]  /*1e430*/  ENDCOLLECTIVE ;  /* 0x000000000000791b */ /* 0x00ffe20003800000 */
.L_x_2666:
[----:B------:R-:W-:Y:S05]  /*1e440*/  BSYNC B0 ;  /* 0x0000000000007941 */ /* 0x000fea0003800000 */
.L_x_2665:
        /* <DEDUP_REMOVED lines=9> */
.L_x_2667:
        /* <DEDUP_REMOVED lines=23> */
.L_x_2668:
[----:B------:R-:W-:Y:S01]  /*1e650*/  IMAD.MOV.U32 R12, RZ, RZ, 0x2 ;  /* 0x00000002ff0c7424 */ /* 0x000fe200078e00ff */
[----:B------:R-:W-:-:S05]  /*1e660*/  SEL R4, R14, RZ, P1 ;  /* 0x000000ff0e047207 */ /* 0x000fca0000800000 */
[----:B------:R-:W-:-:S05]  /*1e670*/  IMAD.IADD R4, R13, 0x1, R4 ;  /* 0x000000010d047824 */ /* 0x000fca00078e0204 */
[----:B------:R-:W-:-:S07]  /*1e680*/  MOV R13, R4 ;  /* 0x00000004000d7202 */ /* 0x000fce0000000f00 */
[----:B------:R-:W-:Y:S05]  /*1e690*/  WARPSYNC.COLLECTIVE R15, `(.L_x_2669) ;  /* 0x000000000f087348 */ /* 0x000fea0003c00000 */
[----:B------:R0:W1:Y:S02]  /*1e6a0*/  SHFL.UP P6, R14, R13, R12, R11 ;  /* 0x0400000c0d0e7389 */ /* 0x00006400000c000b */
[----:B01----:R-:W-:Y:S01]  /*1e6b0*/  ENDCOLLECTIVE ;  /* 0x000000000000791b */ /* 0x003fe20003800000 */
.L_x_2669:
[----:B------:R-:W-:Y:S01]  /*1e6c0*/  IMAD.MOV.U32 R12, RZ, RZ, 0x4 ;  /* 0x00000004ff0c7424 */ /* 0x000fe200078e00ff */
[----:B------:R-:W-:-:S05]  /*1e6d0*/  SEL R3, R14, RZ, P2 ;  /* 0x000000ff0e037207 */ /* 0x000fca0001000000 */
[----:B------:R-:W-:-:S04]  /*1e6e0*/  IMAD.IADD R2, R4, 0x1, R3 ;  /* 0x0000000104027824 */ /* 0x000fc800078e0203 */
[----:B------:R-:W-:-:S07]  /*1e6f0*/  IMAD.MOV.U32 R13, RZ, RZ, R2 ;  /* 0x000000ffff0d7224 */ /* 0x000fce00078e0002 */
[----:B------:R-:W-:Y:S05]  /*1e700*/  WARPSYNC.COLLECTIVE R15, `(.L_x_2670) ;  /* 0x000000000f087348 */ /* 0x000fea0003c00000 */
[----:B------:R0:W1:Y:S02]  /*1e710*/  SHFL.UP P6, R14, R13, R12, R11 ;  /* 0x0400000c0d0e7389 */ /* 0x00006400000c000b */
[----:B01----:R-:W-:Y:S01]  /*1e720*/  ENDCOLLECTIVE ;  /* 0x000000000000791b */ /* 0x003fe20003800000 */
.L_x_2670:
[----:B------:R-:W-:Y:S01]  /*1e730*/  IMAD.MOV.U32 R12, RZ, RZ, 0x8 ;  /* 0x00000008ff0c7424 */ /* 0x000fe200078e00ff */
[----:B------:R-:W-:-:S04]  /*1e740*/  SEL R3, R14, RZ, P3 ;  /* 0x000000ff0e037207 */ /* 0x000fc80001800000 */
[----:B------:R-:W-:-:S05]  /*1e750*/  IADD3 R3, R2, R3, RZ ;  /* 0x0000000302037210 */ /* 0x000fca0007ffe0ff */
[----:B------:R-:W-:-:S07]  /*1e760*/  IMAD.MOV.U32 R13, RZ, RZ, R3 ;  /* 0x000000ffff0d7224 */ /* 0x000fce00078e0003 */
[----:B------:R-:W-:Y:S05]  /*1e770*/  WARPSYNC.COLLECTIVE R15, `(.L_x_2671) ;  /* 0x000000000f087348 */ /* 0x000fea0003c00000 */
[----:B------:R0:W1:Y:S02]  /*1e780*/  SHFL.UP P6, R14, R13, R12, R11 ;  /* 0x0400000c0d0e7389 */ /* 0x00006400000c000b */
[----:B01----:R-:W-:Y:S01]  /*1e790*/  ENDCOLLECTIVE ;  /* 0x000000000000791b */ /* 0x003fe20003800000 */
.L_x_2671:
[----:B------:R-:W-:Y:S02]  /*1e7a0*/  MOV R12, 0x10 ;  /* 0x00000010000c7802 */ /* 0x000fe40000000f00 */
[----:B------:R-:W-:-:S05]  /*1e7b0*/  SEL R4, R14, RZ, P4 ;  /* 0x000000ff0e047207 */ /* 0x000fca0002000000 */
[----:B------:R-:W-:-:S04]  /*1e7c0*/  IMAD.IADD R4, R3, 0x1, R4 ;  /* 0x0000000103047824 */ /* 0x000fc800078e0204 */
[----:B------:R-:W-:-:S07]  /*1e7d0*/  IMAD.MOV.U32 R13, RZ, RZ, R4 ;  /* 0x000000ffff0d7224 */ /* 0x000fce00078e0004 */
[----:B------:R-:W-:Y:S05]  /*1e7e0*/  WARPSYNC.COLLECTIVE R15, `(.L_x_2672) ;  /* 0x000000000f087348 */ /* 0x000fea0003c00000 */
[----:B------:R0:W1:Y:S02]  /*1e7f0*/  SHFL.UP P6, R14, R13, R12, R11 ;  /* 0x0400000c0d0e7389 */ /* 0x00006400000c000b */
[----:B01----:R-:W-:Y:S01]  /*1e800*/  ENDCOLLECTIVE ;  /* 0x000000000000791b */ /* 0x003fe20003800000 */
.L_x_2672:
        /* <DEDUP_REMOVED lines=8> */
.L_x_2673:
[----:B------:R-:W-:Y:S05]  /*1e890*/  BRA `(.L_x_2674) ;  /* 0xffffffbc000c7947 */ /* 0x000fea000383ffff */
.L_x_2540:
[----:B------:R-:W-:Y:S01]  /*1e8a0*/  BSSY B0, `(.L_x_2675) ;  /* 0x0000007000007945 */ /* 0x000fe20003800000 */
[----:B------:R-:W-:Y:S01]  /*1e8b0*/  MOV R12, 0x1 ;  /* 0x00000001000c7802 */ /* 0x000fe20000000f00 */
[----:B-1----:R-:W-:Y:S02]  /*1e8c0*/  IMAD.MOV.U32 R11, RZ, RZ, RZ ;  /* 0x000000ffff0b7224 */ /* 0x002fe400078e00ff */
[----:B------:R-:W-:-:S07]  /*1e8d0*/  IMAD.MOV.U32 R15, RZ, RZ, -0x1 ;  /* 0xffffffffff0f7424 */ /* 0x000fce00078e00ff */
[----:B------:R-:W-:Y:S05]  /*1e8e0*/  WARPSYNC.COLLECTIVE R15, `(.L_x_2676) ;  /* 0x000000000f087348 */ /* 0x000fea0003c00000 */
[----:B------:R0:W1:Y:S02]  /*1e8f0*/  SHFL.UP P6, R14, R13, R12, R11 ;  /* 0x0400000c0d0e7389 */ /* 0x00006400000c000b */
[----:B01----:R-:W-:Y:S01]  /*1e900*/  ENDCOLLECTIVE ;  /* 0x000000000000791b */ /* 0x003fe20003800000 */
.L_x_2676:
[----:B------:R-:W-:Y:S05]  /*1e910*/  BSYNC B0 ;  /* 0x0000000000007941 */ /* 0x000fea0003800000 */
.L_x_2675:
[----:B------:R-:W-:Y:S01]  /*1e920*/  SEL R14, R14, RZ, P1 ;  /* 0x000000ff0e0e7207 */ /* 0x000fe20000800000 */
[----:B------:R-:W-:Y:S01]  /*1e930*/  IMAD.MOV.U32 R12, RZ, RZ, 0x2 ;  /* 0x00000002ff0c7424 */ /* 0x000fe200078e00ff */
[----:B------:R-:W-:Y:S01]  /*1e940*/  MOV R11, RZ ;  /* 0x000000ff000b7202 */ /* 0x000fe20000000f00 */
[----:B------:R-:W-:Y:S02]  /*1e950*/  IMAD.MOV.U32 R15, RZ, RZ, -0x1 ;  /* 0xffffffffff0f7424 */ /* 0x000fe400078e00ff */
[----:B------:R-:W-:-:S07]  /*1e960*/  IMAD.IADD R13, R13, 0x1, R14 ;  /* 0x000000010d0d7824 */ /* 0x000fce00078e020e */
[----:B------:R-:W-:Y:S05]  /*1e970*/  WARPSYNC.COLLECTIVE R15, `(.L_x_2677) ;  /* 0x000000000f087348 */ /* 0x000fea0003c00000 */
[----:B------:R0:W1:Y:S02]  /*1e980*/  SHFL.UP P6, R14, R13, R12, R11 ;  /* 0x0400000c0d0e7389 */ /* 0x00006400000c000b */
[----:B01----:R-:W-:Y:S01]  /*1e990*/  ENDCOLLECTIVE ;  /* 0x000000000000791b */ /* 0x003fe20003800000 */
.L_x_2677:
[----:B------:R-:W-:Y:S01]  /*1e9a0*/  IMAD.MOV.U32 R12, RZ, RZ, 0x4 ;  /* 0x00000004ff0c7424 */ /* 0x000fe200078e00ff */
[----:B------:R-:W-:-:S05]  /*1e9b0*/  SEL R2, R14, RZ, P2 ;  /* 0x000000ff0e027207 */ /* 0x000fca0001000000 */
[----:B------:R-:W-:-:S04]  /*1e9c0*/  IMAD.IADD R2, R13, 0x1, R2 ;  /* 0x000000010d027824 */ /* 0x000fc800078e0202 */
[----:B------:R-:W-:-:S07]  /*1e9d0*/  IMAD.MOV.U32 R13, RZ, RZ, R2 ;  /* 0x000000ffff0d7224 */ /* 0x000fce00078e0002 */
[----:B------:R-:W-:Y:S05]  /*1e9e0*/  WARPSYNC.COLLECTIVE R15, `(.L_x_2678) ;  /* 0x000000000f087348 */ /* 0x000fea0003c00000 */
[----:B------:R0:W1:Y:S02]  /*1e9f0*/  SHFL.UP P6, R14, R13, R12, R11 ;  /* 0x0400000c0d0e7389 */ /* 0x00006400000c000b */
[----:B01----:R-:W-:Y:S01]  /*1ea00*/  ENDCOLLECTIVE ;  /* 0x000000000000791b */ /* 0x003fe20003800000 */
.L_x_2678:
[----:B------:R-:W-:Y:S01]  /*1ea10*/  IMAD.MOV.U32 R12, RZ, RZ, 0x8 ;  /* 0x00000008ff0c7424 */ /* 0x000fe200078e00ff */
[----:B------:R-:W-:-:S04]  /*1ea20*/  SEL R3, R14, RZ, P3 ;  /* 0x000000ff0e037207 */ /* 0x000fc80001800000 */
[----:B------:R-:W-:-:S05]  /*1ea30*/  IADD3 R3, R2, R3, RZ ;  /* 0x0000000302037210 */ /* 0x000fca0007ffe0ff */
[----:B------:R-:W-:-:S07]  /*1ea40*/  IMAD.MOV.U32 R13, RZ, RZ, R3 ;  /* 0x000000ffff0d7224 */ /* 0x000fce00078e0003 */
[----:B------:R-:W-:Y:S05]  /*1ea50*/  WARPSYNC.COLLECTIVE R15, `(.L_x_2679) ;  /* 0x000000000f087348 */ /* 0x000fea0003c00000 */
[----:B------:R0:W1:Y:S02]  /*1ea60*/  SHFL.UP P6, R14, R13, R12, R11 ;  /* 0x0400000c0d0e7389 */ /* 0x00006400000c000b */
[----:B01----:R-:W-:Y:S01]  /*1ea70*/  ENDCOLLECTIVE ;  /* 0x000000000000791b */ /* 0x003fe20003800000 */
.L_x_2679:
[----:B------:R-:W-:Y:S02]  /*1ea80*/  MOV R12, 0x10 ;  /* 0x00000010000c7802 */ /* 0x000fe40000000f00 */
[----:B------:R-:W-:-:S05]  /*1ea90*/  SEL R4, R14, RZ, P4 ;  /* 0x000000ff0e047207 */ /* 0x000fca0002000000 */
[----:B------:R-:W-:-:S04]  /*1eaa0*/  IMAD.IADD R4, R3, 0x1, R4 ;  /* 0x0000000103047824 */ /* 0x000fc800078e0204 */
[----:B------:R-:W-:-:S07]  /*1eab0*/  IMAD.MOV.U32 R13, RZ, RZ, R4 ;  /* 0x000000ffff0d7224 */ /* 0x000fce00078e0004 */
[----:B------:R-:W-:Y:S05]  /*1eac0*/  WARPSYNC.COLLECTIVE R15, `(.L_x_2680) ;  /* 0x000000000f087348 */ /* 0x000fea0003c00000 */
[----:B------:R0:W1:Y:S02]  /*1ead0*/  SHFL.UP P6, R14, R13, R12, R11 ;  /* 0x0400000c0d0e7389 */ /* 0x00006400000c000b */
[----:B01----:R-:W-:Y:S01]  /*1eae0*/  ENDCOLLECTIVE ;  /* 0x000000000000791b */ /* 0x003fe20003800000 */
.L_x_2680:
        /* <DEDUP_REMOVED lines=8> */
.L_x_2681:
[----:B------:R-:W-:Y:S05]  /*1eb70*/  BRA `(.L_x_2682) ;  /* 0xffffffb800f87947 */ /* 0x000fea000383ffff */
.L_x_2542:
[----:B------:R-:W-:Y:S01]  /*1eb80*/  BSSY B0, `(.L_x_2683) ;  /* 0x0000006000007945 */ /* 0x000fe20003800000 */
[----:B------:R-:W-:Y:S02]  /*1eb90*/  PLOP3.LUT P6, PT, P6, PT, PT, 0x8, 0x0 ;  /* 0x000000000000781c */ /* 0x000fe400037ce170 */
[----:B------:R-:W-:-:S11]  /*1eba0*/  MOV R15, 0xffffffff ;  /* 0xffffffff000f7802 */ /* 0x000fd60000000f00 */
[----:B01----:R-:W-:Y:S05]  /*1ebb0*/  WARPSYNC.COLLECTIVE R15, `(.L_x_2684) ;  /* 0x000000000f087348 */ /* 0x003fea0003c00000 */
[----:B------:R-:W-:Y:S01]  /*1ebc0*/  VOTE.ANY R14, PT, P6 ;  /* 0x00000000000e7806 */ /* 0x000fe200030e0100 */
[----:B01----:R-:W-:Y:S06]  /*1ebd0*/  ENDCOLLECTIVE ;  /* 0x000000000000791b */ /* 0x003fec0003800000 */
.L_x_2684:
[----:B------:R-:W-:Y:S05]  /*1ebe0*/  BSYNC B0 ;  /* 0x0000000000007941 */ /* 0x000fea0003800000 */
.L_x_2683:
[----:B------:R-:W-:Y:S01]  /*1ebf0*/  IMAD.MOV.U32 R3, RZ, RZ, R14 ;  /* 0x000000ffff037224 */ /* 0x000fe200078e000e */
[----:B------:R-:W-:Y:S01]  /*1ec00*/  MOV R15, 0xffffffff ;  /* 0xffffffff000f7802 */ /* 0x000fe20000000f00 */
[----:B------:R-:W-:Y:S02]  /*1ec10*/  IMAD.MOV.U32 R13, RZ, RZ, R25 ;  /* 0x000000ffff0d7224 */ /* 0x000fe400078e0019 */
[----:B------:R-:W0:Y:S01]  /*1ec20*/  POPC R7, R3 ;  /* 0x0000000300077309 */ /* 0x000e220000000000 */
[----:B------:R-:W-:Y:S02]  /*1ec30*/  IMAD.MOV.U32 R11, RZ, RZ, 0x1f ;  /* 0x0000001fff0b7424 */ /* 0x000fe400078e00ff */
[----:B0-----:R-:W-:Y:S02]  /*1ec40*/  IMAD.MOV.U32 R12, RZ, RZ, R7 ;  /* 0x000000ffff0c7224 */ /* 0x001fe400078e0007 */
[----:B------:R-:W-:-:S07]  /*1ec50*/  IMAD.IADD R27, R7, 0x1, R27 ;  /* 0x00000001071b7824 */ /* 0x000fce00078e021b */
[----:B------:R-:W-:Y:S05]  /*1ec60*/  WARPSYNC.COLLECTIVE R15, `(.L_x_2685) ;  /* 0x000000000f087348 */ /* 0x000fea0003c00000 */
[----:B------:R0:W1:Y:S02]  /*1ec70*/  SHFL.IDX P6, R14, R13, R12, R11 ;  /* 0x0000000c0d0e7389 */ /* 0x00006400000c000b */
[----:B01----:R-:W-:Y:S01]  /*1ec80*/  ENDCOLLECTIVE ;  /* 0x000000000000791b */ /* 0x003fe20003800000 */
.L_x_2685:
[----:B------:R-:W-:Y:S02]  /*1ec90*/  IMAD.MOV.U32 R13, RZ, RZ, R5 ;  /* 0x000000ffff0d7224 */ /* 0x000fe400078e0005 */
[----:B------:R-:W-:-:S07]  /*1eca0*/  IMAD.MOV.U32 R25, RZ, RZ, R14 ;  /* 0x000000ffff197224 */ /* 0x000fce00078e000e */
[----:B------:R-:W-:Y:S05]  /*1ecb0*/  WARPSYNC.COLLECTIVE R15, `(.L_x_2686) ;  /* 0x000000000f087348 */ /* 0x000fea0003c00000 */
[----:B------:R0:W1:Y:S02]  /*1ecc0*/  SHFL.IDX P6, R14, R13, R12, R11 ;  /* 0x0000000c0d0e7389 */ /* 0x00006400000c000b */
[----:B01----:R-:W-:Y:S01]  /*1ecd0*/  ENDCOLLECTIVE ;  /* 0x000000000000791b */ /* 0x003fe20003800000 */
.L_x_2686:
[----:B------:R-:W-:Y:S01]  /*1ece0*/  IMAD.MOV.U32 R5, RZ, RZ, R14 ;  /* 0x000000ffff057224 */ /* 0x000fe200078e000e */
[----:B------:R-:W-:Y:S06]  /*1ecf0*/  BRA `(.L_x_2687) ;  /* 0xffffffb800d87947 */ /* 0x000fec000383ffff */
.L_x_2544:
[----:B------:R-:W-:Y:S01]  /*1ed00*/  BSSY B0, `(.L_x_2688) ;  /* 0x0000007000007945 */ /* 0x000fe20003800000 */
[----:B------:R-:W-:Y:S01]  /*1ed10*/  MOV R13, R2 ;  /* 0x00000002000d7202 */ /* 0x000fe20000000f00 */
[----:B-1----:R-:W-:Y:S02]  /*1ed20*/  IMAD.MOV.U32 R11, RZ, RZ, 0x1f ;  /* 0x0000001fff0b7424 */ /* 0x002fe400078e00ff */
[----:B------:R-:W-:-:S07]  /*1ed30*/  IMAD.MOV.U32 R15, RZ, RZ, -0x1 ;  /* 0xffffffffff0f7424 */ /* 0x000fce00078e00ff */
[----:B0-234-:R-:W-:Y:S05]  /*1ed40*/  WARPSYNC.COLLECTIVE R15, `(.L_x_2689) ;  /* 0x000000000f087348 */ /* 0x01dfea0003c00000 */
[----:B------:R1:W0:Y:S02]  /*1ed50*/  SHFL.IDX P6, R14, R13, R12, R11 ;  /* 0x0000000c0d0e7389 */ /* 0x00022400000c000b */
[----:B01234-:R-:W-:Y:S01]  /*1ed60*/  ENDCOLLECTIVE ;  /* 0x000000000000791b */ /* 0x01ffe20003800000 */
.L_x_2689:
[----:B------:R-:W-:Y:S05]  /*1ed70*/  BSYNC B0 ;  /* 0x0000000000007941 */ /* 0x000fea0003800000 */
.L_x_2688:
[----:B------:R-:W-:Y:S01]  /*1ed80*/  IMAD.MOV.U32 R24, RZ, RZ, R14 ;  /* 0x000000ffff187224 */ /* 0x000fe200078e000e */
[----:B------:R-:W-:Y:S06]  /*1ed90*/  BRA `(.L_x_2543) ;  /* 0xffffffb800c87947 */ /* 0x000fec000383ffff */
.L_x_2550:
[----:B0-----:R0:W2:Y:S02]  /*1eda0*/  SYNCS.PHASECHK.TRANS64.TRYWAIT P0, [R9+URZ+0x16820], R0 ;  /* 0x01682000090075a7 */ /* 0x0010a4000800017f */
[----:B--2---:R-:W-:Y:S05]  /*1edb0*/  @!P0 NANOSLEEP.SYNCS 0x989680 ;  /* 0x009896800000895d */ /* 0x004fea0003900000 */
[----:B------:R-:W2:Y:S02]  /*1edc0*/  @!P0 SYNCS.PHASECHK.TRANS64 P0, [R9+URZ+0x16820], R0 ;  /* 0x01682000090085a7 */ /* 0x000ea4000800007f */
[----:B--2---:R-:W-:Y:S05]  /*1edd0*/  @!P0 BRA `(.L_x_2550) ;  /* 0xfffffffc00f08947 */ /* 0x004fea000383ffff */
[----:B------:R-:W-:Y:S05]  /*1ede0*/  BRA `(.L_x_2690) ;  /* 0xffffffc400207947 */ /* 0x000fea000383ffff */
.L_x_2551:
[----:B------:R-:W2:Y:S01]  /*1edf0*/  S2R R2, SR_TID.X ;  /* 0x0000000000027919 */ /* 0x000ea20000002100 */
[----:B------:R-:W-:Y:S01]  /*1ee00*/  BSSY B0, `(.L_x_2691) ;  /* 0x000000a000007945 */ /* 0x000fe20003800000 */
[----:B------:R-:W-:Y:S01]  /*1ee10*/  MOV R12, RZ ;  /* 0x000000ff000c7202 */ /* 0x000fe20000000f00 */
[----:B-1----:R-:W-:Y:S02]  /*1ee20*/  IMAD.MOV.U32 R11, RZ, RZ, 0x1f ;  /* 0x0000001fff0b7424 */ /* 0x002fe400078e00ff */
[----:B------:R-:W-:Y:S01]  /*1ee30*/  IMAD.MOV.U32 R15, RZ, RZ, -0x1 ;  /* 0xffffffffff0f7424 */ /* 0x000fe200078e00ff */
[----:B--2---:R-:W-:-:S04]  /*1ee40*/  SHF.R.U32.HI R2, RZ, 0x5, R2 ;  /* 0x00000005ff027819 */ /* 0x004fc80000011602 */
[----:B------:R-:W-:-:S05]  /*1ee50*/  LOP3.LUT R2, R2, 0x3, RZ, 0xc0, !PT ;  /* 0x0000000302027812 */ /* 0x000fca00078ec0ff */
[----:B------:R-:W-:-:S07]  /*1ee60*/  IMAD.MOV.U32 R13, RZ, RZ, R2 ;  /* 0x000000ffff0d7224 */ /* 0x000fce00078e0002 */
[----:B0--3--:R-:W-:Y:S05]  /*1ee70*/  WARPSYNC.COLLECTIVE R15, `(.L_x_2692) ;  /* 0x000000000f087348 */ /* 0x009fea0003c00000 */
[----:B------:R1:W2:Y:S02]  /*1ee80*/  SHFL.IDX P6, R14, R13, R12, R11 ;  /* 0x0000000c0d0e7389 */ /* 0x0002a400000c000b */
[----:B0123--:R-:W-:Y:S01]  /*1ee90*/  ENDCOLLECTIVE ;  /* 0x000000000000791b */ /* 0x00ffe20003800000 */
.L_x_2692:
[----:B------:R-:W-:Y:S05]  /*1eea0*/  BSYNC B0 ;  /* 0x0000000000007941 */ /* 0x000fea0003800000 */
.L_x_2691:
[----:B------:R-:W-:Y:S05]  /*1eeb0*/  BRA `(.L_x_2693) ;  /* 0xffffffc400087947 */ /* 0x000fea000383ffff */
.L_x_2552:
[----:B------:R-:W-:Y:S01]  /*1eec0*/  BSSY B0, `(.L_x_2694) ;  /* 0x0000006000007945 */ /* 0x000fe20003800000 */
[----:B------:R-:W-:-:S07]  /*1eed0*/  IMAD.MOV.U32 R15, RZ, RZ, -0x1 ;  /* 0xffffffffff0f7424 */ /* 0x000fce00078e00ff */
[----:B01-3--:R-:W-:Y:S05]  /*1eee0*/  WARPSYNC.COLLECTIVE R15, `(.L_x_2695) ;  /* 0x000000000f0c7348 */ /* 0x00bfea0003c00000 */
[----:B------:R-:W-:Y:S02]  /*1eef0*/  ELECT P6, UR62, PT ;  /* 0x00000000003e782f */ /* 0x000fe400038c0000 */
[----:B------:R-:W-:Y:S01]  /*1ef00*/  MOV R14, UR62 ;  /* 0x0000003e000e7c02 */ /* 0x000fe20008000f00 */
[----:B01-3--:R-:W-:Y:S10]  /*1ef10*/  ENDCOLLECTIVE ;  /* 0x000000000000791b */ /* 0x00bff40003800000 */
.L_x_2695:
[----:B------:R-:W-:Y:S05]  /*1ef20*/  BSYNC B0 ;  /* 0x0000000000007941 */ /* 0x000fea0003800000 */
.L_x_2694:
[----:B------:R-:W-:Y:S05]  /*1ef30*/  BRA `(.L_x_2696) ;  /* 0xffffffc000fc7947 */ /* 0x000fea000383ffff */
.L_x_2554:
[----:B0-----:R0:W2:Y:S02]  /*1ef40*/  SYNCS.PHASECHK.TRANS64.TRYWAIT P0, [R7+URZ], R2 ;  /* 0x00000002070075a7 */ /* 0x0010a4000800017f */
[----:B--2---:R-:W-:Y:S05]  /*1ef50*/  @!P0 NANOSLEEP.SYNCS 0x989680 ;  /* 0x009896800000895d */ /* 0x004fea0003900000 */
[----:B------:R-:W2:Y:S02]  /*1ef60*/  @!P0 SYNCS.PHASECHK.TRANS64 P0, [R7+URZ], R2 ;  /* 0x00000002070085a7 */ /* 0x000ea4000800007f */
[----:B--2---:R-:W-:Y:S05]  /*1ef70*/  @!P0 BRA `(.L_x_2554) ;  /* 0xfffffffc00f08947 */ /* 0x004fea000383ffff */
[----:B------:R-:W-:Y:S05]  /*1ef80*/  BRA `(.L_x_2697) ;  /* 0xffffffc400307947 */ /* 0x000fea000383ffff */
.L_x_2555:
[----:B--2---:R2:W4:Y:S02]  /*1ef90*/  SYNCS.PHASECHK.TRANS64.TRYWAIT P0, [R3+URZ], R0 ;  /* 0x00000000030075a7 */ /* 0x004524000800017f */
[----:B----4-:R-:W-:Y:S05]  /*1efa0*/  @!P0 NANOSLEEP.SYNCS 0x989680 ;  /* 0x009896800000895d */ /* 0x010fea0003900000 */
[----:B------:R-:W4:Y:S02]  /*1efb0*/  @!P0 SYNCS.PHASECHK.TRANS64 P0, [R3+URZ], R0 ;  /* 0x00000000030085a7 */ /* 0x000f24000800007f */
[----:B----4-:R-:W-:Y:S05]  /*1efc0*/  @!P0 BRA `(.L_x_2555) ;  /* 0xfffffffc00f08947 */ /* 0x010fea000383ffff */
[----:B------:R-:W-:Y:S05]  /*1efd0*/  BRA `(.L_x_2698) ;  /* 0xffffffc400247947 */ /* 0x000fea000383ffff */
.L_x_2557:
[----:B--2---:R2:W4:Y:S02]  /*1efe0*/  SYNCS.PHASECHK.TRANS64.TRYWAIT P0, [R5+URZ], R2 ;  /* 0x00000002050075a7 */ /* 0x004524000800017f */
[----:B----4-:R-:W-:Y:S05]  /*1eff0*/  @!P0 NANOSLEEP.SYNCS 0x989680 ;  /* 0x009896800000895d */ /* 0x010fea0003900000 */
[----:B------:R-:W4:Y:S02]  /*1f000*/  @!P0 SYNCS.PHASECHK.TRANS64 P0, [R5+URZ], R2 ;  /* 0x00000002050085a7 */ /* 0x000f24000800007f */
[----:B----4-:R-:W-:Y:S05]  /*1f010*/  @!P0 BRA `(.L_x_2557) ;  /* 0xfffffffc00f08947 */ /* 0x010fea000383ffff */
[----:B------:R-:W-:Y:S05]  /*1f020*/  BRA `(.L_x_2699) ;  /* 0xffffffc400287947 */ /* 0x000fea000383ffff */
.L_x_2700:
        /* <DEDUP_REMOVED lines=13> */
.L_x_2709:


//--------------------- .nv.global.init           --------------------------
	.section	.nv.global.init,"aw",@progbits
.nv.global.init:
	.type		$str$20,@object
	.size		$str$20,($str$21 - $str$20)
$str$20:
        /*0000*/ 	.byte	0x28, 0x61, 0x64, 0x64, 0x72, 0x65, 0x73, 0x73, 0x20, 0x26, 0x20, 0x6d, 0x61, 0x73, 0x6b, 0x29
        /*0010*/ 	.byte	0x20, 0x3d, 0x3d, 0x20, 0x30, 0x00
	.type		$str$21,@object
	.size		$str$21,(__unnamed_4 - $str$21)
$str$21:
        /*0016*/ 	.byte	0x2f, 0x74, 0x6d, 0x70, 0x2f, 0x6f, 0x73, 0x73, 0x5f, 0x6b, 0x65, 0x72, 0x6e, 0x65, 0x6c, 0x73
        /*0026*/ 	.byte	0x5f, 0x73, 0x72, 0x63, 0x2f, 0x66, 0x6c, 0x61, 0x73, 0x68, 0x5f, 0x61, 0x74, 0x74, 0x65, 0x6e
        /*0036*/ 	.byte	0x74, 0x69, 0x6f, 0x6e, 0x2f, 0x63, 0x73, 0x72, 0x63, 0x2f, 0x63, 0x75, 0x74, 0x6c, 0x61, 0x73
        /*0046*/ 	.byte	0x73, 0x2f, 0x69, 0x6e, 0x63, 0x6c, 0x75, 0x64, 0x65, 0x2f, 0x63, 0x75, 0x74, 0x65, 0x2f, 0x70
        /*0056*/ 	.byte	0x6f, 0x69, 0x6e, 0x74, 0x65, 0x72, 0x5f, 0x66, 0x6c, 0x61, 0x67, 0x67, 0x65, 0x64, 0x2e, 0x68
        /*0066*/ 	.byte	0x70, 0x70, 0x00
	.type		__unnamed_4,@object
	.size		__unnamed_4,(__unnamed_9 - __unnamed_4)
__unnamed_4:
        /* <DEDUP_REMOVED lines=23> */
        /*01d9*/ 	.byte	0x3a, 0x43, 0x3c, 0x30, 0x3e, 0x3e, 0x3e, 0x3e, 0x3e, 0x20, 0x26, 0x5d, 0x00
	.type		__unnamed_9,@object
	.size		__unnamed_9,(__unnamed_5 - __unnamed_9)
__unnamed_9:
        /* <DEDUP_REMOVED lines=24> */
        /*0366*/ 	.byte	0x00
	.type		__unnamed_5,@object
	.size		__unnamed_5,(__unnamed_3 - __unnamed_5)
__unnamed_5:
        /* <DEDUP_REMOVED lines=25> */
	.type		__unnamed_3,@object
	.size		__unnamed_3,(__unnamed_2 - __unnamed_3)
__unnamed_3:
        /* <DEDUP_REMOVED lines=28> */
        /*06a8*/ 	.byte	0x32, 0x3e, 0x3e, 0x3e, 0x3e, 0x3e, 0x5d, 0x00
	.type		__unnamed_2,@object
	.size		__unnamed_2,(__unnamed_7 - __unnamed_2)
__unnamed_2:
        /* <DEDUP_REMOVED lines=29> */
	.type		__unnamed_7,@object
	.size		__unnamed_7,(__unnamed_8 - __unnamed_7)
__unnamed_7:
        /* <DEDUP_REMOVED lines=28> */
        /*0a38*/ 	.byte	0x38, 0x38, 0x3e, 0x3e, 0x3e, 0x3e, 0x3e, 0x5d, 0x00
	.type		__unnamed_8,@object
	.size		__unnamed_8,(__unnamed_1 - __unnamed_8)
__unnamed_8:
        /* <DEDUP_REMOVED lines=29> */
	.type		__unnamed_1,@object
	.size		__unnamed_1,(__unnamed_6 - __unnamed_1)
__unnamed_1:
        /* <DEDUP_REMOVED lines=28> */
        /*0dca*/ 	.byte	0x32, 0x3e, 0x3e, 0x3e, 0x3e, 0x3e, 0x20, 0x26, 0x5d, 0x00
	.type		__unnamed_6,@object
	.size		__unnamed_6,(.L_5 - __unnamed_6)
__unnamed_6:
        /* <DEDUP_REMOVED lines=28> */
        /*0f94*/ 	.byte	0x38, 0x38, 0x3e, 0x3e, 0x3e, 0x3e, 0x3e, 0x20, 0x26, 0x5d, 0x00
.L_5:


//--------------------- .nv.shared._ZN7cutlass13device_kernelIN5flash11enable_sm90INS1_16FlashAttnFwdSm90INS1_25CollectiveMainloopFwdSm90ILi2EN4cute5tupleIJNS5_1CILi1EEES8_S8_EEENS6_IJNS7_ILi192EEESA_NS7_ILi64EEEEEELi64ENS_6half_tEfNS_4arch4Sm90ELb0ELb0ELb1ELb0ELb0ELb0ELb0ELb0ELb1ELb1ELb1ELb0EEENS1_21CollectiveEpilogueFwdINS6_IJSA_SB_SA_EEES9_SD_SF_Li384ELb0ELb1ELb1ELb0EEENS1_19SingleTileSchedulerILb0ELb1ELb1ELi192EEEEEEEEEvNT_6ParamsE --------------------------
	.section	.nv.shared._ZN7cutlass13device_kernelIN5flash11enable_sm90INS1_16FlashAttnFwdSm90INS1_25CollectiveMainloopFwdSm90ILi2EN4cute5tupleIJNS5_1CILi1EEES8_S8_EEENS6_IJNS7_ILi192EEESA_NS7_ILi64EEEEEELi64ENS_6half_tEfNS_4arch4Sm90ELb0ELb0ELb1ELb0ELb0ELb0ELb0ELb0ELb1ELb1ELb1ELb0EEENS1_21CollectiveEpilogueFwdINS6_IJSA_SB_SA_EEES9_SD_SF_Li384ELb0ELb1ELb1ELb0EEENS1_19SingleTileSchedulerILb0ELb1ELb1ELi192EEEEEEEEEvNT_6ParamsE,"aw",@nobits
	.sectionflags	@""
	.align	16
	.zero		1024


//--------------------- .nv.shared.reserved.0     --------------------------
	.section	.nv.shared.reserved.0,"aw",@nobits
	.weak		__nv_reservedSMEM_offset_0_alias
	.size		__nv_reservedSMEM_offset_0_alias, 0, 0
	.other		__nv_reservedSMEM_offset_0_alias,@"STO_CUDA_RESERVED_SHARED STV_DEFAULT"
__nv_reservedSMEM_offset_0_alias:
	.zero		0


//--------------------- .nv.global                --------------------------
	.section	.nv.global,"aw",@nobits
.nv.global:
	.type		_ZN79_INTERNAL_95063700_43_flash_fwd_hdim64_fp16_split_softcap_sm90_cu_59c7631c_35214cute1_E,@object
	.size		_ZN79_INTERNAL_95063700_43_flash_fwd_hdim64_fp16_split_softcap_sm90_cu_59c7631c_35214cute1_E,(_ZN79_INTERNAL_95063700_43_flash_fwd_hdim64_fp16_split_softcap_sm90_cu_59c7631c_35214cuda3std3__45__cpo6cbeginE - _ZN79_INTERNAL_95063700_43_flash_fwd_hdim64_fp16_split_softcap_sm90_cu_59c7631c_35214cute1_E)
_ZN79_INTERNAL_95063700_43_flash_fwd_hdim64_fp16_split_softcap_sm90_cu_59c7631c_35214cute1_E:
	.zero		1
	.type		_ZN79_INTERNAL_95063700_43_flash_fwd_hdim64_fp16_split_softcap_sm90_cu_59c7631c_35214cuda3std3__45__cpo6cbeginE,@object
	.size		_ZN79_INTERNAL_95063700_43_flash_fwd_hdim64_fp16_split_softcap_sm90_cu_59c7631c_35214cuda3std3__45__cpo6cbeginE,(_ZN79_INTERNAL_95063700_43_flash_fwd_hdim64_fp16_split_softcap_sm90_cu_59c7631c_35214cuda3std3__48in_placeE - _ZN79_INTERNAL_95063700_43_flash_fwd_hdim64_fp16_split_softcap_sm90_cu_59c7631c_35214cuda3std3__45__cpo6cbeginE)
_ZN79_INTERNAL_95063700_43_flash_fwd_hdim64_fp16_split_softcap_sm90_cu_59c7631c_35214cuda3std3__45__cpo6cbeginE:
	.zero		1
	.type		_ZN79_INTERNAL_95063700_43_flash_fwd_hdim64_fp16_split_softcap_sm90_cu_59c7631c_35214cuda3std3__48in_placeE,@object
	.size		_ZN79_INTERNAL_95063700_43_flash_fwd_hdim64_fp16_split_softcap_sm90_cu_59c7631c_35214cuda3std3__48in_placeE,(_ZN79_INTERNAL_95063700_43_flash_fwd_hdim64_fp16_split_softcap_sm90_cu_59c7631c_35214cuda3std6ranges3__45__cpo9iter_moveE - _ZN79_INTERNAL_95063700_43_flash_fwd_hdim64_fp16_split_softcap_sm90_cu_59c7631c_35214cuda3std3__48in_placeE)
_ZN79_INTERNAL_95063700_43_flash_fwd_hdim64_fp16_split_softcap_sm90_cu_59c7631c_35214cuda3std3__48in_placeE:
	.zero		1
	.type		_ZN79_INTERNAL_95063700_43_flash_fwd_hdim64_fp16_split_softcap_sm90_cu_59c7631c_35214cuda3std6ranges3__45__cpo9iter_moveE,@object
	.size		_ZN79_INTERNAL_95063700_43_flash_fwd_hdim64_fp16_split_softcap_sm90_cu_59c7631c_35214cuda3std6ranges3__45__cpo9iter_moveE,(_ZN79_INTERNAL_95063700_43_flash_fwd_hdim64_fp16_split_softcap_sm90_cu_59c7631c_35214cuda3std3__45__cpo5beginE - _ZN79_INTERNAL_95063700_43_flash_fwd_hdim64_fp16_split_softcap_sm90_cu_59c7631c_35214cuda3std6ranges3__45__cpo9iter_moveE)
_ZN79_INTERNAL_95063700_43_flash_fwd_hdim64_fp16_split_softcap_sm90_cu_59c7631c_35214cuda3std6ranges3__45__cpo9iter_moveE:
	.zero		1
	.type		_ZN79_INTERNAL_95063700_43_flash_fwd_hdim64_fp16_split_softcap_sm90_cu_59c7631c_35214cuda3std3__45__cpo5beginE,@object
	.size		_ZN79_INTERNAL_95063700_43_flash_fwd_hdim64_fp16_split_softcap_sm90_cu_59c7631c_35214cuda3std3__45__cpo5beginE,(_ZN79_INTERNAL_95063700_43_flash_fwd_hdim64_fp16_split_softcap_sm90_cu_59c7631c_35214cuda3std3__481_GLOBAL__N__95063700_43_flash_fwd_hdim64_fp16_split_softcap_sm90_cu_59c7631c_35216ignoreE - _ZN79_INTERNAL_95063700_43_flash_fwd_hdim64_fp16_split_softcap_sm90_cu_59c7631c_35214cuda3std3__45__cpo5beginE)
_ZN79_INTERNAL_95063700_43_flash_fwd_hdim64_fp16_split_softcap_sm90_cu_59c7631c_35214cuda3std3__45__cpo5beginE:
	.zero		1
	.type		_ZN79_INTERNAL_95063700_43_flash_fwd_hdim64_fp16_split_softcap_sm90_cu_59c7631c_35214cuda3std3__481_GLOBAL__N__95063700_43_flash_fwd_hdim64_fp16_split_softcap_sm90_cu_59c7631c_35216ignoreE,@object
	.size		_ZN79_INTERNAL_95063700_43_flash_fwd_hdim64_fp16_split_softcap_sm90_cu_59c7631c_35214cuda3std3__481_GLOBAL__N__95063700_43_flash_fwd_hdim64_fp16_split_softcap_sm90_cu_59c7631c_35216ignoreE,(_ZN79_INTERNAL_95063700_43_flash_fwd_hdim64_fp16_split_softcap_sm90_cu_59c7631c_35214cute7productE - _ZN79_INTERNAL_95063700_43_flash_fwd_hdim64_fp16_split_softcap_sm90_cu_59c7631c_35214cuda3std3__481_GLOBAL__N__95063700_43_flash_fwd_hdim64_fp16_split_softcap_sm90_cu_59c7631c_35216ignoreE)
_ZN79_INTERNAL_95063700_43_flash_fwd_hdim64_fp16_split_softcap_sm90_cu_59c7631c_35214cuda3std3__481_GLOBAL__N__95063700_43_flash_fwd_hdim64_fp16_split_softcap_sm90_cu_59c7631c_35216ignoreE:
	.zero		1
	.type		_ZN79_INTERNAL_95063700_43_flash_fwd_hdim64_fp16_split_softcap_sm90_cu_59c7631c_35214cute7productE,@object
	.size		_ZN79_INTERNAL_95063700_43_flash_fwd_hdim64_fp16_split_softcap_sm90_cu_59c7631c_35214cute7productE,(_ZN79_INTERNAL_95063700_43_flash_fwd_hdim64_fp16_split_softcap_sm90_cu_59c7631c_35214cuda3std3__45__cpo3endE - _ZN79_INTERNAL_95063700_43_flash_fwd_hdim64_fp16_split_softcap_sm90_cu_59c7631c_35214cute7productE)
_ZN79_INTERNAL_95063700_43_flash_fwd_hdim64_fp16_split_softcap_sm90_cu_59c7631c_35214cute7productE:
	.zero		1
	.type		_ZN79_INTERNAL_95063700_43_flash_fwd_hdim64_fp16_split_softcap_sm90_cu_59c7631c_35214cuda3std3__45__cpo3endE,@object
	.size		_ZN79_INTERNAL_95063700_43_flash_fwd_hdim64_fp16_split_softcap_sm90_cu_59c7631c_35214cuda3std3__45__cpo3endE,(_ZN79_INTERNAL_95063700_43_flash_fwd_hdim64_fp16_split_softcap_sm90_cu_59c7631c_35214cuda3std3__419piecewise_constructE - _ZN79_INTERNAL_95063700_43_flash_fwd_hdim64_fp16_split_softcap_sm90_cu_59c7631c_35214cuda3std3__45__cpo3endE)
_ZN79_INTERNAL_95063700_43_flash_fwd_hdim64_fp16_split_softcap_sm90_cu_59c7631c_35214cuda3std3__45__cpo3endE:
	.zero		1
	.type		_ZN79_INTERNAL_95063700_43_flash_fwd_hdim64_fp16_split_softcap_sm90_cu_59c7631c_35214cuda3std3__419piecewise_constructE,@object
	.size		_ZN79_INTERNAL_95063700_43_flash_fwd_hdim64_fp16_split_softcap_sm90_cu_59c7631c_35214cuda3std3__419piecewise_constructE,(_ZN79_INTERNAL_95063700_43_flash_fwd_hdim64_fp16_split_softcap_sm90_cu_59c7631c_35214cuda3std3__45__cpo4cendE - _ZN79_INTERNAL_95063700_43_flash_fwd_hdim64_fp16_split_softcap_sm90_cu_59c7631c_35214cuda3std3__419piecewise_constructE)
_ZN79_INTERNAL_95063700_43_flash_fwd_hdim64_fp16_split_softcap_sm90_cu_59c7631c_35214cuda3std3__419piecewise_constructE:
	.zero		1
	.type		_ZN79_INTERNAL_95063700_43_flash_fwd_hdim64_fp16_split_softcap_sm90_cu_59c7631c_35214cuda3std3__45__cpo4cendE,@object
	.size		_ZN79_INTERNAL_95063700_43_flash_fwd_hdim64_fp16_split_softcap_sm90_cu_59c7631c_35214cuda3std3__45__cpo4cendE,(_ZN79_INTERNAL_95063700_43_flash_fwd_hdim64_fp16_split_softcap_sm90_cu_59c7631c_35214cuda3std6ranges3__45__cpo4swapE - _ZN79_INTERNAL_95063700_43_flash_fwd_hdim64_fp16_split_softcap_sm90_cu_59c7631c_35214cuda3std3__45__cpo4cendE)
_ZN79_INTERNAL_95063700_43_flash_fwd_hdim64_fp16_split_softcap_sm90_cu_59c7631c_35214cuda3std3__45__cpo4cendE:
	.zero		1
	.type		_ZN79_INTERNAL_95063700_43_flash_fwd_hdim64_fp16_split_softcap_sm90_cu_59c7631c_35214cuda3std6ranges3__45__cpo4swapE,@object
	.size		_ZN79_INTERNAL_95063700_43_flash_fwd_hdim64_fp16_split_softcap_sm90_cu_59c7631c_35214cuda3std6ranges3__45__cpo4swapE,(.L_16 - _ZN79_INTERNAL_95063700_43_flash_fwd_hdim64_fp16_split_softcap_sm90_cu_59c7631c_35214cuda3std6ranges3__45__cpo4swapE)
_ZN79_INTERNAL_95063700_43_flash_fwd_hdim64_fp16_split_softcap_sm90_cu_59c7631c_35214cuda3std6ranges3__45__cpo4swapE:
	.zero		1
.L_16:


//--------------------- .nv.shared._ZN7cutlass13device_kernelIN5flash11enable_sm90INS1_16FlashAttnFwdSm90INS1_25CollectiveMainloopFwdSm90ILi2EN4cute5tupleIJNS5_1CILi1EEES8_S8_EEENS6_IJNS7_ILi192EEESA_NS7_ILi64EEEEEELi64ENS_6half_tEfNS_4arch4Sm90ELb0ELb0ELb1ELb1ELb0ELb0ELb0ELb0ELb1ELb1ELb1ELb0EEENS1_21CollectiveEpilogueFwdINS6_IJSA_SB_SA_EEES9_SD_SF_Li384ELb1ELb1ELb1ELb0EEENS1_36VarlenDynamicPersistentTileSchedulerILi192ELi192ELi384ELi128ELb1ELb1ELb1ELb0ELb1ELb1EEEEEEEEEvNT_6ParamsE --------------------------
	.section	.nv.shared._ZN7cutlass13device_kernelIN5flash11enable_sm90INS1_16FlashAttnFwdSm90INS1_25CollectiveMainloopFwdSm90ILi2EN4cute5tupleIJNS5_1CILi1EEES8_S8_EEENS6_IJNS7_ILi192EEESA_NS7_ILi64EEEEEELi64ENS_6half_tEfNS_4arch4Sm90ELb0ELb0ELb1ELb1ELb0ELb0ELb0ELb0ELb1ELb1ELb1ELb0EEENS1_21CollectiveEpilogueFwdINS6_IJSA_SB_SA_EEES9_SD_SF_Li384ELb1ELb1ELb1ELb0EEENS1_36VarlenDynamicPersistentTileSchedulerILi192ELi192ELi384ELi128ELb1ELb1ELb1ELb0ELb1ELb1EEEEEEEEEvNT_6ParamsE,"aw",@nobits
	.sectionflags	@""
	.align	16
	.zero		1024


//--------------------- .nv.shared._ZN7cutlass13device_kernelIN5flash11enable_sm90INS1_16FlashAttnFwdSm90INS1_25CollectiveMainloopFwdSm90ILi2EN4cute5tupleIJNS5_1CILi1EEES8_S8_EEENS6_IJNS7_ILi192EEESA_NS7_ILi64EEEEEELi64ENS_6half_tEfNS_4arch4Sm90ELb0ELb0ELb1ELb1ELb0ELb1ELb0ELb0ELb1ELb1ELb1ELb0EEENS1_21CollectiveEpilogueFwdINS6_IJSA_SB_SA_EEES9_SD_SF_Li384ELb1ELb1ELb1ELb0EEENS1_36VarlenDynamicPersistentTileSchedulerILi192ELi192ELi384ELi128ELb1ELb1ELb1ELb0ELb1ELb1EEEEEEEEEvNT_6ParamsE --------------------------
	.section	.nv.shared._ZN7cutlass13device_kernelIN5flash11enable_sm90INS1_16FlashAttnFwdSm90INS1_25CollectiveMainloopFwdSm90ILi2EN4cute5tupleIJNS5_1CILi1EEES8_S8_EEENS6_IJNS7_ILi192EEESA_NS7_ILi64EEEEEELi64ENS_6half_tEfNS_4arch4Sm90ELb0ELb0ELb1ELb1ELb0ELb1ELb0ELb0ELb1ELb1ELb1ELb0EEENS1_21CollectiveEpilogueFwdINS6_IJSA_SB_SA_EEES9_SD_SF_Li384ELb1ELb1ELb1ELb0EEENS1_36VarlenDynamicPersistentTileSchedulerILi192ELi192ELi384ELi128ELb1ELb1ELb1ELb0ELb1ELb1EEEEEEEEEvNT_6ParamsE,"aw",@nobits
	.sectionflags	@""
	.align	16
	.zero		1024


//--------------------- .nv.shared._ZN7cutlass13device_kernelIN5flash11enable_sm90INS1_16FlashAttnFwdSm90INS1_25CollectiveMainloopFwdSm90ILi2EN4cute5tupleIJNS5_1CILi1EEES8_S8_EEENS6_IJNS7_ILi192EEENS7_ILi128EEENS7_ILi64EEEEEELi64ENS_6half_tEfNS_4arch4Sm90ELb0ELb1ELb1ELb0ELb0ELb0ELb0ELb1ELb1ELb1ELb1ELb0EEENS1_21CollectiveEpilogueFwdINS6_IJSA_SC_SB_EEES9_SE_SG_Li384ELb0ELb1ELb1ELb0EEENS1_19SingleTileSchedulerILb0ELb1ELb1ELi192EEEEEEEEEvNT_6ParamsE --------------------------
	.section	.nv.shared._ZN7cutlass13device_kernelIN5flash11enable_sm90INS1_16FlashAttnFwdSm90INS1_25CollectiveMainloopFwdSm90ILi2EN4cute5tupleIJNS5_1CILi1EEES8_S8_EEENS6_IJNS7_ILi192EEENS7_ILi128EEENS7_ILi64EEEEEELi64ENS_6half_tEfNS_4arch4Sm90ELb0ELb1ELb1ELb0ELb0ELb0ELb0ELb1ELb1ELb1ELb1ELb0EEENS1_21CollectiveEpilogueFwdINS6_IJSA_SC_SB_EEES9_SE_SG_Li384ELb0ELb1ELb1ELb0EEENS1_19SingleTileSchedulerILb0ELb1ELb1ELi192EEEEEEEEEvNT_6ParamsE,"aw",@nobits
	.sectionflags	@""
	.align	16
	.zero		1024


//--------------------- .nv.shared._ZN7cutlass13device_kernelIN5flash11enable_sm90INS1_16FlashAttnFwdSm90INS1_25CollectiveMainloopFwdSm90ILi2EN4cute5tupleIJNS5_1CILi1EEES8_S8_EEENS6_IJNS7_ILi192EEENS7_ILi128EEENS7_ILi64EEEEEELi64ENS_6half_tEfNS_4arch4Sm90ELb0ELb1ELb1ELb1ELb0ELb0ELb0ELb1ELb1ELb1ELb1ELb0EEENS1_21CollectiveEpilogueFwdINS6_IJSA_SC_SB_EEES9_SE_SG_Li384ELb1ELb1ELb1ELb0EEENS1_36VarlenDynamicPersistentTileSchedulerILi192ELi128ELi384ELi128ELb1ELb1ELb1ELb1ELb0ELb1EEEEEEEEEvNT_6ParamsE --------------------------
	.section	.nv.shared._ZN7cutlass13device_kernelIN5flash11enable_sm90INS1_16FlashAttnFwdSm90INS1_25CollectiveMainloopFwdSm90ILi2EN4cute5tupleIJNS5_1CILi1EEES8_S8_EEENS6_IJNS7_ILi192EEENS7_ILi128EEENS7_ILi64EEEEEELi64ENS_6half_tEfNS_4arch4Sm90ELb0ELb1ELb1ELb1ELb0ELb0ELb0ELb1ELb1ELb1ELb1ELb0EEENS1_21CollectiveEpilogueFwdINS6_IJSA_SC_SB_EEES9_SE_SG_Li384ELb1ELb1ELb1ELb0EEENS1_36VarlenDynamicPersistentTileSchedulerILi192ELi128ELi384ELi128ELb1ELb1ELb1ELb1ELb0ELb1EEEEEEEEEvNT_6ParamsE,"aw",@nobits
	.sectionflags	@""
	.align	16
	.zero		1024


//--------------------- .nv.shared._ZN7cutlass13device_kernelIN5flash11enable_sm90INS1_16FlashAttnFwdSm90INS1_25CollectiveMainloopFwdSm90ILi2EN4cute5tupleIJNS5_1CILi1EEES8_S8_EEENS6_IJNS7_ILi192EEENS7_ILi128EEENS7_ILi64EEEEEELi64ENS_6half_tEfNS_4arch4Sm90ELb0ELb1ELb1ELb1ELb0ELb1ELb0ELb1ELb1ELb1ELb1ELb0EEENS1_21CollectiveEpilogueFwdINS6_IJSA_SC_SB_EEES9_SE_SG_Li384ELb1ELb1ELb1ELb0EEENS1_36VarlenDynamicPersistentTileSchedulerILi192ELi128ELi384ELi128ELb1ELb1ELb1ELb1ELb0ELb1EEEEEEEEEvNT_6ParamsE --------------------------
	.section	.nv.shared._ZN7cutlass13device_kernelIN5flash11enable_sm90INS1_16FlashAttnFwdSm90INS1_25CollectiveMainloopFwdSm90ILi2EN4cute5tupleIJNS5_1CILi1EEES8_S8_EEENS6_IJNS7_ILi192EEENS7_ILi128EEENS7_ILi64EEEEEELi64ENS_6half_tEfNS_4arch4Sm90ELb0ELb1ELb1ELb1ELb0ELb1ELb0ELb1ELb1ELb1ELb1ELb0EEENS1_21CollectiveEpilogueFwdINS6_IJSA_SC_SB_EEES9_SE_SG_Li384ELb1ELb1ELb1ELb0EEENS1_36VarlenDynamicPersistentTileSchedulerILi192ELi128ELi384ELi128ELb1ELb1ELb1ELb1ELb0ELb1EEEEEEEEEvNT_6ParamsE,"aw",@nobits
	.sectionflags	@""
	.align	16
	.zero		1024


//--------------------- .nv.shared._ZN7cutlass13device_kernelIN5flash11enable_sm90INS1_16FlashAttnFwdSm90INS1_25CollectiveMainloopFwdSm90ILi2EN4cute5tupleIJNS5_1CILi1EEES8_S8_EEENS6_IJNS7_ILi192EEENS7_ILi128EEENS7_ILi64EEEEEELi64ENS_6half_tEfNS_4arch4Sm90ELb1ELb0ELb1ELb0ELb0ELb0ELb0ELb1ELb1ELb1ELb1ELb0EEENS1_21CollectiveEpilogueFwdINS6_IJSA_SC_SB_EEES9_SE_SG_Li384ELb0ELb1ELb1ELb0EEENS1_19SingleTileSchedulerILb0ELb1ELb1ELi192EEEEEEEEEvNT_6ParamsE --------------------------
	.section	.nv.shared._ZN7cutlass13device_kernelIN5flash11enable_sm90INS1_16FlashAttnFwdSm90INS1_25CollectiveMainloopFwdSm90ILi2EN4cute5tupleIJNS5_1CILi1EEES8_S8_EEENS6_IJNS7_ILi192EEENS7_ILi128EEENS7_ILi64EEEEEELi64ENS_6half_tEfNS_4arch4Sm90ELb1ELb0ELb1ELb0ELb0ELb0ELb0ELb1ELb1ELb1ELb1ELb0EEENS1_21CollectiveEpilogueFwdINS6_IJSA_SC_SB_EEES9_SE_SG_Li384ELb0ELb1ELb1ELb0EEENS1_19SingleTileSchedulerILb0ELb1ELb1ELi192EEEEEEEEEvNT_6ParamsE,"aw",@nobits
	.sectionflags	@""
	.align	16
	.zero		1024


//--------------------- .nv.shared._ZN7cutlass13device_kernelIN5flash11enable_sm90INS1_16FlashAttnFwdSm90INS1_25CollectiveMainloopFwdSm90ILi2EN4cute5tupleIJNS5_1CILi1EEES8_S8_EEENS6_IJNS7_ILi192EEENS7_ILi128EEENS7_ILi64EEEEEELi64ENS_6half_tEfNS_4arch4Sm90ELb1ELb0ELb1ELb1ELb0ELb0ELb0ELb1ELb1ELb1ELb1ELb0EEENS1_21CollectiveEpilogueFwdINS6_IJSA_SC_SB_EEES9_SE_SG_Li384ELb1ELb1ELb1ELb0EEENS1_36VarlenDynamicPersistentTileSchedulerILi192ELi128ELi384ELi128ELb1ELb1ELb1ELb1ELb1ELb1EEEEEEEEEvNT_6ParamsE --------------------------
	.section	.nv.shared._ZN7cutlass13device_kernelIN5flash11enable_sm90INS1_16FlashAttnFwdSm90INS1_25CollectiveMainloopFwdSm90ILi2EN4cute5tupleIJNS5_1CILi1EEES8_S8_EEENS6_IJNS7_ILi192EEENS7_ILi128EEENS7_ILi64EEEEEELi64ENS_6half_tEfNS_4arch4Sm90ELb1ELb0ELb1ELb1ELb0ELb0ELb0ELb1ELb1ELb1ELb1ELb0EEENS1_21CollectiveEpilogueFwdINS6_IJSA_SC_SB_EEES9_SE_SG_Li384ELb1ELb1ELb1ELb0EEENS1_36VarlenDynamicPersistentTileSchedulerILi192ELi128ELi384ELi128ELb1ELb1ELb1ELb1ELb1ELb1EEEEEEEEEvNT_6ParamsE,"aw",@nobits
	.sectionflags	@""
	.align	16
	.zero		1024


//--------------------- .nv.shared._ZN7cutlass13device_kernelIN5flash11enable_sm90INS1_16FlashAttnFwdSm90INS1_25CollectiveMainloopFwdSm90ILi2EN4cute5tupleIJNS5_1CILi1EEES8_S8_EEENS6_IJNS7_ILi192EEENS7_ILi128EEENS7_ILi64EEEEEELi64ENS_6half_tEfNS_4arch4Sm90ELb1ELb0ELb1ELb1ELb0ELb1ELb0ELb1ELb1ELb1ELb1ELb0EEENS1_21CollectiveEpilogueFwdINS6_IJSA_SC_SB_EEES9_SE_SG_Li384ELb1ELb1ELb1ELb0EEENS1_36VarlenDynamicPersistentTileSchedulerILi192ELi128ELi384ELi128ELb1ELb1ELb1ELb1ELb1ELb1EEEEEEEEEvNT_6ParamsE --------------------------
	.section	.nv.shared._ZN7cutlass13device_kernelIN5flash11enable_sm90INS1_16FlashAttnFwdSm90INS1_25CollectiveMainloopFwdSm90ILi2EN4cute5tupleIJNS5_1CILi1EEES8_S8_EEENS6_IJNS7_ILi192EEENS7_ILi128EEENS7_ILi64EEEEEELi64ENS_6half_tEfNS_4arch4Sm90ELb1ELb0ELb1ELb1ELb0ELb1ELb0ELb1ELb1ELb1ELb1ELb0EEENS1_21CollectiveEpilogueFwdINS6_IJSA_SC_SB_EEES9_SE_SG_Li384ELb1ELb1ELb1ELb0EEENS1_36VarlenDynamicPersistentTileSchedulerILi192ELi128ELi384ELi128ELb1ELb1ELb1ELb1ELb1ELb1EEEEEEEEEvNT_6ParamsE,"aw",@nobits
	.sectionflags	@""
	.align	16
	.zero		1024


//--------------------- .nv.constant0._ZN7cutlass13device_kernelIN5flash11enable_sm90INS1_16FlashAttnFwdSm90INS1_25CollectiveMainloopFwdSm90ILi2EN4cute5tupleIJNS5_1CILi1EEES8_S8_EEENS6_IJNS7_ILi192EEESA_NS7_ILi64EEEEEELi64ENS_6half_tEfNS_4arch4Sm90ELb0ELb0ELb1ELb0ELb0ELb0ELb0ELb0ELb1ELb1ELb1ELb0EEENS1_21CollectiveEpilogueFwdINS6_IJSA_SB_SA_EEES9_SD_SF_Li384ELb0ELb1ELb1ELb0EEENS1_19SingleTileSchedulerILb0ELb1ELb1ELi192EEEEEEEEEvNT_6ParamsE --------------------------
	.section	.nv.constant0._ZN7cutlass13device_kernelIN5flash11enable_sm90INS1_16FlashAttnFwdSm90INS1_25CollectiveMainloopFwdSm90ILi2EN4cute5tupleIJNS5_1CILi1EEES8_S8_EEENS6_IJNS7_ILi192EEESA_NS7_ILi64EEEEEELi64ENS_6half_tEfNS_4arch4Sm90ELb0ELb0ELb1ELb0ELb0ELb0ELb0ELb0ELb1ELb1ELb1ELb0EEENS1_21CollectiveEpilogueFwdINS6_IJSA_SB_SA_EEES9_SD_SF_Li384ELb0ELb1ELb1ELb0EEENS1_19SingleTileSchedulerILb0ELb1ELb1ELi192EEEEEEEEEvNT_6ParamsE,"a",@progbits
	.sectionflags	@""
	.align	4
.nv.constant0._ZN7cutlass13device_kernelIN5flash11enable_sm90INS1_16FlashAttnFwdSm90INS1_25CollectiveMainloopFwdSm90ILi2EN4cute5tupleIJNS5_1CILi1EEES8_S8_EEENS6_IJNS7_ILi192EEESA_NS7_ILi64EEEEEELi64ENS_6half_tEfNS_4arch4Sm90ELb0ELb0ELb1ELb0ELb0ELb0ELb0ELb0ELb1ELb1ELb1ELb0EEENS1_21CollectiveEpilogueFwdINS6_IJSA_SB_SA_EEES9_SD_SF_Li384ELb0ELb1ELb1ELb0EEENS1_19SingleTileSchedulerILb0ELb1ELb1ELi192EEEEEEEEEvNT_6ParamsE:
	.zero		3200


//--------------------- .nv.constant0._ZN7cutlass13device_kernelIN5flash11enable_sm90INS1_16FlashAttnFwdSm90INS1_25CollectiveMainloopFwdSm90ILi2EN4cute5tupleIJNS5_1CILi1EEES8_S8_EEENS6_IJNS7_ILi192EEESA_NS7_ILi64EEEEEELi64ENS_6half_tEfNS_4arch4Sm90ELb0ELb0ELb1ELb1ELb0ELb0ELb0ELb0ELb1ELb1ELb1ELb0EEENS1_21CollectiveEpilogueFwdINS6_IJSA_SB_SA_EEES9_SD_SF_Li384ELb1ELb1ELb1ELb0EEENS1_36VarlenDynamicPersistentTileSchedulerILi192ELi192ELi384ELi128ELb1ELb1ELb1ELb0ELb1ELb1EEEEEEEEEvNT_6ParamsE --------------------------
	.section	.nv.constant0._ZN7cutlass13device_kernelIN5flash11enable_sm90INS1_16FlashAttnFwdSm90INS1_25CollectiveMainloopFwdSm90ILi2EN4cute5tupleIJNS5_1CILi1EEES8_S8_EEENS6_IJNS7_ILi192EEESA_NS7_ILi64EEEEEELi64ENS_6half_tEfNS_4arch4Sm90ELb0ELb0ELb1ELb1ELb0ELb0ELb0ELb0ELb1ELb1ELb1ELb0EEENS1_21CollectiveEpilogueFwdINS6_IJSA_SB_SA_EEES9_SD_SF_Li384ELb1ELb1ELb1ELb0EEENS1_36VarlenDynamicPersistentTileSchedulerILi192ELi192ELi384ELi128ELb1ELb1ELb1ELb0ELb1ELb1EEEEEEEEEvNT_6ParamsE,"a",@progbits
	.sectionflags	@""
	.align	4
.nv.constant0._ZN7cutlass13device_kernelIN5flash11enable_sm90INS1_16FlashAttnFwdSm90INS1_25CollectiveMainloopFwdSm90ILi2EN4cute5tupleIJNS5_1CILi1EEES8_S8_EEENS6_IJNS7_ILi192EEESA_NS7_ILi64EEEEEELi64ENS_6half_tEfNS_4arch4Sm90ELb0ELb0ELb1ELb1ELb0ELb0ELb0ELb0ELb1ELb1ELb1ELb0EEENS1_21CollectiveEpilogueFwdINS6_IJSA_SB_SA_EEES9_SD_SF_Li384ELb1ELb1ELb1ELb0EEENS1_36VarlenDynamicPersistentTileSchedulerILi192ELi192ELi384ELi128ELb1ELb1ELb1ELb0ELb1ELb1EEEEEEEEEvNT_6ParamsE:
	.zero		3328


//--------------------- .nv.constant0._ZN7cutlass13device_kernelIN5flash11enable_sm90INS1_16FlashAttnFwdSm90INS1_25CollectiveMainloopFwdSm90ILi2EN4cute5tupleIJNS5_1CILi1EEES8_S8_EEENS6_IJNS7_ILi192EEESA_NS7_ILi64EEEEEELi64ENS_6half_tEfNS_4arch4Sm90ELb0ELb0ELb1ELb1ELb0ELb1ELb0ELb0ELb1ELb1ELb1ELb0EEENS1_21CollectiveEpilogueFwdINS6_IJSA_SB_SA_EEES9_SD_SF_Li384ELb1ELb1ELb1ELb0EEENS1_36VarlenDynamicPersistentTileSchedulerILi192ELi192ELi384ELi128ELb1ELb1ELb1ELb0ELb1ELb1EEEEEEEEEvNT_6ParamsE --------------------------
	.section	.nv.constant0._ZN7cutlass13device_kernelIN5flash11enable_sm90INS1_16FlashAttnFwdSm90INS1_25CollectiveMainloopFwdSm90ILi2EN4cute5tupleIJNS5_1CILi1EEES8_S8_EEENS6_IJNS7_ILi192EEESA_NS7_ILi64EEEEEELi64ENS_6half_tEfNS_4arch4Sm90ELb0ELb0ELb1ELb1ELb0ELb1ELb0ELb0ELb1ELb1ELb1ELb0EEENS1_21CollectiveEpilogueFwdINS6_IJSA_SB_SA_EEES9_SD_SF_Li384ELb1ELb1ELb1ELb0EEENS1_36VarlenDynamicPersistentTileSchedulerILi192ELi192ELi384ELi128ELb1ELb1ELb1ELb0ELb1ELb1EEEEEEEEEvNT_6ParamsE,"a",@progbits
	.sectionflags	@""
	.align	4
.nv.constant0._ZN7cutlass13device_kernelIN5flash11enable_sm90INS1_16FlashAttnFwdSm90INS1_25CollectiveMainloopFwdSm90ILi2EN4cute5tupleIJNS5_1CILi1EEES8_S8_EEENS6_IJNS7_ILi192EEESA_NS7_ILi64EEEEEELi64ENS_6half_tEfNS_4arch4Sm90ELb0ELb0ELb1ELb1ELb0ELb1ELb0ELb0ELb1ELb1ELb1ELb0EEENS1_21CollectiveEpilogueFwdINS6_IJSA_SB_SA_EEES9_SD_SF_Li384ELb1ELb1ELb1ELb0EEENS1_36VarlenDynamicPersistentTileSchedulerILi192ELi192ELi384ELi128ELb1ELb1ELb1ELb0ELb1ELb1EEEEEEEEEvNT_6ParamsE:
	.zero		3328


//--------------------- .nv.constant0._ZN7cutlass13device_kernelIN5flash11enable_sm90INS1_16FlashAttnFwdSm90INS1_25CollectiveMainloopFwdSm90ILi2EN4cute5tupleIJNS5_1CILi1EEES8_S8_EEENS6_IJNS7_ILi192EEENS7_ILi128EEENS7_ILi64EEEEEELi64ENS_6half_tEfNS_4arch4Sm90ELb0ELb1ELb1ELb0ELb0ELb0ELb0ELb1ELb1ELb1ELb1ELb0EEENS1_21CollectiveEpilogueFwdINS6_IJSA_SC_SB_EEES9_SE_SG_Li384ELb0ELb1ELb1ELb0EEENS1_19SingleTileSchedulerILb0ELb1ELb1ELi192EEEEEEEEEvNT_6ParamsE --------------------------
	.section	.nv.constant0._ZN7cutlass13device_kernelIN5flash11enable_sm90INS1_16FlashAttnFwdSm90INS1_25CollectiveMainloopFwdSm90ILi2EN4cute5tupleIJNS5_1CILi1EEES8_S8_EEENS6_IJNS7_ILi192EEENS7_ILi128EEENS7_ILi64EEEEEELi64ENS_6half_tEfNS_4arch4Sm90ELb0ELb1ELb1ELb0ELb0ELb0ELb0ELb1ELb1ELb1ELb1ELb0EEENS1_21CollectiveEpilogueFwdINS6_IJSA_SC_SB_EEES9_SE_SG_Li384ELb0ELb1ELb1ELb0EEENS1_19SingleTileSchedulerILb0ELb1ELb1ELi192EEEEEEEEEvNT_6ParamsE,"a",@progbits
	.sectionflags	@""
	.align	4
.nv.constant0._ZN7cutlass13device_kernelIN5flash11enable_sm90INS1_16FlashAttnFwdSm90INS1_25CollectiveMainloopFwdSm90ILi2EN4cute5tupleIJNS5_1CILi1EEES8_S8_EEENS6_IJNS7_ILi192EEENS7_ILi128EEENS7_ILi64EEEEEELi64ENS_6half_tEfNS_4arch4Sm90ELb0ELb1ELb1ELb0ELb0ELb0ELb0ELb1ELb1ELb1ELb1ELb0EEENS1_21CollectiveEpilogueFwdINS6_IJSA_SC_SB_EEES9_SE_SG_Li384ELb0ELb1ELb1ELb0EEENS1_19SingleTileSchedulerILb0ELb1ELb1ELi192EEEEEEEEEvNT_6ParamsE:
	.zero		3200


//--------------------- .nv.constant0._ZN7cutlass13device_kernelIN5flash11enable_sm90INS1_16FlashAttnFwdSm90INS1_25CollectiveMainloopFwdSm90ILi2EN4cute5tupleIJNS5_1CILi1EEES8_S8_EEENS6_IJNS7_ILi192EEENS7_ILi128EEENS7_ILi64EEEEEELi64ENS_6half_tEfNS_4arch4Sm90ELb0ELb1ELb1ELb1ELb0ELb0ELb0ELb1ELb1ELb1ELb1ELb0EEENS1_21CollectiveEpilogueFwdINS6_IJSA_SC_SB_EEES9_SE_SG_Li384ELb1ELb1ELb1ELb0EEENS1_36VarlenDynamicPersistentTileSchedulerILi192ELi128ELi384ELi128ELb1ELb1ELb1ELb1ELb0ELb1EEEEEEEEEvNT_6ParamsE --------------------------
	.section	.nv.constant0._ZN7cutlass13device_kernelIN5flash11enable_sm90INS1_16FlashAttnFwdSm90INS1_25CollectiveMainloopFwdSm90ILi2EN4cute5tupleIJNS5_1CILi1EEES8_S8_EEENS6_IJNS7_ILi192EEENS7_ILi128EEENS7_ILi64EEEEEELi64ENS_6half_tEfNS_4arch4Sm90ELb0ELb1ELb1ELb1ELb0ELb0ELb0ELb1ELb1ELb1ELb1ELb0EEENS1_21CollectiveEpilogueFwdINS6_IJSA_SC_SB_EEES9_SE_SG_Li384ELb1ELb1ELb1ELb0EEENS1_36VarlenDynamicPersistentTileSchedulerILi192ELi128ELi384ELi128ELb1ELb1ELb1ELb1ELb0ELb1EEEEEEEEEvNT_6ParamsE,"a",@progbits
	.sectionflags	@""
	.align	4
.nv.constant0._ZN7cutlass13device_kernelIN5flash11enable_sm90INS1_16FlashAttnFwdSm90INS1_25CollectiveMainloopFwdSm90ILi2EN4cute5tupleIJNS5_1CILi1EEES8_S8_EEENS6_IJNS7_ILi192EEENS7_ILi128EEENS7_ILi64EEEEEELi64ENS_6half_tEfNS_4arch4Sm90ELb0ELb1ELb1ELb1ELb0ELb0ELb0ELb1ELb1ELb1ELb1ELb0EEENS1_21CollectiveEpilogueFwdINS6_IJSA_SC_SB_EEES9_SE_SG_Li384ELb1ELb1ELb1ELb0EEENS1_36VarlenDynamicPersistentTileSchedulerILi192ELi128ELi384ELi128ELb1ELb1ELb1ELb1ELb0ELb1EEEEEEEEEvNT_6ParamsE:
	.zero		3328


//--------------------- .nv.constant0._ZN7cutlass13device_kernelIN5flash11enable_sm90INS1_16FlashAttnFwdSm90INS1_25CollectiveMainloopFwdSm90ILi2EN4cute5tupleIJNS5_1CILi1EEES8_S8_EEENS6_IJNS7_ILi192EEENS7_ILi128EEENS7_ILi64EEEEEELi64ENS_6half_tEfNS_4arch4Sm90ELb0ELb1ELb1ELb1ELb0ELb1ELb0ELb1ELb1ELb1ELb1ELb0EEENS1_21CollectiveEpilogueFwdINS6_IJSA_SC_SB_EEES9_SE_SG_Li384ELb1ELb1ELb1ELb0EEENS1_36VarlenDynamicPersistentTileSchedulerILi192ELi128ELi384ELi128ELb1ELb1ELb1ELb1ELb0ELb1EEEEEEEEEvNT_6ParamsE --------------------------
	.section	.nv.constant0._ZN7cutlass13device_kernelIN5flash11enable_sm90INS1_16FlashAttnFwdSm90INS1_25CollectiveMainloopFwdSm90ILi2EN4cute5tupleIJNS5_1CILi1EEES8_S8_EEENS6_IJNS7_ILi192EEENS7_ILi128EEENS7_ILi64EEEEEELi64ENS_6half_tEfNS_4arch4Sm90ELb0ELb1ELb1ELb1ELb0ELb1ELb0ELb1ELb1ELb1ELb1ELb0EEENS1_21CollectiveEpilogueFwdINS6_IJSA_SC_SB_EEES9_SE_SG_Li384ELb1ELb1ELb1ELb0EEENS1_36VarlenDynamicPersistentTileSchedulerILi192ELi128ELi384ELi128ELb1ELb1ELb1ELb1ELb0ELb1EEEEEEEEEvNT_6ParamsE,"a",@progbits
	.sectionflags	@""
	.align	4
.nv.constant0._ZN7cutlass13device_kernelIN5flash11enable_sm90INS1_16FlashAttnFwdSm90INS1_25CollectiveMainloopFwdSm90ILi2EN4cute5tupleIJNS5_1CILi1EEES8_S8_EEENS6_IJNS7_ILi192EEENS7_ILi128EEENS7_ILi64EEEEEELi64ENS_6half_tEfNS_4arch4Sm90ELb0ELb1ELb1ELb1ELb0ELb1ELb0ELb1ELb1ELb1ELb1ELb0EEENS1_21CollectiveEpilogueFwdINS6_IJSA_SC_SB_EEES9_SE_SG_Li384ELb1ELb1ELb1ELb0EEENS1_36VarlenDynamicPersistentTileSchedulerILi192ELi128ELi384ELi128ELb1ELb1ELb1ELb1ELb0ELb1EEEEEEEEEvNT_6ParamsE:
	.zero		3328


//--------------------- .nv.constant0._ZN7cutlass13device_kernelIN5flash11enable_sm90INS1_16FlashAttnFwdSm90INS1_25CollectiveMainloopFwdSm90ILi2EN4cute5tupleIJNS5_1CILi1EEES8_S8_EEENS6_IJNS7_ILi192EEENS7_ILi128EEENS7_ILi64EEEEEELi64ENS_6half_tEfNS_4arch4Sm90ELb1ELb0ELb1ELb0ELb0ELb0ELb0ELb1ELb1ELb1ELb1ELb0EEENS1_21CollectiveEpilogueFwdINS6_IJSA_SC_SB_EEES9_SE_SG_Li384ELb0ELb1ELb1ELb0EEENS1_19SingleTileSchedulerILb0ELb1ELb1ELi192EEEEEEEEEvNT_6ParamsE --------------------------
	.section	.nv.constant0._ZN7cutlass13device_kernelIN5flash11enable_sm90INS1_16FlashAttnFwdSm90INS1_25CollectiveMainloopFwdSm90ILi2EN4cute5tupleIJNS5_1CILi1EEES8_S8_EEENS6_IJNS7_ILi192EEENS7_ILi128EEENS7_ILi64EEEEEELi64ENS_6half_tEfNS_4arch4Sm90ELb1ELb0ELb1ELb0ELb0ELb0ELb0ELb1ELb1ELb1ELb1ELb0EEENS1_21CollectiveEpilogueFwdINS6_IJSA_SC_SB_EEES9_SE_SG_Li384ELb0ELb1ELb1ELb0EEENS1_19SingleTileSchedulerILb0ELb1ELb1ELi192EEEEEEEEEvNT_6ParamsE,"a",@progbits
	.sectionflags	@""
	.align	4
.nv.constant0._ZN7cutlass13device_kernelIN5flash11enable_sm90INS1_16FlashAttnFwdSm90INS1_25CollectiveMainloopFwdSm90ILi2EN4cute5tupleIJNS5_1CILi1EEES8_S8_EEENS6_IJNS7_ILi192EEENS7_ILi128EEENS7_ILi64EEEEEELi64ENS_6half_tEfNS_4arch4Sm90ELb1ELb0ELb1ELb0ELb0ELb0ELb0ELb1ELb1ELb1ELb1ELb0EEENS1_21CollectiveEpilogueFwdINS6_IJSA_SC_SB_EEES9_SE_SG_Li384ELb0ELb1ELb1ELb0EEENS1_19SingleTileSchedulerILb0ELb1ELb1ELi192EEEEEEEEEvNT_6ParamsE:
	.zero		3200


//--------------------- .nv.constant0._ZN7cutlass13device_kernelIN5flash11enable_sm90INS1_16FlashAttnFwdSm90INS1_25CollectiveMainloopFwdSm90ILi2EN4cute5tupleIJNS5_1CILi1EEES8_S8_EEENS6_IJNS7_ILi192EEENS7_ILi128EEENS7_ILi64EEEEEELi64ENS_6half_tEfNS_4arch4Sm90ELb1ELb0ELb1ELb1ELb0ELb0ELb0ELb1ELb1ELb1ELb1ELb0EEENS1_21CollectiveEpilogueFwdINS6_IJSA_SC_SB_EEES9_SE_SG_Li384ELb1ELb1ELb1ELb0EEENS1_36VarlenDynamicPersistentTileSchedulerILi192ELi128ELi384ELi128ELb1ELb1ELb1ELb1ELb1ELb1EEEEEEEEEvNT_6ParamsE --------------------------
	.section	.nv.constant0._ZN7cutlass13device_kernelIN5flash11enable_sm90INS1_16FlashAttnFwdSm90INS1_25CollectiveMainloopFwdSm90ILi2EN4cute5tupleIJNS5_1CILi1EEES8_S8_EEENS6_IJNS7_ILi192EEENS7_ILi128EEENS7_ILi64EEEEEELi64ENS_6half_tEfNS_4arch4Sm90ELb1ELb0ELb1ELb1ELb0ELb0ELb0ELb1ELb1ELb1ELb1ELb0EEENS1_21CollectiveEpilogueFwdINS6_IJSA_SC_SB_EEES9_SE_SG_Li384ELb1ELb1ELb1ELb0EEENS1_36VarlenDynamicPersistentTileSchedulerILi192ELi128ELi384ELi128ELb1ELb1ELb1ELb1ELb1ELb1EEEEEEEEEvNT_6ParamsE,"a",@progbits
	.sectionflags	@""
	.align	4
.nv.constant0._ZN7cutlass13device_kernelIN5flash11enable_sm90INS1_16FlashAttnFwdSm90INS1_25CollectiveMainloopFwdSm90ILi2EN4cute5tupleIJNS5_1CILi1EEES8_S8_EEENS6_IJNS7_ILi192EEENS7_ILi128EEENS7_ILi64EEEEEELi64ENS_6half_tEfNS_4arch4Sm90ELb1ELb0ELb1ELb1ELb0ELb0ELb0ELb1ELb1ELb1ELb1ELb0EEENS1_21CollectiveEpilogueFwdINS6_IJSA_SC_SB_EEES9_SE_SG_Li384ELb1ELb1ELb1ELb0EEENS1_36VarlenDynamicPersistentTileSchedulerILi192ELi128ELi384ELi128ELb1ELb1ELb1ELb1ELb1ELb1EEEEEEEEEvNT_6ParamsE:
	.zero		3328


//--------------------- .nv.constant0._ZN7cutlass13device_kernelIN5flash11enable_sm90INS1_16FlashAttnFwdSm90INS1_25CollectiveMainloopFwdSm90ILi2EN4cute5tupleIJNS5_1CILi1EEES8_S8_EEENS6_IJNS7_ILi192EEENS7_ILi128EEENS7_ILi64EEEEEELi64ENS_6half_tEfNS_4arch4Sm90ELb1ELb0ELb1ELb1ELb0ELb1ELb0ELb1ELb1ELb1ELb1ELb0EEENS1_21CollectiveEpilogueFwdINS6_IJSA_SC_SB_EEES9_SE_SG_Li384ELb1ELb1ELb1ELb0EEENS1_36VarlenDynamicPersistentTileSchedulerILi192ELi128ELi384ELi128ELb1ELb1ELb1ELb1ELb1ELb1EEEEEEEEEvNT_6ParamsE --------------------------
	.section	.nv.constant0._ZN7cutlass13device_kernelIN5flash11enable_sm90INS1_16FlashAttnFwdSm90INS1_25CollectiveMainloopFwdSm90ILi2EN4cute5tupleIJNS5_1CILi1EEES8_S8_EEENS6_IJNS7_ILi192EEENS7_ILi128EEENS7_ILi64EEEEEELi64ENS_6half_tEfNS_4arch4Sm90ELb1ELb0ELb1ELb1ELb0ELb1ELb0ELb1ELb1ELb1ELb1ELb0EEENS1_21CollectiveEpilogueFwdINS6_IJSA_SC_SB_EEES9_SE_SG_Li384ELb1ELb1ELb1ELb0EEENS1_36VarlenDynamicPersistentTileSchedulerILi192ELi128ELi384ELi128ELb1ELb1ELb1ELb1ELb1ELb1EEEEEEEEEvNT_6ParamsE,"a",@progbits
	.sectionflags	@""
	.align	4
.nv.constant0._ZN7cutlass13device_kernelIN5flash11enable_sm90INS1_16FlashAttnFwdSm90INS1_25CollectiveMainloopFwdSm90ILi2EN4cute5tupleIJNS5_1CILi1EEES8_S8_EEENS6_IJNS7_ILi192EEENS7_ILi128EEENS7_ILi64EEEEEELi64ENS_6half_tEfNS_4arch4Sm90ELb1ELb0ELb1ELb1ELb0ELb1ELb0ELb1ELb1ELb1ELb1ELb0EEENS1_21CollectiveEpilogueFwdINS6_IJSA_SC_SB_EEES9_SE_SG_Li384ELb1ELb1ELb1ELb0EEENS1_36VarlenDynamicPersistentTileSchedulerILi192ELi128ELi384ELi128ELb1ELb1ELb1ELb1ELb1ELb1EEEEEEEEEvNT_6ParamsE:
	.zero		3328


//--------------------- SYMBOLS --------------------------

	.type		.nv.reservedSmem.offset0,@object
	.size		.nv.reservedSmem.offset0,0x4
	.type		__assertfail,@function
